	.target	sm_90a

	.elftype	@"ET_EXEC"


//--------------------- .note.nv.tkinfo           --------------------------
	.section	.note.nv.tkinfo,"",@"SHT_NOTE"
	.sectionflags	@"SHF_NOTE_NV_TKINFO"
	.tkinfo
        /*0018*/ 	.word	0x00000002
        /*0030*/ 	.string	""
        /*0030*/ 	.string	"ptxas"
        /*0030*/ 	.string	"Cuda compilation tools, release 13.0, V13.0.88"
        /*0030*/ 	.string	"Build cuda_13.0.r13.0/compiler.36424714_0"
        /*0030*/ 	.string	"-arch sm_90a -m 64 "



//--------------------- .note.nv.cuinfo           --------------------------
	.section	.note.nv.cuinfo,"",@"SHT_NOTE"
	.sectionflags	@"SHF_NOTE_NV_CUINFO"
        /*0018*/ 	.short	0x0002
        /*001a*/ 	.short	0x005a
        /*001c*/ 	.short	0x0082
	.zero		2


//--------------------- .nv.info                  --------------------------
	.section	.nv.info,"",@"SHT_CUDA_INFO"
	.align	4


	//----- nvinfo : EIATTR_REGCOUNT
	.align		4
        /*0000*/ 	.byte	0x04, 0x2f
        /*0002*/ 	.short	(.L_27 - .L_26)
	.align		4
.L_26:
        /*0004*/ 	.word	index@(_ZN7cutlass13device_kernelIN5flash11enable_sm90INS1_16FlashAttnFwdSm90INS1_25CollectiveMainloopFwdSm90ILi2EN4cute5tupleIJNS5_1CILi1EEES8_S8_EEENS6_IJNS7_ILi128EEENS7_ILi160EEENS7_ILi192EEEEEELi128ENS_12float_e4m3_tEfNS_4arch4Sm90ELb1ELb0ELb1ELb1ELb0ELb1ELb0ELb1ELb1ELb1ELb0ELb0EEENS1_21CollectiveEpilogueFwdINS6_IJSA_SA_SB_EEES9_NS_10bfloat16_tESG_Li256ELb1ELb1ELb0ELb1EEENS1_36VarlenDynamicPersistentTileSchedulerILi128ELi160ELi256ELi128ELb0ELb1ELb1ELb1ELb1ELb1EEEEEEEEEvNT_6ParamsE)
        /*0008*/ 	.word	0x000000a8


	//----- nvinfo : EIATTR_FRAME_SIZE
	.align		4
.L_27:
        /*000c*/ 	.byte	0x04, 0x11
        /*000e*/ 	.short	(.L_29 - .L_28)
	.align		4
.L_28:
        /*0010*/ 	.word	index@(_ZN7cutlass13device_kernelIN5flash11enable_sm90INS1_16FlashAttnFwdSm90INS1_25CollectiveMainloopFwdSm90ILi2EN4cute5tupleIJNS5_1CILi1EEES8_S8_EEENS6_IJNS7_ILi128EEENS7_ILi160EEENS7_ILi192EEEEEELi128ENS_12float_e4m3_tEfNS_4arch4Sm90ELb1ELb0ELb1ELb1ELb0ELb1ELb0ELb1ELb1ELb1ELb0ELb0EEENS1_21CollectiveEpilogueFwdINS6_IJSA_SA_SB_EEES9_NS_10bfloat16_tESG_Li256ELb1ELb1ELb0ELb1EEENS1_36VarlenDynamicPersistentTileSchedulerILi128ELi160ELi256ELi128ELb0ELb1ELb1ELb1ELb1ELb1EEEEEEEEEvNT_6ParamsE)
        /*0014*/ 	.word	0x00000060


	//----- nvinfo : EIATTR_REGCOUNT
	.align		4
.L_29:
        /*0018*/ 	.byte	0x04, 0x2f
        /*001a*/ 	.short	(.L_31 - .L_30)
	.align		4
.L_30:
        /*001c*/ 	.word	index@(_ZN7cutlass13device_kernelIN5flash11enable_sm90INS1_16FlashAttnFwdSm90INS1_25CollectiveMainloopFwdSm90ILi2EN4cute5tupleIJNS5_1CILi1EEES8_S8_EEENS6_IJNS7_ILi128EEENS7_ILi160EEENS7_ILi192EEEEEELi128ENS_12float_e4m3_tEfNS_4arch4Sm90ELb1ELb0ELb1ELb1ELb0ELb0ELb0ELb1ELb1ELb1ELb0ELb0EEENS1_21CollectiveEpilogueFwdINS6_IJSA_SA_SB_EEES9_NS_10bfloat16_tESG_Li256ELb1ELb1ELb0ELb1EEENS1_36VarlenDynamicPersistentTileSchedulerILi128ELi160ELi256ELi128ELb0ELb1ELb1ELb1ELb1ELb1EEEEEEEEEvNT_6ParamsE)
        /*0020*/ 	.word	0x000000a8


	//----- nvinfo : EIATTR_FRAME_SIZE
	.align		4
.L_31:
        /*0024*/ 	.byte	0x04, 0x11
        /*0026*/ 	.short	(.L_33 - .L_32)
	.align		4
.L_32:
        /*0028*/ 	.word	index@(_ZN7cutlass13device_kernelIN5flash11enable_sm90INS1_16FlashAttnFwdSm90INS1_25CollectiveMainloopFwdSm90ILi2EN4cute5tupleIJNS5_1CILi1EEES8_S8_EEENS6_IJNS7_ILi128EEENS7_ILi160EEENS7_ILi192EEEEEELi128ENS_12float_e4m3_tEfNS_4arch4Sm90ELb1ELb0ELb1ELb1ELb0ELb0ELb0ELb1ELb1ELb1ELb0ELb0EEENS1_21CollectiveEpilogueFwdINS6_IJSA_SA_SB_EEES9_NS_10bfloat16_tESG_Li256ELb1ELb1ELb0ELb1EEENS1_36VarlenDynamicPersistentTileSchedulerILi128ELi160ELi256ELi128ELb0ELb1ELb1ELb1ELb1ELb1EEEEEEEEEvNT_6ParamsE)
        /*002c*/ 	.word	0x00000038


	//----- nvinfo : EIATTR_REGCOUNT
	.align		4
.L_33:
        /*0030*/ 	.byte	0x04, 0x2f
        /*0032*/ 	.short	(.L_35 - .L_34)
	.align		4
.L_34:
        /*0034*/ 	.word	index@(_ZN7cutlass13device_kernelIN5flash11enable_sm90INS1_16FlashAttnFwdSm90INS1_25CollectiveMainloopFwdSm90ILi2EN4cute5tupleIJNS5_1CILi1EEES8_S8_EEENS6_IJNS7_ILi128EEENS7_ILi160EEENS7_ILi192EEEEEELi128ENS_12float_e4m3_tEfNS_4arch4Sm90ELb1ELb0ELb1ELb0ELb0ELb0ELb0ELb1ELb1ELb1ELb0ELb0EEENS1_21CollectiveEpilogueFwdINS6_IJSA_SA_SB_EEES9_NS_10bfloat16_tESG_Li256ELb0ELb1ELb0ELb1EEENS1_30DynamicPersistentTileSchedulerILi256ELi128ELb0ELb1ELb1EEEEEEEEEvNT_6ParamsE)
        /*0038*/ 	.word	0x000000a8


	//----- nvinfo : EIATTR_FRAME_SIZE
	.align		4
.L_35:
        /*003c*/ 	.byte	0x04, 0x11
        /*003e*/ 	.short	(.L_37 - .L_36)
	.align		4
.L_36:
        /*0040*/ 	.word	index@(_ZN7cutlass13device_kernelIN5flash11enable_sm90INS1_16FlashAttnFwdSm90INS1_25CollectiveMainloopFwdSm90ILi2EN4cute5tupleIJNS5_1CILi1EEES8_S8_EEENS6_IJNS7_ILi128EEENS7_ILi160EEENS7_ILi192EEEEEELi128ENS_12float_e4m3_tEfNS_4arch4Sm90ELb1ELb0ELb1ELb0ELb0ELb0ELb0ELb1ELb1ELb1ELb0ELb0EEENS1_21CollectiveEpilogueFwdINS6_IJSA_SA_SB_EEES9_NS_10bfloat16_tESG_Li256ELb0ELb1ELb0ELb1EEENS1_30DynamicPersistentTileSchedulerILi256ELi128ELb0ELb1ELb1EEEEEEEEEvNT_6ParamsE)
        /*0044*/ 	.word	0x00000028


	//----- nvinfo : EIATTR_REGCOUNT
	.align		4
.L_37:
        /*0048*/ 	.byte	0x04, 0x2f
        /*004a*/ 	.short	(.L_39 - .L_38)
	.align		4
.L_38:
        /*004c*/ 	.word	index@(_ZN7cutlass13device_kernelIN5flash11enable_sm90INS1_16FlashAttnFwdSm90INS1_25CollectiveMainloopFwdSm90ILi2EN4cute5tupleIJNS5_1CILi1EEES8_S8_EEENS6_IJNS7_ILi128EEESA_NS7_ILi192EEEEEELi128ENS_12float_e4m3_tEfNS_4arch4Sm90ELb0ELb1ELb1ELb1ELb0ELb1ELb0ELb1ELb1ELb1ELb0ELb0EEENS1_21CollectiveEpilogueFwdINS6_IJSA_SA_SA_EEES9_NS_10bfloat16_tESF_Li256ELb1ELb1ELb0ELb1EEENS1_36VarlenDynamicPersistentTileSchedulerILi128ELi128ELi256ELi128ELb0ELb1ELb1ELb1ELb0ELb1EEEEEEEEEvNT_6ParamsE)
        /*0050*/ 	.word	0x000000a8


	//----- nvinfo : EIATTR_FRAME_SIZE
	.align		4
.L_39:
        /*0054*/ 	.byte	0x04, 0x11
        /*0056*/ 	.short	(.L_41 - .L_40)
	.align		4
.L_40:
        /*0058*/ 	.word	index@(_ZN7cutlass13device_kernelIN5flash11enable_sm90INS1_16FlashAttnFwdSm90INS1_25CollectiveMainloopFwdSm90ILi2EN4cute5tupleIJNS5_1CILi1EEES8_S8_EEENS6_IJNS7_ILi128EEESA_NS7_ILi192EEEEEELi128ENS_12float_e4m3_tEfNS_4arch4Sm90ELb0ELb1ELb1ELb1ELb0ELb1ELb0ELb1ELb1ELb1ELb0ELb0EEENS1_21CollectiveEpilogueFwdINS6_IJSA_SA_SA_EEES9_NS_10bfloat16_tESF_Li256ELb1ELb1ELb0ELb1EEENS1_36VarlenDynamicPersistentTileSchedulerILi128ELi128ELi256ELi128ELb0ELb1ELb1ELb1ELb0ELb1EEEEEEEEEvNT_6ParamsE)
        /*005c*/ 	.word	0x00000060


	//----- nvinfo : EIATTR_REGCOUNT
	.align		4
.L_41:
        /*0060*/ 	.byte	0x04, 0x2f
        /*0062*/ 	.short	(.L_43 - .L_42)
	.align		4
.L_42:
        /*0064*/ 	.word	index@(_ZN7cutlass13device_kernelIN5flash11enable_sm90INS1_16FlashAttnFwdSm90INS1_25CollectiveMainloopFwdSm90ILi2EN4cute5tupleIJNS5_1CILi1EEES8_S8_EEENS6_IJNS7_ILi128EEESA_NS7_ILi192EEEEEELi128ENS_12float_e4m3_tEfNS_4arch4Sm90ELb0ELb1ELb1ELb1ELb0ELb0ELb0ELb1ELb1ELb1ELb0ELb0EEENS1_21CollectiveEpilogueFwdINS6_IJSA_SA_SA_EEES9_NS_10bfloat16_tESF_Li256ELb1ELb1ELb0ELb1EEENS1_36VarlenDynamicPersistentTileSchedulerILi128ELi128ELi256ELi128ELb0ELb1ELb1ELb1ELb0ELb1EEEEEEEEEvNT_6ParamsE)
        /*0068*/ 	.word	0x000000a8


	//----- nvinfo : EIATTR_FRAME_SIZE
	.align		4
.L_43:
        /*006c*/ 	.byte	0x04, 0x11
        /*006e*/ 	.short	(.L_45 - .L_44)
	.align		4
.L_44:
        /*0070*/ 	.word	index@(_ZN7cutlass13device_kernelIN5flash11enable_sm90INS1_16FlashAttnFwdSm90INS1_25CollectiveMainloopFwdSm90ILi2EN4cute5tupleIJNS5_1CILi1EEES8_S8_EEENS6_IJNS7_ILi128EEESA_NS7_ILi192EEEEEELi128ENS_12float_e4m3_tEfNS_4arch4Sm90ELb0ELb1ELb1ELb1ELb0ELb0ELb0ELb1ELb1ELb1ELb0ELb0EEENS1_21CollectiveEpilogueFwdINS6_IJSA_SA_SA_EEES9_NS_10bfloat16_tESF_Li256ELb1ELb1ELb0ELb1EEENS1_36VarlenDynamicPersistentTileSchedulerILi128ELi128ELi256ELi128ELb0ELb1ELb1ELb1ELb0ELb1EEEEEEEEEvNT_6ParamsE)
        /*0074*/ 	.word	0x00000038


	//----- nvinfo : EIATTR_REGCOUNT
	.align		4
.L_45:
        /*0078*/ 	.byte	0x04, 0x2f
        /*007a*/ 	.short	(.L_47 - .L_46)
	.align		4
.L_46:
        /*007c*/ 	.word	index@(_ZN7cutlass13device_kernelIN5flash11enable_sm90INS1_16FlashAttnFwdSm90INS1_25CollectiveMainloopFwdSm90ILi2EN4cute5tupleIJNS5_1CILi1EEES8_S8_EEENS6_IJNS7_ILi128EEESA_NS7_ILi192EEEEEELi128ENS_12float_e4m3_tEfNS_4arch4Sm90ELb0ELb1ELb1ELb0ELb0ELb0ELb0ELb1ELb1ELb1ELb0ELb0EEENS1_21CollectiveEpilogueFwdINS6_IJSA_SA_SA_EEES9_NS_10bfloat16_tESF_Li256ELb0ELb1ELb0ELb1EEENS1_30DynamicPersistentTileSchedulerILi256ELi128ELb0ELb1ELb1EEEEEEEEEvNT_6ParamsE)
        /*0080*/ 	.word	0x000000a8


	//----- nvinfo : EIATTR_FRAME_SIZE
	.align		4
.L_47:
        /*0084*/ 	.byte	0x04, 0x11
        /*0086*/ 	.short	(.L_49 - .L_48)
	.align		4
.L_48:
        /*0088*/ 	.word	index@(_ZN7cutlass13device_kernelIN5flash11enable_sm90INS1_16FlashAttnFwdSm90INS1_25CollectiveMainloopFwdSm90ILi2EN4cute5tupleIJNS5_1CILi1EEES8_S8_EEENS6_IJNS7_ILi128EEESA_NS7_ILi192EEEEEELi128ENS_12float_e4m3_tEfNS_4arch4Sm90ELb0ELb1ELb1ELb0ELb0ELb0ELb0ELb1ELb1ELb1ELb0ELb0EEENS1_21CollectiveEpilogueFwdINS6_IJSA_SA_SA_EEES9_NS_10bfloat16_tESF_Li256ELb0ELb1ELb0ELb1EEENS1_30DynamicPersistentTileSchedulerILi256ELi128ELb0ELb1ELb1EEEEEEEEEvNT_6ParamsE)
        /*008c*/ 	.word	0x00000030


	//----- nvinfo : EIATTR_REGCOUNT
	.align		4
.L_49:
        /*0090*/ 	.byte	0x04, 0x2f
        /*0092*/ 	.short	(.L_51 - .L_50)
	.align		4
.L_50:
        /*0094*/ 	.word	index@(_ZN7cutlass13device_kernelIN5flash11enable_sm90INS1_16FlashAttnFwdSm90INS1_25CollectiveMainloopFwdSm90ILi2EN4cute5tupleIJNS5_1CILi1EEES8_S8_EEENS6_IJNS7_ILi128EEENS7_ILi160EEENS7_ILi192EEEEEELi128ENS_12float_e4m3_tEfNS_4arch4Sm90ELb0ELb0ELb1ELb1ELb0ELb1ELb0ELb1ELb1ELb1ELb0ELb0EEENS1_21CollectiveEpilogueFwdINS6_IJSA_SA_SB_EEES9_NS_10bfloat16_tESG_Li256ELb1ELb1ELb0ELb1EEENS1_36VarlenDynamicPersistentTileSchedulerILi128ELi160ELi256ELi128ELb0ELb1ELb1ELb0ELb1ELb1EEEEEEEEEvNT_6ParamsE)
        /*0098*/ 	.word	0x000000a8


	//----- nvinfo : EIATTR_FRAME_SIZE
	.align		4
.L_51:
        /*009c*/ 	.byte	0x04, 0x11
        /*009e*/ 	.short	(.L_53 - .L_52)
	.align		4
.L_52:
        /*00a0*/ 	.word	index@(_ZN7cutlass13device_kernelIN5flash11enable_sm90INS1_16FlashAttnFwdSm90INS1_25CollectiveMainloopFwdSm90ILi2EN4cute5tupleIJNS5_1CILi1EEES8_S8_EEENS6_IJNS7_ILi128EEENS7_ILi160EEENS7_ILi192EEEEEELi128ENS_12float_e4m3_tEfNS_4arch4Sm90ELb0ELb0ELb1ELb1ELb0ELb1ELb0ELb1ELb1ELb1ELb0ELb0EEENS1_21CollectiveEpilogueFwdINS6_IJSA_SA_SB_EEES9_NS_10bfloat16_tESG_Li256ELb1ELb1ELb0ELb1EEENS1_36VarlenDynamicPersistentTileSchedulerILi128ELi160ELi256ELi128ELb0ELb1ELb1ELb0ELb1ELb1EEEEEEEEEvNT_6ParamsE)
        /*00a4*/ 	.word	0x00000060


	//----- nvinfo : EIATTR_REGCOUNT
	.align		4
.L_53:
        /*00a8*/ 	.byte	0x04, 0x2f
        /*00aa*/ 	.short	(.L_55 - .L_54)
	.align		4
.L_54:
        /*00ac*/ 	.word	index@(_ZN7cutlass13device_kernelIN5flash11enable_sm90INS1_16FlashAttnFwdSm90INS1_25CollectiveMainloopFwdSm90ILi2EN4cute5tupleIJNS5_1CILi1EEES8_S8_EEENS6_IJNS7_ILi128EEENS7_ILi160EEENS7_ILi192EEEEEELi128ENS_12float_e4m3_tEfNS_4arch4Sm90ELb0ELb0ELb1ELb1ELb0ELb0ELb0ELb1ELb1ELb1ELb0ELb0EEENS1_21CollectiveEpilogueFwdINS6_IJSA_SA_SB_EEES9_NS_10bfloat16_tESG_Li256ELb1ELb1ELb0ELb1EEENS1_36VarlenDynamicPersistentTileSchedulerILi128ELi160ELi256ELi128ELb0ELb1ELb1ELb0ELb1ELb1EEEEEEEEEvNT_6ParamsE)
        /*00b0*/ 	.word	0x000000a8


	//----- nvinfo : EIATTR_FRAME_SIZE
	.align		4
.L_55:
        /*00b4*/ 	.byte	0x04, 0x11
        /*00b6*/ 	.short	(.L_57 - .L_56)
	.align		4
.L_56:
        /*00b8*/ 	.word	index@(_ZN7cutlass13device_kernelIN5flash11enable_sm90INS1_16FlashAttnFwdSm90INS1_25CollectiveMainloopFwdSm90ILi2EN4cute5tupleIJNS5_1CILi1EEES8_S8_EEENS6_IJNS7_ILi128EEENS7_ILi160EEENS7_ILi192EEEEEELi128ENS_12float_e4m3_tEfNS_4arch4Sm90ELb0ELb0ELb1ELb1ELb0ELb0ELb0ELb1ELb1ELb1ELb0ELb0EEENS1_21CollectiveEpilogueFwdINS6_IJSA_SA_SB_EEES9_NS_10bfloat16_tESG_Li256ELb1ELb1ELb0ELb1EEENS1_36VarlenDynamicPersistentTileSchedulerILi128ELi160ELi256ELi128ELb0ELb1ELb1ELb0ELb1ELb1EEEEEEEEEvNT_6ParamsE)
        /*00bc*/ 	.word	0x00000028


	//----- nvinfo : EIATTR_REGCOUNT
	.align		4
.L_57:
        /*00c0*/ 	.byte	0x04, 0x2f
        /*00c2*/ 	.short	(.L_59 - .L_58)
	.align		4
.L_58:
        /*00c4*/ 	.word	index@(_ZN7cutlass13device_kernelIN5flash11enable_sm90INS1_16FlashAttnFwdSm90INS1_25CollectiveMainloopFwdSm90ILi2EN4cute5tupleIJNS5_1CILi2EEENS7_ILi1EEES9_EEENS6_IJNS7_ILi128EEENS7_ILi160EEENS7_ILi192EEEEEELi128ENS_12float_e4m3_tEfNS_4arch4Sm90ELb0ELb0ELb1ELb0ELb0ELb0ELb0ELb1ELb1ELb1ELb0ELb0EEENS1_21CollectiveEpilogueFwdINS6_IJSB_SB_SC_EEESA_NS_10bfloat16_tESH_Li256ELb0ELb1ELb0ELb1EEENS1_29StaticPersistentTileSchedulerILb0EEEEEEEEEvNT_6ParamsE)
        /*00c8*/ 	.word	0x000000a8


	//----- nvinfo : EIATTR_FRAME_SIZE
	.align		4
.L_59:
        /*00cc*/ 	.byte	0x04, 0x11
        /*00ce*/ 	.short	(.L_61 - .L_60)
	.align		4
.L_60:
        /*00d0*/ 	.word	index@(_ZN7cutlass13device_kernelIN5flash11enable_sm90INS1_16FlashAttnFwdSm90INS1_25CollectiveMainloopFwdSm90ILi2EN4cute5tupleIJNS5_1CILi2EEENS7_ILi1EEES9_EEENS6_IJNS7_ILi128EEENS7_ILi160EEENS7_ILi192EEEEEELi128ENS_12float_e4m3_tEfNS_4arch4Sm90ELb0ELb0ELb1ELb0ELb0ELb0ELb0ELb1ELb1ELb1ELb0ELb0EEENS1_21CollectiveEpilogueFwdINS6_IJSB_SB_SC_EEESA_NS_10bfloat16_tESH_Li256ELb0ELb1ELb0ELb1EEENS1_29StaticPersistentTileSchedulerILb0EEEEEEEEEvNT_6ParamsE)
        /*00d4*/ 	.word	0x00000028


	//----- nvinfo : EIATTR_REGCOUNT
	.align		4
.L_61:
        /*00d8*/ 	.byte	0x04, 0x2f
        /*00da*/ 	.short	(.L_63 - .L_62)
	.align		4
.L_62:
        /*00dc*/ 	.word	index@(_ZN7cutlass13device_kernelIN5flash11enable_sm90INS1_16FlashAttnFwdSm90INS1_25CollectiveMainloopFwdSm90ILi2EN4cute5tupleIJNS5_1CILi1EEES8_S8_EEENS6_IJNS7_ILi128EEENS7_ILi160EEENS7_ILi192EEEEEELi128ENS_12float_e4m3_tEfNS_4arch4Sm90ELb0ELb0ELb1ELb0ELb0ELb0ELb0ELb1ELb1ELb1ELb0ELb0EEENS1_21CollectiveEpilogueFwdINS6_IJSA_SA_SB_EEES9_NS_10bfloat16_tESG_Li256ELb0ELb1ELb0ELb1EEENS1_29StaticPersistentTileSchedulerILb0EEEEEEEEEvNT_6ParamsE)
        /*00e0*/ 	.word	0x000000a8


	//----- nvinfo : EIATTR_FRAME_SIZE
	.align		4
.L_63:
        /*00e4*/ 	.byte	0x04, 0x11
        /*00e6*/ 	.short	(.L_65 - .L_64)
	.align		4
.L_64:
        /*00e8*/ 	.word	index@(_ZN7cutlass13device_kernelIN5flash11enable_sm90INS1_16FlashAttnFwdSm90INS1_25CollectiveMainloopFwdSm90ILi2EN4cute5tupleIJNS5_1CILi1EEES8_S8_EEENS6_IJNS7_ILi128EEENS7_ILi160EEENS7_ILi192EEEEEELi128ENS_12float_e4m3_tEfNS_4arch4Sm90ELb0ELb0ELb1ELb0ELb0ELb0ELb0ELb1ELb1ELb1ELb0ELb0EEENS1_21CollectiveEpilogueFwdINS6_IJSA_SA_SB_EEES9_NS_10bfloat16_tESG_Li256ELb0ELb1ELb0ELb1EEENS1_29StaticPersistentTileSchedulerILb0EEEEEEEEEvNT_6ParamsE)
        /*00ec*/ 	.word	0x00000020


	//----- nvinfo : EIATTR_MIN_STACK_SIZE
	.align		4
.L_65:
        /*00f0*/ 	.byte	0x04, 0x12
        /*00f2*/ 	.short	(.L_67 - .L_66)
	.align		4
.L_66:
        /*00f4*/ 	.word	index@(_ZN7cutlass13device_kernelIN5flash11enable_sm90INS1_16FlashAttnFwdSm90INS1_25CollectiveMainloopFwdSm90ILi2EN4cute5tupleIJNS5_1CILi1EEES8_S8_EEENS6_IJNS7_ILi128EEENS7_ILi160EEENS7_ILi192EEEEEELi128ENS_12float_e4m3_tEfNS_4arch4Sm90ELb0ELb0ELb1ELb0ELb0ELb0ELb0ELb1ELb1ELb1ELb0ELb0EEENS1_21CollectiveEpilogueFwdINS6_IJSA_SA_SB_EEES9_NS_10bfloat16_tESG_Li256ELb0ELb1ELb0ELb1EEENS1_29StaticPersistentTileSchedulerILb0EEEEEEEEEvNT_6ParamsE)
        /*00f8*/ 	.word	0x00000020


	//----- nvinfo : EIATTR_MIN_STACK_SIZE
	.align		4
.L_67:
        /*00fc*/ 	.byte	0x04, 0x12
        /*00fe*/ 	.short	(.L_69 - .L_68)
	.align		4
.L_68:
        /*0100*/ 	.word	index@(_ZN7cutlass13device_kernelIN5flash11enable_sm90INS1_16FlashAttnFwdSm90INS1_25CollectiveMainloopFwdSm90ILi2EN4cute5tupleIJNS5_1CILi2EEENS7_ILi1EEES9_EEENS6_IJNS7_ILi128EEENS7_ILi160EEENS7_ILi192EEEEEELi128ENS_12float_e4m3_tEfNS_4arch4Sm90ELb0ELb0ELb1ELb0ELb0ELb0ELb0ELb1ELb1ELb1ELb0ELb0EEENS1_21CollectiveEpilogueFwdINS6_IJSB_SB_SC_EEESA_NS_10bfloat16_tESH_Li256ELb0ELb1ELb0ELb1EEENS1_29StaticPersistentTileSchedulerILb0EEEEEEEEEvNT_6ParamsE)
        /*0104*/ 	.word	0x00000028


	//----- nvinfo : EIATTR_MIN_STACK_SIZE
	.align		4
.L_69:
        /*0108*/ 	.byte	0x04, 0x12
        /*010a*/ 	.short	(.L_71 - .L_70)
	.align		4
.L_70:
        /*010c*/ 	.word	index@(_ZN7cutlass13device_kernelIN5flash11enable_sm90INS1_16FlashAttnFwdSm90INS1_25CollectiveMainloopFwdSm90ILi2EN4cute5tupleIJNS5_1CILi1EEES8_S8_EEENS6_IJNS7_ILi128EEENS7_ILi160EEENS7_ILi192EEEEEELi128ENS_12float_e4m3_tEfNS_4arch4Sm90ELb0ELb0ELb1ELb1ELb0ELb0ELb0ELb1ELb1ELb1ELb0ELb0EEENS1_21CollectiveEpilogueFwdINS6_IJSA_SA_SB_EEES9_NS_10bfloat16_tESG_Li256ELb1ELb1ELb0ELb1EEENS1_36VarlenDynamicPersistentTileSchedulerILi128ELi160ELi256ELi128ELb0ELb1ELb1ELb0ELb1ELb1EEEEEEEEEvNT_6ParamsE)
        /*0110*/ 	.word	0x00000028


	//----- nvinfo : EIATTR_MIN_STACK_SIZE
	.align		4
.L_71:
        /*0114*/ 	.byte	0x04, 0x12
        /*0116*/ 	.short	(.L_73 - .L_72)
	.align		4
.L_72:
        /*0118*/ 	.word	index@(_ZN7cutlass13device_kernelIN5flash11enable_sm90INS1_16FlashAttnFwdSm90INS1_25CollectiveMainloopFwdSm90ILi2EN4cute5tupleIJNS5_1CILi1EEES8_S8_EEENS6_IJNS7_ILi128EEENS7_ILi160EEENS7_ILi192EEEEEELi128ENS_12float_e4m3_tEfNS_4arch4Sm90ELb0ELb0ELb1ELb1ELb0ELb1ELb0ELb1ELb1ELb1ELb0ELb0EEENS1_21CollectiveEpilogueFwdINS6_IJSA_SA_SB_EEES9_NS_10bfloat16_tESG_Li256ELb1ELb1ELb0ELb1EEENS1_36VarlenDynamicPersistentTileSchedulerILi128ELi160ELi256ELi128ELb0ELb1ELb1ELb0ELb1ELb1EEEEEEEEEvNT_6ParamsE)
        /*011c*/ 	.word	0x00000060


	//----- nvinfo : EIATTR_MIN_STACK_SIZE
	.align		4
.L_73:
        /*0120*/ 	.byte	0x04, 0x12
        /*0122*/ 	.short	(.L_75 - .L_74)
	.align		4
.L_74:
        /*0124*/ 	.word	index@(_ZN7cutlass13device_kernelIN5flash11enable_sm90INS1_16FlashAttnFwdSm90INS1_25CollectiveMainloopFwdSm90ILi2EN4cute5tupleIJNS5_1CILi1EEES8_S8_EEENS6_IJNS7_ILi128EEESA_NS7_ILi192EEEEEELi128ENS_12float_e4m3_tEfNS_4arch4Sm90ELb0ELb1ELb1ELb0ELb0ELb0ELb0ELb1ELb1ELb1ELb0ELb0EEENS1_21CollectiveEpilogueFwdINS6_IJSA_SA_SA_EEES9_NS_10bfloat16_tESF_Li256ELb0ELb1ELb0ELb1EEENS1_30DynamicPersistentTileSchedulerILi256ELi128ELb0ELb1ELb1EEEEEEEEEvNT_6ParamsE)
        /*0128*/ 	.word	0x00000030


	//----- nvinfo : EIATTR_MIN_STACK_SIZE
	.align		4
.L_75:
        /*012c*/ 	.byte	0x04, 0x12
        /*012e*/ 	.short	(.L_77 - .L_76)
	.align		4
.L_76:
        /*0130*/ 	.word	index@(_ZN7cutlass13device_kernelIN5flash11enable_sm90INS1_16FlashAttnFwdSm90INS1_25CollectiveMainloopFwdSm90ILi2EN4cute5tupleIJNS5_1CILi1EEES8_S8_EEENS6_IJNS7_ILi128EEESA_NS7_ILi192EEEEEELi128ENS_12float_e4m3_tEfNS_4arch4Sm90ELb0ELb1ELb1ELb1ELb0ELb0ELb0ELb1ELb1ELb1ELb0ELb0EEENS1_21CollectiveEpilogueFwdINS6_IJSA_SA_SA_EEES9_NS_10bfloat16_tESF_Li256ELb1ELb1ELb0ELb1EEENS1_36VarlenDynamicPersistentTileSchedulerILi128ELi128ELi256ELi128ELb0ELb1ELb1ELb1ELb0ELb1EEEEEEEEEvNT_6ParamsE)
        /*0134*/ 	.word	0x00000038


	//----- nvinfo : EIATTR_MIN_STACK_SIZE
	.align		4
.L_77:
        /*0138*/ 	.byte	0x04, 0x12
        /*013a*/ 	.short	(.L_79 - .L_78)
	.align		4
.L_78:
        /*013c*/ 	.word	index@(_ZN7cutlass13device_kernelIN5flash11enable_sm90INS1_16FlashAttnFwdSm90INS1_25CollectiveMainloopFwdSm90ILi2EN4cute5tupleIJNS5_1CILi1EEES8_S8_EEENS6_IJNS7_ILi128EEESA_NS7_ILi192EEEEEELi128ENS_12float_e4m3_tEfNS_4arch4Sm90ELb0ELb1ELb1ELb1ELb0ELb1ELb0ELb1ELb1ELb1ELb0ELb0EEENS1_21CollectiveEpilogueFwdINS6_IJSA_SA_SA_EEES9_NS_10bfloat16_tESF_Li256ELb1ELb1ELb0ELb1EEENS1_36VarlenDynamicPersistentTileSchedulerILi128ELi128ELi256ELi128ELb0ELb1ELb1ELb1ELb0ELb1EEEEEEEEEvNT_6ParamsE)
        /*0140*/ 	.word	0x00000060


	//----- nvinfo : EIATTR_MIN_STACK_SIZE
	.align		4
.L_79:
        /*0144*/ 	.byte	0x04, 0x12
        /*0146*/ 	.short	(.L_81 - .L_80)
	.align		4
.L_80:
        /*0148*/ 	.word	index@(_ZN7cutlass13device_kernelIN5flash11enable_sm90INS1_16FlashAttnFwdSm90INS1_25CollectiveMainloopFwdSm90ILi2EN4cute5tupleIJNS5_1CILi1EEES8_S8_EEENS6_IJNS7_ILi128EEENS7_ILi160EEENS7_ILi192EEEEEELi128ENS_12float_e4m3_tEfNS_4arch4Sm90ELb1ELb0ELb1ELb0ELb0ELb0ELb0ELb1ELb1ELb1ELb0ELb0EEENS1_21CollectiveEpilogueFwdINS6_IJSA_SA_SB_EEES9_NS_10bfloat16_tESG_Li256ELb0ELb1ELb0ELb1EEENS1_30DynamicPersistentTileSchedulerILi256ELi128ELb0ELb1ELb1EEEEEEEEEvNT_6ParamsE)
        /*014c*/ 	.word	0x00000028


	//----- nvinfo : EIATTR_MIN_STACK_SIZE
	.align		4
.L_81:
        /*0150*/ 	.byte	0x04, 0x12
        /*0152*/ 	.short	(.L_83 - .L_82)
	.align		4
.L_82:
        /*0154*/ 	.word	index@(_ZN7cutlass13device_kernelIN5flash11enable_sm90INS1_16FlashAttnFwdSm90INS1_25CollectiveMainloopFwdSm90ILi2EN4cute5tupleIJNS5_1CILi1EEES8_S8_EEENS6_IJNS7_ILi128EEENS7_ILi160EEENS7_ILi192EEEEEELi128ENS_12float_e4m3_tEfNS_4arch4Sm90ELb1ELb0ELb1ELb1ELb0ELb0ELb0ELb1ELb1ELb1ELb0ELb0EEENS1_21CollectiveEpilogueFwdINS6_IJSA_SA_SB_EEES9_NS_10bfloat16_tESG_Li256ELb1ELb1ELb0ELb1EEENS1_36VarlenDynamicPersistentTileSchedulerILi128ELi160ELi256ELi128ELb0ELb1ELb1ELb1ELb1ELb1EEEEEEEEEvNT_6ParamsE)
        /*0158*/ 	.word	0x00000038


	//----- nvinfo : EIATTR_MIN_STACK_SIZE
	.align		4
.L_83:
        /*015c*/ 	.byte	0x04, 0x12
        /*015e*/ 	.short	(.L_85 - .L_84)
	.align		4
.L_84:
        /*0160*/ 	.word	index@(_ZN7cutlass13device_kernelIN5flash11enable_sm90INS1_16FlashAttnFwdSm90INS1_25CollectiveMainloopFwdSm90ILi2EN4cute5tupleIJNS5_1CILi1EEES8_S8_EEENS6_IJNS7_ILi128EEENS7_ILi160EEENS7_ILi192EEEEEELi128ENS_12float_e4m3_tEfNS_4arch4Sm90ELb1ELb0ELb1ELb1ELb0ELb1ELb0ELb1ELb1ELb1ELb0ELb0EEENS1_21CollectiveEpilogueFwdINS6_IJSA_SA_SB_EEES9_NS_10bfloat16_tESG_Li256ELb1ELb1ELb0ELb1EEENS1_36VarlenDynamicPersistentTileSchedulerILi128ELi160ELi256ELi128ELb0ELb1ELb1ELb1ELb1ELb1EEEEEEEEEvNT_6ParamsE)
        /*0164*/ 	.word	0x00000060
.L_85:


//--------------------- .nv.compat                --------------------------
	.section	.nv.compat,"",@"SHT_CUDA_COMPAT_INFO"
	.align	4
        /*0000*/ 	.byte	0x02, 0x09, 0x01, 0x00, 0x02, 0x02, 0x04, 0x00, 0x02, 0x05, 0x05, 0x00, 0x03, 0x07, 0x01, 0x01
        /*0010*/ 	.byte	0x02, 0x03, 0x01, 0x00, 0x02, 0x06, 0x01, 0x00, 0x04, 0x0b, 0x08, 0x00, 0x00, 0x00, 0x00, 0x00
        /*0020*/ 	.byte	0x00, 0x00, 0x00, 0x00


//--------------------- .nv.info._ZN7cutlass13device_kernelIN5flash11enable_sm90INS1_16FlashAttnFwdSm90INS1_25CollectiveMainloopFwdSm90ILi2EN4cute5tupleIJNS5_1CILi1EEES8_S8_EEENS6_IJNS7_ILi128EEENS7_ILi160EEENS7_ILi192EEEEEELi128ENS_12float_e4m3_tEfNS_4arch4Sm90ELb0ELb0ELb1ELb0ELb0ELb0ELb0ELb1ELb1ELb1ELb0ELb0EEENS1_21CollectiveEpilogueFwdINS6_IJSA_SA_SB_EEES9_NS_10bfloat16_tESG_Li256ELb0ELb1ELb0ELb1EEENS1_29StaticPersistentTileSchedulerILb0EEEEEEEEEvNT_6ParamsE --------------------------
	.section	.nv.info._ZN7cutlass13device_kernelIN5flash11enable_sm90INS1_16FlashAttnFwdSm90INS1_25CollectiveMainloopFwdSm90ILi2EN4cute5tupleIJNS5_1CILi1EEES8_S8_EEENS6_IJNS7_ILi128EEENS7_ILi160EEENS7_ILi192EEEEEELi128ENS_12float_e4m3_tEfNS_4arch4Sm90ELb0ELb0ELb1ELb0ELb0ELb0ELb0ELb1ELb1ELb1ELb0ELb0EEENS1_21CollectiveEpilogueFwdINS6_IJSA_SA_SB_EEES9_NS_10bfloat16_tESG_Li256ELb0ELb1ELb0ELb1EEENS1_29StaticPersistentTileSchedulerILb0EEEEEEEEEvNT_6ParamsE,"",@"SHT_CUDA_INFO"
	.sectionflags	@""
	.align	4


	//----- nvinfo : EIATTR_CUDA_API_VERSION
	.align		4
        /*0000*/ 	.byte	0x04, 0x37
        /*0002*/ 	.short	(.L_87 - .L_86)
.L_86:
        /*0004*/ 	.word	0x00000082


	//----- nvinfo : EIATTR_KPARAM_INFO
	.align		4
.L_87:
        /*0008*/ 	.byte	0x04, 0x17
        /*000a*/ 	.short	(.L_89 - .L_88)
.L_88:
        /*000c*/ 	.word	0x00000000
        /*0010*/ 	.short	0x0000
        /*0012*/ 	.short	0x0070
        /*0014*/ 	.byte	0x00, 0xf0, 0x01, 0x28


	//----- nvinfo : EIATTR_SPARSE_MMA_MASK
	.align		4
.L_89:
        /*0018*/ 	.byte	0x03, 0x50
        /*001a*/ 	.short	0x0000


	//----- nvinfo : EIATTR_MAXREG_COUNT
	.align		4
        /*001c*/ 	.byte	0x03, 0x1b
        /*001e*/ 	.short	0x00a8


	//----- nvinfo : EIATTR_NUM_BARRIERS
	.align		4
        /*0020*/ 	.byte	0x02, 0x4c
        /*0022*/ 	.byte	0x10
	.zero		1


	//----- nvinfo : EIATTR_EXTERNS
	.align		4
        /*0024*/ 	.byte	0x04, 0x0f
        /*0026*/ 	.short	(.L_91 - .L_90)


	//   ....[0]....
	.align		4
.L_90:
        /*0028*/ 	.word	index@(__assertfail)


	//----- nvinfo : EIATTR_ANNOTATIONS
	.align		4
.L_91:
        /*002c*/ 	.byte	0x04, 0x55
        /*002e*/ 	.short	(.L_93 - .L_92)


	//   ....[0]....
.L_92:
        /*0030*/ 	.word	0x00000001
        /*0034*/ 	.byte	0x00, 0xad, 0x00, 0x00, 0x01, 0x00, 0x00, 0x00, 0x00, 0xaf, 0x00, 0x00, 0x01, 0x00, 0x00, 0x00
        /* <DEDUP_REMOVED lines=13> */
        /*0114*/ 	.byte	0x60, 0xe1, 0x00, 0x00


	//----- nvinfo : EIATTR_MERCURY_ISA_VERSION
	.align		4
.L_93:
        /*0118*/ 	.byte	0x03, 0x5f
        /*011a*/ 	.short	0x0101


	//----- nvinfo : EIATTR_INT_WARP_WIDE_INSTR_OFFSETS
	.align		4
        /*011c*/ 	.byte	0x04, 0x31
        /*011e*/ 	.short	(.L_95 - .L_94)


	//   ....[0]....
.L_94:
        /*0120*/ 	.word	0x00000130


	//   ....[1]....
        /*0124*/ 	.word	0x00000170


	//   ....[2]....
        /*0128*/ 	.word	0x000001e0


	//----- nvinfo : EIATTR_COOP_GROUP_MASK_REGIDS
	.align		4
.L_95:
        /*012c*/ 	.byte	0x04, 0x29
        /*012e*/ 	.short	(.L_97 - .L_96)


	//   ....[0]....
.L_96:
        /*0130*/ 	.word	0xffffffff


	//   ....[1]....
        /*0134*/ 	.word	0xffffffff


	//   ....[2]....
        /*0138*/ 	.word	0xffffffff


	//   ....[3]....
        /*013c*/ 	.word	0xffffffff


	//   ....[4]....
        /*0140*/ 	.word	0xffffffff


	//   ....[5]....
        /*0144*/ 	.word	0xffffffff


	//   ....[6]....
        /*0148*/ 	.word	0xffffffff


	//   ....[7]....
        /*014c*/ 	.word	0xffffffff


	//   ....[8]....
        /*0150*/ 	.word	0xffffffff


	//   ....[9]....
        /*0154*/ 	.word	0xffffffff


	//   ....[10]....
        /*0158*/ 	.word	0xffffffff


	//   ....[11]....
        /*015c*/ 	.word	0xffffffff


	//   ....[12]....
        /*0160*/ 	.word	0xffffffff


	//   ....[13]....
        /*0164*/ 	.word	0xffffffff


	//   ....[14]....
        /*0168*/ 	.word	0xffffffff


	//   ....[15]....
        /*016c*/ 	.word	0xffffffff


	//   ....[16]....
        /*0170*/ 	.word	0xffffffff


	//   ....[17]....
        /*0174*/ 	.word	0xffffffff


	//   ....[18]....
        /*0178*/ 	.word	0xffffffff


	//   ....[19]....
        /*017c*/ 	.word	0xffffffff


	//   ....[20]....
        /*0180*/ 	.word	0xffffffff


	//   ....[21]....
        /*0184*/ 	.word	0xffffffff


	//   ....[22]....
        /*0188*/ 	.word	0xffffffff


	//   ....[23]....
        /*018c*/ 	.word	0xffffffff


	//   ....[24]....
        /*0190*/ 	.word	0xffffffff


	//   ....[25]....
        /*0194*/ 	.word	0xffffffff


	//   ....[26]....
        /*0198*/ 	.word	0xffffffff


	//   ....[27]....
        /*019c*/ 	.word	0xffffffff


	//   ....[28]....
        /*01a0*/ 	.word	0xffffffff


	//   ....[29]....
        /*01a4*/ 	.word	0xffffffff


	//   ....[30]....
        /*01a8*/ 	.word	0xffffffff


	//   ....[31]....
        /*01ac*/ 	.word	0xffffffff


	//   ....[32]....
        /*01b0*/ 	.word	0xffffffff


	//   ....[33]....
        /*01b4*/ 	.word	0xffffffff


	//   ....[34]....
        /*01b8*/ 	.word	0xffffffff


	//   ....[35]....
        /*01bc*/ 	.word	0xffffffff


	//   ....[36]....
        /*01c0*/ 	.word	0xffffffff


	//   ....[37]....
        /*01c4*/ 	.word	0xffffffff


	//   ....[38]....
        /*01c8*/ 	.word	0xffffffff


	//   ....[39]....
        /*01cc*/ 	.word	0xffffffff


	//   ....[40]....
        /*01d0*/ 	.word	0xffffffff


	//   ....[41]....
        /*01d4*/ 	.word	0xffffffff


	//   ....[42]....
        /*01d8*/ 	.word	0xffffffff


	//   ....[43]....
        /*01dc*/ 	.word	0xffffffff


	//   ....[44]....
        /*01e0*/ 	.word	0xffffffff


	//   ....[45]....
        /*01e4*/ 	.word	0xffffffff


	//   ....[46]....
        /*01e8*/ 	.word	0xffffffff


	//   ....[47]....
        /*01ec*/ 	.word	0xffffffff


	//   ....[48]....
        /*01f0*/ 	.word	0xffffffff


	//   ....[49]....
        /*01f4*/ 	.word	0xffffffff


	//   ....[50]....
        /*01f8*/ 	.word	0xffffffff


	//   ....[51]....
        /*01fc*/ 	.word	0xffffffff


	//   ....[52]....
        /*0200*/ 	.word	0xffffffff


	//   ....[53]....
        /*0204*/ 	.word	0xffffffff


	//   ....[54]....
        /*0208*/ 	.word	0xffffffff


	//   ....[55]....
        /*020c*/ 	.word	0xffffffff


	//   ....[56]....
        /*0210*/ 	.word	0xffffffff


	//   ....[57]....
        /*0214*/ 	.word	0xffffffff


	//   ....[58]....
        /*0218*/ 	.word	0xffffffff


	//   ....[59]....
        /*021c*/ 	.word	0xffffffff


	//   ....[60]....
        /*0220*/ 	.word	0xffffffff


	//   ....[61]....
        /*0224*/ 	.word	0xffffffff


	//   ....[62]....
        /*0228*/ 	.word	0xffffffff


	//   ....[63]....
        /*022c*/ 	.word	0xffffffff


	//   ....[64]....
        /*0230*/ 	.word	0xffffffff


	//   ....[65]....
        /*0234*/ 	.word	0xffffffff


	//   ....[66]....
        /*0238*/ 	.word	0xffffffff


	//   ....[67]....
        /*023c*/ 	.word	0xffffffff


	//   ....[68]....
        /*0240*/ 	.word	0xffffffff


	//   ....[69]....
        /*0244*/ 	.word	0xffffffff


	//   ....[70]....
        /*0248*/ 	.word	0xffffffff


	//   ....[71]....
        /*024c*/ 	.word	0xffffffff


	//   ....[72]....
        /*0250*/ 	.word	0xffffffff


	//   ....[73]....
        /*0254*/ 	.word	0xffffffff


	//   ....[74]....
        /*0258*/ 	.word	0x0500000f


	//   ....[75]....
        /*025c*/ 	.word	0x0500000f


	//   ....[76]....
        /*0260*/ 	.word	0x0500000f


	//   ....[77]....
        /*0264*/ 	.word	0x0500000f


	//   ....[78]....
        /*0268*/ 	.word	0x0500000f


	//   ....[79]....
        /*026c*/ 	.word	0x0500000f


	//   ....[80]....
        /*0270*/ 	.word	0x0500000f


	//   ....[81]....
        /*0274*/ 	.word	0x0500000f


	//   ....[82]....
        /*0278*/ 	.word	0x0500000f


	//----- nvinfo : EIATTR_COOP_GROUP_INSTR_OFFSETS
	.align		4
.L_97:
        /*027c*/ 	.byte	0x04, 0x28
        /*027e*/ 	.short	(.L_99 - .L_98)


	//   ....[0]....
.L_98:
        /*0280*/ 	.word	0x00000070


	//   ....[1]....
        /*0284*/ 	.word	0x00000140


	//   ....[2]....
        /*0288*/ 	.word	0x00000190


	//   ....[3]....
        /*028c*/ 	.word	0x000003c0


	//   ....[4]....
        /*0290*/ 	.word	0x00000520


	//   ....[5]....
        /*0294*/ 	.word	0x00000640


	//   ....[6]....
        /*0298*/ 	.word	0x000007a0


	//   ....[7]....
        /*029c*/ 	.word	0x00000da0


	//   ....[8]....
        /*02a0*/ 	.word	0x000036e0


	//   ....[9]....
        /*02a4*/ 	.word	0x00003790


	//   ....[10]....
        /*02a8*/ 	.word	0x00003b40


	//   ....[11]....
        /*02ac*/ 	.word	0x00003c40


	//   ....[12]....
        /*02b0*/ 	.word	0x00007000


	//   ....[13]....
        /*02b4*/ 	.word	0x00007030


	//   ....[14]....
        /*02b8*/ 	.word	0x00007050


	//   ....[15]....
        /*02bc*/ 	.word	0x00007070


	//   ....[16]....
        /*02c0*/ 	.word	0x00008ba0


	//   ....[17]....
        /*02c4*/ 	.word	0x00008bb0


	//   ....[18]....
        /*02c8*/ 	.word	0x00008c30


	//   ....[19]....
        /*02cc*/ 	.word	0x00008c40


	//   ....[20]....
        /*02d0*/ 	.word	0x00009df0


	//   ....[21]....
        /*02d4*/ 	.word	0x00009e30


	//   ....[22]....
        /*02d8*/ 	.word	0x00009e70


	//   ....[23]....
        /*02dc*/ 	.word	0x00009eb0


	//   ....[24]....
        /*02e0*/ 	.word	0x00009ee0


	//   ....[25]....
        /*02e4*/ 	.word	0x00009f10


	//   ....[26]....
        /*02e8*/ 	.word	0x00009f40


	//   ....[27]....
        /*02ec*/ 	.word	0x00009f70


	//   ....[28]....
        /*02f0*/ 	.word	0x00009fb0


	//   ....[29]....
        /*02f4*/ 	.word	0x00009fd0


	//   ....[30]....
        /*02f8*/ 	.word	0x0000a000


	//   ....[31]....
        /*02fc*/ 	.word	0x0000a040


	//   ....[32]....
        /*0300*/ 	.word	0x0000a0a0


	//   ....[33]....
        /*0304*/ 	.word	0x0000a0b0


	//   ....[34]....
        /*0308*/ 	.word	0x0000a0c0


	//   ....[35]....
        /*030c*/ 	.word	0x0000a0f0


	//   ....[36]....
        /*0310*/ 	.word	0x0000a120


	//   ....[37]....
        /*0314*/ 	.word	0x0000a130


	//   ....[38]....
        /*0318*/ 	.word	0x0000a140


	//   ....[39]....
        /*031c*/ 	.word	0x0000a150


	//   ....[40]....
        /*0320*/ 	.word	0x0000a160


	//   ....[41]....
        /*0324*/ 	.word	0x0000a170


	//   ....[42]....
        /*0328*/ 	.word	0x0000a180


	//   ....[43]....
        /*032c*/ 	.word	0x0000a190


	//   ....[44]....
        /*0330*/ 	.word	0x0000a1a0


	//   ....[45]....
        /*0334*/ 	.word	0x0000a1b0


	//   ....[46]....
        /*0338*/ 	.word	0x0000a1c0


	//   ....[47]....
        /*033c*/ 	.word	0x0000a1d0


	//   ....[48]....
        /*0340*/ 	.word	0x0000a1e0


	//   ....[49]....
        /*0344*/ 	.word	0x0000a1f0


	//   ....[50]....
        /*0348*/ 	.word	0x0000a200


	//   ....[51]....
        /*034c*/ 	.word	0x0000a220


	//   ....[52]....
        /*0350*/ 	.word	0x0000a370


	//   ....[53]....
        /*0354*/ 	.word	0x0000a3a0


	//   ....[54]....
        /*0358*/ 	.word	0x0000a490


	//   ....[55]....
        /*035c*/ 	.word	0x0000a4a0


	//   ....[56]....
        /*0360*/ 	.word	0x0000a8b0


	//   ....[57]....
        /*0364*/ 	.word	0x0000a8f0


	//   ....[58]....
        /*0368*/ 	.word	0x0000a9c0


	//   ....[59]....
        /*036c*/ 	.word	0x0000a9e0


	//   ....[60]....
        /*0370*/ 	.word	0x0000aa90


	//   ....[61]....
        /*0374*/ 	.word	0x0000aab0


	//   ....[62]....
        /*0378*/ 	.word	0x0000ab70


	//   ....[63]....
        /*037c*/ 	.word	0x0000abb0


	//   ....[64]....
        /*0380*/ 	.word	0x0000b840


	//   ....[65]....
        /*0384*/ 	.word	0x0000c440


	//   ....[66]....
        /*0388*/ 	.word	0x0000c470


	//   ....[67]....
        /*038c*/ 	.word	0x0000c540


	//   ....[68]....
        /*0390*/ 	.word	0x0000c560


	//   ....[69]....
        /*0394*/ 	.word	0x0000c600


	//   ....[70]....
        /*0398*/ 	.word	0x0000c620


	//   ....[71]....
        /*039c*/ 	.word	0x0000c630


	//   ....[72]....
        /*03a0*/ 	.word	0x0000c6c0


	//   ....[73]....
        /*03a4*/ 	.word	0x0000e0b0


	//   ....[74]....
        /*03a8*/ 	.word	0x0000e5b0


	//   ....[75]....
        /*03ac*/ 	.word	0x0000e760


	//   ....[76]....
        /*03b0*/ 	.word	0x0000e7b0


	//   ....[77]....
        /*03b4*/ 	.word	0x0000e850


	//   ....[78]....
        /*03b8*/ 	.word	0x0000e960


	//   ....[79]....
        /*03bc*/ 	.word	0x0000e9c0


	//   ....[80]....
        /*03c0*/ 	.word	0x0000eae0


	//   ....[81]....
        /*03c4*/ 	.word	0x0000eb40


	//   ....[82]....
        /*03c8*/ 	.word	0x0000ebe0


	//----- nvinfo : EIATTR_REG_RECONFIG
	.align		4
.L_99:
        /*03cc*/ 	.byte	0x01, 0x54
	.zero		2


	//----- nvinfo : EIATTR_SYSCALL_OFFSETS
	.align		4
        /*03d0*/ 	.byte	0x04, 0x46
        /*03d2*/ 	.short	(.L_101 - .L_100)


	//   ....[0]....
.L_100:
        /*03d4*/ 	.word	0x00001100


	//   ....[1]....
        /*03d8*/ 	.word	0x0000b2f0


	//   ....[2]....
        /*03dc*/ 	.word	0x0000b430


	//   ....[3]....
        /*03e0*/ 	.word	0x0000b570


	//   ....[4]....
        /*03e4*/ 	.word	0x0000b690


	//   ....[5]....
        /*03e8*/ 	.word	0x0000c040


	//----- nvinfo : EIATTR_MBARRIER_INSTR_OFFSETS
	.align		4
.L_101:
        /*03ec*/ 	.byte	0x04, 0x39
        /*03ee*/ 	.short	(.L_103 - .L_102)


	//   ....[0]....
.L_102:
        /*03f0*/ 	.word	0x00000270
        /*03f4*/ 	.word	0x000000ff
        /*03f8*/ 	.word	0x00029800
        /*03fc*/ 	.short	0x0100
        /*03fe*/ 	.byte	0x08
	.zero		1


	//   ....[1]....
        /*0400*/ 	.word	0x00000280
        /*0404*/ 	.word	0x000000ff
        /*0408*/ 	.word	0x00029820
        /*040c*/ 	.short	0x0100
        /*040e*/ 	.byte	0x08
	.zero		1


	//   ....[2]....
        /*0410*/ 	.word	0x00000370
        /*0414*/ 	.word	0x000000ff
        /*0418*/ 	.word	0x00029830
        /*041c*/ 	.short	0x0100
        /*041e*/ 	.byte	0x08
	.zero		1


	//   ....[3]....
        /*0420*/ 	.word	0x00000380
        /*0424*/ 	.word	0x000000ff
        /*0428*/ 	.word	0x00029840
        /*042c*/ 	.short	0x0100
        /*042e*/ 	.byte	0x08
	.zero		1


	//   ....[4]....
        /*0430*/ 	.word	0x00000390
        /*0434*/ 	.word	0x000000ff
        /*0438*/ 	.word	0x00029838
        /*043c*/ 	.short	0x0100
        /*043e*/ 	.byte	0x08
	.zero		1


	//   ....[5]....
        /*0440*/ 	.word	0x000003a0
        /*0444*/ 	.word	0x000000ff
        /*0448*/ 	.word	0x00029848
        /*044c*/ 	.short	0x0100
        /*044e*/ 	.byte	0x08
	.zero		1


	//   ....[6]....
        /*0450*/ 	.word	0x000004d0
        /*0454*/ 	.word	0x000000ff
        /*0458*/ 	.word	0x00029850
        /*045c*/ 	.short	0x0100
        /*045e*/ 	.byte	0x08
	.zero		1


	//   ....[7]....
        /*0460*/ 	.word	0x000004e0
        /*0464*/ 	.word	0x000000ff
        /*0468*/ 	.word	0x00029860
        /*046c*/ 	.short	0x0100
        /*046e*/ 	.byte	0x08
	.zero		1


	//   ....[8]....
        /*0470*/ 	.word	0x000004f0
        /*0474*/ 	.word	0x000000ff
        /*0478*/ 	.word	0x00029858
        /*047c*/ 	.short	0x0100
        /*047e*/ 	.byte	0x08
	.zero		1


	//   ....[9]....
        /*0480*/ 	.word	0x00000500
        /*0484*/ 	.word	0x000000ff
        /*0488*/ 	.word	0x00029868
        /*048c*/ 	.short	0x0100
        /*048e*/ 	.byte	0x08
	.zero		1


	//   ....[10]....
        /*0490*/ 	.word	0x000005f0
        /*0494*/ 	.word	0x000000ff
        /*0498*/ 	.word	0x00029870
        /*049c*/ 	.short	0x0100
        /*049e*/ 	.byte	0x06
	.zero		1


	//   ....[11]....
        /*04a0*/ 	.word	0x00000600
        /*04a4*/ 	.word	0x000000ff
        /*04a8*/ 	.word	0x00029880
        /*04ac*/ 	.short	0x0100
        /*04ae*/ 	.byte	0x06
	.zero		1


	//   ....[12]....
        /*04b0*/ 	.word	0x00000610
        /*04b4*/ 	.word	0x000000ff
        /*04b8*/ 	.word	0x00029878
        /*04bc*/ 	.short	0x0100
        /*04be*/ 	.byte	0x06
	.zero		1


	//   ....[13]....
        /*04c0*/ 	.word	0x00000620
        /*04c4*/ 	.word	0x000000ff
        /*04c8*/ 	.word	0x00029888
        /*04cc*/ 	.short	0x0100
        /*04ce*/ 	.byte	0x06
	.zero		1


	//   ....[14]....
        /*04d0*/ 	.word	0x00000750
        /*04d4*/ 	.word	0x000000ff
        /*04d8*/ 	.word	0x00029890
        /*04dc*/ 	.short	0x0100
        /*04de*/ 	.byte	0x08
	.zero		1


	//   ....[15]....
        /*04e0*/ 	.word	0x00000760
        /*04e4*/ 	.word	0x000000ff
        /*04e8*/ 	.word	0x000298a0
        /*04ec*/ 	.short	0x0100
        /*04ee*/ 	.byte	0x08
	.zero		1


	//   ....[16]....
        /*04f0*/ 	.word	0x00000770
        /*04f4*/ 	.word	0x000000ff
        /*04f8*/ 	.word	0x00029898
        /*04fc*/ 	.short	0x0100
        /*04fe*/ 	.byte	0x08
	.zero		1


	//   ....[17]....
        /*0500*/ 	.word	0x00000780
        /*0504*/ 	.word	0x000000ff
        /*0508*/ 	.word	0x000298a8
        /*050c*/ 	.short	0x0100
        /*050e*/ 	.byte	0x08
	.zero		1


	//   ....[18]....
        /*0510*/ 	.word	0x000008b0
        /*0514*/ 	.word	0x000000ff
        /*0518*/ 	.word	0x000298b0
        /*051c*/ 	.short	0x0100
        /*051e*/ 	.byte	0x08
	.zero		1


	//   ....[19]....
        /*0520*/ 	.word	0x000008c0
        /*0524*/ 	.word	0x000000ff
        /*0528*/ 	.word	0x000298c0
        /*052c*/ 	.short	0x0100
        /*052e*/ 	.byte	0x08
	.zero		1


	//   ....[20]....
        /*0530*/ 	.word	0x000008d0
        /*0534*/ 	.word	0x000000ff
        /*0538*/ 	.word	0x000298b8
        /*053c*/ 	.short	0x0100
        /*053e*/ 	.byte	0x08
	.zero		1


	//   ....[21]....
        /*0540*/ 	.word	0x000008e0
        /*0544*/ 	.word	0x000000ff
        /*0548*/ 	.word	0x000298c8
        /*054c*/ 	.short	0x0100
        /*054e*/ 	.byte	0x08
	.zero		1


	//   ....[22]....
        /*0550*/ 	.word	0x00001490
        /*0554*/ 	.word	0x000000ff
        /*0558*/ 	.word	0x00029800
        /*055c*/ 	.short	0x010a
        /*055e*/ 	.byte	0x27
	.zero		1


	//   ....[23]....
        /*0560*/ 	.word	0x00001530
        /*0564*/ 	.word	0x00000003
        /*0568*/ 	.word	0x00029830
        /*056c*/ 	.short	0x010a
        /*056e*/ 	.byte	0x3f
	.zero		1


	//   ....[24]....
        /*0570*/ 	.word	0x000015a0
        /*0574*/ 	.word	0x00000003
        /*0578*/ 	.word	0x00029830
        /*057c*/ 	.short	0x010a
        /*057e*/ 	.byte	0x3f
	.zero		1


	//   ....[25]....
        /*0580*/ 	.word	0x00003be0
        /*0584*/ 	.word	0x00000003
        /*0588*/ 	.word	0x00000000
        /*058c*/ 	.short	0x0101
        /*058e*/ 	.byte	0x3f
	.zero		1


	//   ....[26]....
        /*0590*/ 	.word	0x00005260
        /*0594*/ 	.word	0x000000ff
        /*0598*/ 	.word	0x00029830
        /*059c*/ 	.short	0x010a
        /*059e*/ 	.byte	0x06
	.zero		1


	//   ....[27]....
        /*05a0*/ 	.word	0x000052a0
        /*05a4*/ 	.word	0x000000ff
        /*05a8*/ 	.word	0x00029830
        /*05ac*/ 	.short	0x010a
        /*05ae*/ 	.byte	0x06
	.zero		1


	//   ....[28]....
        /*05b0*/ 	.word	0x00005ec0
        /*05b4*/ 	.word	0x000000ff
        /*05b8*/ 	.word	0x00029850
        /*05bc*/ 	.short	0x010a
        /*05be*/ 	.byte	0x06
	.zero		1


	//   ....[29]....
        /*05c0*/ 	.word	0x00005f00
        /*05c4*/ 	.word	0x000000ff
        /*05c8*/ 	.word	0x00029850
        /*05cc*/ 	.short	0x010a
        /*05ce*/ 	.byte	0x06
	.zero		1


	//   ....[30]....
        /*05d0*/ 	.word	0x00007fd0
        /*05d4*/ 	.word	0x00000004
        /*05d8*/ 	.word	0x00000000
        /*05dc*/ 	.short	0x0101
        /*05de*/ 	.byte	0x3f
	.zero		1


	//   ....[31]....
        /*05e0*/ 	.word	0x000081e0
        /*05e4*/ 	.word	0x000000ff
        /*05e8*/ 	.word	0x00000000
        /*05ec*/ 	.short	0x0101
        /*05ee*/ 	.byte	0x06
	.zero		1


	//   ....[32]....
        /*05f0*/ 	.word	0x00008860
        /*05f4*/ 	.word	0x000000ff
        /*05f8*/ 	.word	0x00029850
        /*05fc*/ 	.short	0x010a
        /*05fe*/ 	.byte	0x04
	.zero		1


	//   ....[33]....
        /*0600*/ 	.word	0x000088a0
        /*0604*/ 	.word	0x000000ff
        /*0608*/ 	.word	0x00029850
        /*060c*/ 	.short	0x010a
        /*060e*/ 	.byte	0x04
	.zero		1


	//   ....[34]....
        /*0610*/ 	.word	0x000095a0
        /*0614*/ 	.word	0x000000ff
        /*0618*/ 	.word	0x00000000
        /*061c*/ 	.short	0x0101
        /*061e*/ 	.byte	0x04
	.zero		1


	//   ....[35]....
        /*0620*/ 	.word	0x0000a8d0
        /*0624*/ 	.word	0x000000ff
        /*0628*/ 	.word	0x00000000
        /*062c*/ 	.short	0x0101
        /*062e*/ 	.byte	0x27
	.zero		1


	//   ....[36]....
        /*0630*/ 	.word	0x0000bab0
        /*0634*/ 	.word	0x00000002
        /*0638*/ 	.word	0x00029880
        /*063c*/ 	.short	0x010a
        /*063e*/ 	.byte	0x3f
	.zero		1


	//   ....[37]....
        /*0640*/ 	.word	0x0000bc30
        /*0644*/ 	.word	0x00000002
        /*0648*/ 	.word	0x00029840
        /*064c*/ 	.short	0x010a
        /*064e*/ 	.byte	0x3f
	.zero		1


	//   ....[38]....
        /*0650*/ 	.word	0x0000c7a0
        /*0654*/ 	.word	0x000000ff
        /*0658*/ 	.word	0x00029800
        /*065c*/ 	.short	0x0107
        /*065e*/ 	.byte	0x29
	.zero		1


	//   ....[39]....
        /*0660*/ 	.word	0x0000c7f0
        /*0664*/ 	.word	0x000000ff
        /*0668*/ 	.word	0x00029800
        /*066c*/ 	.short	0x0101
        /*066e*/ 	.byte	0x29
	.zero		1


	//   ....[40]....
        /*0670*/ 	.word	0x0000c820
        /*0674*/ 	.word	0x000000ff
        /*0678*/ 	.word	0x00029820
        /*067c*/ 	.short	0x010a
        /*067e*/ 	.byte	0x29
	.zero		1


	//   ....[41]....
        /*0680*/ 	.word	0x0000cb20
        /*0684*/ 	.word	0x00000006
        /*0688*/ 	.word	0x00029880
        /*068c*/ 	.short	0x010a
        /*068e*/ 	.byte	0x3f
	.zero		1


	//   ....[42]....
        /*0690*/ 	.word	0x0000cd50
        /*0694*/ 	.word	0x00000006
        /*0698*/ 	.word	0x00029840
        /*069c*/ 	.short	0x010a
        /*069e*/ 	.byte	0x3f
	.zero		1


	//   ....[43]....
        /*06a0*/ 	.word	0x0000d210
        /*06a4*/ 	.word	0x00000012
        /*06a8*/ 	.word	0x00029870
        /*06ac*/ 	.short	0x010a
        /*06ae*/ 	.byte	0x3f
	.zero		1


	//   ....[44]....
        /*06b0*/ 	.word	0x0000d280
        /*06b4*/ 	.word	0x00000012
        /*06b8*/ 	.word	0x00029860
        /*06bc*/ 	.short	0x010a
        /*06be*/ 	.byte	0x3f
	.zero		1


	//   ....[45]....
        /*06c0*/ 	.word	0x0000d7b0
        /*06c4*/ 	.word	0x00000012
        /*06c8*/ 	.word	0x00029850
        /*06cc*/ 	.short	0x0101
        /*06ce*/ 	.byte	0x3f
	.zero		1


	//   ....[46]....
        /*06d0*/ 	.word	0x0000d820
        /*06d4*/ 	.word	0x00000012
        /*06d8*/ 	.word	0x00000000
        /*06dc*/ 	.short	0x0101
        /*06de*/ 	.byte	0x3f
	.zero		1


	//   ....[47]....
        /*06e0*/ 	.word	0x0000d920
        /*06e4*/ 	.word	0x00000010
        /*06e8*/ 	.word	0x00029870
        /*06ec*/ 	.short	0x010a
        /*06ee*/ 	.byte	0x3f
	.zero		1


	//   ....[48]....
        /*06f0*/ 	.word	0x0000d990
        /*06f4*/ 	.word	0x00000010
        /*06f8*/ 	.word	0x00029860
        /*06fc*/ 	.short	0x010a
        /*06fe*/ 	.byte	0x3f
	.zero		1


	//   ....[49]....
        /*0700*/ 	.word	0x0000ded0
        /*0704*/ 	.word	0x00000010
        /*0708*/ 	.word	0x00029850
        /*070c*/ 	.short	0x0101
        /*070e*/ 	.byte	0x3f
	.zero		1


	//   ....[50]....
        /*0710*/ 	.word	0x0000df60
        /*0714*/ 	.word	0x00000000
        /*0718*/ 	.word	0x00000000
        /*071c*/ 	.short	0x0101
        /*071e*/ 	.byte	0x3f
	.zero		1


	//   ....[51]....
        /*0720*/ 	.word	0x0000e060
        /*0724*/ 	.word	0x00000008
        /*0728*/ 	.word	0x00029820
        /*072c*/ 	.short	0x010a
        /*072e*/ 	.byte	0x3f
	.zero		1


	//   ....[52]....
        /*0730*/ 	.word	0x0000e1e0
        /*0734*/ 	.word	0x00000005
        /*0738*/ 	.word	0x00000000
        /*073c*/ 	.short	0x010a
        /*073e*/ 	.byte	0x3f
	.zero		1


	//   ....[53]....
        /*0740*/ 	.word	0x0000e230
        /*0744*/ 	.word	0x00000007
        /*0748*/ 	.word	0x00000000
        /*074c*/ 	.short	0x010a
        /*074e*/ 	.byte	0x3f
	.zero		1


	//   ....[54]....
        /*0750*/ 	.word	0x0000e280
        /*0754*/ 	.word	0x00000011
        /*0758*/ 	.word	0x00029860
        /*075c*/ 	.short	0x010a
        /*075e*/ 	.byte	0x3f
	.zero		1


	//   ....[55]....
        /*0760*/ 	.word	0x0000e2d0
        /*0764*/ 	.word	0x00000003
        /*0768*/ 	.word	0x00029860
        /*076c*/ 	.short	0x010a
        /*076e*/ 	.byte	0x3f
	.zero		1


	//   ....[56]....
        /*0770*/ 	.word	0x0000e310
        /*0774*/ 	.word	0x00000011
        /*0778*/ 	.word	0x00029880
        /*077c*/ 	.short	0x010a
        /*077e*/ 	.byte	0x3f
	.zero		1


	//   ....[57]....
        /*0780*/ 	.word	0x0000e330
        /*0784*/ 	.word	0x00000003
        /*0788*/ 	.word	0x00029880
        /*078c*/ 	.short	0x010a
        /*078e*/ 	.byte	0x3f
	.zero		1


	//   ....[58]....
        /*0790*/ 	.word	0x0000e3a0
        /*0794*/ 	.word	0x00000003
        /*0798*/ 	.word	0x00029800
        /*079c*/ 	.short	0x010a
        /*079e*/ 	.byte	0x3f
	.zero		1


	//   ....[59]....
        /*07a0*/ 	.word	0x0000e3f0
        /*07a4*/ 	.word	0x00000003
        /*07a8*/ 	.word	0x00029830
        /*07ac*/ 	.short	0x010a
        /*07ae*/ 	.byte	0x3f
	.zero		1


	//   ....[60]....
        /*07b0*/ 	.word	0x0000e450
        /*07b4*/ 	.word	0x00000008
        /*07b8*/ 	.word	0x00029830
        /*07bc*/ 	.short	0x010a
        /*07be*/ 	.byte	0x3f
	.zero		1


	//   ....[61]....
        /*07c0*/ 	.word	0x0000e4b0
        /*07c4*/ 	.word	0x00000008
        /*07c8*/ 	.word	0x00029850
        /*07cc*/ 	.short	0x010a
        /*07ce*/ 	.byte	0x3f
	.zero		1


	//   ....[62]....
        /*07d0*/ 	.word	0x0000e510
        /*07d4*/ 	.word	0x00000003
        /*07d8*/ 	.word	0x00029850
        /*07dc*/ 	.short	0x010a
        /*07de*/ 	.byte	0x3f
	.zero		1


	//   ....[63]....
        /*07e0*/ 	.word	0x0000e660
        /*07e4*/ 	.word	0x00000002
        /*07e8*/ 	.word	0x00029880
        /*07ec*/ 	.short	0x010a
        /*07ee*/ 	.byte	0x3f
	.zero		1


	//   ....[64]....
        /*07f0*/ 	.word	0x0000e6b0
        /*07f4*/ 	.word	0x00000002
        /*07f8*/ 	.word	0x00029840
        /*07fc*/ 	.short	0x010a
        /*07fe*/ 	.byte	0x3f
	.zero		1


	//   ....[65]....
        /*0800*/ 	.word	0x0000ec90
        /*0804*/ 	.word	0x00000003
        /*0808*/ 	.word	0x00029820
        /*080c*/ 	.short	0x010a
        /*080e*/ 	.byte	0x3f
	.zero		1


	//   ....[66]....
        /*0810*/ 	.word	0x0000ece0
        /*0814*/ 	.word	0x00000006
        /*0818*/ 	.word	0x00029880
        /*081c*/ 	.short	0x010a
        /*081e*/ 	.byte	0x3f
	.zero		1


	//   ....[67]....
        /*0820*/ 	.word	0x0000ed30
        /*0824*/ 	.word	0x00000006
        /*0828*/ 	.word	0x00029840
        /*082c*/ 	.short	0x010a
        /*082e*/ 	.byte	0x3f
	.zero		1


	//   ....[68]....
        /*0830*/ 	.word	0x0000ed80
        /*0834*/ 	.word	0x00000012
        /*0838*/ 	.word	0x00029870
        /*083c*/ 	.short	0x010a
        /*083e*/ 	.byte	0x3f
	.zero		1


	//   ....[69]....
        /*0840*/ 	.word	0x0000edd0
        /*0844*/ 	.word	0x00000012
        /*0848*/ 	.word	0x00029860
        /*084c*/ 	.short	0x010a
        /*084e*/ 	.byte	0x3f
	.zero		1


	//   ....[70]....
        /*0850*/ 	.word	0x0000ee20
        /*0854*/ 	.word	0x00000010
        /*0858*/ 	.word	0x00029870
        /*085c*/ 	.short	0x010a
        /*085e*/ 	.byte	0x3f
	.zero		1


	//   ....[71]....
        /*0860*/ 	.word	0x0000ee70
        /*0864*/ 	.word	0x00000010
        /*0868*/ 	.word	0x00029860
        /*086c*/ 	.short	0x010a
        /*086e*/ 	.byte	0x3f
	.zero		1


	//   ....[72]....
        /*0870*/ 	.word	0x0000eec0
        /*0874*/ 	.word	0x00000008
        /*0878*/ 	.word	0x00029820
        /*087c*/ 	.short	0x010a
        /*087e*/ 	.byte	0x3f
	.zero		1


	//   ....[73]....
        /*0880*/ 	.word	0x0000ef10
        /*0884*/ 	.word	0x00000005
        /*0888*/ 	.word	0x00000000
        /*088c*/ 	.short	0x010a
        /*088e*/ 	.byte	0x3f
	.zero		1


	//   ....[74]....
        /*0890*/ 	.word	0x0000ef60
        /*0894*/ 	.word	0x00000007
        /*0898*/ 	.word	0x00000000
        /*089c*/ 	.short	0x010a
        /*089e*/ 	.byte	0x3f
	.zero		1


	//   ....[75]....
        /*08a0*/ 	.word	0x0000efb0
        /*08a4*/ 	.word	0x00000011
        /*08a8*/ 	.word	0x00029860
        /*08ac*/ 	.short	0x010a
        /*08ae*/ 	.byte	0x3f
	.zero		1


	//   ....[76]....
        /*08b0*/ 	.word	0x0000f000
        /*08b4*/ 	.word	0x00000003
        /*08b8*/ 	.word	0x00029860
        /*08bc*/ 	.short	0x010a
        /*08be*/ 	.byte	0x3f
	.zero		1


	//   ....[77]....
        /*08c0*/ 	.word	0x0000f050
        /*08c4*/ 	.word	0x00000011
        /*08c8*/ 	.word	0x00029880
        /*08cc*/ 	.short	0x010a
        /*08ce*/ 	.byte	0x3f
	.zero		1


	//----- nvinfo : EIATTR_NUM_MBARRIERS
	.align		4
.L_103:
        /*08d0*/ 	.byte	0x03, 0x38
        /*08d2*/ 	.short	0x0016


	//----- nvinfo : EIATTR_EXIT_INSTR_OFFSETS
	.align		4
        /*08d4*/ 	.byte	0x04, 0x1c
        /*08d6*/ 	.short	(.L_105 - .L_104)


	//   ....[0]....
.L_104:
        /*08d8*/ 	.word	0x00000a30


	//   ....[1]....
        /*08dc*/ 	.word	0x0000ac90


	//   ....[2]....
        /*08e0*/ 	.word	0x0000e0d0


	//   ....[3]....
        /*08e4*/ 	.word	0x0000e380


	//----- nvinfo : EIATTR_MAX_THREADS
	.align		4
.L_105:
        /*08e8*/ 	.byte	0x04, 0x05
        /*08ea*/ 	.short	(.L_107 - .L_106)
.L_106:
        /*08ec*/ 	.word	0x00000180
        /*08f0*/ 	.word	0x00000001
        /*08f4*/ 	.word	0x00000001


	//----- nvinfo : EIATTR_CRS_STACK_SIZE
	.align		4
.L_107:
        /*08f8*/ 	.byte	0x04, 0x1e
        /*08fa*/ 	.short	(.L_109 - .L_108)
.L_108:
        /*08fc*/ 	.word	0x00000000


	//----- nvinfo : EIATTR_CBANK_PARAM_SIZE
	.align		4
.L_109:
        /*0900*/ 	.byte	0x03, 0x19
        /*0902*/ 	.short	0x0a70


	//----- nvinfo : EIATTR_PARAM_CBANK
	.align		4
        /*0904*/ 	.byte	0x04, 0x0a
        /*0906*/ 	.short	(.L_111 - .L_110)
	.align		4
.L_110:
        /*0908*/ 	.word	index@(.nv.constant0._ZN7cutlass13device_kernelIN5flash11enable_sm90INS1_16FlashAttnFwdSm90INS1_25CollectiveMainloopFwdSm90ILi2EN4cute5tupleIJNS5_1CILi1EEES8_S8_EEENS6_IJNS7_ILi128EEENS7_ILi160EEENS7_ILi192EEEEEELi128ENS_12float_e4m3_tEfNS_4arch4Sm90ELb0ELb0ELb1ELb0ELb0ELb0ELb0ELb1ELb1ELb1ELb0ELb0EEENS1_21CollectiveEpilogueFwdINS6_IJSA_SA_SB_EEES9_NS_10bfloat16_tESG_Li256ELb0ELb1ELb0ELb1EEENS1_29StaticPersistentTileSchedulerILb0EEEEEEEEEvNT_6ParamsE)
        /*090c*/ 	.short	0x0210
        /*090e*/ 	.short	0x0a70


	//----- nvinfo : EIATTR_SW_WAR
	.align		4
.L_111:
        /*0910*/ 	.byte	0x04, 0x36
        /*0912*/ 	.short	(.L_113 - .L_112)
.L_112:
        /*0914*/ 	.word	0x00000008
.L_113:


//--------------------- .nv.info._ZN7cutlass13device_kernelIN5flash11enable_sm90INS1_16FlashAttnFwdSm90INS1_25CollectiveMainloopFwdSm90ILi2EN4cute5tupleIJNS5_1CILi2EEENS7_ILi1EEES9_EEENS6_IJNS7_ILi128EEENS7_ILi160EEENS7_ILi192EEEEEELi128ENS_12float_e4m3_tEfNS_4arch4Sm90ELb0ELb0ELb1ELb0ELb0ELb0ELb0ELb1ELb1ELb1ELb0ELb0EEENS1_21CollectiveEpilogueFwdINS6_IJSB_SB_SC_EEESA_NS_10bfloat16_tESH_Li256ELb0ELb1ELb0ELb1EEENS1_29StaticPersistentTileSchedulerILb0EEEEEEEEEvNT_6ParamsE --------------------------
	.section	.nv.info._ZN7cutlass13device_kernelIN5flash11enable_sm90INS1_16FlashAttnFwdSm90INS1_25CollectiveMainloopFwdSm90ILi2EN4cute5tupleIJNS5_1CILi2EEENS7_ILi1EEES9_EEENS6_IJNS7_ILi128EEENS7_ILi160EEENS7_ILi192EEEEEELi128ENS_12float_e4m3_tEfNS_4arch4Sm90ELb0ELb0ELb1ELb0ELb0ELb0ELb0ELb1ELb1ELb1ELb0ELb0EEENS1_21CollectiveEpilogueFwdINS6_IJSB_SB_SC_EEESA_NS_10bfloat16_tESH_Li256ELb0ELb1ELb0ELb1EEENS1_29StaticPersistentTileSchedulerILb0EEEEEEEEEvNT_6ParamsE,"",@"SHT_CUDA_INFO"
	.sectionflags	@""
	.align	4


	//----- nvinfo : EIATTR_CUDA_API_VERSION
	.align		4
        /*0000*/ 	.byte	0x04, 0x37
        /*0002*/ 	.short	(.L_115 - .L_114)
.L_114:
        /*0004*/ 	.word	0x00000082


	//----- nvinfo : EIATTR_KPARAM_INFO
	.align		4
.L_115:
        /*0008*/ 	.byte	0x04, 0x17
        /*000a*/ 	.short	(.L_117 - .L_116)
.L_116:
        /*000c*/ 	.word	0x00000000
        /*0010*/ 	.short	0x0000
        /*0012*/ 	.short	0x0070
        /*0014*/ 	.byte	0x00, 0xf0, 0x01, 0x28


	//----- nvinfo : EIATTR_SPARSE_MMA_MASK
	.align		4
.L_117:
        /*0018*/ 	.byte	0x03, 0x50
        /*001a*/ 	.short	0x0000


	//----- nvinfo : EIATTR_MAXREG_COUNT
	.align		4
        /*001c*/ 	.byte	0x03, 0x1b
        /*001e*/ 	.short	0x00a8


	//----- nvinfo : EIATTR_NUM_BARRIERS
	.align		4
        /*0020*/ 	.byte	0x02, 0x4c
        /*0022*/ 	.byte	0x10
	.zero		1


	//----- nvinfo : EIATTR_EXTERNS
	.align		4
        /*0024*/ 	.byte	0x04, 0x0f
        /*0026*/ 	.short	(.L_119 - .L_118)


	//   ....[0]....
	.align		4
.L_118:
        /*0028*/ 	.word	index@(__assertfail)


	//----- nvinfo : EIATTR_ANNOTATIONS
	.align		4
.L_119:
        /*002c*/ 	.byte	0x04, 0x55
        /*002e*/ 	.short	(.L_121 - .L_120)


	//   ....[0]....
.L_120:
        /* <DEDUP_REMOVED lines=16> */
        /*0124*/ 	.byte	0x10, 0xe4, 0x00, 0x00, 0x01, 0x00, 0x00, 0x00, 0x90, 0xe5, 0x00, 0x00


	//----- nvinfo : EIATTR_MERCURY_ISA_VERSION
	.align		4
.L_121:
        /*0130*/ 	.byte	0x03, 0x5f
        /*0132*/ 	.short	0x0101


	//----- nvinfo : EIATTR_INT_WARP_WIDE_INSTR_OFFSETS
	.align		4
        /*0134*/ 	.byte	0x04, 0x31
        /*0136*/ 	.short	(.L_123 - .L_122)


	//   ....[0]....
.L_122:
        /*0138*/ 	.word	0x00000130


	//   ....[1]....
        /*013c*/ 	.word	0x00000170


	//   ....[2]....
        /*0140*/ 	.word	0x000001e0


	//----- nvinfo : EIATTR_COOP_GROUP_MASK_REGIDS
	.align		4
.L_123:
        /*0144*/ 	.byte	0x04, 0x29
        /*0146*/ 	.short	(.L_125 - .L_124)


	//   ....[0]....
.L_124:
        /*0148*/ 	.word	0xffffffff


	//   ....[1]....
        /*014c*/ 	.word	0xffffffff


	//   ....[2]....
        /*0150*/ 	.word	0xffffffff


	//   ....[3]....
        /*0154*/ 	.word	0xffffffff


	//   ....[4]....
        /*0158*/ 	.word	0xffffffff


	//   ....[5]....
        /*015c*/ 	.word	0xffffffff


	//   ....[6]....
        /*0160*/ 	.word	0xffffffff


	//   ....[7]....
        /*0164*/ 	.word	0xffffffff


	//   ....[8]....
        /*0168*/ 	.word	0xffffffff


	//   ....[9]....
        /*016c*/ 	.word	0xffffffff


	//   ....[10]....
        /*0170*/ 	.word	0xffffffff


	//   ....[11]....
        /*0174*/ 	.word	0xffffffff


	//   ....[12]....
        /*0178*/ 	.word	0xffffffff


	//   ....[13]....
        /*017c*/ 	.word	0xffffffff


	//   ....[14]....
        /*0180*/ 	.word	0xffffffff


	//   ....[15]....
        /*0184*/ 	.word	0xffffffff


	//   ....[16]....
        /*0188*/ 	.word	0xffffffff


	//   ....[17]....
        /*018c*/ 	.word	0xffffffff


	//   ....[18]....
        /*0190*/ 	.word	0xffffffff


	//   ....[19]....
        /*0194*/ 	.word	0xffffffff


	//   ....[20]....
        /*0198*/ 	.word	0xffffffff


	//   ....[21]....
        /*019c*/ 	.word	0xffffffff


	//   ....[22]....
        /*01a0*/ 	.word	0xffffffff


	//   ....[23]....
        /*01a4*/ 	.word	0xffffffff


	//   ....[24]....
        /*01a8*/ 	.word	0xffffffff


	//   ....[25]....
        /*01ac*/ 	.word	0xffffffff


	//   ....[26]....
        /*01b0*/ 	.word	0xffffffff


	//   ....[27]....
        /*01b4*/ 	.word	0xffffffff


	//   ....[28]....
        /*01b8*/ 	.word	0xffffffff


	//   ....[29]....
        /*01bc*/ 	.word	0xffffffff


	//   ....[30]....
        /*01c0*/ 	.word	0xffffffff


	//   ....[31]....
        /*01c4*/ 	.word	0xffffffff


	//   ....[32]....
        /*01c8*/ 	.word	0xffffffff


	//   ....[33]....
        /*01cc*/ 	.word	0xffffffff


	//   ....[34]....
        /*01d0*/ 	.word	0xffffffff


	//   ....[35]....
        /*01d4*/ 	.word	0xffffffff


	//   ....[36]....
        /*01d8*/ 	.word	0xffffffff


	//   ....[37]....
        /*01dc*/ 	.word	0xffffffff


	//   ....[38]....
        /*01e0*/ 	.word	0xffffffff


	//   ....[39]....
        /*01e4*/ 	.word	0xffffffff


	//   ....[40]....
        /*01e8*/ 	.word	0xffffffff


	//   ....[41]....
        /*01ec*/ 	.word	0xffffffff


	//   ....[42]....
        /*01f0*/ 	.word	0xffffffff


	//   ....[43]....
        /*01f4*/ 	.word	0xffffffff


	//   ....[44]....
        /*01f8*/ 	.word	0xffffffff


	//   ....[45]....
        /*01fc*/ 	.word	0xffffffff


	//   ....[46]....
        /*0200*/ 	.word	0xffffffff


	//   ....[47]....
        /*0204*/ 	.word	0xffffffff


	//   ....[48]....
        /*0208*/ 	.word	0xffffffff


	//   ....[49]....
        /*020c*/ 	.word	0xffffffff


	//   ....[50]....
        /*0210*/ 	.word	0xffffffff


	//   ....[51]....
        /*0214*/ 	.word	0xffffffff


	//   ....[52]....
        /*0218*/ 	.word	0xffffffff


	//   ....[53]....
        /*021c*/ 	.word	0xffffffff


	//   ....[54]....
        /*0220*/ 	.word	0xffffffff


	//   ....[55]....
        /*0224*/ 	.word	0xffffffff


	//   ....[56]....
        /*0228*/ 	.word	0xffffffff


	//   ....[57]....
        /*022c*/ 	.word	0xffffffff


	//   ....[58]....
        /*0230*/ 	.word	0xffffffff


	//   ....[59]....
        /*0234*/ 	.word	0xffffffff


	//   ....[60]....
        /*0238*/ 	.word	0xffffffff


	//   ....[61]....
        /*023c*/ 	.word	0xffffffff


	//   ....[62]....
        /*0240*/ 	.word	0xffffffff


	//   ....[63]....
        /*0244*/ 	.word	0xffffffff


	//   ....[64]....
        /*0248*/ 	.word	0xffffffff


	//   ....[65]....
        /*024c*/ 	.word	0xffffffff


	//   ....[66]....
        /*0250*/ 	.word	0xffffffff


	//   ....[67]....
        /*0254*/ 	.word	0xffffffff


	//   ....[68]....
        /*0258*/ 	.word	0xffffffff


	//   ....[69]....
        /*025c*/ 	.word	0xffffffff


	//   ....[70]....
        /*0260*/ 	.word	0xffffffff


	//   ....[71]....
        /*0264*/ 	.word	0xffffffff


	//   ....[72]....
        /*0268*/ 	.word	0xffffffff


	//   ....[73]....
        /*026c*/ 	.word	0xffffffff


	//   ....[74]....
        /*0270*/ 	.word	0xffffffff


	//   ....[75]....
        /*0274*/ 	.word	0x0500000f


	//   ....[76]....
        /*0278*/ 	.word	0x0500000f


	//   ....[77]....
        /*027c*/ 	.word	0x0500000f


	//   ....[78]....
        /*0280*/ 	.word	0x0500000f


	//   ....[79]....
        /*0284*/ 	.word	0x0500000f


	//   ....[80]....
        /*0288*/ 	.word	0x0500000f


	//   ....[81]....
        /*028c*/ 	.word	0x0500000f


	//   ....[82]....
        /*0290*/ 	.word	0x0500000f


	//   ....[83]....
        /*0294*/ 	.word	0x0500000f


	//----- nvinfo : EIATTR_COOP_GROUP_INSTR_OFFSETS
	.align		4
.L_125:
        /*0298*/ 	.byte	0x04, 0x28
        /*029a*/ 	.short	(.L_127 - .L_126)


	//   ....[0]....
.L_126:
        /*029c*/ 	.word	0x00000070


	//   ....[1]....
        /*02a0*/ 	.word	0x00000140


	//   ....[2]....
        /*02a4*/ 	.word	0x00000190


	//   ....[3]....
        /*02a8*/ 	.word	0x000003d0


	//   ....[4]....
        /*02ac*/ 	.word	0x000005f0


	//   ....[5]....
        /*02b0*/ 	.word	0x00000820


	//   ....[6]....
        /*02b4*/ 	.word	0x00000aa0


	//   ....[7]....
        /*02b8*/ 	.word	0x00000de0


	//   ....[8]....
        /*02bc*/ 	.word	0x000012c0


	//   ....[9]....
        /*02c0*/ 	.word	0x00003b90


	//   ....[10]....
        /*02c4*/ 	.word	0x00003c30


	//   ....[11]....
        /*02c8*/ 	.word	0x00004210


	//   ....[12]....
        /*02cc*/ 	.word	0x00004280


	//   ....[13]....
        /*02d0*/ 	.word	0x00007240


	//   ....[14]....
        /*02d4*/ 	.word	0x00007270


	//   ....[15]....
        /*02d8*/ 	.word	0x000072a0


	//   ....[16]....
        /*02dc*/ 	.word	0x000072b0


	//   ....[17]....
        /*02e0*/ 	.word	0x00008dc0


	//   ....[18]....
        /*02e4*/ 	.word	0x00008dd0


	//   ....[19]....
        /*02e8*/ 	.word	0x00008e50


	//   ....[20]....
        /*02ec*/ 	.word	0x00008e60


	//   ....[21]....
        /*02f0*/ 	.word	0x0000a120


	//   ....[22]....
        /*02f4*/ 	.word	0x0000a160


	//   ....[23]....
        /*02f8*/ 	.word	0x0000a180


	//   ....[24]....
        /*02fc*/ 	.word	0x0000a190


	//   ....[25]....
        /*0300*/ 	.word	0x0000a1a0


	//   ....[26]....
        /*0304*/ 	.word	0x0000a1b0


	//   ....[27]....
        /*0308*/ 	.word	0x0000a1c0


	//   ....[28]....
        /*030c*/ 	.word	0x0000a1d0


	//   ....[29]....
        /*0310*/ 	.word	0x0000a1e0


	//   ....[30]....
        /*0314*/ 	.word	0x0000a210


	//   ....[31]....
        /*0318*/ 	.word	0x0000a260


	//   ....[32]....
        /*031c*/ 	.word	0x0000a290


	//   ....[33]....
        /*0320*/ 	.word	0x0000a2c0


	//   ....[34]....
        /*0324*/ 	.word	0x0000a2d0


	//   ....[35]....
        /*0328*/ 	.word	0x0000a2e0


	//   ....[36]....
        /*032c*/ 	.word	0x0000a2f0


	//   ....[37]....
        /*0330*/ 	.word	0x0000a300


	//   ....[38]....
        /*0334*/ 	.word	0x0000a330


	//   ....[39]....
        /*0338*/ 	.word	0x0000a360


	//   ....[40]....
        /*033c*/ 	.word	0x0000a370


	//   ....[41]....
        /*0340*/ 	.word	0x0000a380


	//   ....[42]....
        /*0344*/ 	.word	0x0000a390


	//   ....[43]....
        /*0348*/ 	.word	0x0000a3a0


	//   ....[44]....
        /*034c*/ 	.word	0x0000a3b0


	//   ....[45]....
        /*0350*/ 	.word	0x0000a3c0


	//   ....[46]....
        /*0354*/ 	.word	0x0000a3d0


	//   ....[47]....
        /*0358*/ 	.word	0x0000a3e0


	//   ....[48]....
        /*035c*/ 	.word	0x0000a3f0


	//   ....[49]....
        /*0360*/ 	.word	0x0000a400


	//   ....[50]....
        /*0364*/ 	.word	0x0000a410


	//   ....[51]....
        /*0368*/ 	.word	0x0000a430


	//   ....[52]....
        /*036c*/ 	.word	0x0000a440


	//   ....[53]....
        /*0370*/ 	.word	0x0000a560


	//   ....[54]....
        /*0374*/ 	.word	0x0000a590


	//   ....[55]....
        /*0378*/ 	.word	0x0000a650


	//   ....[56]....
        /*037c*/ 	.word	0x0000a6a0


	//   ....[57]....
        /*0380*/ 	.word	0x0000ab10


	//   ....[58]....
        /*0384*/ 	.word	0x0000ab40


	//   ....[59]....
        /*0388*/ 	.word	0x0000ac10


	//   ....[60]....
        /*038c*/ 	.word	0x0000ac30


	//   ....[61]....
        /*0390*/ 	.word	0x0000ace0


	//   ....[62]....
        /*0394*/ 	.word	0x0000ad00


	//   ....[63]....
        /*0398*/ 	.word	0x0000adc0


	//   ....[64]....
        /*039c*/ 	.word	0x0000ae00


	//   ....[65]....
        /*03a0*/ 	.word	0x0000bb00


	//   ....[66]....
        /*03a4*/ 	.word	0x0000c7c0


	//   ....[67]....
        /*03a8*/ 	.word	0x0000c7f0


	//   ....[68]....
        /*03ac*/ 	.word	0x0000c8d0


	//   ....[69]....
        /*03b0*/ 	.word	0x0000c8e0


	//   ....[70]....
        /*03b4*/ 	.word	0x0000c970


	//   ....[71]....
        /*03b8*/ 	.word	0x0000c980


	//   ....[72]....
        /*03bc*/ 	.word	0x0000c990


	//   ....[73]....
        /*03c0*/ 	.word	0x0000c9a0


	//   ....[74]....
        /*03c4*/ 	.word	0x0000e4e0


	//   ....[75]....
        /*03c8*/ 	.word	0x0000e9e0


	//   ....[76]....
        /*03cc*/ 	.word	0x0000eb90


	//   ....[77]....
        /*03d0*/ 	.word	0x0000ebf0


	//   ....[78]....
        /*03d4*/ 	.word	0x0000ec80


	//   ....[79]....
        /*03d8*/ 	.word	0x0000ed90


	//   ....[80]....
        /*03dc*/ 	.word	0x0000edf0


	//   ....[81]....
        /*03e0*/ 	.word	0x0000eef0


	//   ....[82]....
        /*03e4*/ 	.word	0x0000ef50


	//   ....[83]....
        /*03e8*/ 	.word	0x0000f030


	//----- nvinfo : EIATTR_REG_RECONFIG
	.align		4
.L_127:
        /*03ec*/ 	.byte	0x01, 0x54
	.zero		2


	//----- nvinfo : EIATTR_SYSCALL_OFFSETS
	.align		4
        /*03f0*/ 	.byte	0x04, 0x46
        /*03f2*/ 	.short	(.L_129 - .L_128)


	//   ....[0]....
.L_128:
        /*03f4*/ 	.word	0x00001620


	//   ....[1]....
        /*03f8*/ 	.word	0x0000b5b0


	//   ....[2]....
        /*03fc*/ 	.word	0x0000b710


	//   ....[3]....
        /*0400*/ 	.word	0x0000b850


	//   ....[4]....
        /*0404*/ 	.word	0x0000b970


	//   ....[5]....
        /*0408*/ 	.word	0x0000c3c0


	//----- nvinfo : EIATTR_MBARRIER_INSTR_OFFSETS
	.align		4
.L_129:
        /*040c*/ 	.byte	0x04, 0x39
        /*040e*/ 	.short	(.L_131 - .L_130)


	//   ....[0]....
.L_130:
        /*0410*/ 	.word	0x00000270
        /*0414*/ 	.word	0x000000ff
        /*0418*/ 	.word	0x00029800
        /*041c*/ 	.short	0x0100
        /*041e*/ 	.byte	0x08
	.zero		1


	//   ....[1]....
        /*0420*/ 	.word	0x00000280
        /*0424*/ 	.word	0x000000ff
        /*0428*/ 	.word	0x00029820
        /*042c*/ 	.short	0x0100
        /*042e*/ 	.byte	0x08
	.zero		1


	//   ....[2]....
        /*0430*/ 	.word	0x00000370
        /*0434*/ 	.word	0x000000ff
        /*0438*/ 	.word	0x00029830
        /*043c*/ 	.short	0x0100
        /*043e*/ 	.byte	0x08
	.zero		1


	//   ....[3]....
        /*0440*/ 	.word	0x00000380
        /*0444*/ 	.word	0x000000ff
        /*0448*/ 	.word	0x00029840
        /*044c*/ 	.short	0x0100
        /*044e*/ 	.byte	0x08
	.zero		1


	//   ....[4]....
        /*0450*/ 	.word	0x00000390
        /*0454*/ 	.word	0x000000ff
        /*0458*/ 	.word	0x00029838
        /*045c*/ 	.short	0x0100
        /*045e*/ 	.byte	0x08
	.zero		1


	//   ....[5]....
        /*0460*/ 	.word	0x000003a0
        /*0464*/ 	.word	0x000000ff
        /*0468*/ 	.word	0x00029848
        /*046c*/ 	.short	0x0100
        /*046e*/ 	.byte	0x08
	.zero		1


	//   ....[6]....
        /*0470*/ 	.word	0x000005a0
        /*0474*/ 	.word	0x000000ff
        /*0478*/ 	.word	0x00029850
        /*047c*/ 	.short	0x0100
        /*047e*/ 	.byte	0x08
	.zero		1


	//   ....[7]....
        /*0480*/ 	.word	0x000005b0
        /*0484*/ 	.word	0x000000ff
        /*0488*/ 	.word	0x00029860
        /*048c*/ 	.short	0x0100
        /*048e*/ 	.byte	0x08
	.zero		1


	//   ....[8]....
        /*0490*/ 	.word	0x000005c0
        /*0494*/ 	.word	0x000000ff
        /*0498*/ 	.word	0x00029858
        /*049c*/ 	.short	0x0100
        /*049e*/ 	.byte	0x08
	.zero		1


	//   ....[9]....
        /*04a0*/ 	.word	0x000005d0
        /*04a4*/ 	.word	0x000000ff
        /*04a8*/ 	.word	0x00029868
        /*04ac*/ 	.short	0x0100
        /*04ae*/ 	.byte	0x08
	.zero		1


	//   ....[10]....
        /*04b0*/ 	.word	0x000007d0
        /*04b4*/ 	.word	0x000000ff
        /*04b8*/ 	.word	0x00029870
        /*04bc*/ 	.short	0x0100
        /*04be*/ 	.byte	0x08
	.zero		1


	//   ....[11]....
        /*04c0*/ 	.word	0x000007e0
        /*04c4*/ 	.word	0x000000ff
        /*04c8*/ 	.word	0x00029880
        /*04cc*/ 	.short	0x0100
        /*04ce*/ 	.byte	0x08
	.zero		1


	//   ....[12]....
        /*04d0*/ 	.word	0x000007f0
        /*04d4*/ 	.word	0x000000ff
        /*04d8*/ 	.word	0x00029878
        /*04dc*/ 	.short	0x0100
        /*04de*/ 	.byte	0x08
	.zero		1


	//   ....[13]....
        /*04e0*/ 	.word	0x00000800
        /*04e4*/ 	.word	0x000000ff
        /*04e8*/ 	.word	0x00029888
        /*04ec*/ 	.short	0x0100
        /*04ee*/ 	.byte	0x08
	.zero		1


	//   ....[14]....
        /*04f0*/ 	.word	0x00000a50
        /*04f4*/ 	.word	0x000000ff
        /*04f8*/ 	.word	0x00029890
        /*04fc*/ 	.short	0x0100
        /*04fe*/ 	.byte	0x08
	.zero		1


	//   ....[15]....
        /*0500*/ 	.word	0x00000a60
        /*0504*/ 	.word	0x000000ff
        /*0508*/ 	.word	0x000298a0
        /*050c*/ 	.short	0x0100
        /*050e*/ 	.byte	0x08
	.zero		1


	//   ....[16]....
        /*0510*/ 	.word	0x00000a70
        /*0514*/ 	.word	0x000000ff
        /*0518*/ 	.word	0x00029898
        /*051c*/ 	.short	0x0100
        /*051e*/ 	.byte	0x08
	.zero		1


	//   ....[17]....
        /*0520*/ 	.word	0x00000a80
        /*0524*/ 	.word	0x000000ff
        /*0528*/ 	.word	0x000298a8
        /*052c*/ 	.short	0x0100
        /*052e*/ 	.byte	0x08
	.zero		1


	//   ....[18]....
        /*0530*/ 	.word	0x00000d30
        /*0534*/ 	.word	0x000000ff
        /*0538*/ 	.word	0x000298b0
        /*053c*/ 	.short	0x0100
        /*053e*/ 	.byte	0x08
	.zero		1


	//   ....[19]....
        /*0540*/ 	.word	0x00000d40
        /*0544*/ 	.word	0x000000ff
        /*0548*/ 	.word	0x000298c0
        /*054c*/ 	.short	0x0100
        /*054e*/ 	.byte	0x08
	.zero		1


	//   ....[20]....
        /*0550*/ 	.word	0x00000d50
        /*0554*/ 	.word	0x000000ff
        /*0558*/ 	.word	0x000298b8
        /*055c*/ 	.short	0x0100
        /*055e*/ 	.byte	0x08
	.zero		1


	//   ....[21]....
        /*0560*/ 	.word	0x00000d60
        /*0564*/ 	.word	0x000000ff
        /*0568*/ 	.word	0x000298c8
        /*056c*/ 	.short	0x0100
        /*056e*/ 	.byte	0x08
	.zero		1


	//   ....[22]....
        /*0570*/ 	.word	0x000019b0
        /*0574*/ 	.word	0x000000ff
        /*0578*/ 	.word	0x00029800
        /*057c*/ 	.short	0x010a
        /*057e*/ 	.byte	0x27
	.zero		1


	//   ....[23]....
        /*0580*/ 	.word	0x00001a50
        /*0584*/ 	.word	0x00000003
        /*0588*/ 	.word	0x00029830
        /*058c*/ 	.short	0x010a
        /*058e*/ 	.byte	0x3f
	.zero		1


	//   ....[24]....
        /*0590*/ 	.word	0x00001a90
        /*0594*/ 	.word	0x00000003
        /*0598*/ 	.word	0x00029830
        /*059c*/ 	.short	0x010a
        /*059e*/ 	.byte	0x3f
	.zero		1


	//   ....[25]....
        /*05a0*/ 	.word	0x00004570
        /*05a4*/ 	.word	0x00000003
        /*05a8*/ 	.word	0x00000000
        /*05ac*/ 	.short	0x0101
        /*05ae*/ 	.byte	0x3f
	.zero		1


	//   ....[26]....
        /*05b0*/ 	.word	0x00005420
        /*05b4*/ 	.word	0x000000ff
        /*05b8*/ 	.word	0x00029830
        /*05bc*/ 	.short	0x010a
        /*05be*/ 	.byte	0x06
	.zero		1


	//   ....[27]....
        /*05c0*/ 	.word	0x00005460
        /*05c4*/ 	.word	0x000000ff
        /*05c8*/ 	.word	0x00029830
        /*05cc*/ 	.short	0x010a
        /*05ce*/ 	.byte	0x06
	.zero		1


	//   ....[28]....
        /*05d0*/ 	.word	0x000060a0
        /*05d4*/ 	.word	0x000000ff
        /*05d8*/ 	.word	0x00029850
        /*05dc*/ 	.short	0x010a
        /*05de*/ 	.byte	0x06
	.zero		1


	//   ....[29]....
        /*05e0*/ 	.word	0x000060e0
        /*05e4*/ 	.word	0x000000ff
        /*05e8*/ 	.word	0x00029850
        /*05ec*/ 	.short	0x010a
        /*05ee*/ 	.byte	0x06
	.zero		1


	//   ....[30]....
        /*05f0*/ 	.word	0x000081a0
        /*05f4*/ 	.word	0x0000009b
        /*05f8*/ 	.word	0x00000000
        /*05fc*/ 	.short	0x0101
        /*05fe*/ 	.byte	0x3f
	.zero		1


	//   ....[31]....
        /*0600*/ 	.word	0x000083f0
        /*0604*/ 	.word	0x000000ff
        /*0608*/ 	.word	0x00000000
        /*060c*/ 	.short	0x0101
        /*060e*/ 	.byte	0x06
	.zero		1


	//   ....[32]....
        /*0610*/ 	.word	0x00008a80
        /*0614*/ 	.word	0x000000ff
        /*0618*/ 	.word	0x00029850
        /*061c*/ 	.short	0x010a
        /*061e*/ 	.byte	0x04
	.zero		1


	//   ....[33]....
        /*0620*/ 	.word	0x00008ac0
        /*0624*/ 	.word	0x000000ff
        /*0628*/ 	.word	0x00029850
        /*062c*/ 	.short	0x010a
        /*062e*/ 	.byte	0x04
	.zero		1


	//   ....[34]....
        /*0630*/ 	.word	0x000097a0
        /*0634*/ 	.word	0x000000ff
        /*0638*/ 	.word	0x00000000
        /*063c*/ 	.short	0x0101
        /*063e*/ 	.byte	0x04
	.zero		1


	//   ....[35]....
        /*0640*/ 	.word	0x0000aaf0
        /*0644*/ 	.word	0x000000ff
        /*0648*/ 	.word	0x00000000
        /*064c*/ 	.short	0x0101
        /*064e*/ 	.byte	0x04
	.zero		1


	//   ....[36]....
        /*0650*/ 	.word	0x0000ab50
        /*0654*/ 	.word	0x000000ff
        /*0658*/ 	.word	0x00000000
        /*065c*/ 	.short	0x0101
        /*065e*/ 	.byte	0x27
	.zero		1


	//   ....[37]....
        /*0660*/ 	.word	0x0000bd10
        /*0664*/ 	.word	0x00000002
        /*0668*/ 	.word	0x00029880
        /*066c*/ 	.short	0x010a
        /*066e*/ 	.byte	0x3f
	.zero		1


	//   ....[38]....
        /*0670*/ 	.word	0x0000bf50
        /*0674*/ 	.word	0x00000002
        /*0678*/ 	.word	0x00029840
        /*067c*/ 	.short	0x010a
        /*067e*/ 	.byte	0x3f
	.zero		1


	//   ....[39]....
        /*0680*/ 	.word	0x0000cae0
        /*0684*/ 	.word	0x000000ff
        /*0688*/ 	.word	0x00029800
        /*068c*/ 	.short	0x0107
        /*068e*/ 	.byte	0x29
	.zero		1


	//   ....[40]....
        /*0690*/ 	.word	0x0000cb30
        /*0694*/ 	.word	0x000000ff
        /*0698*/ 	.word	0x00029800
        /*069c*/ 	.short	0x0101
        /*069e*/ 	.byte	0x29
	.zero		1


	//   ....[41]....
        /*06a0*/ 	.word	0x0000cb60
        /*06a4*/ 	.word	0x000000ff
        /*06a8*/ 	.word	0x00029820
        /*06ac*/ 	.short	0x010a
        /*06ae*/ 	.byte	0x29
	.zero		1


	//   ....[42]....
        /*06b0*/ 	.word	0x0000ce20
        /*06b4*/ 	.word	0x00000006
        /*06b8*/ 	.word	0x00029880
        /*06bc*/ 	.short	0x010a
        /*06be*/ 	.byte	0x3f
	.zero		1


	//   ....[43]....
        /*06c0*/ 	.word	0x0000d110
        /*06c4*/ 	.word	0x00000006
        /*06c8*/ 	.word	0x00029840
        /*06cc*/ 	.short	0x010a
        /*06ce*/ 	.byte	0x3f
	.zero		1


	//   ....[44]....
        /*06d0*/ 	.word	0x0000d640
        /*06d4*/ 	.word	0x00000012
        /*06d8*/ 	.word	0x00029870
        /*06dc*/ 	.short	0x010a
        /*06de*/ 	.byte	0x3f
	.zero		1


	//   ....[45]....
        /*06e0*/ 	.word	0x0000d6b0
        /*06e4*/ 	.word	0x00000012
        /*06e8*/ 	.word	0x00029860
        /*06ec*/ 	.short	0x010a
        /*06ee*/ 	.byte	0x3f
	.zero		1


	//   ....[46]....
        /*06f0*/ 	.word	0x0000dba0
        /*06f4*/ 	.word	0x00000012
        /*06f8*/ 	.word	0x00029850
        /*06fc*/ 	.short	0x0101
        /*06fe*/ 	.byte	0x3f
	.zero		1


	//   ....[47]....
        /*0700*/ 	.word	0x0000dc30
        /*0704*/ 	.word	0x00000012
        /*0708*/ 	.word	0x00000000
        /*070c*/ 	.short	0x0101
        /*070e*/ 	.byte	0x3f
	.zero		1


	//   ....[48]....
        /*0710*/ 	.word	0x0000dd50
        /*0714*/ 	.word	0x00000010
        /*0718*/ 	.word	0x00029870
        /*071c*/ 	.short	0x010a
        /*071e*/ 	.byte	0x3f
	.zero		1


	//   ....[49]....
        /*0720*/ 	.word	0x0000ddc0
        /*0724*/ 	.word	0x00000010
        /*0728*/ 	.word	0x00029860
        /*072c*/ 	.short	0x010a
        /*072e*/ 	.byte	0x3f
	.zero		1


	//   ....[50]....
        /*0730*/ 	.word	0x0000e2c0
        /*0734*/ 	.word	0x00000010
        /*0738*/ 	.word	0x00029850
        /*073c*/ 	.short	0x0101
        /*073e*/ 	.byte	0x3f
	.zero		1


	//   ....[51]....
        /*0740*/ 	.word	0x0000e350
        /*0744*/ 	.word	0x00000010
        /*0748*/ 	.word	0x00000000
        /*074c*/ 	.short	0x0101
        /*074e*/ 	.byte	0x3f
	.zero		1


	//   ....[52]....
        /*0750*/ 	.word	0x0000e490
        /*0754*/ 	.word	0x00000008
        /*0758*/ 	.word	0x00029820
        /*075c*/ 	.short	0x010a
        /*075e*/ 	.byte	0x3f
	.zero		1


	//   ....[53]....
        /*0760*/ 	.word	0x0000e610
        /*0764*/ 	.word	0x00000005
        /*0768*/ 	.word	0x00000000
        /*076c*/ 	.short	0x010a
        /*076e*/ 	.byte	0x3f
	.zero		1


	//   ....[54]....
        /*0770*/ 	.word	0x0000e660
        /*0774*/ 	.word	0x00000007
        /*0778*/ 	.word	0x00000000
        /*077c*/ 	.short	0x010a
        /*077e*/ 	.byte	0x3f
	.zero		1


	//   ....[55]....
        /*0780*/ 	.word	0x0000e6b0
        /*0784*/ 	.word	0x00000011
        /*0788*/ 	.word	0x00029860
        /*078c*/ 	.short	0x010a
        /*078e*/ 	.byte	0x3f
	.zero		1


	//   ....[56]....
        /*0790*/ 	.word	0x0000e700
        /*0794*/ 	.word	0x00000003
        /*0798*/ 	.word	0x00029860
        /*079c*/ 	.short	0x010a
        /*079e*/ 	.byte	0x3f
	.zero		1


	//   ....[57]....
        /*07a0*/ 	.word	0x0000e740
        /*07a4*/ 	.word	0x00000011
        /*07a8*/ 	.word	0x00029880
        /*07ac*/ 	.short	0x010a
        /*07ae*/ 	.byte	0x3f
	.zero		1


	//   ....[58]....
        /*07b0*/ 	.word	0x0000e760
        /*07b4*/ 	.word	0x00000003
        /*07b8*/ 	.word	0x00029880
        /*07bc*/ 	.short	0x010a
        /*07be*/ 	.byte	0x3f
	.zero		1


	//   ....[59]....
        /*07c0*/ 	.word	0x0000e7d0
        /*07c4*/ 	.word	0x00000003
        /*07c8*/ 	.word	0x00029800
        /*07cc*/ 	.short	0x010a
        /*07ce*/ 	.byte	0x3f
	.zero		1


	//   ....[60]....
        /*07d0*/ 	.word	0x0000e820
        /*07d4*/ 	.word	0x00000003
        /*07d8*/ 	.word	0x00029830
        /*07dc*/ 	.short	0x010a
        /*07de*/ 	.byte	0x3f
	.zero		1


	//   ....[61]....
        /*07e0*/ 	.word	0x0000e880
        /*07e4*/ 	.word	0x00000008
        /*07e8*/ 	.word	0x00029830
        /*07ec*/ 	.short	0x010a
        /*07ee*/ 	.byte	0x3f
	.zero		1


	//   ....[62]....
        /*07f0*/ 	.word	0x0000e8e0
        /*07f4*/ 	.word	0x00000008
        /*07f8*/ 	.word	0x00029850
        /*07fc*/ 	.short	0x010a
        /*07fe*/ 	.byte	0x3f
	.zero		1


	//   ....[63]....
        /*0800*/ 	.word	0x0000e940
        /*0804*/ 	.word	0x00000003
        /*0808*/ 	.word	0x00029850
        /*080c*/ 	.short	0x010a
        /*080e*/ 	.byte	0x3f
	.zero		1


	//   ....[64]....
        /*0810*/ 	.word	0x0000ea90
        /*0814*/ 	.word	0x00000002
        /*0818*/ 	.word	0x00029880
        /*081c*/ 	.short	0x010a
        /*081e*/ 	.byte	0x3f
	.zero		1


	//   ....[65]....
        /*0820*/ 	.word	0x0000eae0
        /*0824*/ 	.word	0x00000002
        /*0828*/ 	.word	0x00029840
        /*082c*/ 	.short	0x010a
        /*082e*/ 	.byte	0x3f
	.zero		1


	//   ....[66]....
        /*0830*/ 	.word	0x0000f080
        /*0834*/ 	.word	0x00000002
        /*0838*/ 	.word	0x00029820
        /*083c*/ 	.short	0x010a
        /*083e*/ 	.byte	0x3f
	.zero		1


	//   ....[67]....
        /*0840*/ 	.word	0x0000f0d0
        /*0844*/ 	.word	0x00000006
        /*0848*/ 	.word	0x00029880
        /*084c*/ 	.short	0x010a
        /*084e*/ 	.byte	0x3f
	.zero		1


	//   ....[68]....
        /*0850*/ 	.word	0x0000f120
        /*0854*/ 	.word	0x00000006
        /*0858*/ 	.word	0x00029840
        /*085c*/ 	.short	0x010a
        /*085e*/ 	.byte	0x3f
	.zero		1


	//   ....[69]....
        /*0860*/ 	.word	0x0000f170
        /*0864*/ 	.word	0x00000012
        /*0868*/ 	.word	0x00029870
        /*086c*/ 	.short	0x010a
        /*086e*/ 	.byte	0x3f
	.zero		1


	//   ....[70]....
        /*0870*/ 	.word	0x0000f1c0
        /*0874*/ 	.word	0x00000012
        /*0878*/ 	.word	0x00029860
        /*087c*/ 	.short	0x010a
        /*087e*/ 	.byte	0x3f
	.zero		1


	//   ....[71]....
        /*0880*/ 	.word	0x0000f210
        /*0884*/ 	.word	0x00000010
        /*0888*/ 	.word	0x00029870
        /*088c*/ 	.short	0x010a
        /*088e*/ 	.byte	0x3f
	.zero		1


	//   ....[72]....
        /*0890*/ 	.word	0x0000f260
        /*0894*/ 	.word	0x00000010
        /*0898*/ 	.word	0x00029860
        /*089c*/ 	.short	0x010a
        /*089e*/ 	.byte	0x3f
	.zero		1


	//   ....[73]....
        /*08a0*/ 	.word	0x0000f2b0
        /*08a4*/ 	.word	0x00000008
        /*08a8*/ 	.word	0x00029820
        /*08ac*/ 	.short	0x010a
        /*08ae*/ 	.byte	0x3f
	.zero		1


	//   ....[74]....
        /*08b0*/ 	.word	0x0000f300
        /*08b4*/ 	.word	0x00000005
        /*08b8*/ 	.word	0x00000000
        /*08bc*/ 	.short	0x010a
        /*08be*/ 	.byte	0x3f
	.zero		1


	//   ....[75]....
        /*08c0*/ 	.word	0x0000f350
        /*08c4*/ 	.word	0x00000007
        /*08c8*/ 	.word	0x00000000
        /*08cc*/ 	.short	0x010a
        /*08ce*/ 	.byte	0x3f
	.zero		1


	//   ....[76]....
        /*08d0*/ 	.word	0x0000f3a0
        /*08d4*/ 	.word	0x00000011
        /*08d8*/ 	.word	0x00029860
        /*08dc*/ 	.short	0x010a
        /*08de*/ 	.byte	0x3f
	.zero		1


	//   ....[77]....
        /*08e0*/ 	.word	0x0000f3f0
        /*08e4*/ 	.word	0x00000003
        /*08e8*/ 	.word	0x00029860
        /*08ec*/ 	.short	0x010a
        /*08ee*/ 	.byte	0x3f
	.zero		1


	//   ....[78]....
        /*08f0*/ 	.word	0x0000f440
        /*08f4*/ 	.word	0x00000011
        /*08f8*/ 	.word	0x00029880
        /*08fc*/ 	.short	0x010a
        /*08fe*/ 	.byte	0x3f
	.zero		1


	//----- nvinfo : EIATTR_NUM_MBARRIERS
	.align		4
.L_131:
        /*0900*/ 	.byte	0x03, 0x38
        /*0902*/ 	.short	0x0016


	//----- nvinfo : EIATTR_EXIT_INSTR_OFFSETS
	.align		4
        /*0904*/ 	.byte	0x04, 0x1c
        /*0906*/ 	.short	(.L_133 - .L_132)


	//   ....[0]....
.L_132:
        /*0908*/ 	.word	0x00000f50


	//   ....[1]....
        /*090c*/ 	.word	0x0000aee0


	//   ....[2]....
        /*0910*/ 	.word	0x0000e500


	//   ....[3]....
        /*0914*/ 	.word	0x0000e7b0


	//----- nvinfo : EIATTR_MAX_THREADS
	.align		4
.L_133:
        /*0918*/ 	.byte	0x04, 0x05
        /*091a*/ 	.short	(.L_135 - .L_134)
.L_134:
        /*091c*/ 	.word	0x00000180
        /*0920*/ 	.word	0x00000001
        /*0924*/ 	.word	0x00000001


	//----- nvinfo : EIATTR_CRS_STACK_SIZE
	.align		4
.L_135:
        /*0928*/ 	.byte	0x04, 0x1e
        /*092a*/ 	.short	(.L_137 - .L_136)
.L_136:
        /*092c*/ 	.word	0x00000000


	//----- nvinfo : EIATTR_CBANK_PARAM_SIZE
	.align		4
.L_137:
        /*0930*/ 	.byte	0x03, 0x19
        /*0932*/ 	.short	0x0a70


	//----- nvinfo : EIATTR_PARAM_CBANK
	.align		4
        /*0934*/ 	.byte	0x04, 0x0a
        /*0936*/ 	.short	(.L_139 - .L_138)
	.align		4
.L_138:
        /*0938*/ 	.word	index@(.nv.constant0._ZN7cutlass13device_kernelIN5flash11enable_sm90INS1_16FlashAttnFwdSm90INS1_25CollectiveMainloopFwdSm90ILi2EN4cute5tupleIJNS5_1CILi2EEENS7_ILi1EEES9_EEENS6_IJNS7_ILi128EEENS7_ILi160EEENS7_ILi192EEEEEELi128ENS_12float_e4m3_tEfNS_4arch4Sm90ELb0ELb0ELb1ELb0ELb0ELb0ELb0ELb1ELb1ELb1ELb0ELb0EEENS1_21CollectiveEpilogueFwdINS6_IJSB_SB_SC_EEESA_NS_10bfloat16_tESH_Li256ELb0ELb1ELb0ELb1EEENS1_29StaticPersistentTileSchedulerILb0EEEEEEEEEvNT_6ParamsE)
        /*093c*/ 	.short	0x0210
        /*093e*/ 	.short	0x0a70


	//----- nvinfo : EIATTR_SW_WAR
	.align		4
.L_139:
        /*0940*/ 	.byte	0x04, 0x36
        /*0942*/ 	.short	(.L_141 - .L_140)
.L_140:
        /*0944*/ 	.word	0x00000008
.L_141:


//--------------------- .nv.info._ZN7cutlass13device_kernelIN5flash11enable_sm90INS1_16FlashAttnFwdSm90INS1_25CollectiveMainloopFwdSm90ILi2EN4cute5tupleIJNS5_1CILi1EEES8_S8_EEENS6_IJNS7_ILi128EEENS7_ILi160EEENS7_ILi192EEEEEELi128ENS_12float_e4m3_tEfNS_4arch4Sm90ELb0ELb0ELb1ELb1ELb0ELb0ELb0ELb1ELb1ELb1ELb0ELb0EEENS1_21CollectiveEpilogueFwdINS6_IJSA_SA_SB_EEES9_NS_10bfloat16_tESG_Li256ELb1ELb1ELb0ELb1EEENS1_36VarlenDynamicPersistentTileSchedulerILi128ELi160ELi256ELi128ELb0ELb1ELb1ELb0ELb1ELb1EEEEEEEEEvNT_6ParamsE --------------------------
	.section	.nv.info._ZN7cutlass13device_kernelIN5flash11enable_sm90INS1_16FlashAttnFwdSm90INS1_25CollectiveMainloopFwdSm90ILi2EN4cute5tupleIJNS5_1CILi1EEES8_S8_EEENS6_IJNS7_ILi128EEENS7_ILi160EEENS7_ILi192EEEEEELi128ENS_12float_e4m3_tEfNS_4arch4Sm90ELb0ELb0ELb1ELb1ELb0ELb0ELb0ELb1ELb1ELb1ELb0ELb0EEENS1_21CollectiveEpilogueFwdINS6_IJSA_SA_SB_EEES9_NS_10bfloat16_tESG_Li256ELb1ELb1ELb0ELb1EEENS1_36VarlenDynamicPersistentTileSchedulerILi128ELi160ELi256ELi128ELb0ELb1ELb1ELb0ELb1ELb1EEEEEEEEEvNT_6ParamsE,"",@"SHT_CUDA_INFO"
	.sectionflags	@""
	.align	4


	//----- nvinfo : EIATTR_CUDA_API_VERSION
	.align		4
        /*0000*/ 	.byte	0x04, 0x37
        /*0002*/ 	.short	(.L_143 - .L_142)
.L_142:
        /*0004*/ 	.word	0x00000082


	//----- nvinfo : EIATTR_KPARAM_INFO
	.align		4
.L_143:
        /*0008*/ 	.byte	0x04, 0x17
        /*000a*/ 	.short	(.L_145 - .L_144)
.L_144:
        /*000c*/ 	.word	0x00000000
        /*0010*/ 	.short	0x0000
        /*0012*/ 	.short	0x0070
        /*0014*/ 	.byte	0x00, 0xf0, 0x01, 0x2a


	//----- nvinfo : EIATTR_SPARSE_MMA_MASK
	.align		4
.L_145:
        /*0018*/ 	.byte	0x03, 0x50
        /*001a*/ 	.short	0x0000


	//----- nvinfo : EIATTR_MAXREG_COUNT
	.align		4
        /*001c*/ 	.byte	0x03, 0x1b
        /*001e*/ 	.short	0x00a8


	//----- nvinfo : EIATTR_NUM_BARRIERS
	.align		4
        /*0020*/ 	.byte	0x02, 0x4c
        /*0022*/ 	.byte	0x10
	.zero		1


	//----- nvinfo : EIATTR_EXTERNS
	.align		4
        /*0024*/ 	.byte	0x04, 0x0f
        /*0026*/ 	.short	(.L_147 - .L_146)


	//   ....[0]....
	.align		4
.L_146:
        /*0028*/ 	.word	index@(__assertfail)


	//----- nvinfo : EIATTR_ANNOTATIONS
	.align		4
.L_147:
        /*002c*/ 	.byte	0x04, 0x55
        /*002e*/ 	.short	(.L_149 - .L_148)


	//   ....[0]....
.L_148:
        /* <DEDUP_REMOVED lines=31> */


	//----- nvinfo : EIATTR_MERCURY_ISA_VERSION
	.align		4
.L_149:
        /*0208*/ 	.byte	0x03, 0x5f
        /*020a*/ 	.short	0x0101


	//----- nvinfo : EIATTR_UNUSED_LOAD_BYTE_OFFSET
	.align		4
        /*020c*/ 	.byte	0x04, 0x44
        /*020e*/ 	.short	(.L_151 - .L_150)


	//   ....[0]....
.L_150:
        /*0210*/ 	.word	0x00000a40
        /*0214*/ 	.word	0x0000fff0


	//   ....[1]....
        /*0218*/ 	.word	0x00009960
        /*021c*/ 	.word	0x0000fff0


	//----- nvinfo : EIATTR_INT_WARP_WIDE_INSTR_OFFSETS
	.align		4
.L_151:
        /*0220*/ 	.byte	0x04, 0x31
        /*0222*/ 	.short	(.L_153 - .L_152)


	//   ....[0]....
.L_152:
        /*0224*/ 	.word	0x00000130


	//   ....[1]....
        /*0228*/ 	.word	0x00000170


	//   ....[2]....
        /*022c*/ 	.word	0x000001e0


	//   ....[3]....
        /*0230*/ 	.word	0x0000d4b0


	//   ....[4]....
        /*0234*/ 	.word	0x0000d540


	//   ....[5]....
        /*0238*/ 	.word	0x0000fe30


	//   ....[6]....
        /*023c*/ 	.word	0x0000fec0


	//----- nvinfo : EIATTR_COOP_GROUP_MASK_REGIDS
	.align		4
.L_153:
        /*0240*/ 	.byte	0x04, 0x29
        /*0242*/ 	.short	(.L_155 - .L_154)


	//   ....[0]....
.L_154:
        /*0244*/ 	.word	0xffffffff


	//   ....[1]....
        /*0248*/ 	.word	0xffffffff


	//   ....[2]....
        /*024c*/ 	.word	0xffffffff


	//   ....[3]....
        /*0250*/ 	.word	0xffffffff


	//   ....[4]....
        /*0254*/ 	.word	0xffffffff


	//   ....[5]....
        /*0258*/ 	.word	0xffffffff


	//   ....[6]....
        /*025c*/ 	.word	0xffffffff


	//   ....[7]....
        /*0260*/ 	.word	0xffffffff


	//   ....[8]....
        /*0264*/ 	.word	0xffffffff


	//   ....[9]....
        /*0268*/ 	.word	0xffffffff


	//   ....[10]....
        /*026c*/ 	.word	0xffffffff


	//   ....[11]....
        /*0270*/ 	.word	0xffffffff


	//   ....[12]....
        /*0274*/ 	.word	0xffffffff


	//   ....[13]....
        /*0278*/ 	.word	0xffffffff


	//   ....[14]....
        /*027c*/ 	.word	0xffffffff


	//   ....[15]....
        /*0280*/ 	.word	0xffffffff


	//   ....[16]....
        /*0284*/ 	.word	0xffffffff


	//   ....[17]....
        /*0288*/ 	.word	0xffffffff


	//   ....[18]....
        /*028c*/ 	.word	0xffffffff


	//   ....[19]....
        /*0290*/ 	.word	0xffffffff


	//   ....[20]....
        /*0294*/ 	.word	0xffffffff


	//   ....[21]....
        /*0298*/ 	.word	0xffffffff


	//   ....[22]....
        /*029c*/ 	.word	0xffffffff


	//   ....[23]....
        /*02a0*/ 	.word	0xffffffff


	//   ....[24]....
        /*02a4*/ 	.word	0xffffffff


	//   ....[25]....
        /*02a8*/ 	.word	0xffffffff


	//   ....[26]....
        /*02ac*/ 	.word	0xffffffff


	//   ....[27]....
        /*02b0*/ 	.word	0xffffffff


	//   ....[28]....
        /*02b4*/ 	.word	0xffffffff


	//   ....[29]....
        /*02b8*/ 	.word	0xffffffff


	//   ....[30]....
        /*02bc*/ 	.word	0xffffffff


	//   ....[31]....
        /*02c0*/ 	.word	0xffffffff


	//   ....[32]....
        /*02c4*/ 	.word	0xffffffff


	//   ....[33]....
        /*02c8*/ 	.word	0xffffffff


	//   ....[34]....
        /*02cc*/ 	.word	0xffffffff


	//   ....[35]....
        /*02d0*/ 	.word	0xffffffff


	//   ....[36]....
        /*02d4*/ 	.word	0xffffffff


	//   ....[37]....
        /*02d8*/ 	.word	0xffffffff


	//   ....[38]....
        /*02dc*/ 	.word	0xffffffff


	//   ....[39]....
        /*02e0*/ 	.word	0xffffffff


	//   ....[40]....
        /*02e4*/ 	.word	0xffffffff


	//   ....[41]....
        /*02e8*/ 	.word	0xffffffff


	//   ....[42]....
        /*02ec*/ 	.word	0xffffffff


	//   ....[43]....
        /*02f0*/ 	.word	0xffffffff


	//   ....[44]....
        /*02f4*/ 	.word	0xffffffff


	//   ....[45]....
        /*02f8*/ 	.word	0xffffffff


	//   ....[46]....
        /*02fc*/ 	.word	0xffffffff


	//   ....[47]....
        /*0300*/ 	.word	0xffffffff


	//   ....[48]....
        /*0304*/ 	.word	0xffffffff


	//   ....[49]....
        /*0308*/ 	.word	0xffffffff


	//   ....[50]....
        /*030c*/ 	.word	0xffffffff


	//   ....[51]....
        /*0310*/ 	.word	0xffffffff


	//   ....[52]....
        /*0314*/ 	.word	0xffffffff


	//   ....[53]....
        /*0318*/ 	.word	0xffffffff


	//   ....[54]....
        /*031c*/ 	.word	0xffffffff


	//   ....[55]....
        /*0320*/ 	.word	0xffffffff


	//   ....[56]....
        /*0324*/ 	.word	0xffffffff


	//   ....[57]....
        /*0328*/ 	.word	0xffffffff


	//   ....[58]....
        /*032c*/ 	.word	0xffffffff


	//   ....[59]....
        /*0330*/ 	.word	0xffffffff


	//   ....[60]....
        /*0334*/ 	.word	0xffffffff


	//   ....[61]....
        /*0338*/ 	.word	0xffffffff


	//   ....[62]....
        /*033c*/ 	.word	0xffffffff


	//   ....[63]....
        /*0340*/ 	.word	0xffffffff


	//   ....[64]....
        /*0344*/ 	.word	0xffffffff


	//   ....[65]....
        /*0348*/ 	.word	0xffffffff


	//   ....[66]....
        /*034c*/ 	.word	0xffffffff


	//   ....[67]....
        /*0350*/ 	.word	0xffffffff


	//   ....[68]....
        /*0354*/ 	.word	0xffffffff


	//   ....[69]....
        /*0358*/ 	.word	0xffffffff


	//   ....[70]....
        /*035c*/ 	.word	0xffffffff


	//   ....[71]....
        /*0360*/ 	.word	0xffffffff


	//   ....[72]....
        /*0364*/ 	.word	0xffffffff


	//   ....[73]....
        /*0368*/ 	.word	0xffffffff


	//   ....[74]....
        /*036c*/ 	.word	0xffffffff


	//   ....[75]....
        /*0370*/ 	.word	0xffffffff


	//   ....[76]....
        /*0374*/ 	.word	0xffffffff


	//   ....[77]....
        /*0378*/ 	.word	0xffffffff


	//   ....[78]....
        /*037c*/ 	.word	0xffffffff


	//   ....[79]....
        /*0380*/ 	.word	0xffffffff


	//   ....[80]....
        /*0384*/ 	.word	0xffffffff


	//   ....[81]....
        /*0388*/ 	.word	0xffffffff


	//   ....[82]....
        /*038c*/ 	.word	0xffffffff


	//   ....[83]....
        /*0390*/ 	.word	0xffffffff


	//   ....[84]....
        /*0394*/ 	.word	0xffffffff


	//   ....[85]....
        /*0398*/ 	.word	0xffffffff


	//   ....[86]....
        /*039c*/ 	.word	0xffffffff


	//   ....[87]....
        /*03a0*/ 	.word	0xffffffff


	//   ....[88]....
        /*03a4*/ 	.word	0xffffffff


	//   ....[89]....
        /*03a8*/ 	.word	0xffffffff


	//   ....[90]....
        /*03ac*/ 	.word	0xffffffff


	//   ....[91]....
        /*03b0*/ 	.word	0xffffffff


	//   ....[92]....
        /*03b4*/ 	.word	0xffffffff


	//   ....[93]....
        /*03b8*/ 	.word	0xffffffff


	//   ....[94]....
        /*03bc*/ 	.word	0xffffffff


	//   ....[95]....
        /*03c0*/ 	.word	0xffffffff


	//   ....[96]....
        /*03c4*/ 	.word	0xffffffff


	//   ....[97]....
        /*03c8*/ 	.word	0xffffffff


	//   ....[98]....
        /*03cc*/ 	.word	0xffffffff


	//   ....[99]....
        /*03d0*/ 	.word	0xffffffff


	//   ....[100]....
        /*03d4*/ 	.word	0xffffffff


	//   ....[101]....
        /*03d8*/ 	.word	0xffffffff


	//   ....[102]....
        /*03dc*/ 	.word	0xffffffff


	//   ....[103]....
        /*03e0*/ 	.word	0xffffffff


	//   ....[104]....
        /*03e4*/ 	.word	0xffffffff


	//   ....[105]....
        /*03e8*/ 	.word	0xffffffff


	//   ....[106]....
        /*03ec*/ 	.word	0xffffffff


	//   ....[107]....
        /*03f0*/ 	.word	0xffffffff


	//   ....[108]....
        /*03f4*/ 	.word	0xffffffff


	//   ....[109]....
        /*03f8*/ 	.word	0xffffffff


	//   ....[110]....
        /*03fc*/ 	.word	0xffffffff


	//   ....[111]....
        /*0400*/ 	.word	0xffffffff


	//   ....[112]....
        /*0404*/ 	.word	0xffffffff


	//   ....[113]....
        /*0408*/ 	.word	0xffffffff


	//   ....[114]....
        /*040c*/ 	.word	0xffffffff


	//   ....[115]....
        /*0410*/ 	.word	0x0500000f


	//   ....[116]....
        /*0414*/ 	.word	0x0500000f


	//   ....[117]....
        /*0418*/ 	.word	0x0500000f


	//   ....[118]....
        /*041c*/ 	.word	0x0500000f


	//   ....[119]....
        /*0420*/ 	.word	0x0500000f


	//   ....[120]....
        /*0424*/ 	.word	0x0500000f


	//   ....[121]....
        /*0428*/ 	.word	0x0500000f


	//   ....[122]....
        /*042c*/ 	.word	0x0500000f


	//   ....[123]....
        /*0430*/ 	.word	0x0500000f


	//   ....[124]....
        /*0434*/ 	.word	0x0500000f


	//----- nvinfo : EIATTR_COOP_GROUP_INSTR_OFFSETS
	.align		4
.L_155:
        /*0438*/ 	.byte	0x04, 0x28
        /*043a*/ 	.short	(.L_157 - .L_156)


	//   ....[0]....
.L_156:
        /*043c*/ 	.word	0x00000070


	//   ....[1]....
        /*0440*/ 	.word	0x00000140


	//   ....[2]....
        /*0444*/ 	.word	0x00000190


	//   ....[3]....
        /*0448*/ 	.word	0x000003c0


	//   ....[4]....
        /*044c*/ 	.word	0x00000520


	//   ....[5]....
        /*0450*/ 	.word	0x00000640


	//   ....[6]....
        /*0454*/ 	.word	0x000007a0


	//   ....[7]....
        /*0458*/ 	.word	0x00001420


	//   ....[8]....
        /*045c*/ 	.word	0x00003c00


	//   ....[9]....
        /*0460*/ 	.word	0x00003cb0


	//   ....[10]....
        /*0464*/ 	.word	0x00003ff0


	//   ....[11]....
        /*0468*/ 	.word	0x00004120


	//   ....[12]....
        /*046c*/ 	.word	0x000073b0


	//   ....[13]....
        /*0470*/ 	.word	0x000073e0


	//   ....[14]....
        /*0474*/ 	.word	0x00007410


	//   ....[15]....
        /*0478*/ 	.word	0x00007440


	//   ....[16]....
        /*047c*/ 	.word	0x000091e0


	//   ....[17]....
        /*0480*/ 	.word	0x00009240


	//   ....[18]....
        /*0484*/ 	.word	0x00009260


	//   ....[19]....
        /*0488*/ 	.word	0x00009280


	//   ....[20]....
        /*048c*/ 	.word	0x0000a1f0


	//   ....[21]....
        /*0490*/ 	.word	0x0000a200


	//   ....[22]....
        /*0494*/ 	.word	0x0000a210


	//   ....[23]....
        /*0498*/ 	.word	0x0000a220


	//   ....[24]....
        /*049c*/ 	.word	0x0000a230


	//   ....[25]....
        /*04a0*/ 	.word	0x0000a240


	//   ....[26]....
        /*04a4*/ 	.word	0x0000a250


	//   ....[27]....
        /*04a8*/ 	.word	0x0000a260


	//   ....[28]....
        /*04ac*/ 	.word	0x0000a290


	//   ....[29]....
        /*04b0*/ 	.word	0x0000a2a0


	//   ....[30]....
        /*04b4*/ 	.word	0x0000a2d0


	//   ....[31]....
        /*04b8*/ 	.word	0x0000a2e0


	//   ....[32]....
        /*04bc*/ 	.word	0x0000a320


	//   ....[33]....
        /*04c0*/ 	.word	0x0000a330


	//   ....[34]....
        /*04c4*/ 	.word	0x0000a360


	//   ....[35]....
        /*04c8*/ 	.word	0x0000a370


	//   ....[36]....
        /*04cc*/ 	.word	0x0000a3a0


	//   ....[37]....
        /*04d0*/ 	.word	0x0000a3b0


	//   ....[38]....
        /*04d4*/ 	.word	0x0000a3c0


	//   ....[39]....
        /*04d8*/ 	.word	0x0000a3d0


	//   ....[40]....
        /*04dc*/ 	.word	0x0000a3f0


	//   ....[41]....
        /*04e0*/ 	.word	0x0000a410


	//   ....[42]....
        /*04e4*/ 	.word	0x0000a430


	//   ....[43]....
        /*04e8*/ 	.word	0x0000a440


	//   ....[44]....
        /*04ec*/ 	.word	0x0000a470


	//   ....[45]....
        /*04f0*/ 	.word	0x0000a4a0


	//   ....[46]....
        /*04f4*/ 	.word	0x0000a4b0


	//   ....[47]....
        /*04f8*/ 	.word	0x0000a4c0


	//   ....[48]....
        /*04fc*/ 	.word	0x0000a4d0


	//   ....[49]....
        /*0500*/ 	.word	0x0000a4e0


	//   ....[50]....
        /*0504*/ 	.word	0x0000a4f0


	//   ....[51]....
        /*0508*/ 	.word	0x0000a500


	//   ....[52]....
        /*050c*/ 	.word	0x0000ab60


	//   ....[53]....
        /*0510*/ 	.word	0x0000aba0


	//   ....[54]....
        /*0514*/ 	.word	0x0000abd0


	//   ....[55]....
        /*0518*/ 	.word	0x0000ac10


	//   ....[56]....
        /*051c*/ 	.word	0x0000b180


	//   ....[57]....
        /*0520*/ 	.word	0x0000b1d0


	//   ....[58]....
        /*0524*/ 	.word	0x0000b2a0


	//   ....[59]....
        /*0528*/ 	.word	0x0000b2c0


	//   ....[60]....
        /*052c*/ 	.word	0x0000b380


	//   ....[61]....
        /*0530*/ 	.word	0x0000b3a0


	//   ....[62]....
        /*0534*/ 	.word	0x0000b470


	//   ....[63]....
        /*0538*/ 	.word	0x0000b490


	//   ....[64]....
        /*053c*/ 	.word	0x0000bd60


	//   ....[65]....
        /*0540*/ 	.word	0x0000bd90


	//   ....[66]....
        /*0544*/ 	.word	0x0000be60


	//   ....[67]....
        /*0548*/ 	.word	0x0000be80


	//   ....[68]....
        /*054c*/ 	.word	0x0000bf40


	//   ....[69]....
        /*0550*/ 	.word	0x0000bf60


	//   ....[70]....
        /*0554*/ 	.word	0x0000c030


	//   ....[71]....
        /*0558*/ 	.word	0x0000c050


	//   ....[72]....
        /*055c*/ 	.word	0x0000c190


	//   ....[73]....
        /*0560*/ 	.word	0x0000c3a0


	//   ....[74]....
        /*0564*/ 	.word	0x0000c3d0


	//   ....[75]....
        /*0568*/ 	.word	0x0000c400


	//   ....[76]....
        /*056c*/ 	.word	0x0000c440


	//   ....[77]....
        /*0570*/ 	.word	0x0000c470


	//   ....[78]....
        /*0574*/ 	.word	0x0000c4a0


	//   ....[79]....
        /*0578*/ 	.word	0x0000c630


	//   ....[80]....
        /*057c*/ 	.word	0x0000c660


	//   ....[81]....
        /*0580*/ 	.word	0x0000c690


	//   ....[82]....
        /*0584*/ 	.word	0x0000c6c0


	//   ....[83]....
        /*0588*/ 	.word	0x0000c6f0


	//   ....[84]....
        /*058c*/ 	.word	0x0000c730


	//   ....[85]....
        /*0590*/ 	.word	0x0000c7c0


	//   ....[86]....
        /*0594*/ 	.word	0x0000c800


	//   ....[87]....
        /*0598*/ 	.word	0x0000c890


	//   ....[88]....
        /*059c*/ 	.word	0x0000dc60


	//   ....[89]....
        /*05a0*/ 	.word	0x0000e930


	//   ....[90]....
        /*05a4*/ 	.word	0x0000e960


	//   ....[91]....
        /*05a8*/ 	.word	0x0000ea20


	//   ....[92]....
        /*05ac*/ 	.word	0x0000ea30


	//   ....[93]....
        /*05b0*/ 	.word	0x0000eac0


	//   ....[94]....
        /*05b4*/ 	.word	0x0000ead0


	//   ....[95]....
        /*05b8*/ 	.word	0x0000eae0


	//   ....[96]....
        /*05bc*/ 	.word	0x0000eb20


	//   ....[97]....
        /*05c0*/ 	.word	0x00010840


	//   ....[98]....
        /*05c4*/ 	.word	0x00010870


	//   ....[99]....
        /*05c8*/ 	.word	0x000108a0


	//   ....[100]....
        /*05cc*/ 	.word	0x000108d0


	//   ....[101]....
        /*05d0*/ 	.word	0x00010900


	//   ....[102]....
        /*05d4*/ 	.word	0x00010910


	//   ....[103]....
        /*05d8*/ 	.word	0x00010950


	//   ....[104]....
        /*05dc*/ 	.word	0x00010960


	//   ....[105]....
        /*05e0*/ 	.word	0x00010aa0


	//   ....[106]....
        /*05e4*/ 	.word	0x00010ad0


	//   ....[107]....
        /*05e8*/ 	.word	0x00010b00


	//   ....[108]....
        /*05ec*/ 	.word	0x00010b30


	//   ....[109]....
        /*05f0*/ 	.word	0x00010b60


	//   ....[110]....
        /*05f4*/ 	.word	0x00010ba0


	//   ....[111]....
        /*05f8*/ 	.word	0x00010c20


	//   ....[112]....
        /*05fc*/ 	.word	0x00010c60


	//   ....[113]....
        /*0600*/ 	.word	0x00010cb0


	//   ....[114]....
        /*0604*/ 	.word	0x00011160


	//   ....[115]....
        /*0608*/ 	.word	0x00011660


	//   ....[116]....
        /*060c*/ 	.word	0x00011840


	//   ....[117]....
        /*0610*/ 	.word	0x000118a0


	//   ....[118]....
        /*0614*/ 	.word	0x00011900


	//   ....[119]....
        /*0618*/ 	.word	0x00011a00


	//   ....[120]....
        /*061c*/ 	.word	0x00011a60


	//   ....[121]....
        /*0620*/ 	.word	0x00011b60


	//   ....[122]....
        /*0624*/ 	.word	0x00011bc0


	//   ....[123]....
        /*0628*/ 	.word	0x00011ca0


	//   ....[124]....
        /*062c*/ 	.word	0x00011ff0


	//----- nvinfo : EIATTR_REG_RECONFIG
	.align		4
.L_157:
        /*0630*/ 	.byte	0x01, 0x54
	.zero		2


	//----- nvinfo : EIATTR_SYSCALL_OFFSETS
	.align		4
        /*0634*/ 	.byte	0x04, 0x46
        /*0636*/ 	.short	(.L_159 - .L_158)


	//   ....[0]....
.L_158:
        /*0638*/ 	.word	0x00001600


	//   ....[1]....
        /*063c*/ 	.word	0x0000d6b0


	//   ....[2]....
        /*0640*/ 	.word	0x0000d840


	//   ....[3]....
        /*0644*/ 	.word	0x0000d990


	//   ....[4]....
        /*0648*/ 	.word	0x0000dad0


	//   ....[5]....
        /*064c*/ 	.word	0x0000e540


	//----- nvinfo : EIATTR_MBARRIER_INSTR_OFFSETS
	.align		4
.L_159:
        /*0650*/ 	.byte	0x04, 0x39
        /*0652*/ 	.short	(.L_161 - .L_160)


	//   ....[0]....
.L_160:
        /*0654*/ 	.word	0x00000270
        /*0658*/ 	.word	0x000000ff
        /*065c*/ 	.word	0x00029800
        /*0660*/ 	.short	0x0100
        /*0662*/ 	.byte	0x08
	.zero		1


	//   ....[1]....
        /*0664*/ 	.word	0x00000280
        /*0668*/ 	.word	0x000000ff
        /*066c*/ 	.word	0x00029820
        /*0670*/ 	.short	0x0100
        /*0672*/ 	.byte	0x08
	.zero		1


	//   ....[2]....
        /*0674*/ 	.word	0x00000370
        /*0678*/ 	.word	0x000000ff
        /*067c*/ 	.word	0x00029830
        /*0680*/ 	.short	0x0100
        /*0682*/ 	.byte	0x08
	.zero		1


	//   ....[3]....
        /*0684*/ 	.word	0x00000380
        /*0688*/ 	.word	0x000000ff
        /*068c*/ 	.word	0x00029840
        /*0690*/ 	.short	0x0100
        /*0692*/ 	.byte	0x08
	.zero		1


	//   ....[4]....
        /*0694*/ 	.word	0x00000390
        /*0698*/ 	.word	0x000000ff
        /*069c*/ 	.word	0x00029838
        /*06a0*/ 	.short	0x0100
        /*06a2*/ 	.byte	0x08
	.zero		1


	//   ....[5]....
        /*06a4*/ 	.word	0x000003a0
        /*06a8*/ 	.word	0x000000ff
        /*06ac*/ 	.word	0x00029848
        /*06b0*/ 	.short	0x0100
        /*06b2*/ 	.byte	0x08
	.zero		1


	//   ....[6]....
        /*06b4*/ 	.word	0x000004d0
        /*06b8*/ 	.word	0x000000ff
        /*06bc*/ 	.word	0x00029850
        /*06c0*/ 	.short	0x0100
        /*06c2*/ 	.byte	0x08
	.zero		1


	//   ....[7]....
        /*06c4*/ 	.word	0x000004e0
        /*06c8*/ 	.word	0x000000ff
        /*06cc*/ 	.word	0x00029860
        /*06d0*/ 	.short	0x0100
        /*06d2*/ 	.byte	0x08
	.zero		1


	//   ....[8]....
        /*06d4*/ 	.word	0x000004f0
        /*06d8*/ 	.word	0x000000ff
        /*06dc*/ 	.word	0x00029858
        /*06e0*/ 	.short	0x0100
        /*06e2*/ 	.byte	0x08
	.zero		1


	//   ....[9]....
        /*06e4*/ 	.word	0x00000500
        /*06e8*/ 	.word	0x000000ff
        /*06ec*/ 	.word	0x00029868
        /*06f0*/ 	.short	0x0100
        /*06f2*/ 	.byte	0x08
	.zero		1


	//   ....[10]....
        /*06f4*/ 	.word	0x000005f0
        /*06f8*/ 	.word	0x000000ff
        /*06fc*/ 	.word	0x00029870
        /*0700*/ 	.short	0x0100
        /*0702*/ 	.byte	0x06
	.zero		1


	//   ....[11]....
        /*0704*/ 	.word	0x00000600
        /*0708*/ 	.word	0x000000ff
        /*070c*/ 	.word	0x00029880
        /*0710*/ 	.short	0x0100
        /*0712*/ 	.byte	0x06
	.zero		1


	//   ....[12]....
        /*0714*/ 	.word	0x00000610
        /*0718*/ 	.word	0x000000ff
        /*071c*/ 	.word	0x00029878
        /*0720*/ 	.short	0x0100
        /*0722*/ 	.byte	0x06
	.zero		1


	//   ....[13]....
        /*0724*/ 	.word	0x00000620
        /*0728*/ 	.word	0x000000ff
        /*072c*/ 	.word	0x00029888
        /*0730*/ 	.short	0x0100
        /*0732*/ 	.byte	0x06
	.zero		1


	//   ....[14]....
        /*0734*/ 	.word	0x00000750
        /*0738*/ 	.word	0x000000ff
        /*073c*/ 	.word	0x00029890
        /*0740*/ 	.short	0x0100
        /*0742*/ 	.byte	0x08
	.zero		1


	//   ....[15]....
        /*0744*/ 	.word	0x00000760
        /*0748*/ 	.word	0x000000ff
        /*074c*/ 	.word	0x000298a0
        /*0750*/ 	.short	0x0100
        /*0752*/ 	.byte	0x08
	.zero		1


	//   ....[16]....
        /*0754*/ 	.word	0x00000770
        /*0758*/ 	.word	0x000000ff
        /*075c*/ 	.word	0x00029898
        /*0760*/ 	.short	0x0100
        /*0762*/ 	.byte	0x08
	.zero		1


	//   ....[17]....
        /*0764*/ 	.word	0x00000780
        /*0768*/ 	.word	0x000000ff
        /*076c*/ 	.word	0x000298a8
        /*0770*/ 	.short	0x0100
        /*0772*/ 	.byte	0x08
	.zero		1


	//   ....[18]....
        /*0774*/ 	.word	0x000008b0
        /*0778*/ 	.word	0x000000ff
        /*077c*/ 	.word	0x000298b0
        /*0780*/ 	.short	0x0100
        /*0782*/ 	.byte	0x08
	.zero		1


	//   ....[19]....
        /*0784*/ 	.word	0x000008c0
        /*0788*/ 	.word	0x000000ff
        /*078c*/ 	.word	0x000298c0
        /*0790*/ 	.short	0x0100
        /*0792*/ 	.byte	0x08
	.zero		1


	//   ....[20]....
        /*0794*/ 	.word	0x000008d0
        /*0798*/ 	.word	0x000000ff
        /*079c*/ 	.word	0x000298b8
        /*07a0*/ 	.short	0x0100
        /*07a2*/ 	.byte	0x08
	.zero		1


	//   ....[21]....
        /*07a4*/ 	.word	0x000008e0
        /*07a8*/ 	.word	0x000000ff
        /*07ac*/ 	.word	0x000298c8
        /*07b0*/ 	.short	0x0100
        /*07b2*/ 	.byte	0x08
	.zero		1


	//   ....[22]....
        /*07b4*/ 	.word	0x00001970
        /*07b8*/ 	.word	0x00000003
        /*07bc*/ 	.word	0x00029800
        /*07c0*/ 	.short	0x010a
        /*07c2*/ 	.byte	0x3f
	.zero		1


	//   ....[23]....
        /*07c4*/ 	.word	0x00001a10
        /*07c8*/ 	.word	0x00000005
        /*07cc*/ 	.word	0x00029830
        /*07d0*/ 	.short	0x010a
        /*07d2*/ 	.byte	0x3f
	.zero		1


	//   ....[24]....
        /*07d4*/ 	.word	0x00001a80
        /*07d8*/ 	.word	0x00000005
        /*07dc*/ 	.word	0x00029830
        /*07e0*/ 	.short	0x010a
        /*07e2*/ 	.byte	0x3f
	.zero		1


	//   ....[25]....
        /*07e4*/ 	.word	0x00004090
        /*07e8*/ 	.word	0x00000005
        /*07ec*/ 	.word	0x00000000
        /*07f0*/ 	.short	0x0101
        /*07f2*/ 	.byte	0x3f
	.zero		1


	//   ....[26]....
        /*07f4*/ 	.word	0x00005780
        /*07f8*/ 	.word	0x000000ff
        /*07fc*/ 	.word	0x00029830
        /*0800*/ 	.short	0x010a
        /*0802*/ 	.byte	0x06
	.zero		1


	//   ....[27]....
        /*0804*/ 	.word	0x000057c0
        /*0808*/ 	.word	0x000000ff
        /*080c*/ 	.word	0x00029830
        /*0810*/ 	.short	0x010a
        /*0812*/ 	.byte	0x06
	.zero		1


	//   ....[28]....
        /*0814*/ 	.word	0x00006410
        /*0818*/ 	.word	0x000000ff
        /*081c*/ 	.word	0x00029850
        /*0820*/ 	.short	0x010a
        /*0822*/ 	.byte	0x06
	.zero		1


	//   ....[29]....
        /*0824*/ 	.word	0x00006450
        /*0828*/ 	.word	0x000000ff
        /*082c*/ 	.word	0x00029850
        /*0830*/ 	.short	0x010a
        /*0832*/ 	.byte	0x06
	.zero		1


	//   ....[30]....
        /*0834*/ 	.word	0x00008590
        /*0838*/ 	.word	0x00000006
        /*083c*/ 	.word	0x00000000
        /*0840*/ 	.short	0x0101
        /*0842*/ 	.byte	0x3f
	.zero		1


	//   ....[31]....
        /*0844*/ 	.word	0x000087d0
        /*0848*/ 	.word	0x00000009
        /*084c*/ 	.word	0x00000000
        /*0850*/ 	.short	0x0101
        /*0852*/ 	.byte	0x3f
	.zero		1


	//   ....[32]....
        /*0854*/ 	.word	0x00008e20
        /*0858*/ 	.word	0x0000000f
        /*085c*/ 	.word	0x00029850
        /*0860*/ 	.short	0x010a
        /*0862*/ 	.byte	0x3f
	.zero		1


	//   ....[33]....
        /*0864*/ 	.word	0x00008eb0
        /*0868*/ 	.word	0x0000000f
        /*086c*/ 	.word	0x00029850
        /*0870*/ 	.short	0x010a
        /*0872*/ 	.byte	0x3f
	.zero		1


	//   ....[34]....
        /*0874*/ 	.word	0x00009500
        /*0878*/ 	.word	0x00000004
        /*087c*/ 	.word	0x00000000
        /*0880*/ 	.short	0x0101
        /*0882*/ 	.byte	0x3f
	.zero		1


	//   ....[35]....
        /*0884*/ 	.word	0x0000b1c0
        /*0888*/ 	.word	0x00000004
        /*088c*/ 	.word	0x00000000
        /*0890*/ 	.short	0x0101
        /*0892*/ 	.byte	0x3f
	.zero		1


	//   ....[36]....
        /*0894*/ 	.word	0x0000dee0
        /*0898*/ 	.word	0x00000002
        /*089c*/ 	.word	0x00029880
        /*08a0*/ 	.short	0x010a
        /*08a2*/ 	.byte	0x3f
	.zero		1


	//   ....[37]....
        /*08a4*/ 	.word	0x0000e070
        /*08a8*/ 	.word	0x00000002
        /*08ac*/ 	.word	0x00029840
        /*08b0*/ 	.short	0x010a
        /*08b2*/ 	.byte	0x3f
	.zero		1


	//   ....[38]....
        /*08b4*/ 	.word	0x0000ec30
        /*08b8*/ 	.word	0x00000011
        /*08bc*/ 	.word	0x00029800
        /*08c0*/ 	.short	0x0107
        /*08c2*/ 	.byte	0x3f
	.zero		1


	//   ....[39]....
        /*08c4*/ 	.word	0x0000ed30
        /*08c8*/ 	.word	0x00000011
        /*08cc*/ 	.word	0x00029800
        /*08d0*/ 	.short	0x0101
        /*08d2*/ 	.byte	0x3f
	.zero		1


	//   ....[40]....
        /*08d4*/ 	.word	0x0000ed50
        /*08d8*/ 	.word	0x00000011
        /*08dc*/ 	.word	0x00029820
        /*08e0*/ 	.short	0x010a
        /*08e2*/ 	.byte	0x3f
	.zero		1


	//   ....[41]....
        /*08e4*/ 	.word	0x0000f080
        /*08e8*/ 	.word	0x00000005
        /*08ec*/ 	.word	0x00029880
        /*08f0*/ 	.short	0x010a
        /*08f2*/ 	.byte	0x3f
	.zero		1


	//   ....[42]....
        /*08f4*/ 	.word	0x0000f2b0
        /*08f8*/ 	.word	0x00000005
        /*08fc*/ 	.word	0x00029840
        /*0900*/ 	.short	0x010a
        /*0902*/ 	.byte	0x3f
	.zero		1


	//   ....[43]....
        /*0904*/ 	.word	0x0000f770
        /*0908*/ 	.word	0x00000013
        /*090c*/ 	.word	0x00029870
        /*0910*/ 	.short	0x010a
        /*0912*/ 	.byte	0x3f
	.zero		1


	//   ....[44]....
        /*0914*/ 	.word	0x0000f7e0
        /*0918*/ 	.word	0x00000013
        /*091c*/ 	.word	0x00029860
        /*0920*/ 	.short	0x010a
        /*0922*/ 	.byte	0x3f
	.zero		1


	//   ....[45]....
        /*0924*/ 	.word	0x0000fd10
        /*0928*/ 	.word	0x00000013
        /*092c*/ 	.word	0x00029850
        /*0930*/ 	.short	0x0101
        /*0932*/ 	.byte	0x3f
	.zero		1


	//   ....[46]....
        /*0934*/ 	.word	0x0000fd80
        /*0938*/ 	.word	0x00000013
        /*093c*/ 	.word	0x00000000
        /*0940*/ 	.short	0x0101
        /*0942*/ 	.byte	0x3f
	.zero		1


	//   ....[47]....
        /*0944*/ 	.word	0x0000ffb0
        /*0948*/ 	.word	0x00000010
        /*094c*/ 	.word	0x00029870
        /*0950*/ 	.short	0x010a
        /*0952*/ 	.byte	0x3f
	.zero		1


	//   ....[48]....
        /*0954*/ 	.word	0x00010020
        /*0958*/ 	.word	0x00000010
        /*095c*/ 	.word	0x00029860
        /*0960*/ 	.short	0x010a
        /*0962*/ 	.byte	0x3f
	.zero		1


	//   ....[49]....
        /*0964*/ 	.word	0x00010560
        /*0968*/ 	.word	0x00000010
        /*096c*/ 	.word	0x00029850
        /*0970*/ 	.short	0x0101
        /*0972*/ 	.byte	0x3f
	.zero		1


	//   ....[50]....
        /*0974*/ 	.word	0x000105b0
        /*0978*/ 	.word	0x00000010
        /*097c*/ 	.word	0x00000000
        /*0980*/ 	.short	0x0101
        /*0982*/ 	.byte	0x3f
	.zero		1


	//   ....[51]....
        /*0984*/ 	.word	0x000110e0
        /*0988*/ 	.word	0x00000003
        /*098c*/ 	.word	0x00029820
        /*0990*/ 	.short	0x010a
        /*0992*/ 	.byte	0x3f
	.zero		1


	//   ....[52]....
        /*0994*/ 	.word	0x000112b0
        /*0998*/ 	.word	0x00000007
        /*099c*/ 	.word	0x00000000
        /*09a0*/ 	.short	0x010a
        /*09a2*/ 	.byte	0x3f
	.zero		1


	//   ....[53]....
        /*09a4*/ 	.word	0x00011300
        /*09a8*/ 	.word	0x00000005
        /*09ac*/ 	.word	0x00000000
        /*09b0*/ 	.short	0x010a
        /*09b2*/ 	.byte	0x3f
	.zero		1


	//   ....[54]....
        /*09b4*/ 	.word	0x00011350
        /*09b8*/ 	.word	0x00000005
        /*09bc*/ 	.word	0x00029860
        /*09c0*/ 	.short	0x010a
        /*09c2*/ 	.byte	0x3f
	.zero		1


	//   ....[55]....
        /*09c4*/ 	.word	0x000113a0
        /*09c8*/ 	.word	0x00000003
        /*09cc*/ 	.word	0x00029860
        /*09d0*/ 	.short	0x010a
        /*09d2*/ 	.byte	0x3f
	.zero		1


	//   ....[56]....
        /*09d4*/ 	.word	0x000113e0
        /*09d8*/ 	.word	0x00000005
        /*09dc*/ 	.word	0x00029880
        /*09e0*/ 	.short	0x010a
        /*09e2*/ 	.byte	0x3f
	.zero		1


	//   ....[57]....
        /*09e4*/ 	.word	0x00011400
        /*09e8*/ 	.word	0x00000003
        /*09ec*/ 	.word	0x00029880
        /*09f0*/ 	.short	0x010a
        /*09f2*/ 	.byte	0x3f
	.zero		1


	//   ....[58]....
        /*09f4*/ 	.word	0x00011460
        /*09f8*/ 	.word	0x00000003
        /*09fc*/ 	.word	0x00029800
        /*0a00*/ 	.short	0x010a
        /*0a02*/ 	.byte	0x3f
	.zero		1


	//   ....[59]....
        /*0a04*/ 	.word	0x000114b0
        /*0a08*/ 	.word	0x00000005
        /*0a0c*/ 	.word	0x00029830
        /*0a10*/ 	.short	0x010a
        /*0a12*/ 	.byte	0x3f
	.zero		1


	//   ....[60]....
        /*0a14*/ 	.word	0x00011510
        /*0a18*/ 	.word	0x00000004
        /*0a1c*/ 	.word	0x00029830
        /*0a20*/ 	.short	0x010a
        /*0a22*/ 	.byte	0x3f
	.zero		1


	//   ....[61]....
        /*0a24*/ 	.word	0x00011570
        /*0a28*/ 	.word	0x00000004
        /*0a2c*/ 	.word	0x00029850
        /*0a30*/ 	.short	0x010a
        /*0a32*/ 	.byte	0x3f
	.zero		1


	//   ....[62]....
        /*0a34*/ 	.word	0x000115c0
        /*0a38*/ 	.word	0x0000000f
        /*0a3c*/ 	.word	0x00029850
        /*0a40*/ 	.short	0x010a
        /*0a42*/ 	.byte	0x3f
	.zero		1


	//   ....[63]....
        /*0a44*/ 	.word	0x00011710
        /*0a48*/ 	.word	0x00000002
        /*0a4c*/ 	.word	0x00029880
        /*0a50*/ 	.short	0x010a
        /*0a52*/ 	.byte	0x3f
	.zero		1


	//   ....[64]....
        /*0a54*/ 	.word	0x00011760
        /*0a58*/ 	.word	0x00000002
        /*0a5c*/ 	.word	0x00029840
        /*0a60*/ 	.short	0x010a
        /*0a62*/ 	.byte	0x3f
	.zero		1


	//   ....[65]....
        /*0a64*/ 	.word	0x00011ce0
        /*0a68*/ 	.word	0x00000011
        /*0a6c*/ 	.word	0x00029820
        /*0a70*/ 	.short	0x010a
        /*0a72*/ 	.byte	0x3f
	.zero		1


	//   ....[66]....
        /*0a74*/ 	.word	0x00011d30
        /*0a78*/ 	.word	0x00000005
        /*0a7c*/ 	.word	0x00029880
        /*0a80*/ 	.short	0x010a
        /*0a82*/ 	.byte	0x3f
	.zero		1


	//   ....[67]....
        /*0a84*/ 	.word	0x00011d80
        /*0a88*/ 	.word	0x00000005
        /*0a8c*/ 	.word	0x00029840
        /*0a90*/ 	.short	0x010a
        /*0a92*/ 	.byte	0x3f
	.zero		1


	//   ....[68]....
        /*0a94*/ 	.word	0x00011dd0
        /*0a98*/ 	.word	0x00000013
        /*0a9c*/ 	.word	0x00029870
        /*0aa0*/ 	.short	0x010a
        /*0aa2*/ 	.byte	0x3f
	.zero		1


	//   ....[69]....
        /*0aa4*/ 	.word	0x00011e20
        /*0aa8*/ 	.word	0x00000013
        /*0aac*/ 	.word	0x00029860
        /*0ab0*/ 	.short	0x010a
        /*0ab2*/ 	.byte	0x3f
	.zero		1


	//   ....[70]....
        /*0ab4*/ 	.word	0x00011e70
        /*0ab8*/ 	.word	0x00000010
        /*0abc*/ 	.word	0x00029870
        /*0ac0*/ 	.short	0x010a
        /*0ac2*/ 	.byte	0x3f
	.zero		1


	//   ....[71]....
        /*0ac4*/ 	.word	0x00011ec0
        /*0ac8*/ 	.word	0x00000010
        /*0acc*/ 	.word	0x00029860
        /*0ad0*/ 	.short	0x010a
        /*0ad2*/ 	.byte	0x3f
	.zero		1


	//   ....[72]....
        /*0ad4*/ 	.word	0x00011f10
        /*0ad8*/ 	.word	0x00000003
        /*0adc*/ 	.word	0x00029820
        /*0ae0*/ 	.short	0x010a
        /*0ae2*/ 	.byte	0x3f
	.zero		1


	//   ....[73]....
        /*0ae4*/ 	.word	0x000120b0
        /*0ae8*/ 	.word	0x00000007
        /*0aec*/ 	.word	0x00000000
        /*0af0*/ 	.short	0x010a
        /*0af2*/ 	.byte	0x3f
	.zero		1


	//   ....[74]....
        /*0af4*/ 	.word	0x00012100
        /*0af8*/ 	.word	0x00000005
        /*0afc*/ 	.word	0x00000000
        /*0b00*/ 	.short	0x010a
        /*0b02*/ 	.byte	0x3f
	.zero		1


	//   ....[75]....
        /*0b04*/ 	.word	0x00012150
        /*0b08*/ 	.word	0x00000005
        /*0b0c*/ 	.word	0x00029860
        /*0b10*/ 	.short	0x010a
        /*0b12*/ 	.byte	0x3f
	.zero		1


	//   ....[76]....
        /*0b14*/ 	.word	0x000121a0
        /*0b18*/ 	.word	0x00000003
        /*0b1c*/ 	.word	0x00029860
        /*0b20*/ 	.short	0x010a
        /*0b22*/ 	.byte	0x3f
	.zero		1


	//   ....[77]....
        /*0b24*/ 	.word	0x000121f0
        /*0b28*/ 	.word	0x00000005
        /*0b2c*/ 	.word	0x00029880
        /*0b30*/ 	.short	0x010a
        /*0b32*/ 	.byte	0x3f
	.zero		1


	//----- nvinfo : EIATTR_NUM_MBARRIERS
	.align		4
.L_161:
        /*0b34*/ 	.byte	0x03, 0x38
        /*0b36*/ 	.short	0x0016


	//----- nvinfo : EIATTR_EXIT_INSTR_OFFSETS
	.align		4
        /*0b38*/ 	.byte	0x04, 0x1c
        /*0b3a*/ 	.short	(.L_163 - .L_162)


	//   ....[0]....
.L_162:
        /*0b3c*/ 	.word	0x00000a80


	//   ....[1]....
        /*0b40*/ 	.word	0x0000c140


	//   ....[2]....
        /*0b44*/ 	.word	0x00011450


	//----- nvinfo : EIATTR_MAX_THREADS
	.align		4
.L_163:
        /*0b48*/ 	.byte	0x04, 0x05
        /*0b4a*/ 	.short	(.L_165 - .L_164)
.L_164:
        /*0b4c*/ 	.word	0x00000180
        /*0b50*/ 	.word	0x00000001
        /*0b54*/ 	.word	0x00000001


	//----- nvinfo : EIATTR_CRS_STACK_SIZE
	.align		4
.L_165:
        /*0b58*/ 	.byte	0x04, 0x1e
        /*0b5a*/ 	.short	(.L_167 - .L_166)
.L_166:
        /*0b5c*/ 	.word	0x00000000


	//----- nvinfo : EIATTR_CBANK_PARAM_SIZE
	.align		4
.L_167:
        /*0b60*/ 	.byte	0x03, 0x19
        /*0b62*/ 	.short	0x0af0


	//----- nvinfo : EIATTR_PARAM_CBANK
	.align		4
        /*0b64*/ 	.byte	0x04, 0x0a
        /*0b66*/ 	.short	(.L_169 - .L_168)
	.align		4
.L_168:
        /*0b68*/ 	.word	index@(.nv.constant0._ZN7cutlass13device_kernelIN5flash11enable_sm90INS1_16FlashAttnFwdSm90INS1_25CollectiveMainloopFwdSm90ILi2EN4cute5tupleIJNS5_1CILi1EEES8_S8_EEENS6_IJNS7_ILi128EEENS7_ILi160EEENS7_ILi192EEEEEELi128ENS_12float_e4m3_tEfNS_4arch4Sm90ELb0ELb0ELb1ELb1ELb0ELb0ELb0ELb1ELb1ELb1ELb0ELb0EEENS1_21CollectiveEpilogueFwdINS6_IJSA_SA_SB_EEES9_NS_10bfloat16_tESG_Li256ELb1ELb1ELb0ELb1EEENS1_36VarlenDynamicPersistentTileSchedulerILi128ELi160ELi256ELi128ELb0ELb1ELb1ELb0ELb1ELb1EEEEEEEEEvNT_6ParamsE)
        /*0b6c*/ 	.short	0x0210
        /*0b6e*/ 	.short	0x0af0


	//----- nvinfo : EIATTR_SW_WAR
	.align		4
.L_169:
        /*0b70*/ 	.byte	0x04, 0x36
        /*0b72*/ 	.short	(.L_171 - .L_170)
.L_170:
        /*0b74*/ 	.word	0x00000008
.L_171:


//--------------------- .nv.info._ZN7cutlass13device_kernelIN5flash11enable_sm90INS1_16FlashAttnFwdSm90INS1_25CollectiveMainloopFwdSm90ILi2EN4cute5tupleIJNS5_1CILi1EEES8_S8_EEENS6_IJNS7_ILi128EEENS7_ILi160EEENS7_ILi192EEEEEELi128ENS_12float_e4m3_tEfNS_4arch4Sm90ELb0ELb0ELb1ELb1ELb0ELb1ELb0ELb1ELb1ELb1ELb0ELb0EEENS1_21CollectiveEpilogueFwdINS6_IJSA_SA_SB_EEES9_NS_10bfloat16_tESG_Li256ELb1ELb1ELb0ELb1EEENS1_36VarlenDynamicPersistentTileSchedulerILi128ELi160ELi256ELi128ELb0ELb1ELb1ELb0ELb1ELb1EEEEEEEEEvNT_6ParamsE --------------------------
	.section	.nv.info._ZN7cutlass13device_kernelIN5flash11enable_sm90INS1_16FlashAttnFwdSm90INS1_25CollectiveMainloopFwdSm90ILi2EN4cute5tupleIJNS5_1CILi1EEES8_S8_EEENS6_IJNS7_ILi128EEENS7_ILi160EEENS7_ILi192EEEEEELi128ENS_12float_e4m3_tEfNS_4arch4Sm90ELb0ELb0ELb1ELb1ELb0ELb1ELb0ELb1ELb1ELb1ELb0ELb0EEENS1_21CollectiveEpilogueFwdINS6_IJSA_SA_SB_EEES9_NS_10bfloat16_tESG_Li256ELb1ELb1ELb0ELb1EEENS1_36VarlenDynamicPersistentTileSchedulerILi128ELi160ELi256ELi128ELb0ELb1ELb1ELb0ELb1ELb1EEEEEEEEEvNT_6ParamsE,"",@"SHT_CUDA_INFO"
	.sectionflags	@""
	.align	4


	//----- nvinfo : EIATTR_CUDA_API_VERSION
	.align		4
        /*0000*/ 	.byte	0x04, 0x37
        /*0002*/ 	.short	(.L_173 - .L_172)
.L_172:
        /*0004*/ 	.word	0x00000082


	//----- nvinfo : EIATTR_KPARAM_INFO
	.align		4
.L_173:
        /*0008*/ 	.byte	0x04, 0x17
        /*000a*/ 	.short	(.L_175 - .L_174)
.L_174:
        /*000c*/ 	.word	0x00000000
        /*0010*/ 	.short	0x0000
        /*0012*/ 	.short	0x0070
        /*0014*/ 	.byte	0x00, 0xf0, 0x01, 0x2a


	//----- nvinfo : EIATTR_SPARSE_MMA_MASK
	.align		4
.L_175:
        /*0018*/ 	.byte	0x03, 0x50
        /*001a*/ 	.short	0x0000


	//----- nvinfo : EIATTR_MAXREG_COUNT
	.align		4
        /*001c*/ 	.byte	0x03, 0x1b
        /*001e*/ 	.short	0x00a8


	//----- nvinfo : EIATTR_NUM_BARRIERS
	.align		4
        /*0020*/ 	.byte	0x02, 0x4c
        /*0022*/ 	.byte	0x10
	.zero		1


	//----- nvinfo : EIATTR_EXTERNS
	.align		4
        /*0024*/ 	.byte	0x04, 0x0f
        /*0026*/ 	.short	(.L_177 - .L_176)


	//   ....[0]....
	.align		4
.L_176:
        /*0028*/ 	.word	index@(__assertfail)


	//----- nvinfo : EIATTR_ANNOTATIONS
	.align		4
.L_177:
        /*002c*/ 	.byte	0x04, 0x55
        /*002e*/ 	.short	(.L_179 - .L_178)


	//   ....[0]....
.L_178:
        /* <DEDUP_REMOVED lines=81> */


	//----- nvinfo : EIATTR_MERCURY_ISA_VERSION
	.align		4
.L_179:
        /*0528*/ 	.byte	0x03, 0x5f
        /*052a*/ 	.short	0x0101


	//----- nvinfo : EIATTR_UNUSED_LOAD_BYTE_OFFSET
	.align		4
        /*052c*/ 	.byte	0x04, 0x44
        /*052e*/ 	.short	(.L_181 - .L_180)


	//   ....[0]....
.L_180:
        /*0530*/ 	.word	0x00000ae0
        /*0534*/ 	.word	0x0000fff0


	//   ....[1]....
        /*0538*/ 	.word	0x0001f690
        /*053c*/ 	.word	0x0000fff0


	//----- nvinfo : EIATTR_INT_WARP_WIDE_INSTR_OFFSETS
	.align		4
.L_181:
        /*0540*/ 	.byte	0x04, 0x31
        /*0542*/ 	.short	(.L_183 - .L_182)


	//   ....[0]....
.L_182:
        /*0544*/ 	.word	0x00000190


	//   ....[1]....
        /*0548*/ 	.word	0x000001d0


	//   ....[2]....
        /*054c*/ 	.word	0x00000240


	//   ....[3]....
        /*0550*/ 	.word	0x000243d0


	//   ....[4]....
        /*0554*/ 	.word	0x00024430


	//   ....[5]....
        /*0558*/ 	.word	0x00026fc0


	//   ....[6]....
        /*055c*/ 	.word	0x00027020


	//----- nvinfo : EIATTR_COOP_GROUP_MASK_REGIDS
	.align		4
.L_183:
        /*0560*/ 	.byte	0x04, 0x29
        /*0562*/ 	.short	(.L_185 - .L_184)


	//   ....[0]....
.L_184:
        /*0564*/ 	.word	0xffffffff


	//   ....[1]....
        /*0568*/ 	.word	0xffffffff


	//   ....[2]....
        /*056c*/ 	.word	0xffffffff


	//   ....[3]....
        /*0570*/ 	.word	0xffffffff


	//   ....[4]....
        /*0574*/ 	.word	0xffffffff


	//   ....[5]....
        /*0578*/ 	.word	0xffffffff


	//   ....[6]....
        /*057c*/ 	.word	0xffffffff


	//   ....[7]....
        /*0580*/ 	.word	0xffffffff


	//   ....[8]....
        /*0584*/ 	.word	0xffffffff


	//   ....[9]....
        /*0588*/ 	.word	0xffffffff


	//   ....[10]....
        /*058c*/ 	.word	0xffffffff


	//   ....[11]....
        /*0590*/ 	.word	0xffffffff


	//   ....[12]....
        /*0594*/ 	.word	0xffffffff


	//   ....[13]....
        /*0598*/ 	.word	0xffffffff


	//   ....[14]....
        /*059c*/ 	.word	0xffffffff


	//   ....[15]....
        /*05a0*/ 	.word	0xffffffff


	//   ....[16]....
        /*05a4*/ 	.word	0xffffffff


	//   ....[17]....
        /*05a8*/ 	.word	0xffffffff


	//   ....[18]....
        /*05ac*/ 	.word	0xffffffff


	//   ....[19]....
        /*05b0*/ 	.word	0xffffffff


	//   ....[20]....
        /*05b4*/ 	.word	0xffffffff


	//   ....[21]....
        /*05b8*/ 	.word	0xffffffff


	//   ....[22]....
        /*05bc*/ 	.word	0xffffffff


	//   ....[23]....
        /*05c0*/ 	.word	0xffffffff


	//   ....[24]....
        /*05c4*/ 	.word	0xffffffff


	//   ....[25]....
        /*05c8*/ 	.word	0xffffffff


	//   ....[26]....
        /*05cc*/ 	.word	0xffffffff


	//   ....[27]....
        /*05d0*/ 	.word	0xffffffff


	//   ....[28]....
        /*05d4*/ 	.word	0xffffffff


	//   ....[29]....
        /*05d8*/ 	.word	0xffffffff


	//   ....[30]....
        /*05dc*/ 	.word	0xffffffff


	//   ....[31]....
        /*05e0*/ 	.word	0xffffffff


	//   ....[32]....
        /*05e4*/ 	.word	0xffffffff


	//   ....[33]....
        /*05e8*/ 	.word	0xffffffff


	//   ....[34]....
        /*05ec*/ 	.word	0xffffffff


	//   ....[35]....
        /*05f0*/ 	.word	0xffffffff


	//   ....[36]....
        /*05f4*/ 	.word	0xffffffff


	//   ....[37]....
        /*05f8*/ 	.word	0xffffffff


	//   ....[38]....
        /*05fc*/ 	.word	0xffffffff


	//   ....[39]....
        /*0600*/ 	.word	0xffffffff


	//   ....[40]....
        /*0604*/ 	.word	0xffffffff


	//   ....[41]....
        /*0608*/ 	.word	0xffffffff


	//   ....[42]....
        /*060c*/ 	.word	0xffffffff


	//   ....[43]....
        /*0610*/ 	.word	0xffffffff


	//   ....[44]....
        /*0614*/ 	.word	0xffffffff


	//   ....[45]....
        /*0618*/ 	.word	0xffffffff


	//   ....[46]....
        /*061c*/ 	.word	0xffffffff


	//   ....[47]....
        /*0620*/ 	.word	0xffffffff


	//   ....[48]....
        /*0624*/ 	.word	0xffffffff


	//   ....[49]....
        /*0628*/ 	.word	0xffffffff


	//   ....[50]....
        /*062c*/ 	.word	0xffffffff


	//   ....[51]....
        /*0630*/ 	.word	0xffffffff


	//   ....[52]....
        /*0634*/ 	.word	0xffffffff


	//   ....[53]....
        /*0638*/ 	.word	0xffffffff


	//   ....[54]....
        /*063c*/ 	.word	0xffffffff


	//   ....[55]....
        /*0640*/ 	.word	0xffffffff


	//   ....[56]....
        /*0644*/ 	.word	0xffffffff


	//   ....[57]....
        /*0648*/ 	.word	0xffffffff


	//   ....[58]....
        /*064c*/ 	.word	0xffffffff


	//   ....[59]....
        /*0650*/ 	.word	0xffffffff


	//   ....[60]....
        /*0654*/ 	.word	0xffffffff


	//   ....[61]....
        /*0658*/ 	.word	0xffffffff


	//   ....[62]....
        /*065c*/ 	.word	0xffffffff


	//   ....[63]....
        /*0660*/ 	.word	0xffffffff


	//   ....[64]....
        /*0664*/ 	.word	0xffffffff


	//   ....[65]....
        /*0668*/ 	.word	0xffffffff


	//   ....[66]....
        /*066c*/ 	.word	0xffffffff


	//   ....[67]....
        /*0670*/ 	.word	0xffffffff


	//   ....[68]....
        /*0674*/ 	.word	0xffffffff


	//   ....[69]....
        /*0678*/ 	.word	0xffffffff


	//   ....[70]....
        /*067c*/ 	.word	0xffffffff


	//   ....[71]....
        /*0680*/ 	.word	0xffffffff


	//   ....[72]....
        /*0684*/ 	.word	0xffffffff


	//   ....[73]....
        /*0688*/ 	.word	0xffffffff


	//   ....[74]....
        /*068c*/ 	.word	0xffffffff


	//   ....[75]....
        /*0690*/ 	.word	0xffffffff


	//   ....[76]....
        /*0694*/ 	.word	0xffffffff


	//   ....[77]....
        /*0698*/ 	.word	0xffffffff


	//   ....[78]....
        /*069c*/ 	.word	0xffffffff


	//   ....[79]....
        /*06a0*/ 	.word	0xffffffff


	//   ....[80]....
        /*06a4*/ 	.word	0xffffffff


	//   ....[81]....
        /*06a8*/ 	.word	0xffffffff


	//   ....[82]....
        /*06ac*/ 	.word	0xffffffff


	//   ....[83]....
        /*06b0*/ 	.word	0xffffffff


	//   ....[84]....
        /*06b4*/ 	.word	0xffffffff


	//   ....[85]....
        /*06b8*/ 	.word	0xffffffff


	//   ....[86]....
        /*06bc*/ 	.word	0xffffffff


	//   ....[87]....
        /*06c0*/ 	.word	0xffffffff


	//   ....[88]....
        /*06c4*/ 	.word	0xffffffff


	//   ....[89]....
        /*06c8*/ 	.word	0xffffffff


	//   ....[90]....
        /*06cc*/ 	.word	0xffffffff


	//   ....[91]....
        /*06d0*/ 	.word	0xffffffff


	//   ....[92]....
        /*06d4*/ 	.word	0xffffffff


	//   ....[93]....
        /*06d8*/ 	.word	0xffffffff


	//   ....[94]....
        /*06dc*/ 	.word	0xffffffff


	//   ....[95]....
        /*06e0*/ 	.word	0xffffffff


	//   ....[96]....
        /*06e4*/ 	.word	0xffffffff


	//   ....[97]....
        /*06e8*/ 	.word	0xffffffff


	//   ....[98]....
        /*06ec*/ 	.word	0xffffffff


	//   ....[99]....
        /*06f0*/ 	.word	0xffffffff


	//   ....[100]....
        /*06f4*/ 	.word	0xffffffff


	//   ....[101]....
        /*06f8*/ 	.word	0xffffffff


	//   ....[102]....
        /*06fc*/ 	.word	0xffffffff


	//   ....[103]....
        /*0700*/ 	.word	0xffffffff


	//   ....[104]....
        /*0704*/ 	.word	0xffffffff


	//   ....[105]....
        /*0708*/ 	.word	0xffffffff


	//   ....[106]....
        /*070c*/ 	.word	0xffffffff


	//   ....[107]....
        /*0710*/ 	.word	0xffffffff


	//   ....[108]....
        /*0714*/ 	.word	0xffffffff


	//   ....[109]....
        /*0718*/ 	.word	0xffffffff


	//   ....[110]....
        /*071c*/ 	.word	0xffffffff


	//   ....[111]....
        /*0720*/ 	.word	0xffffffff


	//   ....[112]....
        /*0724*/ 	.word	0xffffffff


	//   ....[113]....
        /*0728*/ 	.word	0xffffffff


	//   ....[114]....
        /*072c*/ 	.word	0xffffffff


	//   ....[115]....
        /*0730*/ 	.word	0xffffffff


	//   ....[116]....
        /*0734*/ 	.word	0xffffffff


	//   ....[117]....
        /*0738*/ 	.word	0xffffffff


	//   ....[118]....
        /*073c*/ 	.word	0xffffffff


	//   ....[119]....
        /*0740*/ 	.word	0xffffffff


	//   ....[120]....
        /*0744*/ 	.word	0xffffffff


	//   ....[121]....
        /*0748*/ 	.word	0xffffffff


	//   ....[122]....
        /*074c*/ 	.word	0xffffffff


	//   ....[123]....
        /*0750*/ 	.word	0xffffffff


	//   ....[124]....
        /*0754*/ 	.word	0x0500000f


	//   ....[125]....
        /*0758*/ 	.word	0x0500000f


	//   ....[126]....
        /*075c*/ 	.word	0x0500000f


	//   ....[127]....
        /*0760*/ 	.word	0x0500000f


	//   ....[128]....
        /*0764*/ 	.word	0x0500000f


	//   ....[129]....
        /*0768*/ 	.word	0x0500000f


	//   ....[130]....
        /*076c*/ 	.word	0x0500000f


	//   ....[131]....
        /*0770*/ 	.word	0x0500000f


	//   ....[132]....
        /*0774*/ 	.word	0x0500000f


	//   ....[133]....
        /*0778*/ 	.word	0x0500000f


	//   ....[134]....
        /*077c*/ 	.word	0x0500000f


	//   ....[135]....
        /*0780*/ 	.word	0x0500000f


	//   ....[136]....
        /*0784*/ 	.word	0x0500000f


	//   ....[137]....
        /*0788*/ 	.word	0x0500000f


	//   ....[138]....
        /*078c*/ 	.word	0x0500000f


	//   ....[139]....
        /*0790*/ 	.word	0x0500000f


	//   ....[140]....
        /*0794*/ 	.word	0x0500000f


	//   ....[141]....
        /*0798*/ 	.word	0x0500000f


	//   ....[142]....
        /*079c*/ 	.word	0x0500000f


	//   ....[143]....
        /*07a0*/ 	.word	0x0500000f


	//   ....[144]....
        /*07a4*/ 	.word	0x0500000f


	//   ....[145]....
        /*07a8*/ 	.word	0x0500000f


	//   ....[146]....
        /*07ac*/ 	.word	0x0500000f


	//   ....[147]....
        /*07b0*/ 	.word	0x0500000f


	//   ....[148]....
        /*07b4*/ 	.word	0x0500000f


	//   ....[149]....
        /*07b8*/ 	.word	0x0500000f


	//   ....[150]....
        /*07bc*/ 	.word	0x0500000f


	//   ....[151]....
        /*07c0*/ 	.word	0x0500000f


	//   ....[152]....
        /*07c4*/ 	.word	0x0500000f


	//   ....[153]....
        /*07c8*/ 	.word	0x0500000f


	//   ....[154]....
        /*07cc*/ 	.word	0x0500000f


	//   ....[155]....
        /*07d0*/ 	.word	0x0500000f


	//   ....[156]....
        /*07d4*/ 	.word	0x0500000f


	//   ....[157]....
        /*07d8*/ 	.word	0x0500000f


	//   ....[158]....
        /*07dc*/ 	.word	0x0500000f


	//   ....[159]....
        /*07e0*/ 	.word	0x0500000f


	//   ....[160]....
        /*07e4*/ 	.word	0x0500000f


	//   ....[161]....
        /*07e8*/ 	.word	0x0500000f


	//   ....[162]....
        /*07ec*/ 	.word	0x0500000f


	//   ....[163]....
        /*07f0*/ 	.word	0x0500000f


	//   ....[164]....
        /*07f4*/ 	.word	0x0500000f


	//   ....[165]....
        /*07f8*/ 	.word	0x0500000f


	//   ....[166]....
        /*07fc*/ 	.word	0x0500000f


	//   ....[167]....
        /*0800*/ 	.word	0x0500000f


	//   ....[168]....
        /*0804*/ 	.word	0x0500000f


	//   ....[169]....
        /*0808*/ 	.word	0x0500000f


	//   ....[170]....
        /*080c*/ 	.word	0x0500000f


	//   ....[171]....
        /*0810*/ 	.word	0x0500000f


	//   ....[172]....
        /*0814*/ 	.word	0x0500000f


	//   ....[173]....
        /*0818*/ 	.word	0x0500000f


	//   ....[174]....
        /*081c*/ 	.word	0x0500000f


	//   ....[175]....
        /*0820*/ 	.word	0x0500000f


	//   ....[176]....
        /*0824*/ 	.word	0x0500000f


	//   ....[177]....
        /*0828*/ 	.word	0x0500000f


	//   ....[178]....
        /*082c*/ 	.word	0x0500000f


	//   ....[179]....
        /*0830*/ 	.word	0x0500000f


	//   ....[180]....
        /*0834*/ 	.word	0x0500000f


	//   ....[181]....
        /*0838*/ 	.word	0x0500000f


	//   ....[182]....
        /*083c*/ 	.word	0x0500000f


	//   ....[183]....
        /*0840*/ 	.word	0x0500000f


	//   ....[184]....
        /*0844*/ 	.word	0x0500000f


	//   ....[185]....
        /*0848*/ 	.word	0x0500000f


	//   ....[186]....
        /*084c*/ 	.word	0x0500000f


	//   ....[187]....
        /*0850*/ 	.word	0x0500000f


	//   ....[188]....
        /*0854*/ 	.word	0x0500000f


	//   ....[189]....
        /*0858*/ 	.word	0x0500000f


	//   ....[190]....
        /*085c*/ 	.word	0x0500000f


	//   ....[191]....
        /*0860*/ 	.word	0x0500000f


	//   ....[192]....
        /*0864*/ 	.word	0x0500000f


	//   ....[193]....
        /*0868*/ 	.word	0x0500000f


	//   ....[194]....
        /*086c*/ 	.word	0x0500000f


	//   ....[195]....
        /*0870*/ 	.word	0x0500000f


	//   ....[196]....
        /*0874*/ 	.word	0x0500000f


	//   ....[197]....
        /*0878*/ 	.word	0x0500000f


	//   ....[198]....
        /*087c*/ 	.word	0x0500000f


	//   ....[199]....
        /*0880*/ 	.word	0x0500000f


	//   ....[200]....
        /*0884*/ 	.word	0x0500000f


	//----- nvinfo : EIATTR_COOP_GROUP_INSTR_OFFSETS
	.align		4
.L_185:
        /*0888*/ 	.byte	0x04, 0x28
        /*088a*/ 	.short	(.L_187 - .L_186)


	//   ....[0]....
.L_186:
        /*088c*/ 	.word	0x00000070


	//   ....[1]....
        /*0890*/ 	.word	0x000001a0


	//   ....[2]....
        /*0894*/ 	.word	0x000001f0


	//   ....[3]....
        /*0898*/ 	.word	0x00000420


	//   ....[4]....
        /*089c*/ 	.word	0x00000580


	//   ....[5]....
        /*08a0*/ 	.word	0x000006a0


	//   ....[6]....
        /*08a4*/ 	.word	0x00000800


	//   ....[7]....
        /*08a8*/ 	.word	0x0000fd50


	//   ....[8]....
        /*08ac*/ 	.word	0x00010500


	//   ....[9]....
        /*08b0*/ 	.word	0x00010510


	//   ....[10]....
        /*08b4*/ 	.word	0x00010520


	//   ....[11]....
        /*08b8*/ 	.word	0x00010530


	//   ....[12]....
        /*08bc*/ 	.word	0x00013960


	//   ....[13]....
        /*08c0*/ 	.word	0x00013970


	//   ....[14]....
        /*08c4*/ 	.word	0x00013980


	//   ....[15]....
        /*08c8*/ 	.word	0x00013990


	//   ....[16]....
        /*08cc*/ 	.word	0x00019480


	//   ....[17]....
        /*08d0*/ 	.word	0x00019520


	//   ....[18]....
        /*08d4*/ 	.word	0x00019850


	//   ....[19]....
        /*08d8*/ 	.word	0x000198e0


	//   ....[20]....
        /*08dc*/ 	.word	0x0001d280


	//   ....[21]....
        /*08e0*/ 	.word	0x0001d290


	//   ....[22]....
        /*08e4*/ 	.word	0x0001d2e0


	//   ....[23]....
        /*08e8*/ 	.word	0x0001d2f0


	//   ....[24]....
        /*08ec*/ 	.word	0x0001eee0


	//   ....[25]....
        /*08f0*/ 	.word	0x0001ef40


	//   ....[26]....
        /*08f4*/ 	.word	0x0001ef60


	//   ....[27]....
        /*08f8*/ 	.word	0x0001ef80


	//   ....[28]....
        /*08fc*/ 	.word	0x0001fce0


	//   ....[29]....
        /*0900*/ 	.word	0x0001fd10


	//   ....[30]....
        /*0904*/ 	.word	0x0001fd40


	//   ....[31]....
        /*0908*/ 	.word	0x0001fd70


	//   ....[32]....
        /*090c*/ 	.word	0x0001fda0


	//   ....[33]....
        /*0910*/ 	.word	0x0001fdd0


	//   ....[34]....
        /*0914*/ 	.word	0x0001fe00


	//   ....[35]....
        /*0918*/ 	.word	0x0001fe30


	//   ....[36]....
        /*091c*/ 	.word	0x0001fe60


	//   ....[37]....
        /*0920*/ 	.word	0x0001fe90


	//   ....[38]....
        /*0924*/ 	.word	0x0001fec0


	//   ....[39]....
        /*0928*/ 	.word	0x0001fef0


	//   ....[40]....
        /*092c*/ 	.word	0x0001ff20


	//   ....[41]....
        /*0930*/ 	.word	0x0001ff50


	//   ....[42]....
        /*0934*/ 	.word	0x0001ff80


	//   ....[43]....
        /*0938*/ 	.word	0x0001ffb0


	//   ....[44]....
        /*093c*/ 	.word	0x0001ffe0


	//   ....[45]....
        /*0940*/ 	.word	0x00020010


	//   ....[46]....
        /*0944*/ 	.word	0x00020040


	//   ....[47]....
        /*0948*/ 	.word	0x00020070


	//   ....[48]....
        /*094c*/ 	.word	0x000200a0


	//   ....[49]....
        /*0950*/ 	.word	0x000200d0


	//   ....[50]....
        /*0954*/ 	.word	0x00020100


	//   ....[51]....
        /*0958*/ 	.word	0x00020120


	//   ....[52]....
        /*095c*/ 	.word	0x00020130


	//   ....[53]....
        /*0960*/ 	.word	0x00020140


	//   ....[54]....
        /*0964*/ 	.word	0x00020160


	//   ....[55]....
        /*0968*/ 	.word	0x00020170


	//   ....[56]....
        /*096c*/ 	.word	0x00020180


	//   ....[57]....
        /*0970*/ 	.word	0x00020190


	//   ....[58]....
        /*0974*/ 	.word	0x000201c0


	//   ....[59]....
        /*0978*/ 	.word	0x000201f0


	//   ....[60]....
        /*097c*/ 	.word	0x000207b0


	//   ....[61]....
        /*0980*/ 	.word	0x000207f0


	//   ....[62]....
        /*0984*/ 	.word	0x00020820


	//   ....[63]....
        /*0988*/ 	.word	0x00020860


	//   ....[64]....
        /*098c*/ 	.word	0x00020e20


	//   ....[65]....
        /*0990*/ 	.word	0x00020e50


	//   ....[66]....
        /*0994*/ 	.word	0x00020f10


	//   ....[67]....
        /*0998*/ 	.word	0x00020f30


	//   ....[68]....
        /*099c*/ 	.word	0x00020ff0


	//   ....[69]....
        /*09a0*/ 	.word	0x00021010


	//   ....[70]....
        /*09a4*/ 	.word	0x000210e0


	//   ....[71]....
        /*09a8*/ 	.word	0x00021100


	//   ....[72]....
        /*09ac*/ 	.word	0x000218e0


	//   ....[73]....
        /*09b0*/ 	.word	0x000218f0


	//   ....[74]....
        /*09b4*/ 	.word	0x00021a30


	//   ....[75]....
        /*09b8*/ 	.word	0x00021a40


	//   ....[76]....
        /*09bc*/ 	.word	0x00021b70


	//   ....[77]....
        /*09c0*/ 	.word	0x00021b80


	//   ....[78]....
        /*09c4*/ 	.word	0x00021cb0


	//   ....[79]....
        /*09c8*/ 	.word	0x00021cc0


	//   ....[80]....
        /*09cc*/ 	.word	0x00021e40


	//   ....[81]....
        /*09d0*/ 	.word	0x00022030


	//   ....[82]....
        /*09d4*/ 	.word	0x00022060


	//   ....[83]....
        /*09d8*/ 	.word	0x00022090


	//   ....[84]....
        /*09dc*/ 	.word	0x000220c0


	//   ....[85]....
        /*09e0*/ 	.word	0x000220f0


	//   ....[86]....
        /*09e4*/ 	.word	0x00022120


	//   ....[87]....
        /*09e8*/ 	.word	0x00022290


	//   ....[88]....
        /*09ec*/ 	.word	0x000222c0


	//   ....[89]....
        /*09f0*/ 	.word	0x000222f0


	//   ....[90]....
        /*09f4*/ 	.word	0x00022320


	//   ....[91]....
        /*09f8*/ 	.word	0x00022350


	//   ....[92]....
        /*09fc*/ 	.word	0x00022380


	//   ....[93]....
        /*0a00*/ 	.word	0x00022420


	//   ....[94]....
        /*0a04*/ 	.word	0x00022450


	//   ....[95]....
        /*0a08*/ 	.word	0x000224e0


	//   ....[96]....
        /*0a0c*/ 	.word	0x000231e0


	//   ....[97]....
        /*0a10*/ 	.word	0x00024ba0


	//   ....[98]....
        /*0a14*/ 	.word	0x000259e0


	//   ....[99]....
        /*0a18*/ 	.word	0x00025a00


	//   ....[100]....
        /*0a1c*/ 	.word	0x00025a40


	//   ....[101]....
        /*0a20*/ 	.word	0x00025ac0


	//   ....[102]....
        /*0a24*/ 	.word	0x00025b50


	//   ....[103]....
        /*0a28*/ 	.word	0x00025b60


	//   ....[104]....
        /*0a2c*/ 	.word	0x00025bb0


	//   ....[105]....
        /*0a30*/ 	.word	0x00025bf0


	//   ....[106]....
        /*0a34*/ 	.word	0x00027980


	//   ....[107]....
        /*0a38*/ 	.word	0x000279b0


	//   ....[108]....
        /*0a3c*/ 	.word	0x000279f0


	//   ....[109]....
        /*0a40*/ 	.word	0x00027a20


	//   ....[110]....
        /*0a44*/ 	.word	0x00027a50


	//   ....[111]....
        /*0a48*/ 	.word	0x00027a80


	//   ....[112]....
        /*0a4c*/ 	.word	0x00027ab0


	//   ....[113]....
        /*0a50*/ 	.word	0x00027ae0


	//   ....[114]....
        /*0a54*/ 	.word	0x00027c60


	//   ....[115]....
        /*0a58*/ 	.word	0x00027c90


	//   ....[116]....
        /*0a5c*/ 	.word	0x00027cc0


	//   ....[117]....
        /*0a60*/ 	.word	0x00027cf0


	//   ....[118]....
        /*0a64*/ 	.word	0x00027d20


	//   ....[119]....
        /*0a68*/ 	.word	0x00027d50


	//   ....[120]....
        /*0a6c*/ 	.word	0x00027e10


	//   ....[121]....
        /*0a70*/ 	.word	0x00027e30


	//   ....[122]....
        /*0a74*/ 	.word	0x00027ea0


	//   ....[123]....
        /*0a78*/ 	.word	0x00028330


	//   ....[124]....
        /*0a7c*/ 	.word	0x000287e0


	//   ....[125]....
        /*0a80*/ 	.word	0x00028890


	//   ....[126]....
        /*0a84*/ 	.word	0x00028920


	//   ....[127]....
        /*0a88*/ 	.word	0x00028970


	//   ....[128]....
        /*0a8c*/ 	.word	0x000289c0


	//   ....[129]....
        /*0a90*/ 	.word	0x00028aa0


	//   ....[130]....
        /*0a94*/ 	.word	0x00028b30


	//   ....[131]....
        /*0a98*/ 	.word	0x00028b80


	//   ....[132]....
        /*0a9c*/ 	.word	0x00028bd0


	//   ....[133]....
        /*0aa0*/ 	.word	0x00028e10


	//   ....[134]....
        /*0aa4*/ 	.word	0x00028f30


	//   ....[135]....
        /*0aa8*/ 	.word	0x00029050


	//   ....[136]....
        /*0aac*/ 	.word	0x00029100


	//   ....[137]....
        /*0ab0*/ 	.word	0x00029160


	//   ....[138]....
        /*0ab4*/ 	.word	0x000291e0


	//   ....[139]....
        /*0ab8*/ 	.word	0x00029240


	//   ....[140]....
        /*0abc*/ 	.word	0x000292a0


	//   ....[141]....
        /*0ac0*/ 	.word	0x00029300


	//   ....[142]....
        /*0ac4*/ 	.word	0x00029380


	//   ....[143]....
        /*0ac8*/ 	.word	0x000293e0


	//   ....[144]....
        /*0acc*/ 	.word	0x00029460


	//   ....[145]....
        /*0ad0*/ 	.word	0x000294c0


	//   ....[146]....
        /*0ad4*/ 	.word	0x00029540


	//   ....[147]....
        /*0ad8*/ 	.word	0x000295a0


	//   ....[148]....
        /*0adc*/ 	.word	0x00029620


	//   ....[149]....
        /*0ae0*/ 	.word	0x00029680


	//   ....[150]....
        /*0ae4*/ 	.word	0x00029710


	//   ....[151]....
        /*0ae8*/ 	.word	0x00029770


	//   ....[152]....
        /*0aec*/ 	.word	0x000297f0


	//   ....[153]....
        /*0af0*/ 	.word	0x00029850


	//   ....[154]....
        /*0af4*/ 	.word	0x000298b0


	//   ....[155]....
        /*0af8*/ 	.word	0x00029910


	//   ....[156]....
        /*0afc*/ 	.word	0x00029970


	//   ....[157]....
        /*0b00*/ 	.word	0x000299d0


	//   ....[158]....
        /*0b04*/ 	.word	0x00029a50


	//   ....[159]....
        /*0b08*/ 	.word	0x00029ab0


	//   ....[160]....
        /*0b0c*/ 	.word	0x00029b30


	//   ....[161]....
        /*0b10*/ 	.word	0x00029b90


	//   ....[162]....
        /*0b14*/ 	.word	0x00029c10


	//   ....[163]....
        /*0b18*/ 	.word	0x00029c70


	//   ....[164]....
        /*0b1c*/ 	.word	0x00029cf0


	//   ....[165]....
        /*0b20*/ 	.word	0x00029de0


	//   ....[166]....
        /*0b24*/ 	.word	0x00029e30


	//   ....[167]....
        /*0b28*/ 	.word	0x00029ec0


	//   ....[168]....
        /*0b2c*/ 	.word	0x00029f50


	//   ....[169]....
        /*0b30*/ 	.word	0x00029fe0


	//   ....[170]....
        /*0b34*/ 	.word	0x0002a070


	//   ....[171]....
        /*0b38*/ 	.word	0x0002a100


	//   ....[172]....
        /*0b3c*/ 	.word	0x0002a190


	//   ....[173]....
        /*0b40*/ 	.word	0x0002a250


	//   ....[174]....
        /*0b44*/ 	.word	0x0002a540


	//   ....[175]....
        /*0b48*/ 	.word	0x0002a740


	//   ....[176]....
        /*0b4c*/ 	.word	0x0002a790


	//   ....[177]....
        /*0b50*/ 	.word	0x0002a7f0


	//   ....[178]....
        /*0b54*/ 	.word	0x0002a900


	//   ....[179]....
        /*0b58*/ 	.word	0x0002a960


	//   ....[180]....
        /*0b5c*/ 	.word	0x0002aa70


	//   ....[181]....
        /*0b60*/ 	.word	0x0002aad0


	//   ....[182]....
        /*0b64*/ 	.word	0x0002abb0


	//   ....[183]....
        /*0b68*/ 	.word	0x0002aed0


	//   ....[184]....
        /*0b6c*/ 	.word	0x0002af70


	//   ....[185]....
        /*0b70*/ 	.word	0x0002b090


	//   ....[186]....
        /*0b74*/ 	.word	0x0002b110


	//   ....[187]....
        /*0b78*/ 	.word	0x0002b190


	//   ....[188]....
        /*0b7c*/ 	.word	0x0002b210


	//   ....[189]....
        /*0b80*/ 	.word	0x0002b290


	//   ....[190]....
        /*0b84*/ 	.word	0x0002b320


	//   ....[191]....
        /*0b88*/ 	.word	0x0002b3c0


	//   ....[192]....
        /*0b8c*/ 	.word	0x0002b470


	//   ....[193]....
        /*0b90*/ 	.word	0x0002b4f0


	//   ....[194]....
        /*0b94*/ 	.word	0x0002b570


	//   ....[195]....
        /*0b98*/ 	.word	0x0002b5f0


	//   ....[196]....
        /*0b9c*/ 	.word	0x0002b680


	//   ....[197]....
        /*0ba0*/ 	.word	0x0002b700


	//   ....[198]....
        /*0ba4*/ 	.word	0x0002b7a0


	//   ....[199]....
        /*0ba8*/ 	.word	0x0002b830


	//   ....[200]....
        /*0bac*/ 	.word	0x0002b960


	//----- nvinfo : EIATTR_REG_RECONFIG
	.align		4
.L_187:
        /*0bb0*/ 	.byte	0x01, 0x54
	.zero		2


	//----- nvinfo : EIATTR_SYSCALL_OFFSETS
	.align		4
        /*0bb4*/ 	.byte	0x04, 0x46
        /*0bb6*/ 	.short	(.L_189 - .L_188)


	//   ....[0]....
.L_188:
        /*0bb8*/ 	.word	0x00001bf0


	//   ....[1]....
        /*0bbc*/ 	.word	0x00001d40


	//   ....[2]....
        /*0bc0*/ 	.word	0x0000fee0


	//   ....[3]....
        /*0bc4*/ 	.word	0x00010480


	//   ....[4]....
        /*0bc8*/ 	.word	0x000245d0


	//   ....[5]....
        /*0bcc*/ 	.word	0x00024770


	//   ....[6]....
        /*0bd0*/ 	.word	0x000248d0


	//   ....[7]....
        /*0bd4*/ 	.word	0x00024a20


	//   ....[8]....
        /*0bd8*/ 	.word	0x00025590


	//----- nvinfo : EIATTR_MBARRIER_INSTR_OFFSETS
	.align		4
.L_189:
        /*0bdc*/ 	.byte	0x04, 0x39
        /*0bde*/ 	.short	(.L_191 - .L_190)


	//   ....[0]....
.L_190:
        /*0be0*/ 	.word	0x000002d0
        /*0be4*/ 	.word	0x000000ff
        /*0be8*/ 	.word	0x00029800
        /*0bec*/ 	.short	0x0100
        /*0bee*/ 	.byte	0x08
	.zero		1


	//   ....[1]....
        /*0bf0*/ 	.word	0x000002e0
        /*0bf4*/ 	.word	0x000000ff
        /*0bf8*/ 	.word	0x00029820
        /*0bfc*/ 	.short	0x0100
        /*0bfe*/ 	.byte	0x08
	.zero		1


	//   ....[2]....
        /*0c00*/ 	.word	0x000003d0
        /*0c04*/ 	.word	0x000000ff
        /*0c08*/ 	.word	0x00029830
        /*0c0c*/ 	.short	0x0100
        /*0c0e*/ 	.byte	0x08
	.zero		1


	//   ....[3]....
        /*0c10*/ 	.word	0x000003e0
        /*0c14*/ 	.word	0x000000ff
        /*0c18*/ 	.word	0x00029840
        /*0c1c*/ 	.short	0x0100
        /*0c1e*/ 	.byte	0x08
	.zero		1


	//   ....[4]....
        /*0c20*/ 	.word	0x000003f0
        /*0c24*/ 	.word	0x000000ff
        /*0c28*/ 	.word	0x00029838
        /*0c2c*/ 	.short	0x0100
        /*0c2e*/ 	.byte	0x08
	.zero		1


	//   ....[5]....
        /*0c30*/ 	.word	0x00000400
        /*0c34*/ 	.word	0x000000ff
        /*0c38*/ 	.word	0x00029848
        /*0c3c*/ 	.short	0x0100
        /*0c3e*/ 	.byte	0x08
	.zero		1


	//   ....[6]....
        /*0c40*/ 	.word	0x00000530
        /*0c44*/ 	.word	0x000000ff
        /*0c48*/ 	.word	0x00029850
        /*0c4c*/ 	.short	0x0100
        /*0c4e*/ 	.byte	0x08
	.zero		1


	//   ....[7]....
        /*0c50*/ 	.word	0x00000540
        /*0c54*/ 	.word	0x000000ff
        /*0c58*/ 	.word	0x00029860
        /*0c5c*/ 	.short	0x0100
        /*0c5e*/ 	.byte	0x08
	.zero		1


	//   ....[8]....
        /*0c60*/ 	.word	0x00000550
        /*0c64*/ 	.word	0x000000ff
        /*0c68*/ 	.word	0x00029858
        /*0c6c*/ 	.short	0x0100
        /*0c6e*/ 	.byte	0x08
	.zero		1


	//   ....[9]....
        /*0c70*/ 	.word	0x00000560
        /*0c74*/ 	.word	0x000000ff
        /*0c78*/ 	.word	0x00029868
        /*0c7c*/ 	.short	0x0100
        /*0c7e*/ 	.byte	0x08
	.zero		1


	//   ....[10]....
        /*0c80*/ 	.word	0x00000650
        /*0c84*/ 	.word	0x000000ff
        /*0c88*/ 	.word	0x00029870
        /*0c8c*/ 	.short	0x0100
        /*0c8e*/ 	.byte	0x06
	.zero		1


	//   ....[11]....
        /*0c90*/ 	.word	0x00000660
        /*0c94*/ 	.word	0x000000ff
        /*0c98*/ 	.word	0x00029880
        /*0c9c*/ 	.short	0x0100
        /*0c9e*/ 	.byte	0x06
	.zero		1


	//   ....[12]....
        /*0ca0*/ 	.word	0x00000670
        /*0ca4*/ 	.word	0x000000ff
        /*0ca8*/ 	.word	0x00029878
        /*0cac*/ 	.short	0x0100
        /*0cae*/ 	.byte	0x06
	.zero		1


	//   ....[13]....
        /*0cb0*/ 	.word	0x00000680
        /*0cb4*/ 	.word	0x000000ff
        /*0cb8*/ 	.word	0x00029888
        /*0cbc*/ 	.short	0x0100
        /*0cbe*/ 	.byte	0x06
	.zero		1


	//   ....[14]....
        /*0cc0*/ 	.word	0x000007b0
        /*0cc4*/ 	.word	0x000000ff
        /*0cc8*/ 	.word	0x00029890
        /*0ccc*/ 	.short	0x0100
        /*0cce*/ 	.byte	0x08
	.zero		1


	//   ....[15]....
        /*0cd0*/ 	.word	0x000007c0
        /*0cd4*/ 	.word	0x000000ff
        /*0cd8*/ 	.word	0x000298a0
        /*0cdc*/ 	.short	0x0100
        /*0cde*/ 	.byte	0x08
	.zero		1


	//   ....[16]....
        /*0ce0*/ 	.word	0x000007d0
        /*0ce4*/ 	.word	0x000000ff
        /*0ce8*/ 	.word	0x00029898
        /*0cec*/ 	.short	0x0100
        /*0cee*/ 	.byte	0x08
	.zero		1


	//   ....[17]....
        /*0cf0*/ 	.word	0x000007e0
        /*0cf4*/ 	.word	0x000000ff
        /*0cf8*/ 	.word	0x000298a8
        /*0cfc*/ 	.short	0x0100
        /*0cfe*/ 	.byte	0x08
	.zero		1


	//   ....[18]....
        /*0d00*/ 	.word	0x00000910
        /*0d04*/ 	.word	0x000000ff
        /*0d08*/ 	.word	0x000298b0
        /*0d0c*/ 	.short	0x0100
        /*0d0e*/ 	.byte	0x08
	.zero		1


	//   ....[19]....
        /*0d10*/ 	.word	0x00000920
        /*0d14*/ 	.word	0x000000ff
        /*0d18*/ 	.word	0x000298c0
        /*0d1c*/ 	.short	0x0100
        /*0d1e*/ 	.byte	0x08
	.zero		1


	//   ....[20]....
        /*0d20*/ 	.word	0x00000930
        /*0d24*/ 	.word	0x000000ff
        /*0d28*/ 	.word	0x000298b8
        /*0d2c*/ 	.short	0x0100
        /*0d2e*/ 	.byte	0x08
	.zero		1


	//   ....[21]....
        /*0d30*/ 	.word	0x00000940
        /*0d34*/ 	.word	0x000000ff
        /*0d38*/ 	.word	0x000298c8
        /*0d3c*/ 	.short	0x0100
        /*0d3e*/ 	.byte	0x08
	.zero		1


	//   ....[22]....
        /*0d40*/ 	.word	0x000034d0
        /*0d44*/ 	.word	0x00000061
        /*0d48*/ 	.word	0x00029890
        /*0d4c*/ 	.short	0x010a
        /*0d4e*/ 	.byte	0x3f
	.zero		1


	//   ....[23]....
        /*0d50*/ 	.word	0x00009220
        /*0d54*/ 	.word	0x00000061
        /*0d58*/ 	.word	0x00029890
        /*0d5c*/ 	.short	0x010a
        /*0d5e*/ 	.byte	0x3f
	.zero		1


	//   ....[24]....
        /*0d60*/ 	.word	0x0000f130
        /*0d64*/ 	.word	0x00000061
        /*0d68*/ 	.word	0x00029890
        /*0d6c*/ 	.short	0x010a
        /*0d6e*/ 	.byte	0x3f
	.zero		1


	//   ....[25]....
        /*0d70*/ 	.word	0x0000f500
        /*0d74*/ 	.word	0x00000028
        /*0d78*/ 	.word	0x00000000
        /*0d7c*/ 	.short	0x0101
        /*0d7e*/ 	.byte	0x3f
	.zero		1


	//   ....[26]....
        /*0d80*/ 	.word	0x0000f540
        /*0d84*/ 	.word	0x00000061
        /*0d88*/ 	.word	0x000298b0
        /*0d8c*/ 	.short	0x010a
        /*0d8e*/ 	.byte	0x3f
	.zero		1


	//   ....[27]....
        /*0d90*/ 	.word	0x0000f9e0
        /*0d94*/ 	.word	0x00000061
        /*0d98*/ 	.word	0x00000000
        /*0d9c*/ 	.short	0x0101
        /*0d9e*/ 	.byte	0x3f
	.zero		1


	//   ....[28]....
        /*0da0*/ 	.word	0x000101e0
        /*0da4*/ 	.word	0x00000010
        /*0da8*/ 	.word	0x00029800
        /*0dac*/ 	.short	0x010a
        /*0dae*/ 	.byte	0x3f
	.zero		1


	//   ....[29]....
        /*0db0*/ 	.word	0x00010230
        /*0db4*/ 	.word	0x00000010
        /*0db8*/ 	.word	0x00029800
        /*0dbc*/ 	.short	0x010a
        /*0dbe*/ 	.byte	0x3f
	.zero		1


	//   ....[30]....
        /*0dc0*/ 	.word	0x00010a70
        /*0dc4*/ 	.word	0x00000010
        /*0dc8*/ 	.word	0x00029800
        /*0dcc*/ 	.short	0x010a
        /*0dce*/ 	.byte	0x3f
	.zero		1


	//   ....[31]....
        /*0dd0*/ 	.word	0x00013de0
        /*0dd4*/ 	.word	0x00000010
        /*0dd8*/ 	.word	0x00029800
        /*0ddc*/ 	.short	0x010a
        /*0dde*/ 	.byte	0x3f
	.zero		1


	//   ....[32]....
        /*0de0*/ 	.word	0x00016e80
        /*0de4*/ 	.word	0x00000003
        /*0de8*/ 	.word	0x00029830
        /*0dec*/ 	.short	0x010a
        /*0dee*/ 	.byte	0x3f
	.zero		1


	//   ....[33]....
        /*0df0*/ 	.word	0x00016f00
        /*0df4*/ 	.word	0x00000003
        /*0df8*/ 	.word	0x00029830
        /*0dfc*/ 	.short	0x010a
        /*0dfe*/ 	.byte	0x3f
	.zero		1


	//   ....[34]....
        /*0e00*/ 	.word	0x00019cb0
        /*0e04*/ 	.word	0x0000001a
        /*0e08*/ 	.word	0x00000000
        /*0e0c*/ 	.short	0x0101
        /*0e0e*/ 	.byte	0x3f
	.zero		1


	//   ....[35]....
        /*0e10*/ 	.word	0x0001afa0
        /*0e14*/ 	.word	0x0000000b
        /*0e18*/ 	.word	0x00029830
        /*0e1c*/ 	.short	0x010a
        /*0e1e*/ 	.byte	0x3f
	.zero		1


	//   ....[36]....
        /*0e20*/ 	.word	0x0001aff0
        /*0e24*/ 	.word	0x0000000b
        /*0e28*/ 	.word	0x00029830
        /*0e2c*/ 	.short	0x010a
        /*0e2e*/ 	.byte	0x3f
	.zero		1


	//   ....[37]....
        /*0e30*/ 	.word	0x0001c0f0
        /*0e34*/ 	.word	0x0000000b
        /*0e38*/ 	.word	0x00029850
        /*0e3c*/ 	.short	0x010a
        /*0e3e*/ 	.byte	0x3f
	.zero		1


	//   ....[38]....
        /*0e40*/ 	.word	0x0001c130
        /*0e44*/ 	.word	0x0000000b
        /*0e48*/ 	.word	0x00029850
        /*0e4c*/ 	.short	0x010a
        /*0e4e*/ 	.byte	0x3f
	.zero		1


	//   ....[39]....
        /*0e50*/ 	.word	0x0001e2e0
        /*0e54*/ 	.word	0x00000004
        /*0e58*/ 	.word	0x00000000
        /*0e5c*/ 	.short	0x0101
        /*0e5e*/ 	.byte	0x3f
	.zero		1


	//   ....[40]....
        /*0e60*/ 	.word	0x0001e500
        /*0e64*/ 	.word	0x00000006
        /*0e68*/ 	.word	0x00000000
        /*0e6c*/ 	.short	0x0101
        /*0e6e*/ 	.byte	0x3f
	.zero		1


	//   ....[41]....
        /*0e70*/ 	.word	0x0001eb70
        /*0e74*/ 	.word	0x0000000d
        /*0e78*/ 	.word	0x00029850
        /*0e7c*/ 	.short	0x010a
        /*0e7e*/ 	.byte	0x3f
	.zero		1


	//   ....[42]....
        /*0e80*/ 	.word	0x0001ebf0
        /*0e84*/ 	.word	0x0000000d
        /*0e88*/ 	.word	0x00029850
        /*0e8c*/ 	.short	0x010a
        /*0e8e*/ 	.byte	0x3f
	.zero		1


	//   ....[43]....
        /*0e90*/ 	.word	0x0001f220
        /*0e94*/ 	.word	0x00000000
        /*0e98*/ 	.word	0x00000000
        /*0e9c*/ 	.short	0x0101
        /*0e9e*/ 	.byte	0x3f
	.zero		1


	//   ....[44]....
        /*0ea0*/ 	.word	0x00020e10
        /*0ea4*/ 	.word	0x00000000
        /*0ea8*/ 	.word	0x00000000
        /*0eac*/ 	.short	0x0101
        /*0eae*/ 	.byte	0x3f
	.zero		1


	//   ....[45]....
        /*0eb0*/ 	.word	0x000232d0
        /*0eb4*/ 	.word	0x00000006
        /*0eb8*/ 	.word	0x00029820
        /*0ebc*/ 	.short	0x010a
        /*0ebe*/ 	.byte	0x3f
	.zero		1


	//   ....[46]....
        /*0ec0*/ 	.word	0x000233c0
        /*0ec4*/ 	.word	0x00000007
        /*0ec8*/ 	.word	0x000298a0
        /*0ecc*/ 	.short	0x010a
        /*0ece*/ 	.byte	0x3f
	.zero		1


	//   ....[47]....
        /*0ed0*/ 	.word	0x000237f0
        /*0ed4*/ 	.word	0x00000007
        /*0ed8*/ 	.word	0x000298c0
        /*0edc*/ 	.short	0x010a
        /*0ede*/ 	.byte	0x3f
	.zero		1


	//   ....[48]....
        /*0ee0*/ 	.word	0x00023be0
        /*0ee4*/ 	.word	0x00000008
        /*0ee8*/ 	.word	0x000298a0
        /*0eec*/ 	.short	0x010a
        /*0eee*/ 	.byte	0x3f
	.zero		1


	//   ....[49]....
        /*0ef0*/ 	.word	0x00024000
        /*0ef4*/ 	.word	0x00000008
        /*0ef8*/ 	.word	0x000298c0
        /*0efc*/ 	.short	0x010a
        /*0efe*/ 	.byte	0x3f
	.zero		1


	//   ....[50]....
        /*0f00*/ 	.word	0x00024e60
        /*0f04*/ 	.word	0x00000002
        /*0f08*/ 	.word	0x00029880
        /*0f0c*/ 	.short	0x010a
        /*0f0e*/ 	.byte	0x3f
	.zero		1


	//   ....[51]....
        /*0f10*/ 	.word	0x00025030
        /*0f14*/ 	.word	0x00000002
        /*0f18*/ 	.word	0x00029840
        /*0f1c*/ 	.short	0x010a
        /*0f1e*/ 	.byte	0x3f
	.zero		1


	//   ....[52]....
        /*0f20*/ 	.word	0x00025cf0
        /*0f24*/ 	.word	0x00000008
        /*0f28*/ 	.word	0x00029800
        /*0f2c*/ 	.short	0x0107
        /*0f2e*/ 	.byte	0x3f
	.zero		1


	//   ....[53]....
        /*0f30*/ 	.word	0x00025df0
        /*0f34*/ 	.word	0x00000002
        /*0f38*/ 	.word	0x00029800
        /*0f3c*/ 	.short	0x0101
        /*0f3e*/ 	.byte	0x3f
	.zero		1


	//   ....[54]....
        /*0f40*/ 	.word	0x00025e10
        /*0f44*/ 	.word	0x00000002
        /*0f48*/ 	.word	0x00029820
        /*0f4c*/ 	.short	0x010a
        /*0f4e*/ 	.byte	0x3f
	.zero		1


	//   ....[55]....
        /*0f50*/ 	.word	0x00026170
        /*0f54*/ 	.word	0x00000005
        /*0f58*/ 	.word	0x00029880
        /*0f5c*/ 	.short	0x010a
        /*0f5e*/ 	.byte	0x3f
	.zero		1


	//   ....[56]....
        /*0f60*/ 	.word	0x000263d0
        /*0f64*/ 	.word	0x00000005
        /*0f68*/ 	.word	0x00029840
        /*0f6c*/ 	.short	0x010a
        /*0f6e*/ 	.byte	0x3f
	.zero		1


	//   ....[57]....
        /*0f70*/ 	.word	0x000268f0
        /*0f74*/ 	.word	0x00000011
        /*0f78*/ 	.word	0x00029870
        /*0f7c*/ 	.short	0x010a
        /*0f7e*/ 	.byte	0x3f
	.zero		1


	//   ....[58]....
        /*0f80*/ 	.word	0x00026960
        /*0f84*/ 	.word	0x00000011
        /*0f88*/ 	.word	0x00029860
        /*0f8c*/ 	.short	0x010a
        /*0f8e*/ 	.byte	0x3f
	.zero		1


	//   ....[59]....
        /*0f90*/ 	.word	0x00026ea0
        /*0f94*/ 	.word	0x00000011
        /*0f98*/ 	.word	0x00029850
        /*0f9c*/ 	.short	0x0101
        /*0f9e*/ 	.byte	0x3f
	.zero		1


	//   ....[60]....
        /*0fa0*/ 	.word	0x00026f20
        /*0fa4*/ 	.word	0x00000011
        /*0fa8*/ 	.word	0x00000000
        /*0fac*/ 	.short	0x0101
        /*0fae*/ 	.byte	0x3f
	.zero		1


	//   ....[61]....
        /*0fb0*/ 	.word	0x00027150
        /*0fb4*/ 	.word	0x00000011
        /*0fb8*/ 	.word	0x00029870
        /*0fbc*/ 	.short	0x010a
        /*0fbe*/ 	.byte	0x3f
	.zero		1


	//   ....[62]....
        /*0fc0*/ 	.word	0x000271c0
        /*0fc4*/ 	.word	0x00000011
        /*0fc8*/ 	.word	0x00029860
        /*0fcc*/ 	.short	0x010a
        /*0fce*/ 	.byte	0x3f
	.zero		1


	//   ....[63]....
        /*0fd0*/ 	.word	0x00027720
        /*0fd4*/ 	.word	0x00000011
        /*0fd8*/ 	.word	0x00029850
        /*0fdc*/ 	.short	0x0101
        /*0fde*/ 	.byte	0x3f
	.zero		1


	//   ....[64]....
        /*0fe0*/ 	.word	0x00027770
        /*0fe4*/ 	.word	0x00000011
        /*0fe8*/ 	.word	0x00000000
        /*0fec*/ 	.short	0x0101
        /*0fee*/ 	.byte	0x3f
	.zero		1


	//   ....[65]....
        /*0ff0*/ 	.word	0x000282b0
        /*0ff4*/ 	.word	0x00000000
        /*0ff8*/ 	.word	0x00029820
        /*0ffc*/ 	.short	0x010a
        /*0ffe*/ 	.byte	0x3f
	.zero		1


	//   ....[66]....
        /*1000*/ 	.word	0x00028460
        /*1004*/ 	.word	0x00000006
        /*1008*/ 	.word	0x00000000
        /*100c*/ 	.short	0x010a
        /*100e*/ 	.byte	0x3f
	.zero		1


	//   ....[67]....
        /*1010*/ 	.word	0x000284d0
        /*1014*/ 	.word	0x00000007
        /*1018*/ 	.word	0x00000000
        /*101c*/ 	.short	0x010a
        /*101e*/ 	.byte	0x3f
	.zero		1


	//   ....[68]....
        /*1020*/ 	.word	0x00028530
        /*1024*/ 	.word	0x00000004
        /*1028*/ 	.word	0x00029860
        /*102c*/ 	.short	0x010a
        /*102e*/ 	.byte	0x3f
	.zero		1


	//   ....[69]....
        /*1030*/ 	.word	0x00028580
        /*1034*/ 	.word	0x00000003
        /*1038*/ 	.word	0x00029860
        /*103c*/ 	.short	0x010a
        /*103e*/ 	.byte	0x3f
	.zero		1


	//   ....[70]....
        /*1040*/ 	.word	0x000285c0
        /*1044*/ 	.word	0x00000004
        /*1048*/ 	.word	0x00029880
        /*104c*/ 	.short	0x010a
        /*104e*/ 	.byte	0x3f
	.zero		1


	//   ....[71]....
        /*1050*/ 	.word	0x000285e0
        /*1054*/ 	.word	0x00000003
        /*1058*/ 	.word	0x00029880
        /*105c*/ 	.short	0x010a
        /*105e*/ 	.byte	0x3f
	.zero		1


	//   ....[72]....
        /*1060*/ 	.word	0x00028640
        /*1064*/ 	.word	0x00000061
        /*1068*/ 	.word	0x00029890
        /*106c*/ 	.short	0x010a
        /*106e*/ 	.byte	0x3f
	.zero		1


	//   ....[73]....
        /*1070*/ 	.word	0x00028690
        /*1074*/ 	.word	0x00000061
        /*1078*/ 	.word	0x00029890
        /*107c*/ 	.short	0x010a
        /*107e*/ 	.byte	0x3f
	.zero		1


	//   ....[74]....
        /*1080*/ 	.word	0x000286e0
        /*1084*/ 	.word	0x00000061
        /*1088*/ 	.word	0x00029890
        /*108c*/ 	.short	0x010a
        /*108e*/ 	.byte	0x3f
	.zero		1


	//   ....[75]....
        /*1090*/ 	.word	0x00028730
        /*1094*/ 	.word	0x00000061
        /*1098*/ 	.word	0x000298b0
        /*109c*/ 	.short	0x010a
        /*109e*/ 	.byte	0x3f
	.zero		1


	//   ....[76]....
        /*10a0*/ 	.word	0x000289f0
        /*10a4*/ 	.word	0x00000010
        /*10a8*/ 	.word	0x00029800
        /*10ac*/ 	.short	0x010a
        /*10ae*/ 	.byte	0x3f
	.zero		1


	//   ....[77]....
        /*10b0*/ 	.word	0x00028c10
        /*10b4*/ 	.word	0x00000010
        /*10b8*/ 	.word	0x00029800
        /*10bc*/ 	.short	0x010a
        /*10be*/ 	.byte	0x3f
	.zero		1


	//   ....[78]....
        /*10c0*/ 	.word	0x00028c60
        /*10c4*/ 	.word	0x00000003
        /*10c8*/ 	.word	0x00029830
        /*10cc*/ 	.short	0x010a
        /*10ce*/ 	.byte	0x3f
	.zero		1


	//   ....[79]....
        /*10d0*/ 	.word	0x00028cb0
        /*10d4*/ 	.word	0x0000000b
        /*10d8*/ 	.word	0x00029830
        /*10dc*/ 	.short	0x010a
        /*10de*/ 	.byte	0x3f
	.zero		1


	//   ....[80]....
        /*10e0*/ 	.word	0x00028d00
        /*10e4*/ 	.word	0x0000000b
        /*10e8*/ 	.word	0x00029850
        /*10ec*/ 	.short	0x010a
        /*10ee*/ 	.byte	0x3f
	.zero		1


	//   ....[81]....
        /*10f0*/ 	.word	0x00028d50
        /*10f4*/ 	.word	0x0000000d
        /*10f8*/ 	.word	0x00029850
        /*10fc*/ 	.short	0x010a
        /*10fe*/ 	.byte	0x3f
	.zero		1


	//   ....[82]....
        /*1100*/ 	.word	0x0002a320
        /*1104*/ 	.word	0x00000005
        /*1108*/ 	.word	0x00029820
        /*110c*/ 	.short	0x010a
        /*110e*/ 	.byte	0x3f
	.zero		1


	//   ....[83]....
        /*1110*/ 	.word	0x0002a370
        /*1114*/ 	.word	0x00000007
        /*1118*/ 	.word	0x000298a0
        /*111c*/ 	.short	0x010a
        /*111e*/ 	.byte	0x3f
	.zero		1


	//   ....[84]....
        /*1120*/ 	.word	0x0002a3c0
        /*1124*/ 	.word	0x00000007
        /*1128*/ 	.word	0x000298c0
        /*112c*/ 	.short	0x010a
        /*112e*/ 	.byte	0x3f
	.zero		1


	//   ....[85]....
        /*1130*/ 	.word	0x0002a410
        /*1134*/ 	.word	0x00000008
        /*1138*/ 	.word	0x000298a0
        /*113c*/ 	.short	0x010a
        /*113e*/ 	.byte	0x3f
	.zero		1


	//   ....[86]....
        /*1140*/ 	.word	0x0002a460
        /*1144*/ 	.word	0x00000008
        /*1148*/ 	.word	0x000298c0
        /*114c*/ 	.short	0x010a
        /*114e*/ 	.byte	0x3f
	.zero		1


	//   ....[87]....
        /*1150*/ 	.word	0x0002a600
        /*1154*/ 	.word	0x00000002
        /*1158*/ 	.word	0x00029880
        /*115c*/ 	.short	0x010a
        /*115e*/ 	.byte	0x3f
	.zero		1


	//   ....[88]....
        /*1160*/ 	.word	0x0002a650
        /*1164*/ 	.word	0x00000002
        /*1168*/ 	.word	0x00029840
        /*116c*/ 	.short	0x010a
        /*116e*/ 	.byte	0x3f
	.zero		1


	//   ....[89]....
        /*1170*/ 	.word	0x0002ac40
        /*1174*/ 	.word	0x00000002
        /*1178*/ 	.word	0x00029820
        /*117c*/ 	.short	0x010a
        /*117e*/ 	.byte	0x3f
	.zero		1


	//   ....[90]....
        /*1180*/ 	.word	0x0002ac90
        /*1184*/ 	.word	0x00000005
        /*1188*/ 	.word	0x00029880
        /*118c*/ 	.short	0x010a
        /*118e*/ 	.byte	0x3f
	.zero		1


	//   ....[91]....
        /*1190*/ 	.word	0x0002ace0
        /*1194*/ 	.word	0x00000005
        /*1198*/ 	.word	0x00029840
        /*119c*/ 	.short	0x010a
        /*119e*/ 	.byte	0x3f
	.zero		1


	//   ....[92]....
        /*11a0*/ 	.word	0x0002ad30
        /*11a4*/ 	.word	0x00000011
        /*11a8*/ 	.word	0x00029870
        /*11ac*/ 	.short	0x010a
        /*11ae*/ 	.byte	0x3f
	.zero		1


	//   ....[93]....
        /*11b0*/ 	.word	0x0002ad80
        /*11b4*/ 	.word	0x00000011
        /*11b8*/ 	.word	0x00029860
        /*11bc*/ 	.short	0x010a
        /*11be*/ 	.byte	0x3f
	.zero		1


	//   ....[94]....
        /*11c0*/ 	.word	0x0002add0
        /*11c4*/ 	.word	0x00000011
        /*11c8*/ 	.word	0x00029870
        /*11cc*/ 	.short	0x010a
        /*11ce*/ 	.byte	0x3f
	.zero		1


	//   ....[95]....
        /*11d0*/ 	.word	0x0002ae20
        /*11d4*/ 	.word	0x00000011
        /*11d8*/ 	.word	0x00029860
        /*11dc*/ 	.short	0x010a
        /*11de*/ 	.byte	0x3f
	.zero		1


	//   ....[96]....
        /*11e0*/ 	.word	0x0002b880
        /*11e4*/ 	.word	0x00000000
        /*11e8*/ 	.word	0x00029820
        /*11ec*/ 	.short	0x010a
        /*11ee*/ 	.byte	0x3f
	.zero		1


	//   ....[97]....
        /*11f0*/ 	.word	0x0002ba20
        /*11f4*/ 	.word	0x00000006
        /*11f8*/ 	.word	0x00000000
        /*11fc*/ 	.short	0x010a
        /*11fe*/ 	.byte	0x3f
	.zero		1


	//   ....[98]....
        /*1200*/ 	.word	0x0002ba70
        /*1204*/ 	.word	0x00000007
        /*1208*/ 	.word	0x00000000
        /*120c*/ 	.short	0x010a
        /*120e*/ 	.byte	0x3f
	.zero		1


	//   ....[99]....
        /*1210*/ 	.word	0x0002bac0
        /*1214*/ 	.word	0x00000004
        /*1218*/ 	.word	0x00029860
        /*121c*/ 	.short	0x010a
        /*121e*/ 	.byte	0x3f
	.zero		1


	//   ....[100]....
        /*1220*/ 	.word	0x0002bb10
        /*1224*/ 	.word	0x00000003
        /*1228*/ 	.word	0x00029860
        /*122c*/ 	.short	0x010a
        /*122e*/ 	.byte	0x3f
	.zero		1


	//   ....[101]....
        /*1230*/ 	.word	0x0002bb60
        /*1234*/ 	.word	0x00000004
        /*1238*/ 	.word	0x00029880
        /*123c*/ 	.short	0x010a
        /*123e*/ 	.byte	0x3f
	.zero		1


	//----- nvinfo : EIATTR_NUM_MBARRIERS
	.align		4
.L_191:
        /*1240*/ 	.byte	0x03, 0x38
        /*1242*/ 	.short	0x0016


	//----- nvinfo : EIATTR_EXIT_INSTR_OFFSETS
	.align		4
        /*1244*/ 	.byte	0x04, 0x1c
        /*1246*/ 	.short	(.L_193 - .L_192)


	//   ....[0]....
.L_192:
        /*1248*/ 	.word	0x00028630


	//----- nvinfo : EIATTR_MAX_THREADS
	.align		4
.L_193:
        /*124c*/ 	.byte	0x04, 0x05
        /*124e*/ 	.short	(.L_195 - .L_194)
.L_194:
        /*1250*/ 	.word	0x00000180
        /*1254*/ 	.word	0x00000001
        /*1258*/ 	.word	0x00000001


	//----- nvinfo : EIATTR_CRS_STACK_SIZE
	.align		4
.L_195:
        /*125c*/ 	.byte	0x04, 0x1e
        /*125e*/ 	.short	(.L_197 - .L_196)
.L_196:
        /*1260*/ 	.word	0x00000000


	//----- nvinfo : EIATTR_CBANK_PARAM_SIZE
	.align		4
.L_197:
        /*1264*/ 	.byte	0x03, 0x19
        /*1266*/ 	.short	0x0af0


	//----- nvinfo : EIATTR_PARAM_CBANK
	.align		4
        /*1268*/ 	.byte	0x04, 0x0a
        /*126a*/ 	.short	(.L_199 - .L_198)
	.align		4
.L_198:
        /*126c*/ 	.word	index@(.nv.constant0._ZN7cutlass13device_kernelIN5flash11enable_sm90INS1_16FlashAttnFwdSm90INS1_25CollectiveMainloopFwdSm90ILi2EN4cute5tupleIJNS5_1CILi1EEES8_S8_EEENS6_IJNS7_ILi128EEENS7_ILi160EEENS7_ILi192EEEEEELi128ENS_12float_e4m3_tEfNS_4arch4Sm90ELb0ELb0ELb1ELb1ELb0ELb1ELb0ELb1ELb1ELb1ELb0ELb0EEENS1_21CollectiveEpilogueFwdINS6_IJSA_SA_SB_EEES9_NS_10bfloat16_tESG_Li256ELb1ELb1ELb0ELb1EEENS1_36VarlenDynamicPersistentTileSchedulerILi128ELi160ELi256ELi128ELb0ELb1ELb1ELb0ELb1ELb1EEEEEEEEEvNT_6ParamsE)
        /*1270*/ 	.short	0x0210
        /*1272*/ 	.short	0x0af0


	//----- nvinfo : EIATTR_SW_WAR
	.align		4
.L_199:
        /*1274*/ 	.byte	0x04, 0x36
        /*1276*/ 	.short	(.L_201 - .L_200)
.L_200:
        /*1278*/ 	.word	0x00000008
.L_201:


//--------------------- .nv.info._ZN7cutlass13device_kernelIN5flash11enable_sm90INS1_16FlashAttnFwdSm90INS1_25CollectiveMainloopFwdSm90ILi2EN4cute5tupleIJNS5_1CILi1EEES8_S8_EEENS6_IJNS7_ILi128EEESA_NS7_ILi192EEEEEELi128ENS_12float_e4m3_tEfNS_4arch4Sm90ELb0ELb1ELb1ELb0ELb0ELb0ELb0ELb1ELb1ELb1ELb0ELb0EEENS1_21CollectiveEpilogueFwdINS6_IJSA_SA_SA_EEES9_NS_10bfloat16_tESF_Li256ELb0ELb1ELb0ELb1EEENS1_30DynamicPersistentTileSchedulerILi256ELi128ELb0ELb1ELb1EEEEEEEEEvNT_6ParamsE --------------------------
	.section	.nv.info._ZN7cutlass13device_kernelIN5flash11enable_sm90INS1_16FlashAttnFwdSm90INS1_25CollectiveMainloopFwdSm90ILi2EN4cute5tupleIJNS5_1CILi1EEES8_S8_EEENS6_IJNS7_ILi128EEESA_NS7_ILi192EEEEEELi128ENS_12float_e4m3_tEfNS_4arch4Sm90ELb0ELb1ELb1ELb0ELb0ELb0ELb0ELb1ELb1ELb1ELb0ELb0EEENS1_21CollectiveEpilogueFwdINS6_IJSA_SA_SA_EEES9_NS_10bfloat16_tESF_Li256ELb0ELb1ELb0ELb1EEENS1_30DynamicPersistentTileSchedulerILi256ELi128ELb0ELb1ELb1EEEEEEEEEvNT_6ParamsE,"",@"SHT_CUDA_INFO"
	.sectionflags	@""
	.align	4


	//----- nvinfo : EIATTR_CUDA_API_VERSION
	.align		4
        /*0000*/ 	.byte	0x04, 0x37
        /*0002*/ 	.short	(.L_203 - .L_202)
.L_202:
        /*0004*/ 	.word	0x00000082


	//----- nvinfo : EIATTR_KPARAM_INFO
	.align		4
.L_203:
        /*0008*/ 	.byte	0x04, 0x17
        /*000a*/ 	.short	(.L_205 - .L_204)
.L_204:
        /*000c*/ 	.word	0x00000000
        /*0010*/ 	.short	0x0000
        /*0012*/ 	.short	0x0070
        /*0014*/ 	.byte	0x00, 0xf0, 0x01, 0x2a


	//----- nvinfo : EIATTR_SPARSE_MMA_MASK
	.align		4
.L_205:
        /*0018*/ 	.byte	0x03, 0x50
        /*001a*/ 	.short	0x0000


	//----- nvinfo : EIATTR_MAXREG_COUNT
	.align		4
        /*001c*/ 	.byte	0x03, 0x1b
        /*001e*/ 	.short	0x00a8


	//----- nvinfo : EIATTR_NUM_BARRIERS
	.align		4
        /*0020*/ 	.byte	0x02, 0x4c
        /*0022*/ 	.byte	0x10
	.zero		1


	//----- nvinfo : EIATTR_EXTERNS
	.align		4
        /*0024*/ 	.byte	0x04, 0x0f
        /*0026*/ 	.short	(.L_207 - .L_206)


	//   ....[0]....
	.align		4
.L_206:
        /*0028*/ 	.word	index@(__assertfail)


	//----- nvinfo : EIATTR_ANNOTATIONS
	.align		4
.L_207:
        /*002c*/ 	.byte	0x04, 0x55
        /*002e*/ 	.short	(.L_209 - .L_208)


	//   ....[0]....
.L_208:
        /* <DEDUP_REMOVED lines=27> */


	//----- nvinfo : EIATTR_MERCURY_ISA_VERSION
	.align		4
.L_209:
        /*01d0*/ 	.byte	0x03, 0x5f
        /*01d2*/ 	.short	0x0101


	//----- nvinfo : EIATTR_INT_WARP_WIDE_INSTR_OFFSETS
	.align		4
        /*01d4*/ 	.byte	0x04, 0x31
        /*01d6*/ 	.short	(.L_211 - .L_210)


	//   ....[0]....
.L_210:
        /*01d8*/ 	.word	0x00000130


	//   ....[1]....
        /*01dc*/ 	.word	0x00000170


	//   ....[2]....
        /*01e0*/ 	.word	0x000001e0


	//   ....[3]....
        /*01e4*/ 	.word	0x000127e0


	//   ....[4]....
        /*01e8*/ 	.word	0x00012870


	//   ....[5]....
        /*01ec*/ 	.word	0x00015060


	//   ....[6]....
        /*01f0*/ 	.word	0x000150f0


	//----- nvinfo : EIATTR_COOP_GROUP_MASK_REGIDS
	.align		4
.L_211:
        /*01f4*/ 	.byte	0x04, 0x29
        /*01f6*/ 	.short	(.L_213 - .L_212)


	//   ....[0]....
.L_212:
        /*01f8*/ 	.word	0xffffffff


	//   ....[1]....
        /*01fc*/ 	.word	0xffffffff


	//   ....[2]....
        /*0200*/ 	.word	0xffffffff


	//   ....[3]....
        /*0204*/ 	.word	0xffffffff


	//   ....[4]....
        /*0208*/ 	.word	0xffffffff


	//   ....[5]....
        /*020c*/ 	.word	0xffffffff


	//   ....[6]....
        /*0210*/ 	.word	0xffffffff


	//   ....[7]....
        /*0214*/ 	.word	0xffffffff


	//   ....[8]....
        /*0218*/ 	.word	0xffffffff


	//   ....[9]....
        /*021c*/ 	.word	0xffffffff


	//   ....[10]....
        /*0220*/ 	.word	0xffffffff


	//   ....[11]....
        /*0224*/ 	.word	0xffffffff


	//   ....[12]....
        /*0228*/ 	.word	0xffffffff


	//   ....[13]....
        /*022c*/ 	.word	0xffffffff


	//   ....[14]....
        /*0230*/ 	.word	0xffffffff


	//   ....[15]....
        /*0234*/ 	.word	0xffffffff


	//   ....[16]....
        /*0238*/ 	.word	0xffffffff


	//   ....[17]....
        /*023c*/ 	.word	0xffffffff


	//   ....[18]....
        /*0240*/ 	.word	0xffffffff


	//   ....[19]....
        /*0244*/ 	.word	0xffffffff


	//   ....[20]....
        /*0248*/ 	.word	0xffffffff


	//   ....[21]....
        /*024c*/ 	.word	0xffffffff


	//   ....[22]....
        /*0250*/ 	.word	0xffffffff


	//   ....[23]....
        /*0254*/ 	.word	0xffffffff


	//   ....[24]....
        /*0258*/ 	.word	0xffffffff


	//   ....[25]....
        /*025c*/ 	.word	0xffffffff


	//   ....[26]....
        /*0260*/ 	.word	0xffffffff


	//   ....[27]....
        /*0264*/ 	.word	0xffffffff


	//   ....[28]....
        /*0268*/ 	.word	0xffffffff


	//   ....[29]....
        /*026c*/ 	.word	0xffffffff


	//   ....[30]....
        /*0270*/ 	.word	0xffffffff


	//   ....[31]....
        /*0274*/ 	.word	0xffffffff


	//   ....[32]....
        /*0278*/ 	.word	0xffffffff


	//   ....[33]....
        /*027c*/ 	.word	0xffffffff


	//   ....[34]....
        /*0280*/ 	.word	0xffffffff


	//   ....[35]....
        /*0284*/ 	.word	0xffffffff


	//   ....[36]....
        /*0288*/ 	.word	0xffffffff


	//   ....[37]....
        /*028c*/ 	.word	0xffffffff


	//   ....[38]....
        /*0290*/ 	.word	0xffffffff


	//   ....[39]....
        /*0294*/ 	.word	0xffffffff


	//   ....[40]....
        /*0298*/ 	.word	0xffffffff


	//   ....[41]....
        /*029c*/ 	.word	0xffffffff


	//   ....[42]....
        /*02a0*/ 	.word	0xffffffff


	//   ....[43]....
        /*02a4*/ 	.word	0xffffffff


	//   ....[44]....
        /*02a8*/ 	.word	0xffffffff


	//   ....[45]....
        /*02ac*/ 	.word	0xffffffff


	//   ....[46]....
        /*02b0*/ 	.word	0xffffffff


	//   ....[47]....
        /*02b4*/ 	.word	0xffffffff


	//   ....[48]....
        /*02b8*/ 	.word	0xffffffff


	//   ....[49]....
        /*02bc*/ 	.word	0xffffffff


	//   ....[50]....
        /*02c0*/ 	.word	0xffffffff


	//   ....[51]....
        /*02c4*/ 	.word	0xffffffff


	//   ....[52]....
        /*02c8*/ 	.word	0xffffffff


	//   ....[53]....
        /*02cc*/ 	.word	0xffffffff


	//   ....[54]....
        /*02d0*/ 	.word	0xffffffff


	//   ....[55]....
        /*02d4*/ 	.word	0xffffffff


	//   ....[56]....
        /*02d8*/ 	.word	0xffffffff


	//   ....[57]....
        /*02dc*/ 	.word	0xffffffff


	//   ....[58]....
        /*02e0*/ 	.word	0xffffffff


	//   ....[59]....
        /*02e4*/ 	.word	0xffffffff


	//   ....[60]....
        /*02e8*/ 	.word	0xffffffff


	//   ....[61]....
        /*02ec*/ 	.word	0xffffffff


	//   ....[62]....
        /*02f0*/ 	.word	0xffffffff


	//   ....[63]....
        /*02f4*/ 	.word	0xffffffff


	//   ....[64]....
        /*02f8*/ 	.word	0xffffffff


	//   ....[65]....
        /*02fc*/ 	.word	0xffffffff


	//   ....[66]....
        /*0300*/ 	.word	0xffffffff


	//   ....[67]....
        /*0304*/ 	.word	0xffffffff


	//   ....[68]....
        /*0308*/ 	.word	0xffffffff


	//   ....[69]....
        /*030c*/ 	.word	0xffffffff


	//   ....[70]....
        /*0310*/ 	.word	0xffffffff


	//   ....[71]....
        /*0314*/ 	.word	0xffffffff


	//   ....[72]....
        /*0318*/ 	.word	0xffffffff


	//   ....[73]....
        /*031c*/ 	.word	0xffffffff


	//   ....[74]....
        /*0320*/ 	.word	0xffffffff


	//   ....[75]....
        /*0324*/ 	.word	0xffffffff


	//   ....[76]....
        /*0328*/ 	.word	0xffffffff


	//   ....[77]....
        /*032c*/ 	.word	0xffffffff


	//   ....[78]....
        /*0330*/ 	.word	0xffffffff


	//   ....[79]....
        /*0334*/ 	.word	0xffffffff


	//   ....[80]....
        /*0338*/ 	.word	0xffffffff


	//   ....[81]....
        /*033c*/ 	.word	0xffffffff


	//   ....[82]....
        /*0340*/ 	.word	0xffffffff


	//   ....[83]....
        /*0344*/ 	.word	0xffffffff


	//   ....[84]....
        /*0348*/ 	.word	0xffffffff


	//   ....[85]....
        /*034c*/ 	.word	0xffffffff


	//   ....[86]....
        /*0350*/ 	.word	0xffffffff


	//   ....[87]....
        /*0354*/ 	.word	0xffffffff


	//   ....[88]....
        /*0358*/ 	.word	0xffffffff


	//   ....[89]....
        /*035c*/ 	.word	0xffffffff


	//   ....[90]....
        /*0360*/ 	.word	0xffffffff


	//   ....[91]....
        /*0364*/ 	.word	0xffffffff


	//   ....[92]....
        /*0368*/ 	.word	0xffffffff


	//   ....[93]....
        /*036c*/ 	.word	0xffffffff


	//   ....[94]....
        /*0370*/ 	.word	0xffffffff


	//   ....[95]....
        /*0374*/ 	.word	0xffffffff


	//   ....[96]....
        /*0378*/ 	.word	0xffffffff


	//   ....[97]....
        /*037c*/ 	.word	0xffffffff


	//   ....[98]....
        /*0380*/ 	.word	0x0500000f


	//   ....[99]....
        /*0384*/ 	.word	0x0500000f


	//   ....[100]....
        /*0388*/ 	.word	0x0500000f


	//   ....[101]....
        /*038c*/ 	.word	0x0500000f


	//   ....[102]....
        /*0390*/ 	.word	0x0500000f


	//   ....[103]....
        /*0394*/ 	.word	0x0500000f


	//   ....[104]....
        /*0398*/ 	.word	0x0500000f


	//   ....[105]....
        /*039c*/ 	.word	0x0500000f


	//   ....[106]....
        /*03a0*/ 	.word	0x0500000f


	//   ....[107]....
        /*03a4*/ 	.word	0x0500000f


	//----- nvinfo : EIATTR_COOP_GROUP_INSTR_OFFSETS
	.align		4
.L_213:
        /*03a8*/ 	.byte	0x04, 0x28
        /*03aa*/ 	.short	(.L_215 - .L_214)


	//   ....[0]....
.L_214:
        /*03ac*/ 	.word	0x00000070


	//   ....[1]....
        /*03b0*/ 	.word	0x00000140


	//   ....[2]....
        /*03b4*/ 	.word	0x00000190


	//   ....[3]....
        /*03b8*/ 	.word	0x000003c0


	//   ....[4]....
        /*03bc*/ 	.word	0x00000520


	//   ....[5]....
        /*03c0*/ 	.word	0x00000640


	//   ....[6]....
        /*03c4*/ 	.word	0x000007a0


	//   ....[7]....
        /*03c8*/ 	.word	0x00001770


	//   ....[8]....
        /*03cc*/ 	.word	0x00002230


	//   ....[9]....
        /*03d0*/ 	.word	0x00002bf0


	//   ....[10]....
        /*03d4*/ 	.word	0x00003ce0


	//   ....[11]....
        /*03d8*/ 	.word	0x00003e10


	//   ....[12]....
        /*03dc*/ 	.word	0x00004710


	//   ....[13]....
        /*03e0*/ 	.word	0x00004770


	//   ....[14]....
        /*03e4*/ 	.word	0x00006410


	//   ....[15]....
        /*03e8*/ 	.word	0x00006730


	//   ....[16]....
        /*03ec*/ 	.word	0x000072d0


	//   ....[17]....
        /*03f0*/ 	.word	0x000072f0


	//   ....[18]....
        /*03f4*/ 	.word	0x00007cc0


	//   ....[19]....
        /*03f8*/ 	.word	0x00007d60


	//   ....[20]....
        /*03fc*/ 	.word	0x0000a1e0


	//   ....[21]....
        /*0400*/ 	.word	0x0000a200


	//   ....[22]....
        /*0404*/ 	.word	0x0000a230


	//   ....[23]....
        /*0408*/ 	.word	0x0000a240


	//   ....[24]....
        /*040c*/ 	.word	0x0000c360


	//   ....[25]....
        /*0410*/ 	.word	0x0000c850


	//   ....[26]....
        /*0414*/ 	.word	0x0000d3c0


	//   ....[27]....
        /*0418*/ 	.word	0x0000d4c0


	//   ....[28]....
        /*041c*/ 	.word	0x0000dd30


	//   ....[29]....
        /*0420*/ 	.word	0x0000dda0


	//   ....[30]....
        /*0424*/ 	.word	0x0000f0e0


	//   ....[31]....
        /*0428*/ 	.word	0x0000f0f0


	//   ....[32]....
        /*042c*/ 	.word	0x0000f170


	//   ....[33]....
        /*0430*/ 	.word	0x0000f180


	//   ....[34]....
        /*0434*/ 	.word	0x00010500


	//   ....[35]....
        /*0438*/ 	.word	0x00010510


	//   ....[36]....
        /*043c*/ 	.word	0x00010520


	//   ....[37]....
        /*0440*/ 	.word	0x00010530


	//   ....[38]....
        /*0444*/ 	.word	0x00010540


	//   ....[39]....
        /*0448*/ 	.word	0x00010550


	//   ....[40]....
        /*044c*/ 	.word	0x00010560


	//   ....[41]....
        /*0450*/ 	.word	0x00010570


	//   ....[42]....
        /*0454*/ 	.word	0x00010590


	//   ....[43]....
        /*0458*/ 	.word	0x000105a0


	//   ....[44]....
        /*045c*/ 	.word	0x000105c0


	//   ....[45]....
        /*0460*/ 	.word	0x000105d0


	//   ....[46]....
        /*0464*/ 	.word	0x000105e0


	//   ....[47]....
        /*0468*/ 	.word	0x00010610


	//   ....[48]....
        /*046c*/ 	.word	0x00010630


	//   ....[49]....
        /*0470*/ 	.word	0x00010640


	//   ....[50]....
        /*0474*/ 	.word	0x00010650


	//   ....[51]....
        /*0478*/ 	.word	0x00010680


	//   ....[52]....
        /*047c*/ 	.word	0x000106b0


	//   ....[53]....
        /*0480*/ 	.word	0x000106c0


	//   ....[54]....
        /*0484*/ 	.word	0x000106d0


	//   ....[55]....
        /*0488*/ 	.word	0x000106e0


	//   ....[56]....
        /*048c*/ 	.word	0x000106f0


	//   ....[57]....
        /*0490*/ 	.word	0x00010700


	//   ....[58]....
        /*0494*/ 	.word	0x00010710


	//   ....[59]....
        /*0498*/ 	.word	0x00010720


	//   ....[60]....
        /*049c*/ 	.word	0x00010730


	//   ....[61]....
        /*04a0*/ 	.word	0x00010740


	//   ....[62]....
        /*04a4*/ 	.word	0x00010750


	//   ....[63]....
        /*04a8*/ 	.word	0x00010760


	//   ....[64]....
        /*04ac*/ 	.word	0x00010770


	//   ....[65]....
        /*04b0*/ 	.word	0x000107a0


	//   ....[66]....
        /*04b4*/ 	.word	0x000108e0


	//   ....[67]....
        /*04b8*/ 	.word	0x00010920


	//   ....[68]....
        /*04bc*/ 	.word	0x00010960


	//   ....[69]....
        /*04c0*/ 	.word	0x000109c0


	//   ....[70]....
        /*04c4*/ 	.word	0x00010e00


	//   ....[71]....
        /*04c8*/ 	.word	0x00010e30


	//   ....[72]....
        /*04cc*/ 	.word	0x00010ef0


	//   ....[73]....
        /*04d0*/ 	.word	0x00010f10


	//   ....[74]....
        /*04d4*/ 	.word	0x00010fd0


	//   ....[75]....
        /*04d8*/ 	.word	0x00010ff0


	//   ....[76]....
        /*04dc*/ 	.word	0x000110c0


	//   ....[77]....
        /*04e0*/ 	.word	0x000110e0


	//   ....[78]....
        /*04e4*/ 	.word	0x00011720


	//   ....[79]....
        /*04e8*/ 	.word	0x00011750


	//   ....[80]....
        /*04ec*/ 	.word	0x00011820


	//   ....[81]....
        /*04f0*/ 	.word	0x00011840


	//   ....[82]....
        /*04f4*/ 	.word	0x00011900


	//   ....[83]....
        /*04f8*/ 	.word	0x00011920


	//   ....[84]....
        /*04fc*/ 	.word	0x000119f0


	//   ....[85]....
        /*0500*/ 	.word	0x00011a10


	//   ....[86]....
        /*0504*/ 	.word	0x00011b80


	//   ....[87]....
        /*0508*/ 	.word	0x00012fc0


	//   ....[88]....
        /*050c*/ 	.word	0x00013bc0


	//   ....[89]....
        /*0510*/ 	.word	0x00013bf0


	//   ....[90]....
        /*0514*/ 	.word	0x00013cb0


	//   ....[91]....
        /*0518*/ 	.word	0x00013cc0


	//   ....[92]....
        /*051c*/ 	.word	0x00013d50


	//   ....[93]....
        /*0520*/ 	.word	0x00013d60


	//   ....[94]....
        /*0524*/ 	.word	0x00013d70


	//   ....[95]....
        /*0528*/ 	.word	0x00013d80


	//   ....[96]....
        /*052c*/ 	.word	0x000158f0


	//   ....[97]....
        /*0530*/ 	.word	0x00015a90


	//   ....[98]....
        /*0534*/ 	.word	0x00016130


	//   ....[99]....
        /*0538*/ 	.word	0x000162e0


	//   ....[100]....
        /*053c*/ 	.word	0x00016330


	//   ....[101]....
        /*0540*/ 	.word	0x000163c0


	//   ....[102]....
        /*0544*/ 	.word	0x000164c0


	//   ....[103]....
        /*0548*/ 	.word	0x00016520


	//   ....[104]....
        /*054c*/ 	.word	0x00016620


	//   ....[105]....
        /*0550*/ 	.word	0x00016680


	//   ....[106]....
        /*0554*/ 	.word	0x00016760


	//   ....[107]....
        /*0558*/ 	.word	0x00016ab0


	//----- nvinfo : EIATTR_REG_RECONFIG
	.align		4
.L_215:
        /*055c*/ 	.byte	0x01, 0x54
	.zero		2


	//----- nvinfo : EIATTR_SYSCALL_OFFSETS
	.align		4
        /*0560*/ 	.byte	0x04, 0x46
        /*0562*/ 	.short	(.L_217 - .L_216)


	//   ....[0]....
.L_216:
        /*0564*/ 	.word	0x00001950


	//   ....[1]....
        /*0568*/ 	.word	0x000129e0


	//   ....[2]....
        /*056c*/ 	.word	0x00012b70


	//   ....[3]....
        /*0570*/ 	.word	0x00012cc0


	//   ....[4]....
        /*0574*/ 	.word	0x00012e10


	//   ....[5]....
        /*0578*/ 	.word	0x000137c0


	//----- nvinfo : EIATTR_MBARRIER_INSTR_OFFSETS
	.align		4
.L_217:
        /*057c*/ 	.byte	0x04, 0x39
        /*057e*/ 	.short	(.L_219 - .L_218)


	//   ....[0]....
.L_218:
        /*0580*/ 	.word	0x00000270
        /*0584*/ 	.word	0x000000ff
        /*0588*/ 	.word	0x00022800
        /*058c*/ 	.short	0x0100
        /*058e*/ 	.byte	0x08
	.zero		1


	//   ....[1]....
        /*0590*/ 	.word	0x00000280
        /*0594*/ 	.word	0x000000ff
        /*0598*/ 	.word	0x00022820
        /*059c*/ 	.short	0x0100
        /*059e*/ 	.byte	0x08
	.zero		1


	//   ....[2]....
        /*05a0*/ 	.word	0x00000370
        /*05a4*/ 	.word	0x000000ff
        /*05a8*/ 	.word	0x00022830
        /*05ac*/ 	.short	0x0100
        /*05ae*/ 	.byte	0x08
	.zero		1


	//   ....[3]....
        /*05b0*/ 	.word	0x00000380
        /*05b4*/ 	.word	0x000000ff
        /*05b8*/ 	.word	0x00022840
        /*05bc*/ 	.short	0x0100
        /*05be*/ 	.byte	0x08
	.zero		1


	//   ....[4]....
        /*05c0*/ 	.word	0x00000390
        /*05c4*/ 	.word	0x000000ff
        /*05c8*/ 	.word	0x00022838
        /*05cc*/ 	.short	0x0100
        /*05ce*/ 	.byte	0x08
	.zero		1


	//   ....[5]....
        /*05d0*/ 	.word	0x000003a0
        /*05d4*/ 	.word	0x000000ff
        /*05d8*/ 	.word	0x00022848
        /*05dc*/ 	.short	0x0100
        /*05de*/ 	.byte	0x08
	.zero		1


	//   ....[6]....
        /*05e0*/ 	.word	0x000004d0
        /*05e4*/ 	.word	0x000000ff
        /*05e8*/ 	.word	0x00022850
        /*05ec*/ 	.short	0x0100
        /*05ee*/ 	.byte	0x08
	.zero		1


	//   ....[7]....
        /*05f0*/ 	.word	0x000004e0
        /*05f4*/ 	.word	0x000000ff
        /*05f8*/ 	.word	0x00022860
        /*05fc*/ 	.short	0x0100
        /*05fe*/ 	.byte	0x08
	.zero		1


	//   ....[8]....
        /*0600*/ 	.word	0x000004f0
        /*0604*/ 	.word	0x000000ff
        /*0608*/ 	.word	0x00022858
        /*060c*/ 	.short	0x0100
        /*060e*/ 	.byte	0x08
	.zero		1


	//   ....[9]....
        /*0610*/ 	.word	0x00000500
        /*0614*/ 	.word	0x000000ff
        /*0618*/ 	.word	0x00022868
        /*061c*/ 	.short	0x0100
        /*061e*/ 	.byte	0x08
	.zero		1


	//   ....[10]....
        /*0620*/ 	.word	0x000005f0
        /*0624*/ 	.word	0x000000ff
        /*0628*/ 	.word	0x00022870
        /*062c*/ 	.short	0x0100
        /*062e*/ 	.byte	0x06
	.zero		1


	//   ....[11]....
        /*0630*/ 	.word	0x00000600
        /*0634*/ 	.word	0x000000ff
        /*0638*/ 	.word	0x00022880
        /*063c*/ 	.short	0x0100
        /*063e*/ 	.byte	0x06
	.zero		1


	//   ....[12]....
        /*0640*/ 	.word	0x00000610
        /*0644*/ 	.word	0x000000ff
        /*0648*/ 	.word	0x00022878
        /*064c*/ 	.short	0x0100
        /*064e*/ 	.byte	0x06
	.zero		1


	//   ....[13]....
        /*0650*/ 	.word	0x00000620
        /*0654*/ 	.word	0x000000ff
        /*0658*/ 	.word	0x00022888
        /*065c*/ 	.short	0x0100
        /*065e*/ 	.byte	0x06
	.zero		1


	//   ....[14]....
        /*0660*/ 	.word	0x00000750
        /*0664*/ 	.word	0x000000ff
        /*0668*/ 	.word	0x00022890
        /*066c*/ 	.short	0x0100
        /*066e*/ 	.byte	0x08
	.zero		1


	//   ....[15]....
        /*0670*/ 	.word	0x00000760
        /*0674*/ 	.word	0x000000ff
        /*0678*/ 	.word	0x000228a0
        /*067c*/ 	.short	0x0100
        /*067e*/ 	.byte	0x08
	.zero		1


	//   ....[16]....
        /*0680*/ 	.word	0x00000770
        /*0684*/ 	.word	0x000000ff
        /*0688*/ 	.word	0x00022898
        /*068c*/ 	.short	0x0100
        /*068e*/ 	.byte	0x08
	.zero		1


	//   ....[17]....
        /*0690*/ 	.word	0x00000780
        /*0694*/ 	.word	0x000000ff
        /*0698*/ 	.word	0x000228a8
        /*069c*/ 	.short	0x0100
        /*069e*/ 	.byte	0x08
	.zero		1


	//   ....[18]....
        /*06a0*/ 	.word	0x000008b0
        /*06a4*/ 	.word	0x000000ff
        /*06a8*/ 	.word	0x000228b0
        /*06ac*/ 	.short	0x0100
        /*06ae*/ 	.byte	0x08
	.zero		1


	//   ....[19]....
        /*06b0*/ 	.word	0x000008c0
        /*06b4*/ 	.word	0x000000ff
        /*06b8*/ 	.word	0x000228c0
        /*06bc*/ 	.short	0x0100
        /*06be*/ 	.byte	0x08
	.zero		1


	//   ....[20]....
        /*06c0*/ 	.word	0x000008d0
        /*06c4*/ 	.word	0x000000ff
        /*06c8*/ 	.word	0x000228b8
        /*06cc*/ 	.short	0x0100
        /*06ce*/ 	.byte	0x08
	.zero		1


	//   ....[21]....
        /*06d0*/ 	.word	0x000008e0
        /*06d4*/ 	.word	0x000000ff
        /*06d8*/ 	.word	0x000228c8
        /*06dc*/ 	.short	0x0100
        /*06de*/ 	.byte	0x08
	.zero		1


	//   ....[22]....
        /*06e0*/ 	.word	0x00001c30
        /*06e4*/ 	.word	0x000000ff
        /*06e8*/ 	.word	0x00022800
        /*06ec*/ 	.short	0x010a
        /*06ee*/ 	.byte	0x25
	.zero		1


	//   ....[23]....
        /*06f0*/ 	.word	0x00001cd0
        /*06f4*/ 	.word	0x0000005b
        /*06f8*/ 	.word	0x00022830
        /*06fc*/ 	.short	0x010a
        /*06fe*/ 	.byte	0x3f
	.zero		1


	//   ....[24]....
        /*0700*/ 	.word	0x00001d30
        /*0704*/ 	.word	0x0000005b
        /*0708*/ 	.word	0x00022830
        /*070c*/ 	.short	0x010a
        /*070e*/ 	.byte	0x3f
	.zero		1


	//   ....[25]....
        /*0710*/ 	.word	0x000022c0
        /*0714*/ 	.word	0x0000000a
        /*0718*/ 	.word	0x00000000
        /*071c*/ 	.short	0x0101
        /*071e*/ 	.byte	0x3f
	.zero		1


	//   ....[26]....
        /*0720*/ 	.word	0x00005700
        /*0724*/ 	.word	0x000000ff
        /*0728*/ 	.word	0x00022830
        /*072c*/ 	.short	0x010a
        /*072e*/ 	.byte	0x06
	.zero		1


	//   ....[27]....
        /*0730*/ 	.word	0x00005740
        /*0734*/ 	.word	0x000000ff
        /*0738*/ 	.word	0x00022830
        /*073c*/ 	.short	0x010a
        /*073e*/ 	.byte	0x06
	.zero		1


	//   ....[28]....
        /*0740*/ 	.word	0x000059e0
        /*0744*/ 	.word	0x000000ff
        /*0748*/ 	.word	0x00022850
        /*074c*/ 	.short	0x010a
        /*074e*/ 	.byte	0x06
	.zero		1


	//   ....[29]....
        /*0750*/ 	.word	0x00005a20
        /*0754*/ 	.word	0x000000ff
        /*0758*/ 	.word	0x00022850
        /*075c*/ 	.short	0x010a
        /*075e*/ 	.byte	0x06
	.zero		1


	//   ....[30]....
        /*0760*/ 	.word	0x00006590
        /*0764*/ 	.word	0x00000021
        /*0768*/ 	.word	0x00000000
        /*076c*/ 	.short	0x0101
        /*076e*/ 	.byte	0x3f
	.zero		1


	//   ....[31]....
        /*0770*/ 	.word	0x000087a0
        /*0774*/ 	.word	0x000000ff
        /*0778*/ 	.word	0x00000000
        /*077c*/ 	.short	0x0101
        /*077e*/ 	.byte	0x06
	.zero		1


	//   ....[32]....
        /*0780*/ 	.word	0x000090d0
        /*0784*/ 	.word	0x000000ff
        /*0788*/ 	.word	0x00022830
        /*078c*/ 	.short	0x010a
        /*078e*/ 	.byte	0x06
	.zero		1


	//   ....[33]....
        /*0790*/ 	.word	0x00009110
        /*0794*/ 	.word	0x000000ff
        /*0798*/ 	.word	0x00022830
        /*079c*/ 	.short	0x010a
        /*079e*/ 	.byte	0x06
	.zero		1


	//   ....[34]....
        /*07a0*/ 	.word	0x000093e0
        /*07a4*/ 	.word	0x000000ff
        /*07a8*/ 	.word	0x00022850
        /*07ac*/ 	.short	0x010a
        /*07ae*/ 	.byte	0x06
	.zero		1


	//   ....[35]....
        /*07b0*/ 	.word	0x00009420
        /*07b4*/ 	.word	0x000000ff
        /*07b8*/ 	.word	0x00022850
        /*07bc*/ 	.short	0x010a
        /*07be*/ 	.byte	0x06
	.zero		1


	//   ....[36]....
        /*07c0*/ 	.word	0x0000adc0
        /*07c4*/ 	.word	0x00000002
        /*07c8*/ 	.word	0x00000000
        /*07cc*/ 	.short	0x0101
        /*07ce*/ 	.byte	0x3f
	.zero		1


	//   ....[37]....
        /*07d0*/ 	.word	0x0000b0b0
        /*07d4*/ 	.word	0x000000ff
        /*07d8*/ 	.word	0x00000000
        /*07dc*/ 	.short	0x0101
        /*07de*/ 	.byte	0x06
	.zero		1


	//   ....[38]....
        /*07e0*/ 	.word	0x0000b7d0
        /*07e4*/ 	.word	0x000000ff
        /*07e8*/ 	.word	0x00022830
        /*07ec*/ 	.short	0x010a
        /*07ee*/ 	.byte	0x06
	.zero		1


	//   ....[39]....
        /*07f0*/ 	.word	0x0000b810
        /*07f4*/ 	.word	0x000000ff
        /*07f8*/ 	.word	0x00022830
        /*07fc*/ 	.short	0x010a
        /*07fe*/ 	.byte	0x06
	.zero		1


	//   ....[40]....
        /*0800*/ 	.word	0x0000bae0
        /*0804*/ 	.word	0x000000ff
        /*0808*/ 	.word	0x00022850
        /*080c*/ 	.short	0x010a
        /*080e*/ 	.byte	0x06
	.zero		1


	//   ....[41]....
        /*0810*/ 	.word	0x0000bb20
        /*0814*/ 	.word	0x000000ff
        /*0818*/ 	.word	0x00022850
        /*081c*/ 	.short	0x010a
        /*081e*/ 	.byte	0x06
	.zero		1


	//   ....[42]....
        /*0820*/ 	.word	0x0000c620
        /*0824*/ 	.word	0x00000029
        /*0828*/ 	.word	0x00000000
        /*082c*/ 	.short	0x0101
        /*082e*/ 	.byte	0x3f
	.zero		1


	//   ....[43]....
        /*0830*/ 	.word	0x0000e850
        /*0834*/ 	.word	0x000000ff
        /*0838*/ 	.word	0x00000000
        /*083c*/ 	.short	0x0101
        /*083e*/ 	.byte	0x06
	.zero		1


	//   ....[44]....
        /*0840*/ 	.word	0x0000ee40
        /*0844*/ 	.word	0x000000ff
        /*0848*/ 	.word	0x00022850
        /*084c*/ 	.short	0x010a
        /*084e*/ 	.byte	0x05
	.zero		1


	//   ....[45]....
        /*0850*/ 	.word	0x0000ee80
        /*0854*/ 	.word	0x000000ff
        /*0858*/ 	.word	0x00022850
        /*085c*/ 	.short	0x010a
        /*085e*/ 	.byte	0x05
	.zero		1


	//   ....[46]....
        /*0860*/ 	.word	0x0000f440
        /*0864*/ 	.word	0x000000ff
        /*0868*/ 	.word	0x00000000
        /*086c*/ 	.short	0x0101
        /*086e*/ 	.byte	0x04
	.zero		1


	//   ....[47]....
        /*0870*/ 	.word	0x00010df0
        /*0874*/ 	.word	0x00000003
        /*0878*/ 	.word	0x00000000
        /*087c*/ 	.short	0x0101
        /*087e*/ 	.byte	0x3f
	.zero		1


	//   ....[48]....
        /*0880*/ 	.word	0x00013230
        /*0884*/ 	.word	0x00000002
        /*0888*/ 	.word	0x00022880
        /*088c*/ 	.short	0x010a
        /*088e*/ 	.byte	0x3f
	.zero		1


	//   ....[49]....
        /*0890*/ 	.word	0x000133b0
        /*0894*/ 	.word	0x00000002
        /*0898*/ 	.word	0x00022840
        /*089c*/ 	.short	0x010a
        /*089e*/ 	.byte	0x3f
	.zero		1


	//   ....[50]....
        /*08a0*/ 	.word	0x00013ec0
        /*08a4*/ 	.word	0x00000011
        /*08a8*/ 	.word	0x00022800
        /*08ac*/ 	.short	0x0107
        /*08ae*/ 	.byte	0x3f
	.zero		1


	//   ....[51]....
        /*08b0*/ 	.word	0x00013fc0
        /*08b4*/ 	.word	0x00000011
        /*08b8*/ 	.word	0x00022800
        /*08bc*/ 	.short	0x0101
        /*08be*/ 	.byte	0x3f
	.zero		1


	//   ....[52]....
        /*08c0*/ 	.word	0x00013fe0
        /*08c4*/ 	.word	0x00000011
        /*08c8*/ 	.word	0x00022820
        /*08cc*/ 	.short	0x010a
        /*08ce*/ 	.byte	0x3f
	.zero		1


	//   ....[53]....
        /*08d0*/ 	.word	0x00014300
        /*08d4*/ 	.word	0x00000003
        /*08d8*/ 	.word	0x00022880
        /*08dc*/ 	.short	0x010a
        /*08de*/ 	.byte	0x3f
	.zero		1


	//   ....[54]....
        /*08e0*/ 	.word	0x00014520
        /*08e4*/ 	.word	0x00000003
        /*08e8*/ 	.word	0x00022840
        /*08ec*/ 	.short	0x010a
        /*08ee*/ 	.byte	0x3f
	.zero		1


	//   ....[55]....
        /*08f0*/ 	.word	0x000149e0
        /*08f4*/ 	.word	0x00000014
        /*08f8*/ 	.word	0x00022870
        /*08fc*/ 	.short	0x010a
        /*08fe*/ 	.byte	0x3f
	.zero		1


	//   ....[56]....
        /*0900*/ 	.word	0x00014a50
        /*0904*/ 	.word	0x00000014
        /*0908*/ 	.word	0x00022860
        /*090c*/ 	.short	0x010a
        /*090e*/ 	.byte	0x3f
	.zero		1


	//   ....[57]....
        /*0910*/ 	.word	0x00014f40
        /*0914*/ 	.word	0x00000014
        /*0918*/ 	.word	0x00022850
        /*091c*/ 	.short	0x0101
        /*091e*/ 	.byte	0x3f
	.zero		1


	//   ....[58]....
        /*0920*/ 	.word	0x00014fc0
        /*0924*/ 	.word	0x00000014
        /*0928*/ 	.word	0x00000000
        /*092c*/ 	.short	0x0101
        /*092e*/ 	.byte	0x3f
	.zero		1


	//   ....[59]....
        /*0930*/ 	.word	0x000151e0
        /*0934*/ 	.word	0x00000010
        /*0938*/ 	.word	0x00022870
        /*093c*/ 	.short	0x010a
        /*093e*/ 	.byte	0x3f
	.zero		1


	//   ....[60]....
        /*0940*/ 	.word	0x00015250
        /*0944*/ 	.word	0x00000010
        /*0948*/ 	.word	0x00022860
        /*094c*/ 	.short	0x010a
        /*094e*/ 	.byte	0x3f
	.zero		1


	//   ....[61]....
        /*0950*/ 	.word	0x00015720
        /*0954*/ 	.word	0x00000010
        /*0958*/ 	.word	0x00022850
        /*095c*/ 	.short	0x0101
        /*095e*/ 	.byte	0x3f
	.zero		1


	//   ....[62]....
        /*0960*/ 	.word	0x000157a0
        /*0964*/ 	.word	0x00000010
        /*0968*/ 	.word	0x00000000
        /*096c*/ 	.short	0x0101
        /*096e*/ 	.byte	0x3f
	.zero		1


	//   ....[63]....
        /*0970*/ 	.word	0x00015a10
        /*0974*/ 	.word	0x00000000
        /*0978*/ 	.word	0x00022820
        /*097c*/ 	.short	0x010a
        /*097e*/ 	.byte	0x3f
	.zero		1


	//   ....[64]....
        /*0980*/ 	.word	0x00015c00
        /*0984*/ 	.word	0x00000006
        /*0988*/ 	.word	0x00000000
        /*098c*/ 	.short	0x010a
        /*098e*/ 	.byte	0x3f
	.zero		1


	//   ....[65]....
        /*0990*/ 	.word	0x00015c30
        /*0994*/ 	.word	0x00000007
        /*0998*/ 	.word	0x00000000
        /*099c*/ 	.short	0x010a
        /*099e*/ 	.byte	0x3f
	.zero		1


	//   ....[66]....
        /*09a0*/ 	.word	0x00015c80
        /*09a4*/ 	.word	0x00000004
        /*09a8*/ 	.word	0x00022860
        /*09ac*/ 	.short	0x010a
        /*09ae*/ 	.byte	0x3f
	.zero		1


	//   ....[67]....
        /*09b0*/ 	.word	0x00015cd0
        /*09b4*/ 	.word	0x00000003
        /*09b8*/ 	.word	0x00022860
        /*09bc*/ 	.short	0x010a
        /*09be*/ 	.byte	0x3f
	.zero		1


	//   ....[68]....
        /*09c0*/ 	.word	0x00015d10
        /*09c4*/ 	.word	0x00000004
        /*09c8*/ 	.word	0x00022880
        /*09cc*/ 	.short	0x010a
        /*09ce*/ 	.byte	0x3f
	.zero		1


	//   ....[69]....
        /*09d0*/ 	.word	0x00015d30
        /*09d4*/ 	.word	0x00000003
        /*09d8*/ 	.word	0x00022880
        /*09dc*/ 	.short	0x010a
        /*09de*/ 	.byte	0x3f
	.zero		1


	//   ....[70]....
        /*09e0*/ 	.word	0x00015da0
        /*09e4*/ 	.word	0x00000003
        /*09e8*/ 	.word	0x00022800
        /*09ec*/ 	.short	0x010a
        /*09ee*/ 	.byte	0x3f
	.zero		1


	//   ....[71]....
        /*09f0*/ 	.word	0x00015df0
        /*09f4*/ 	.word	0x0000005b
        /*09f8*/ 	.word	0x00022830
        /*09fc*/ 	.short	0x010a
        /*09fe*/ 	.byte	0x3f
	.zero		1


	//   ....[72]....
        /*0a00*/ 	.word	0x00015e50
        /*0a04*/ 	.word	0x0000000a
        /*0a08*/ 	.word	0x00022830
        /*0a0c*/ 	.short	0x010a
        /*0a0e*/ 	.byte	0x3f
	.zero		1


	//   ....[73]....
        /*0a10*/ 	.word	0x00015eb0
        /*0a14*/ 	.word	0x0000000a
        /*0a18*/ 	.word	0x00022850
        /*0a1c*/ 	.short	0x010a
        /*0a1e*/ 	.byte	0x3f
	.zero		1


	//   ....[74]....
        /*0a20*/ 	.word	0x00015f10
        /*0a24*/ 	.word	0x00000007
        /*0a28*/ 	.word	0x00022830
        /*0a2c*/ 	.short	0x010a
        /*0a2e*/ 	.byte	0x3f
	.zero		1


	//   ....[75]....
        /*0a30*/ 	.word	0x00015f70
        /*0a34*/ 	.word	0x00000007
        /*0a38*/ 	.word	0x00022850
        /*0a3c*/ 	.short	0x010a
        /*0a3e*/ 	.byte	0x3f
	.zero		1


	//   ....[76]....
        /*0a40*/ 	.word	0x00015fd0
        /*0a44*/ 	.word	0x00000007
        /*0a48*/ 	.word	0x00022830
        /*0a4c*/ 	.short	0x010a
        /*0a4e*/ 	.byte	0x3f
	.zero		1


	//   ....[77]....
        /*0a50*/ 	.word	0x00016030
        /*0a54*/ 	.word	0x00000007
        /*0a58*/ 	.word	0x00022850
        /*0a5c*/ 	.short	0x010a
        /*0a5e*/ 	.byte	0x3f
	.zero		1


	//   ....[78]....
        /*0a60*/ 	.word	0x00016090
        /*0a64*/ 	.word	0x00000005
        /*0a68*/ 	.word	0x00022850
        /*0a6c*/ 	.short	0x010a
        /*0a6e*/ 	.byte	0x3f
	.zero		1


	//   ....[79]....
        /*0a70*/ 	.word	0x000161e0
        /*0a74*/ 	.word	0x00000002
        /*0a78*/ 	.word	0x00022880
        /*0a7c*/ 	.short	0x010a
        /*0a7e*/ 	.byte	0x3f
	.zero		1


	//   ....[80]....
        /*0a80*/ 	.word	0x00016230
        /*0a84*/ 	.word	0x00000002
        /*0a88*/ 	.word	0x00022840
        /*0a8c*/ 	.short	0x010a
        /*0a8e*/ 	.byte	0x3f
	.zero		1


	//   ....[81]....
        /*0a90*/ 	.word	0x000167a0
        /*0a94*/ 	.word	0x00000011
        /*0a98*/ 	.word	0x00022820
        /*0a9c*/ 	.short	0x010a
        /*0a9e*/ 	.byte	0x3f
	.zero		1


	//   ....[82]....
        /*0aa0*/ 	.word	0x000167f0
        /*0aa4*/ 	.word	0x00000003
        /*0aa8*/ 	.word	0x00022880
        /*0aac*/ 	.short	0x010a
        /*0aae*/ 	.byte	0x3f
	.zero		1


	//   ....[83]....
        /*0ab0*/ 	.word	0x00016840
        /*0ab4*/ 	.word	0x00000003
        /*0ab8*/ 	.word	0x00022840
        /*0abc*/ 	.short	0x010a
        /*0abe*/ 	.byte	0x3f
	.zero		1


	//   ....[84]....
        /*0ac0*/ 	.word	0x00016890
        /*0ac4*/ 	.word	0x00000014
        /*0ac8*/ 	.word	0x00022870
        /*0acc*/ 	.short	0x010a
        /*0ace*/ 	.byte	0x3f
	.zero		1


	//   ....[85]....
        /*0ad0*/ 	.word	0x000168e0
        /*0ad4*/ 	.word	0x00000014
        /*0ad8*/ 	.word	0x00022860
        /*0adc*/ 	.short	0x010a
        /*0ade*/ 	.byte	0x3f
	.zero		1


	//   ....[86]....
        /*0ae0*/ 	.word	0x00016930
        /*0ae4*/ 	.word	0x00000010
        /*0ae8*/ 	.word	0x00022870
        /*0aec*/ 	.short	0x010a
        /*0aee*/ 	.byte	0x3f
	.zero		1


	//   ....[87]....
        /*0af0*/ 	.word	0x00016980
        /*0af4*/ 	.word	0x00000010
        /*0af8*/ 	.word	0x00022860
        /*0afc*/ 	.short	0x010a
        /*0afe*/ 	.byte	0x3f
	.zero		1


	//   ....[88]....
        /*0b00*/ 	.word	0x000169d0
        /*0b04*/ 	.word	0x00000000
        /*0b08*/ 	.word	0x00022820
        /*0b0c*/ 	.short	0x010a
        /*0b0e*/ 	.byte	0x3f
	.zero		1


	//   ....[89]....
        /*0b10*/ 	.word	0x00016b70
        /*0b14*/ 	.word	0x00000006
        /*0b18*/ 	.word	0x00000000
        /*0b1c*/ 	.short	0x010a
        /*0b1e*/ 	.byte	0x3f
	.zero		1


	//   ....[90]....
        /*0b20*/ 	.word	0x00016bc0
        /*0b24*/ 	.word	0x00000007
        /*0b28*/ 	.word	0x00000000
        /*0b2c*/ 	.short	0x010a
        /*0b2e*/ 	.byte	0x3f
	.zero		1


	//   ....[91]....
        /*0b30*/ 	.word	0x00016c10
        /*0b34*/ 	.word	0x00000004
        /*0b38*/ 	.word	0x00022860
        /*0b3c*/ 	.short	0x010a
        /*0b3e*/ 	.byte	0x3f
	.zero		1


	//   ....[92]....
        /*0b40*/ 	.word	0x00016c60
        /*0b44*/ 	.word	0x00000003
        /*0b48*/ 	.word	0x00022860
        /*0b4c*/ 	.short	0x010a
        /*0b4e*/ 	.byte	0x3f
	.zero		1


	//   ....[93]....
        /*0b50*/ 	.word	0x00016cb0
        /*0b54*/ 	.word	0x00000004
        /*0b58*/ 	.word	0x00022880
        /*0b5c*/ 	.short	0x010a
        /*0b5e*/ 	.byte	0x3f
	.zero		1


	//----- nvinfo : EIATTR_NUM_MBARRIERS
	.align		4
.L_219:
        /*0b60*/ 	.byte	0x03, 0x38
        /*0b62*/ 	.short	0x0016


	//----- nvinfo : EIATTR_EXIT_INSTR_OFFSETS
	.align		4
        /*0b64*/ 	.byte	0x04, 0x1c
        /*0b66*/ 	.short	(.L_221 - .L_220)


	//   ....[0]....
.L_220:
        /*0b68*/ 	.word	0x00000a40


	//   ....[1]....
        /*0b6c*/ 	.word	0x00011b10


	//   ....[2]....
        /*0b70*/ 	.word	0x00015d80


	//----- nvinfo : EIATTR_MAX_THREADS
	.align		4
.L_221:
        /*0b74*/ 	.byte	0x04, 0x05
        /*0b76*/ 	.short	(.L_223 - .L_222)
.L_222:
        /*0b78*/ 	.word	0x00000180
        /*0b7c*/ 	.word	0x00000001
        /*0b80*/ 	.word	0x00000001


	//----- nvinfo : EIATTR_CRS_STACK_SIZE
	.align		4
.L_223:
        /*0b84*/ 	.byte	0x04, 0x1e
        /*0b86*/ 	.short	(.L_225 - .L_224)
.L_224:
        /*0b88*/ 	.word	0x00000000


	//----- nvinfo : EIATTR_CBANK_PARAM_SIZE
	.align		4
.L_225:
        /*0b8c*/ 	.byte	0x03, 0x19
        /*0b8e*/ 	.short	0x0af0


	//----- nvinfo : EIATTR_PARAM_CBANK
	.align		4
        /*0b90*/ 	.byte	0x04, 0x0a
        /*0b92*/ 	.short	(.L_227 - .L_226)
	.align		4
.L_226:
        /*0b94*/ 	.word	index@(.nv.constant0._ZN7cutlass13device_kernelIN5flash11enable_sm90INS1_16FlashAttnFwdSm90INS1_25CollectiveMainloopFwdSm90ILi2EN4cute5tupleIJNS5_1CILi1EEES8_S8_EEENS6_IJNS7_ILi128EEESA_NS7_ILi192EEEEEELi128ENS_12float_e4m3_tEfNS_4arch4Sm90ELb0ELb1ELb1ELb0ELb0ELb0ELb0ELb1ELb1ELb1ELb0ELb0EEENS1_21CollectiveEpilogueFwdINS6_IJSA_SA_SA_EEES9_NS_10bfloat16_tESF_Li256ELb0ELb1ELb0ELb1EEENS1_30DynamicPersistentTileSchedulerILi256ELi128ELb0ELb1ELb1EEEEEEEEEvNT_6ParamsE)
        /*0b98*/ 	.short	0x0210
        /*0b9a*/ 	.short	0x0af0


	//----- nvinfo : EIATTR_SW_WAR
	.align		4
.L_227:
        /*0b9c*/ 	.byte	0x04, 0x36
        /*0b9e*/ 	.short	(.L_229 - .L_228)
.L_228:
        /*0ba0*/ 	.word	0x00000008
.L_229:


//--------------------- .nv.info._ZN7cutlass13device_kernelIN5flash11enable_sm90INS1_16FlashAttnFwdSm90INS1_25CollectiveMainloopFwdSm90ILi2EN4cute5tupleIJNS5_1CILi1EEES8_S8_EEENS6_IJNS7_ILi128EEESA_NS7_ILi192EEEEEELi128ENS_12float_e4m3_tEfNS_4arch4Sm90ELb0ELb1ELb1ELb1ELb0ELb0ELb0ELb1ELb1ELb1ELb0ELb0EEENS1_21CollectiveEpilogueFwdINS6_IJSA_SA_SA_EEES9_NS_10bfloat16_tESF_Li256ELb1ELb1ELb0ELb1EEENS1_36VarlenDynamicPersistentTileSchedulerILi128ELi128ELi256ELi128ELb0ELb1ELb1ELb1ELb0ELb1EEEEEEEEEvNT_6ParamsE --------------------------
	.section	.nv.info._ZN7cutlass13device_kernelIN5flash11enable_sm90INS1_16FlashAttnFwdSm90INS1_25CollectiveMainloopFwdSm90ILi2EN4cute5tupleIJNS5_1CILi1EEES8_S8_EEENS6_IJNS7_ILi128EEESA_NS7_ILi192EEEEEELi128ENS_12float_e4m3_tEfNS_4arch4Sm90ELb0ELb1ELb1ELb1ELb0ELb0ELb0ELb1ELb1ELb1ELb0ELb0EEENS1_21CollectiveEpilogueFwdINS6_IJSA_SA_SA_EEES9_NS_10bfloat16_tESF_Li256ELb1ELb1ELb0ELb1EEENS1_36VarlenDynamicPersistentTileSchedulerILi128ELi128ELi256ELi128ELb0ELb1ELb1ELb1ELb0ELb1EEEEEEEEEvNT_6ParamsE,"",@"SHT_CUDA_INFO"
	.sectionflags	@""
	.align	4


	//----- nvinfo : EIATTR_CUDA_API_VERSION
	.align		4
        /*0000*/ 	.byte	0x04, 0x37
        /*0002*/ 	.short	(.L_231 - .L_230)
.L_230:
        /*0004*/ 	.word	0x00000082


	//----- nvinfo : EIATTR_KPARAM_INFO
	.align		4
.L_231:
        /*0008*/ 	.byte	0x04, 0x17
        /*000a*/ 	.short	(.L_233 - .L_232)
.L_232:
        /*000c*/ 	.word	0x00000000
        /*0010*/ 	.short	0x0000
        /*0012*/ 	.short	0x0070
        /*0014*/ 	.byte	0x00, 0xf0, 0x01, 0x2a


	//----- nvinfo : EIATTR_SPARSE_MMA_MASK
	.align		4
.L_233:
        /*0018*/ 	.byte	0x03, 0x50
        /*001a*/ 	.short	0x0000


	//----- nvinfo : EIATTR_MAXREG_COUNT
	.align		4
        /*001c*/ 	.byte	0x03, 0x1b
        /*001e*/ 	.short	0x00a8


	//----- nvinfo : EIATTR_NUM_BARRIERS
	.align		4
        /*0020*/ 	.byte	0x02, 0x4c
        /*0022*/ 	.byte	0x10
	.zero		1


	//----- nvinfo : EIATTR_EXTERNS
	.align		4
        /*0024*/ 	.byte	0x04, 0x0f
        /*0026*/ 	.short	(.L_235 - .L_234)


	//   ....[0]....
	.align		4
.L_234:
        /*0028*/ 	.word	index@(__assertfail)


	//----- nvinfo : EIATTR_ANNOTATIONS
	.align		4
.L_235:
        /*002c*/ 	.byte	0x04, 0x55
        /*002e*/ 	.short	(.L_237 - .L_236)


	//   ....[0]....
.L_236:
        /* <DEDUP_REMOVED lines=36> */


	//----- nvinfo : EIATTR_MERCURY_ISA_VERSION
	.align		4
.L_237:
        /*0258*/ 	.byte	0x03, 0x5f
        /*025a*/ 	.short	0x0101


	//----- nvinfo : EIATTR_UNUSED_LOAD_BYTE_OFFSET
	.align		4
        /*025c*/ 	.byte	0x04, 0x44
        /*025e*/ 	.short	(.L_239 - .L_238)


	//   ....[0]....
.L_238:
        /*0260*/ 	.word	0x00000a40
        /*0264*/ 	.word	0x0000fff0


	//   ....[1]....
        /*0268*/ 	.word	0x0000f700
        /*026c*/ 	.word	0x0000fff0


	//----- nvinfo : EIATTR_INT_WARP_WIDE_INSTR_OFFSETS
	.align		4
.L_239:
        /*0270*/ 	.byte	0x04, 0x31
        /*0272*/ 	.short	(.L_241 - .L_240)


	//   ....[0]....
.L_240:
        /*0274*/ 	.word	0x00000130


	//   ....[1]....
        /*0278*/ 	.word	0x00000170


	//   ....[2]....
        /*027c*/ 	.word	0x000001e0


	//   ....[3]....
        /*0280*/ 	.word	0x00013740


	//   ....[4]....
        /*0284*/ 	.word	0x000137d0


	//   ....[5]....
        /*0288*/ 	.word	0x00016120


	//   ....[6]....
        /*028c*/ 	.word	0x000161b0


	//----- nvinfo : EIATTR_COOP_GROUP_MASK_REGIDS
	.align		4
.L_241:
        /*0290*/ 	.byte	0x04, 0x29
        /*0292*/ 	.short	(.L_243 - .L_242)


	//   ....[0]....
.L_242:
        /*0294*/ 	.word	0xffffffff


	//   ....[1]....
        /*0298*/ 	.word	0xffffffff


	//   ....[2]....
        /*029c*/ 	.word	0xffffffff


	//   ....[3]....
        /*02a0*/ 	.word	0xffffffff


	//   ....[4]....
        /*02a4*/ 	.word	0xffffffff


	//   ....[5]....
        /*02a8*/ 	.word	0xffffffff


	//   ....[6]....
        /*02ac*/ 	.word	0xffffffff


	//   ....[7]....
        /*02b0*/ 	.word	0xffffffff


	//   ....[8]....
        /*02b4*/ 	.word	0xffffffff


	//   ....[9]....
        /*02b8*/ 	.word	0xffffffff


	//   ....[10]....
        /*02bc*/ 	.word	0xffffffff


	//   ....[11]....
        /*02c0*/ 	.word	0xffffffff


	//   ....[12]....
        /*02c4*/ 	.word	0xffffffff


	//   ....[13]....
        /*02c8*/ 	.word	0xffffffff


	//   ....[14]....
        /*02cc*/ 	.word	0xffffffff


	//   ....[15]....
        /*02d0*/ 	.word	0xffffffff


	//   ....[16]....
        /*02d4*/ 	.word	0xffffffff


	//   ....[17]....
        /*02d8*/ 	.word	0xffffffff


	//   ....[18]....
        /*02dc*/ 	.word	0xffffffff


	//   ....[19]....
        /*02e0*/ 	.word	0xffffffff


	//   ....[20]....
        /*02e4*/ 	.word	0xffffffff


	//   ....[21]....
        /*02e8*/ 	.word	0xffffffff


	//   ....[22]....
        /*02ec*/ 	.word	0xffffffff


	//   ....[23]....
        /*02f0*/ 	.word	0xffffffff


	//   ....[24]....
        /*02f4*/ 	.word	0xffffffff


	//   ....[25]....
        /*02f8*/ 	.word	0xffffffff


	//   ....[26]....
        /*02fc*/ 	.word	0xffffffff


	//   ....[27]....
        /*0300*/ 	.word	0xffffffff


	//   ....[28]....
        /*0304*/ 	.word	0xffffffff


	//   ....[29]....
        /*0308*/ 	.word	0xffffffff


	//   ....[30]....
        /*030c*/ 	.word	0xffffffff


	//   ....[31]....
        /*0310*/ 	.word	0xffffffff


	//   ....[32]....
        /*0314*/ 	.word	0xffffffff


	//   ....[33]....
        /*0318*/ 	.word	0xffffffff


	//   ....[34]....
        /*031c*/ 	.word	0xffffffff


	//   ....[35]....
        /*0320*/ 	.word	0xffffffff


	//   ....[36]....
        /*0324*/ 	.word	0xffffffff


	//   ....[37]....
        /*0328*/ 	.word	0xffffffff


	//   ....[38]....
        /*032c*/ 	.word	0xffffffff


	//   ....[39]....
        /*0330*/ 	.word	0xffffffff


	//   ....[40]....
        /*0334*/ 	.word	0xffffffff


	//   ....[41]....
        /*0338*/ 	.word	0xffffffff


	//   ....[42]....
        /*033c*/ 	.word	0xffffffff


	//   ....[43]....
        /*0340*/ 	.word	0xffffffff


	//   ....[44]....
        /*0344*/ 	.word	0xffffffff


	//   ....[45]....
        /*0348*/ 	.word	0xffffffff


	//   ....[46]....
        /*034c*/ 	.word	0xffffffff


	//   ....[47]....
        /*0350*/ 	.word	0xffffffff


	//   ....[48]....
        /*0354*/ 	.word	0xffffffff


	//   ....[49]....
        /*0358*/ 	.word	0xffffffff


	//   ....[50]....
        /*035c*/ 	.word	0xffffffff


	//   ....[51]....
        /*0360*/ 	.word	0xffffffff


	//   ....[52]....
        /*0364*/ 	.word	0xffffffff


	//   ....[53]....
        /*0368*/ 	.word	0xffffffff


	//   ....[54]....
        /*036c*/ 	.word	0xffffffff


	//   ....[55]....
        /*0370*/ 	.word	0xffffffff


	//   ....[56]....
        /*0374*/ 	.word	0xffffffff


	//   ....[57]....
        /*0378*/ 	.word	0xffffffff


	//   ....[58]....
        /*037c*/ 	.word	0xffffffff


	//   ....[59]....
        /*0380*/ 	.word	0xffffffff


	//   ....[60]....
        /*0384*/ 	.word	0xffffffff


	//   ....[61]....
        /*0388*/ 	.word	0xffffffff


	//   ....[62]....
        /*038c*/ 	.word	0xffffffff


	//   ....[63]....
        /*0390*/ 	.word	0xffffffff


	//   ....[64]....
        /*0394*/ 	.word	0xffffffff


	//   ....[65]....
        /*0398*/ 	.word	0xffffffff


	//   ....[66]....
        /*039c*/ 	.word	0xffffffff


	//   ....[67]....
        /*03a0*/ 	.word	0xffffffff


	//   ....[68]....
        /*03a4*/ 	.word	0xffffffff


	//   ....[69]....
        /*03a8*/ 	.word	0xffffffff


	//   ....[70]....
        /*03ac*/ 	.word	0xffffffff


	//   ....[71]....
        /*03b0*/ 	.word	0xffffffff


	//   ....[72]....
        /*03b4*/ 	.word	0xffffffff


	//   ....[73]....
        /*03b8*/ 	.word	0xffffffff


	//   ....[74]....
        /*03bc*/ 	.word	0xffffffff


	//   ....[75]....
        /*03c0*/ 	.word	0xffffffff


	//   ....[76]....
        /*03c4*/ 	.word	0xffffffff


	//   ....[77]....
        /*03c8*/ 	.word	0xffffffff


	//   ....[78]....
        /*03cc*/ 	.word	0xffffffff


	//   ....[79]....
        /*03d0*/ 	.word	0xffffffff


	//   ....[80]....
        /*03d4*/ 	.word	0xffffffff


	//   ....[81]....
        /*03d8*/ 	.word	0xffffffff


	//   ....[82]....
        /*03dc*/ 	.word	0xffffffff


	//   ....[83]....
        /*03e0*/ 	.word	0xffffffff


	//   ....[84]....
        /*03e4*/ 	.word	0xffffffff


	//   ....[85]....
        /*03e8*/ 	.word	0xffffffff


	//   ....[86]....
        /*03ec*/ 	.word	0xffffffff


	//   ....[87]....
        /*03f0*/ 	.word	0xffffffff


	//   ....[88]....
        /*03f4*/ 	.word	0xffffffff


	//   ....[89]....
        /*03f8*/ 	.word	0xffffffff


	//   ....[90]....
        /*03fc*/ 	.word	0xffffffff


	//   ....[91]....
        /*0400*/ 	.word	0xffffffff


	//   ....[92]....
        /*0404*/ 	.word	0xffffffff


	//   ....[93]....
        /*0408*/ 	.word	0xffffffff


	//   ....[94]....
        /*040c*/ 	.word	0xffffffff


	//   ....[95]....
        /*0410*/ 	.word	0xffffffff


	//   ....[96]....
        /*0414*/ 	.word	0xffffffff


	//   ....[97]....
        /*0418*/ 	.word	0xffffffff


	//   ....[98]....
        /*041c*/ 	.word	0xffffffff


	//   ....[99]....
        /*0420*/ 	.word	0xffffffff


	//   ....[100]....
        /*0424*/ 	.word	0xffffffff


	//   ....[101]....
        /*0428*/ 	.word	0xffffffff


	//   ....[102]....
        /*042c*/ 	.word	0xffffffff


	//   ....[103]....
        /*0430*/ 	.word	0xffffffff


	//   ....[104]....
        /*0434*/ 	.word	0xffffffff


	//   ....[105]....
        /*0438*/ 	.word	0xffffffff


	//   ....[106]....
        /*043c*/ 	.word	0xffffffff


	//   ....[107]....
        /*0440*/ 	.word	0xffffffff


	//   ....[108]....
        /*0444*/ 	.word	0xffffffff


	//   ....[109]....
        /*0448*/ 	.word	0xffffffff


	//   ....[110]....
        /*044c*/ 	.word	0xffffffff


	//   ....[111]....
        /*0450*/ 	.word	0xffffffff


	//   ....[112]....
        /*0454*/ 	.word	0xffffffff


	//   ....[113]....
        /*0458*/ 	.word	0xffffffff


	//   ....[114]....
        /*045c*/ 	.word	0xffffffff


	//   ....[115]....
        /*0460*/ 	.word	0xffffffff


	//   ....[116]....
        /*0464*/ 	.word	0xffffffff


	//   ....[117]....
        /*0468*/ 	.word	0xffffffff


	//   ....[118]....
        /*046c*/ 	.word	0xffffffff


	//   ....[119]....
        /*0470*/ 	.word	0xffffffff


	//   ....[120]....
        /*0474*/ 	.word	0xffffffff


	//   ....[121]....
        /*0478*/ 	.word	0xffffffff


	//   ....[122]....
        /*047c*/ 	.word	0xffffffff


	//   ....[123]....
        /*0480*/ 	.word	0xffffffff


	//   ....[124]....
        /*0484*/ 	.word	0xffffffff


	//   ....[125]....
        /*0488*/ 	.word	0xffffffff


	//   ....[126]....
        /*048c*/ 	.word	0xffffffff


	//   ....[127]....
        /*0490*/ 	.word	0xffffffff


	//   ....[128]....
        /*0494*/ 	.word	0xffffffff


	//   ....[129]....
        /*0498*/ 	.word	0x0500000f


	//   ....[130]....
        /*049c*/ 	.word	0x0500000f


	//   ....[131]....
        /*04a0*/ 	.word	0x0500000f


	//   ....[132]....
        /*04a4*/ 	.word	0x0500000f


	//   ....[133]....
        /*04a8*/ 	.word	0x0500000f


	//   ....[134]....
        /*04ac*/ 	.word	0x0500000f


	//   ....[135]....
        /*04b0*/ 	.word	0x0500000f


	//   ....[136]....
        /*04b4*/ 	.word	0x0500000f


	//   ....[137]....
        /*04b8*/ 	.word	0x0500000f


	//   ....[138]....
        /*04bc*/ 	.word	0x0500000f


	//----- nvinfo : EIATTR_COOP_GROUP_INSTR_OFFSETS
	.align		4
.L_243:
        /*04c0*/ 	.byte	0x04, 0x28
        /*04c2*/ 	.short	(.L_245 - .L_244)


	//   ....[0]....
.L_244:
        /*04c4*/ 	.word	0x00000070


	//   ....[1]....
        /*04c8*/ 	.word	0x00000140


	//   ....[2]....
        /*04cc*/ 	.word	0x00000190


	//   ....[3]....
        /*04d0*/ 	.word	0x000003c0


	//   ....[4]....
        /*04d4*/ 	.word	0x00000520


	//   ....[5]....
        /*04d8*/ 	.word	0x00000640


	//   ....[6]....
        /*04dc*/ 	.word	0x000007a0


	//   ....[7]....
        /*04e0*/ 	.word	0x000017c0


	//   ....[8]....
        /*04e4*/ 	.word	0x00002310


	//   ....[9]....
        /*04e8*/ 	.word	0x00003540


	//   ....[10]....
        /*04ec*/ 	.word	0x00003c30


	//   ....[11]....
        /*04f0*/ 	.word	0x00003ce0


	//   ....[12]....
        /*04f4*/ 	.word	0x00004600


	//   ....[13]....
        /*04f8*/ 	.word	0x00004660


	//   ....[14]....
        /*04fc*/ 	.word	0x00005c60


	//   ....[15]....
        /*0500*/ 	.word	0x00006640


	//   ....[16]....
        /*0504*/ 	.word	0x00007200


	//   ....[17]....
        /*0508*/ 	.word	0x00007300


	//   ....[18]....
        /*050c*/ 	.word	0x00007b10


	//   ....[19]....
        /*0510*/ 	.word	0x00007be0


	//   ....[20]....
        /*0514*/ 	.word	0x0000a0b0


	//   ....[21]....
        /*0518*/ 	.word	0x0000a0e0


	//   ....[22]....
        /*051c*/ 	.word	0x0000a110


	//   ....[23]....
        /*0520*/ 	.word	0x0000a120


	//   ....[24]....
        /*0524*/ 	.word	0x0000bc80


	//   ....[25]....
        /*0528*/ 	.word	0x0000c690


	//   ....[26]....
        /*052c*/ 	.word	0x0000d250


	//   ....[27]....
        /*0530*/ 	.word	0x0000d350


	//   ....[28]....
        /*0534*/ 	.word	0x0000dbc0


	//   ....[29]....
        /*0538*/ 	.word	0x0000dc30


	//   ....[30]....
        /*053c*/ 	.word	0x0000ef80


	//   ....[31]....
        /*0540*/ 	.word	0x0000ef90


	//   ....[32]....
        /*0544*/ 	.word	0x0000f010


	//   ....[33]....
        /*0548*/ 	.word	0x0000f020


	//   ....[34]....
        /*054c*/ 	.word	0x0000fef0


	//   ....[35]....
        /*0550*/ 	.word	0x0000ff00


	//   ....[36]....
        /*0554*/ 	.word	0x0000ff10


	//   ....[37]....
        /*0558*/ 	.word	0x0000ff20


	//   ....[38]....
        /*055c*/ 	.word	0x0000ff30


	//   ....[39]....
        /*0560*/ 	.word	0x0000ff40


	//   ....[40]....
        /*0564*/ 	.word	0x0000ff50


	//   ....[41]....
        /*0568*/ 	.word	0x0000ff70


	//   ....[42]....
        /*056c*/ 	.word	0x0000ff90


	//   ....[43]....
        /*0570*/ 	.word	0x0000ffb0


	//   ....[44]....
        /*0574*/ 	.word	0x0000fff0


	//   ....[45]....
        /*0578*/ 	.word	0x00010000


	//   ....[46]....
        /*057c*/ 	.word	0x00010010


	//   ....[47]....
        /*0580*/ 	.word	0x00010020


	//   ....[48]....
        /*0584*/ 	.word	0x00010040


	//   ....[49]....
        /*0588*/ 	.word	0x00010060


	//   ....[50]....
        /*058c*/ 	.word	0x00010070


	//   ....[51]....
        /*0590*/ 	.word	0x00010080


	//   ....[52]....
        /*0594*/ 	.word	0x00010090


	//   ....[53]....
        /*0598*/ 	.word	0x000100a0


	//   ....[54]....
        /*059c*/ 	.word	0x000100b0


	//   ....[55]....
        /*05a0*/ 	.word	0x000100c0


	//   ....[56]....
        /*05a4*/ 	.word	0x000100d0


	//   ....[57]....
        /*05a8*/ 	.word	0x000100e0


	//   ....[58]....
        /*05ac*/ 	.word	0x000100f0


	//   ....[59]....
        /*05b0*/ 	.word	0x00010120


	//   ....[60]....
        /*05b4*/ 	.word	0x00010150


	//   ....[61]....
        /*05b8*/ 	.word	0x00010180


	//   ....[62]....
        /*05bc*/ 	.word	0x000101c0


	//   ....[63]....
        /*05c0*/ 	.word	0x00010200


	//   ....[64]....
        /*05c4*/ 	.word	0x00010230


	//   ....[65]....
        /*05c8*/ 	.word	0x00010260


	//   ....[66]....
        /*05cc*/ 	.word	0x00010810


	//   ....[67]....
        /*05d0*/ 	.word	0x00010850


	//   ....[68]....
        /*05d4*/ 	.word	0x00010890


	//   ....[69]....
        /*05d8*/ 	.word	0x000108c0


	//   ....[70]....
        /*05dc*/ 	.word	0x00010e20


	//   ....[71]....
        /*05e0*/ 	.word	0x00010e60


	//   ....[72]....
        /*05e4*/ 	.word	0x00010f20


	//   ....[73]....
        /*05e8*/ 	.word	0x00010f40


	//   ....[74]....
        /*05ec*/ 	.word	0x00011000


	//   ....[75]....
        /*05f0*/ 	.word	0x00011020


	//   ....[76]....
        /*05f4*/ 	.word	0x000110f0


	//   ....[77]....
        /*05f8*/ 	.word	0x00011110


	//   ....[78]....
        /*05fc*/ 	.word	0x00011920


	//   ....[79]....
        /*0600*/ 	.word	0x00011940


	//   ....[80]....
        /*0604*/ 	.word	0x00011a00


	//   ....[81]....
        /*0608*/ 	.word	0x00011a20


	//   ....[82]....
        /*060c*/ 	.word	0x00011ae0


	//   ....[83]....
        /*0610*/ 	.word	0x00011b00


	//   ....[84]....
        /*0614*/ 	.word	0x00011bd0


	//   ....[85]....
        /*0618*/ 	.word	0x00011bf0


	//   ....[86]....
        /*061c*/ 	.word	0x00011d40


	//   ....[87]....
        /*0620*/ 	.word	0x00011f30


	//   ....[88]....
        /*0624*/ 	.word	0x00011f60


	//   ....[89]....
        /*0628*/ 	.word	0x00011f90


	//   ....[90]....
        /*062c*/ 	.word	0x00011fd0


	//   ....[91]....
        /*0630*/ 	.word	0x00012000


	//   ....[92]....
        /*0634*/ 	.word	0x00012040


	//   ....[93]....
        /*0638*/ 	.word	0x000121d0


	//   ....[94]....
        /*063c*/ 	.word	0x00012200


	//   ....[95]....
        /*0640*/ 	.word	0x00012230


	//   ....[96]....
        /*0644*/ 	.word	0x00012260


	//   ....[97]....
        /*0648*/ 	.word	0x00012290


	//   ....[98]....
        /*064c*/ 	.word	0x000122d0


	//   ....[99]....
        /*0650*/ 	.word	0x00012370


	//   ....[100]....
        /*0654*/ 	.word	0x00012400


	//   ....[101]....
        /*0658*/ 	.word	0x000124b0


	//   ....[102]....
        /*065c*/ 	.word	0x00013ef0


	//   ....[103]....
        /*0660*/ 	.word	0x00014bf0


	//   ....[104]....
        /*0664*/ 	.word	0x00014c00


	//   ....[105]....
        /*0668*/ 	.word	0x00014d10


	//   ....[106]....
        /*066c*/ 	.word	0x00014d20


	//   ....[107]....
        /*0670*/ 	.word	0x00014dc0


	//   ....[108]....
        /*0674*/ 	.word	0x00014dd0


	//   ....[109]....
        /*0678*/ 	.word	0x00014de0


	//   ....[110]....
        /*067c*/ 	.word	0x00014df0


	//   ....[111]....
        /*0680*/ 	.word	0x00016ad0


	//   ....[112]....
        /*0684*/ 	.word	0x00016ae0


	//   ....[113]....
        /*0688*/ 	.word	0x00016b10


	//   ....[114]....
        /*068c*/ 	.word	0x00016b40


	//   ....[115]....
        /*0690*/ 	.word	0x00016b70


	//   ....[116]....
        /*0694*/ 	.word	0x00016ba0


	//   ....[117]....
        /*0698*/ 	.word	0x00016bd0


	//   ....[118]....
        /*069c*/ 	.word	0x00016be0


	//   ....[119]....
        /*06a0*/ 	.word	0x00016d20


	//   ....[120]....
        /*06a4*/ 	.word	0x00016d60


	//   ....[121]....
        /*06a8*/ 	.word	0x00016d90


	//   ....[122]....
        /*06ac*/ 	.word	0x00016dc0


	//   ....[123]....
        /*06b0*/ 	.word	0x00016df0


	//   ....[124]....
        /*06b4*/ 	.word	0x00016e20


	//   ....[125]....
        /*06b8*/ 	.word	0x00016eb0


	//   ....[126]....
        /*06bc*/ 	.word	0x00016f40


	//   ....[127]....
        /*06c0*/ 	.word	0x00016fb0


	//   ....[128]....
        /*06c4*/ 	.word	0x00017650


	//   ....[129]....
        /*06c8*/ 	.word	0x00017cf0


	//   ....[130]....
        /*06cc*/ 	.word	0x00017ed0


	//   ....[131]....
        /*06d0*/ 	.word	0x00017f40


	//   ....[132]....
        /*06d4*/ 	.word	0x00017fa0


	//   ....[133]....
        /*06d8*/ 	.word	0x000180c0


	//   ....[134]....
        /*06dc*/ 	.word	0x00018120


	//   ....[135]....
        /*06e0*/ 	.word	0x00018230


	//   ....[136]....
        /*06e4*/ 	.word	0x00018290


	//   ....[137]....
        /*06e8*/ 	.word	0x00018330


	//   ....[138]....
        /*06ec*/ 	.word	0x000186e0


	//----- nvinfo : EIATTR_REG_RECONFIG
	.align		4
.L_245:
        /*06f0*/ 	.byte	0x01, 0x54
	.zero		2


	//----- nvinfo : EIATTR_SYSCALL_OFFSETS
	.align		4
        /*06f4*/ 	.byte	0x04, 0x46
        /*06f6*/ 	.short	(.L_247 - .L_246)


	//   ....[0]....
.L_246:
        /*06f8*/ 	.word	0x000019a0


	//   ....[1]....
        /*06fc*/ 	.word	0x00013940


	//   ....[2]....
        /*0700*/ 	.word	0x00013ad0


	//   ....[3]....
        /*0704*/ 	.word	0x00013c20


	//   ....[4]....
        /*0708*/ 	.word	0x00013d60


	//   ....[5]....
        /*070c*/ 	.word	0x00014770


	//----- nvinfo : EIATTR_MBARRIER_INSTR_OFFSETS
	.align		4
.L_247:
        /*0710*/ 	.byte	0x04, 0x39
        /*0712*/ 	.short	(.L_249 - .L_248)


	//   ....[0]....
.L_248:
        /*0714*/ 	.word	0x00000270
        /*0718*/ 	.word	0x000000ff
        /*071c*/ 	.word	0x00022800
        /*0720*/ 	.short	0x0100
        /*0722*/ 	.byte	0x08
	.zero		1


	//   ....[1]....
        /*0724*/ 	.word	0x00000280
        /*0728*/ 	.word	0x000000ff
        /*072c*/ 	.word	0x00022820
        /*0730*/ 	.short	0x0100
        /*0732*/ 	.byte	0x08
	.zero		1


	//   ....[2]....
        /*0734*/ 	.word	0x00000370
        /*0738*/ 	.word	0x000000ff
        /*073c*/ 	.word	0x00022830
        /*0740*/ 	.short	0x0100
        /*0742*/ 	.byte	0x08
	.zero		1


	//   ....[3]....
        /*0744*/ 	.word	0x00000380
        /*0748*/ 	.word	0x000000ff
        /*074c*/ 	.word	0x00022840
        /*0750*/ 	.short	0x0100
        /*0752*/ 	.byte	0x08
	.zero		1


	//   ....[4]....
        /*0754*/ 	.word	0x00000390
        /*0758*/ 	.word	0x000000ff
        /*075c*/ 	.word	0x00022838
        /*0760*/ 	.short	0x0100
        /*0762*/ 	.byte	0x08
	.zero		1


	//   ....[5]....
        /*0764*/ 	.word	0x000003a0
        /*0768*/ 	.word	0x000000ff
        /*076c*/ 	.word	0x00022848
        /*0770*/ 	.short	0x0100
        /*0772*/ 	.byte	0x08
	.zero		1


	//   ....[6]....
        /*0774*/ 	.word	0x000004d0
        /*0778*/ 	.word	0x000000ff
        /*077c*/ 	.word	0x00022850
        /*0780*/ 	.short	0x0100
        /*0782*/ 	.byte	0x08
	.zero		1


	//   ....[7]....
        /*0784*/ 	.word	0x000004e0
        /*0788*/ 	.word	0x000000ff
        /*078c*/ 	.word	0x00022860
        /*0790*/ 	.short	0x0100
        /*0792*/ 	.byte	0x08
	.zero		1


	//   ....[8]....
        /*0794*/ 	.word	0x000004f0
        /*0798*/ 	.word	0x000000ff
        /*079c*/ 	.word	0x00022858
        /*07a0*/ 	.short	0x0100
        /*07a2*/ 	.byte	0x08
	.zero		1


	//   ....[9]....
        /*07a4*/ 	.word	0x00000500
        /*07a8*/ 	.word	0x000000ff
        /*07ac*/ 	.word	0x00022868
        /*07b0*/ 	.short	0x0100
        /*07b2*/ 	.byte	0x08
	.zero		1


	//   ....[10]....
        /*07b4*/ 	.word	0x000005f0
        /*07b8*/ 	.word	0x000000ff
        /*07bc*/ 	.word	0x00022870
        /*07c0*/ 	.short	0x0100
        /*07c2*/ 	.byte	0x06
	.zero		1


	//   ....[11]....
        /*07c4*/ 	.word	0x00000600
        /*07c8*/ 	.word	0x000000ff
        /*07cc*/ 	.word	0x00022880
        /*07d0*/ 	.short	0x0100
        /*07d2*/ 	.byte	0x06
	.zero		1


	//   ....[12]....
        /*07d4*/ 	.word	0x00000610
        /*07d8*/ 	.word	0x000000ff
        /*07dc*/ 	.word	0x00022878
        /*07e0*/ 	.short	0x0100
        /*07e2*/ 	.byte	0x06
	.zero		1


	//   ....[13]....
        /*07e4*/ 	.word	0x00000620
        /*07e8*/ 	.word	0x000000ff
        /*07ec*/ 	.word	0x00022888
        /*07f0*/ 	.short	0x0100
        /*07f2*/ 	.byte	0x06
	.zero		1


	//   ....[14]....
        /*07f4*/ 	.word	0x00000750
        /*07f8*/ 	.word	0x000000ff
        /*07fc*/ 	.word	0x00022890
        /*0800*/ 	.short	0x0100
        /*0802*/ 	.byte	0x08
	.zero		1


	//   ....[15]....
        /*0804*/ 	.word	0x00000760
        /*0808*/ 	.word	0x000000ff
        /*080c*/ 	.word	0x000228a0
        /*0810*/ 	.short	0x0100
        /*0812*/ 	.byte	0x08
	.zero		1


	//   ....[16]....
        /*0814*/ 	.word	0x00000770
        /*0818*/ 	.word	0x000000ff
        /*081c*/ 	.word	0x00022898
        /*0820*/ 	.short	0x0100
        /*0822*/ 	.byte	0x08
	.zero		1


	//   ....[17]....
        /*0824*/ 	.word	0x00000780
        /*0828*/ 	.word	0x000000ff
        /*082c*/ 	.word	0x000228a8
        /*0830*/ 	.short	0x0100
        /*0832*/ 	.byte	0x08
	.zero		1


	//   ....[18]....
        /*0834*/ 	.word	0x000008b0
        /*0838*/ 	.word	0x000000ff
        /*083c*/ 	.word	0x000228b0
        /*0840*/ 	.short	0x0100
        /*0842*/ 	.byte	0x08
	.zero		1


	//   ....[19]....
        /*0844*/ 	.word	0x000008c0
        /*0848*/ 	.word	0x000000ff
        /*084c*/ 	.word	0x000228c0
        /*0850*/ 	.short	0x0100
        /*0852*/ 	.byte	0x08
	.zero		1


	//   ....[20]....
        /*0854*/ 	.word	0x000008d0
        /*0858*/ 	.word	0x000000ff
        /*085c*/ 	.word	0x000228b8
        /*0860*/ 	.short	0x0100
        /*0862*/ 	.byte	0x08
	.zero		1


	//   ....[21]....
        /*0864*/ 	.word	0x000008e0
        /*0868*/ 	.word	0x000000ff
        /*086c*/ 	.word	0x000228c8
        /*0870*/ 	.short	0x0100
        /*0872*/ 	.byte	0x08
	.zero		1


	//   ....[22]....
        /*0874*/ 	.word	0x00001c80
        /*0878*/ 	.word	0x000000ff
        /*087c*/ 	.word	0x00022800
        /*0880*/ 	.short	0x010a
        /*0882*/ 	.byte	0x2b
	.zero		1


	//   ....[23]....
        /*0884*/ 	.word	0x00001d20
        /*0888*/ 	.word	0x0000000b
        /*088c*/ 	.word	0x00022830
        /*0890*/ 	.short	0x010a
        /*0892*/ 	.byte	0x3f
	.zero		1


	//   ....[24]....
        /*0894*/ 	.word	0x00001d80
        /*0898*/ 	.word	0x0000000b
        /*089c*/ 	.word	0x00022830
        /*08a0*/ 	.short	0x010a
        /*08a2*/ 	.byte	0x3f
	.zero		1


	//   ....[25]....
        /*08a4*/ 	.word	0x00002360
        /*08a8*/ 	.word	0x0000000d
        /*08ac*/ 	.word	0x00000000
        /*08b0*/ 	.short	0x0101
        /*08b2*/ 	.byte	0x3f
	.zero		1


	//   ....[26]....
        /*08b4*/ 	.word	0x00005680
        /*08b8*/ 	.word	0x000000ff
        /*08bc*/ 	.word	0x00022830
        /*08c0*/ 	.short	0x010a
        /*08c2*/ 	.byte	0x0a
	.zero		1


	//   ....[27]....
        /*08c4*/ 	.word	0x000056c0
        /*08c8*/ 	.word	0x000000ff
        /*08cc*/ 	.word	0x00022830
        /*08d0*/ 	.short	0x010a
        /*08d2*/ 	.byte	0x0a
	.zero		1


	//   ....[28]....
        /*08d4*/ 	.word	0x00005960
        /*08d8*/ 	.word	0x000000ff
        /*08dc*/ 	.word	0x00022850
        /*08e0*/ 	.short	0x010a
        /*08e2*/ 	.byte	0x0a
	.zero		1


	//   ....[29]....
        /*08e4*/ 	.word	0x000059a0
        /*08e8*/ 	.word	0x000000ff
        /*08ec*/ 	.word	0x00022850
        /*08f0*/ 	.short	0x010a
        /*08f2*/ 	.byte	0x0a
	.zero		1


	//   ....[30]....
        /*08f4*/ 	.word	0x000064b0
        /*08f8*/ 	.word	0x00000015
        /*08fc*/ 	.word	0x00000000
        /*0900*/ 	.short	0x0101
        /*0902*/ 	.byte	0x3f
	.zero		1


	//   ....[31]....
        /*0904*/ 	.word	0x00008690
        /*0908*/ 	.word	0x000000ff
        /*090c*/ 	.word	0x00000000
        /*0910*/ 	.short	0x0101
        /*0912*/ 	.byte	0x0a
	.zero		1


	//   ....[32]....
        /*0914*/ 	.word	0x00008fa0
        /*0918*/ 	.word	0x000000ff
        /*091c*/ 	.word	0x00022830
        /*0920*/ 	.short	0x010a
        /*0922*/ 	.byte	0x07
	.zero		1


	//   ....[33]....
        /*0924*/ 	.word	0x00008fe0
        /*0928*/ 	.word	0x000000ff
        /*092c*/ 	.word	0x00022830
        /*0930*/ 	.short	0x010a
        /*0932*/ 	.byte	0x07
	.zero		1


	//   ....[34]....
        /*0934*/ 	.word	0x000092b0
        /*0938*/ 	.word	0x000000ff
        /*093c*/ 	.word	0x00022850
        /*0940*/ 	.short	0x010a
        /*0942*/ 	.byte	0x0a
	.zero		1


	//   ....[35]....
        /*0944*/ 	.word	0x000092f0
        /*0948*/ 	.word	0x000000ff
        /*094c*/ 	.word	0x00022850
        /*0950*/ 	.short	0x010a
        /*0952*/ 	.byte	0x0a
	.zero		1


	//   ....[36]....
        /*0954*/ 	.word	0x0000aca0
        /*0958*/ 	.word	0x00000002
        /*095c*/ 	.word	0x00000000
        /*0960*/ 	.short	0x0101
        /*0962*/ 	.byte	0x3f
	.zero		1


	//   ....[37]....
        /*0964*/ 	.word	0x0000af90
        /*0968*/ 	.word	0x000000ff
        /*096c*/ 	.word	0x00000000
        /*0970*/ 	.short	0x0101
        /*0972*/ 	.byte	0x06
	.zero		1


	//   ....[38]....
        /*0974*/ 	.word	0x0000b690
        /*0978*/ 	.word	0x000000ff
        /*097c*/ 	.word	0x00022830
        /*0980*/ 	.short	0x010a
        /*0982*/ 	.byte	0x07
	.zero		1


	//   ....[39]....
        /*0984*/ 	.word	0x0000b6d0
        /*0988*/ 	.word	0x000000ff
        /*098c*/ 	.word	0x00022830
        /*0990*/ 	.short	0x010a
        /*0992*/ 	.byte	0x07
	.zero		1


	//   ....[40]....
        /*0994*/ 	.word	0x0000b9a0
        /*0998*/ 	.word	0x000000ff
        /*099c*/ 	.word	0x00022850
        /*09a0*/ 	.short	0x010a
        /*09a2*/ 	.byte	0x0a
	.zero		1


	//   ....[41]....
        /*09a4*/ 	.word	0x0000b9e0
        /*09a8*/ 	.word	0x000000ff
        /*09ac*/ 	.word	0x00022850
        /*09b0*/ 	.short	0x010a
        /*09b2*/ 	.byte	0x0a
	.zero		1


	//   ....[42]....
        /*09b4*/ 	.word	0x0000c500
        /*09b8*/ 	.word	0x0000000e
        /*09bc*/ 	.word	0x00000000
        /*09c0*/ 	.short	0x0101
        /*09c2*/ 	.byte	0x3f
	.zero		1


	//   ....[43]....
        /*09c4*/ 	.word	0x0000e6e0
        /*09c8*/ 	.word	0x000000ff
        /*09cc*/ 	.word	0x00000000
        /*09d0*/ 	.short	0x0101
        /*09d2*/ 	.byte	0x06
	.zero		1


	//   ....[44]....
        /*09d4*/ 	.word	0x0000ece0
        /*09d8*/ 	.word	0x000000ff
        /*09dc*/ 	.word	0x00022850
        /*09e0*/ 	.short	0x010a
        /*09e2*/ 	.byte	0x05
	.zero		1


	//   ....[45]....
        /*09e4*/ 	.word	0x0000ed20
        /*09e8*/ 	.word	0x000000ff
        /*09ec*/ 	.word	0x00022850
        /*09f0*/ 	.short	0x010a
        /*09f2*/ 	.byte	0x05
	.zero		1


	//   ....[46]....
        /*09f4*/ 	.word	0x0000f2e0
        /*09f8*/ 	.word	0x000000ff
        /*09fc*/ 	.word	0x00000000
        /*0a00*/ 	.short	0x0101
        /*0a02*/ 	.byte	0x04
	.zero		1


	//   ....[47]....
        /*0a04*/ 	.word	0x00010e50
        /*0a08*/ 	.word	0x00000003
        /*0a0c*/ 	.word	0x00000000
        /*0a10*/ 	.short	0x0101
        /*0a12*/ 	.byte	0x3f
	.zero		1


	//   ....[48]....
        /*0a14*/ 	.word	0x00014170
        /*0a18*/ 	.word	0x00000002
        /*0a1c*/ 	.word	0x00022880
        /*0a20*/ 	.short	0x010a
        /*0a22*/ 	.byte	0x3f
	.zero		1


	//   ....[49]....
        /*0a24*/ 	.word	0x00014300
        /*0a28*/ 	.word	0x00000002
        /*0a2c*/ 	.word	0x00022840
        /*0a30*/ 	.short	0x010a
        /*0a32*/ 	.byte	0x3f
	.zero		1


	//   ....[50]....
        /*0a34*/ 	.word	0x00014f50
        /*0a38*/ 	.word	0x00000011
        /*0a3c*/ 	.word	0x00022800
        /*0a40*/ 	.short	0x0107
        /*0a42*/ 	.byte	0x3f
	.zero		1


	//   ....[51]....
        /*0a44*/ 	.word	0x00015050
        /*0a48*/ 	.word	0x00000011
        /*0a4c*/ 	.word	0x00022800
        /*0a50*/ 	.short	0x0101
        /*0a52*/ 	.byte	0x3f
	.zero		1


	//   ....[52]....
        /*0a54*/ 	.word	0x00015070
        /*0a58*/ 	.word	0x00000011
        /*0a5c*/ 	.word	0x00022820
        /*0a60*/ 	.short	0x010a
        /*0a62*/ 	.byte	0x3f
	.zero		1


	//   ....[53]....
        /*0a64*/ 	.word	0x000153a0
        /*0a68*/ 	.word	0x00000003
        /*0a6c*/ 	.word	0x00022880
        /*0a70*/ 	.short	0x010a
        /*0a72*/ 	.byte	0x3f
	.zero		1


	//   ....[54]....
        /*0a74*/ 	.word	0x000155d0
        /*0a78*/ 	.word	0x00000003
        /*0a7c*/ 	.word	0x00022840
        /*0a80*/ 	.short	0x010a
        /*0a82*/ 	.byte	0x3f
	.zero		1


	//   ....[55]....
        /*0a84*/ 	.word	0x00015a90
        /*0a88*/ 	.word	0x00000014
        /*0a8c*/ 	.word	0x00022870
        /*0a90*/ 	.short	0x010a
        /*0a92*/ 	.byte	0x3f
	.zero		1


	//   ....[56]....
        /*0a94*/ 	.word	0x00015b00
        /*0a98*/ 	.word	0x00000014
        /*0a9c*/ 	.word	0x00022860
        /*0aa0*/ 	.short	0x010a
        /*0aa2*/ 	.byte	0x3f
	.zero		1


	//   ....[57]....
        /*0aa4*/ 	.word	0x00015ff0
        /*0aa8*/ 	.word	0x00000014
        /*0aac*/ 	.word	0x00022850
        /*0ab0*/ 	.short	0x0101
        /*0ab2*/ 	.byte	0x3f
	.zero		1


	//   ....[58]....
        /*0ab4*/ 	.word	0x00016080
        /*0ab8*/ 	.word	0x00000014
        /*0abc*/ 	.word	0x00000000
        /*0ac0*/ 	.short	0x0101
        /*0ac2*/ 	.byte	0x3f
	.zero		1


	//   ....[59]....
        /*0ac4*/ 	.word	0x000162a0
        /*0ac8*/ 	.word	0x00000010
        /*0acc*/ 	.word	0x00022870
        /*0ad0*/ 	.short	0x010a
        /*0ad2*/ 	.byte	0x3f
	.zero		1


	//   ....[60]....
        /*0ad4*/ 	.word	0x00016310
        /*0ad8*/ 	.word	0x00000010
        /*0adc*/ 	.word	0x00022860
        /*0ae0*/ 	.short	0x010a
        /*0ae2*/ 	.byte	0x3f
	.zero		1


	//   ....[61]....
        /*0ae4*/ 	.word	0x000167e0
        /*0ae8*/ 	.word	0x00000010
        /*0aec*/ 	.word	0x00022850
        /*0af0*/ 	.short	0x0101
        /*0af2*/ 	.byte	0x3f
	.zero		1


	//   ....[62]....
        /*0af4*/ 	.word	0x00016830
        /*0af8*/ 	.word	0x00000010
        /*0afc*/ 	.word	0x00000000
        /*0b00*/ 	.short	0x0101
        /*0b02*/ 	.byte	0x3f
	.zero		1


	//   ....[63]....
        /*0b04*/ 	.word	0x000175d0
        /*0b08*/ 	.word	0x00000000
        /*0b0c*/ 	.word	0x00022820
        /*0b10*/ 	.short	0x010a
        /*0b12*/ 	.byte	0x3f
	.zero		1


	//   ....[64]....
        /*0b14*/ 	.word	0x000177c0
        /*0b18*/ 	.word	0x00000006
        /*0b1c*/ 	.word	0x00000000
        /*0b20*/ 	.short	0x010a
        /*0b22*/ 	.byte	0x3f
	.zero		1


	//   ....[65]....
        /*0b24*/ 	.word	0x000177f0
        /*0b28*/ 	.word	0x00000007
        /*0b2c*/ 	.word	0x00000000
        /*0b30*/ 	.short	0x010a
        /*0b32*/ 	.byte	0x3f
	.zero		1


	//   ....[66]....
        /*0b34*/ 	.word	0x00017840
        /*0b38*/ 	.word	0x00000004
        /*0b3c*/ 	.word	0x00022860
        /*0b40*/ 	.short	0x010a
        /*0b42*/ 	.byte	0x3f
	.zero		1


	//   ....[67]....
        /*0b44*/ 	.word	0x00017890
        /*0b48*/ 	.word	0x00000003
        /*0b4c*/ 	.word	0x00022860
        /*0b50*/ 	.short	0x010a
        /*0b52*/ 	.byte	0x3f
	.zero		1


	//   ....[68]....
        /*0b54*/ 	.word	0x000178d0
        /*0b58*/ 	.word	0x00000004
        /*0b5c*/ 	.word	0x00022880
        /*0b60*/ 	.short	0x010a
        /*0b62*/ 	.byte	0x3f
	.zero		1


	//   ....[69]....
        /*0b64*/ 	.word	0x000178f0
        /*0b68*/ 	.word	0x00000003
        /*0b6c*/ 	.word	0x00022880
        /*0b70*/ 	.short	0x010a
        /*0b72*/ 	.byte	0x3f
	.zero		1


	//   ....[70]....
        /*0b74*/ 	.word	0x00017960
        /*0b78*/ 	.word	0x00000003
        /*0b7c*/ 	.word	0x00022800
        /*0b80*/ 	.short	0x010a
        /*0b82*/ 	.byte	0x3f
	.zero		1


	//   ....[71]....
        /*0b84*/ 	.word	0x000179b0
        /*0b88*/ 	.word	0x0000000b
        /*0b8c*/ 	.word	0x00022830
        /*0b90*/ 	.short	0x010a
        /*0b92*/ 	.byte	0x3f
	.zero		1


	//   ....[72]....
        /*0b94*/ 	.word	0x00017a10
        /*0b98*/ 	.word	0x0000000a
        /*0b9c*/ 	.word	0x00022830
        /*0ba0*/ 	.short	0x010a
        /*0ba2*/ 	.byte	0x3f
	.zero		1


	//   ....[73]....
        /*0ba4*/ 	.word	0x00017a70
        /*0ba8*/ 	.word	0x0000000a
        /*0bac*/ 	.word	0x00022850
        /*0bb0*/ 	.short	0x010a
        /*0bb2*/ 	.byte	0x3f
	.zero		1


	//   ....[74]....
        /*0bb4*/ 	.word	0x00017ad0
        /*0bb8*/ 	.word	0x00000007
        /*0bbc*/ 	.word	0x00022830
        /*0bc0*/ 	.short	0x010a
        /*0bc2*/ 	.byte	0x3f
	.zero		1


	//   ....[75]....
        /*0bc4*/ 	.word	0x00017b30
        /*0bc8*/ 	.word	0x00000007
        /*0bcc*/ 	.word	0x00022850
        /*0bd0*/ 	.short	0x010a
        /*0bd2*/ 	.byte	0x3f
	.zero		1


	//   ....[76]....
        /*0bd4*/ 	.word	0x00017b90
        /*0bd8*/ 	.word	0x00000007
        /*0bdc*/ 	.word	0x00022830
        /*0be0*/ 	.short	0x010a
        /*0be2*/ 	.byte	0x3f
	.zero		1


	//   ....[77]....
        /*0be4*/ 	.word	0x00017bf0
        /*0be8*/ 	.word	0x00000007
        /*0bec*/ 	.word	0x00022850
        /*0bf0*/ 	.short	0x010a
        /*0bf2*/ 	.byte	0x3f
	.zero		1


	//   ....[78]....
        /*0bf4*/ 	.word	0x00017c50
        /*0bf8*/ 	.word	0x00000005
        /*0bfc*/ 	.word	0x00022850
        /*0c00*/ 	.short	0x010a
        /*0c02*/ 	.byte	0x3f
	.zero		1


	//   ....[79]....
        /*0c04*/ 	.word	0x00017da0
        /*0c08*/ 	.word	0x00000002
        /*0c0c*/ 	.word	0x00022880
        /*0c10*/ 	.short	0x010a
        /*0c12*/ 	.byte	0x3f
	.zero		1


	//   ....[80]....
        /*0c14*/ 	.word	0x00017df0
        /*0c18*/ 	.word	0x00000002
        /*0c1c*/ 	.word	0x00022840
        /*0c20*/ 	.short	0x010a
        /*0c22*/ 	.byte	0x3f
	.zero		1


	//   ....[81]....
        /*0c24*/ 	.word	0x000183d0
        /*0c28*/ 	.word	0x00000011
        /*0c2c*/ 	.word	0x00022820
        /*0c30*/ 	.short	0x010a
        /*0c32*/ 	.byte	0x3f
	.zero		1


	//   ....[82]....
        /*0c34*/ 	.word	0x00018420
        /*0c38*/ 	.word	0x00000003
        /*0c3c*/ 	.word	0x00022880
        /*0c40*/ 	.short	0x010a
        /*0c42*/ 	.byte	0x3f
	.zero		1


	//   ....[83]....
        /*0c44*/ 	.word	0x00018470
        /*0c48*/ 	.word	0x00000003
        /*0c4c*/ 	.word	0x00022840
        /*0c50*/ 	.short	0x010a
        /*0c52*/ 	.byte	0x3f
	.zero		1


	//   ....[84]....
        /*0c54*/ 	.word	0x000184c0
        /*0c58*/ 	.word	0x00000014
        /*0c5c*/ 	.word	0x00022870
        /*0c60*/ 	.short	0x010a
        /*0c62*/ 	.byte	0x3f
	.zero		1


	//   ....[85]....
        /*0c64*/ 	.word	0x00018510
        /*0c68*/ 	.word	0x00000014
        /*0c6c*/ 	.word	0x00022860
        /*0c70*/ 	.short	0x010a
        /*0c72*/ 	.byte	0x3f
	.zero		1


	//   ....[86]....
        /*0c74*/ 	.word	0x00018560
        /*0c78*/ 	.word	0x00000010
        /*0c7c*/ 	.word	0x00022870
        /*0c80*/ 	.short	0x010a
        /*0c82*/ 	.byte	0x3f
	.zero		1


	//   ....[87]....
        /*0c84*/ 	.word	0x000185b0
        /*0c88*/ 	.word	0x00000010
        /*0c8c*/ 	.word	0x00022860
        /*0c90*/ 	.short	0x010a
        /*0c92*/ 	.byte	0x3f
	.zero		1


	//   ....[88]....
        /*0c94*/ 	.word	0x00018600
        /*0c98*/ 	.word	0x00000000
        /*0c9c*/ 	.word	0x00022820
        /*0ca0*/ 	.short	0x010a
        /*0ca2*/ 	.byte	0x3f
	.zero		1


	//   ....[89]....
        /*0ca4*/ 	.word	0x000187a0
        /*0ca8*/ 	.word	0x00000006
        /*0cac*/ 	.word	0x00000000
        /*0cb0*/ 	.short	0x010a
        /*0cb2*/ 	.byte	0x3f
	.zero		1


	//   ....[90]....
        /*0cb4*/ 	.word	0x000187f0
        /*0cb8*/ 	.word	0x00000007
        /*0cbc*/ 	.word	0x00000000
        /*0cc0*/ 	.short	0x010a
        /*0cc2*/ 	.byte	0x3f
	.zero		1


	//   ....[91]....
        /*0cc4*/ 	.word	0x00018840
        /*0cc8*/ 	.word	0x00000004
        /*0ccc*/ 	.word	0x00022860
        /*0cd0*/ 	.short	0x010a
        /*0cd2*/ 	.byte	0x3f
	.zero		1


	//   ....[92]....
        /*0cd4*/ 	.word	0x00018890
        /*0cd8*/ 	.word	0x00000003
        /*0cdc*/ 	.word	0x00022860
        /*0ce0*/ 	.short	0x010a
        /*0ce2*/ 	.byte	0x3f
	.zero		1


	//   ....[93]....
        /*0ce4*/ 	.word	0x000188e0
        /*0ce8*/ 	.word	0x00000004
        /*0cec*/ 	.word	0x00022880
        /*0cf0*/ 	.short	0x010a
        /*0cf2*/ 	.byte	0x3f
	.zero		1


	//----- nvinfo : EIATTR_NUM_MBARRIERS
	.align		4
.L_249:
        /*0cf4*/ 	.byte	0x03, 0x38
        /*0cf6*/ 	.short	0x0016


	//----- nvinfo : EIATTR_EXIT_INSTR_OFFSETS
	.align		4
        /*0cf8*/ 	.byte	0x04, 0x1c
        /*0cfa*/ 	.short	(.L_251 - .L_250)


	//   ....[0]....
.L_250:
        /*0cfc*/ 	.word	0x00000a80


	//   ....[1]....
        /*0d00*/ 	.word	0x00011ce0


	//   ....[2]....
        /*0d04*/ 	.word	0x00017940


	//----- nvinfo : EIATTR_MAX_THREADS
	.align		4
.L_251:
        /*0d08*/ 	.byte	0x04, 0x05
        /*0d0a*/ 	.short	(.L_253 - .L_252)
.L_252:
        /*0d0c*/ 	.word	0x00000180
        /*0d10*/ 	.word	0x00000001
        /*0d14*/ 	.word	0x00000001


	//----- nvinfo : EIATTR_CRS_STACK_SIZE
	.align		4
.L_253:
        /*0d18*/ 	.byte	0x04, 0x1e
        /*0d1a*/ 	.short	(.L_255 - .L_254)
.L_254:
        /*0d1c*/ 	.word	0x00000000


	//----- nvinfo : EIATTR_CBANK_PARAM_SIZE
	.align		4
.L_255:
        /*0d20*/ 	.byte	0x03, 0x19
        /*0d22*/ 	.short	0x0af0


	//----- nvinfo : EIATTR_PARAM_CBANK
	.align		4
        /*0d24*/ 	.byte	0x04, 0x0a
        /*0d26*/ 	.short	(.L_257 - .L_256)
	.align		4
.L_256:
        /*0d28*/ 	.word	index@(.nv.constant0._ZN7cutlass13device_kernelIN5flash11enable_sm90INS1_16FlashAttnFwdSm90INS1_25CollectiveMainloopFwdSm90ILi2EN4cute5tupleIJNS5_1CILi1EEES8_S8_EEENS6_IJNS7_ILi128EEESA_NS7_ILi192EEEEEELi128ENS_12float_e4m3_tEfNS_4arch4Sm90ELb0ELb1ELb1ELb1ELb0ELb0ELb0ELb1ELb1ELb1ELb0ELb0EEENS1_21CollectiveEpilogueFwdINS6_IJSA_SA_SA_EEES9_NS_10bfloat16_tESF_Li256ELb1ELb1ELb0ELb1EEENS1_36VarlenDynamicPersistentTileSchedulerILi128ELi128ELi256ELi128ELb0ELb1ELb1ELb1ELb0ELb1EEEEEEEEEvNT_6ParamsE)
        /*0d2c*/ 	.short	0x0210
        /*0d2e*/ 	.short	0x0af0


	//----- nvinfo : EIATTR_SW_WAR
	.align		4
.L_257:
        /*0d30*/ 	.byte	0x04, 0x36
        /*0d32*/ 	.short	(.L_259 - .L_258)
.L_258:
        /*0d34*/ 	.word	0x00000008
.L_259:


//--------------------- .nv.info._ZN7cutlass13device_kernelIN5flash11enable_sm90INS1_16FlashAttnFwdSm90INS1_25CollectiveMainloopFwdSm90ILi2EN4cute5tupleIJNS5_1CILi1EEES8_S8_EEENS6_IJNS7_ILi128EEESA_NS7_ILi192EEEEEELi128ENS_12float_e4m3_tEfNS_4arch4Sm90ELb0ELb1ELb1ELb1ELb0ELb1ELb0ELb1ELb1ELb1ELb0ELb0EEENS1_21CollectiveEpilogueFwdINS6_IJSA_SA_SA_EEES9_NS_10bfloat16_tESF_Li256ELb1ELb1ELb0ELb1EEENS1_36VarlenDynamicPersistentTileSchedulerILi128ELi128ELi256ELi128ELb0ELb1ELb1ELb1ELb0ELb1EEEEEEEEEvNT_6ParamsE --------------------------
	.section	.nv.info._ZN7cutlass13device_kernelIN5flash11enable_sm90INS1_16FlashAttnFwdSm90INS1_25CollectiveMainloopFwdSm90ILi2EN4cute5tupleIJNS5_1CILi1EEES8_S8_EEENS6_IJNS7_ILi128EEESA_NS7_ILi192EEEEEELi128ENS_12float_e4m3_tEfNS_4arch4Sm90ELb0ELb1ELb1ELb1ELb0ELb1ELb0ELb1ELb1ELb1ELb0ELb0EEENS1_21CollectiveEpilogueFwdINS6_IJSA_SA_SA_EEES9_NS_10bfloat16_tESF_Li256ELb1ELb1ELb0ELb1EEENS1_36VarlenDynamicPersistentTileSchedulerILi128ELi128ELi256ELi128ELb0ELb1ELb1ELb1ELb0ELb1EEEEEEEEEvNT_6ParamsE,"",@"SHT_CUDA_INFO"
	.sectionflags	@""
	.align	4


	//----- nvinfo : EIATTR_CUDA_API_VERSION
	.align		4
        /*0000*/ 	.byte	0x04, 0x37
        /*0002*/ 	.short	(.L_261 - .L_260)
.L_260:
        /*0004*/ 	.word	0x00000082


	//----- nvinfo : EIATTR_KPARAM_INFO
	.align		4
.L_261:
        /*0008*/ 	.byte	0x04, 0x17
        /*000a*/ 	.short	(.L_263 - .L_262)
.L_262:
        /*000c*/ 	.word	0x00000000
        /*0010*/ 	.short	0x0000
        /*0012*/ 	.short	0x0070
        /*0014*/ 	.byte	0x00, 0xf0, 0x01, 0x2a


	//----- nvinfo : EIATTR_SPARSE_MMA_MASK
	.align		4
.L_263:
        /*0018*/ 	.byte	0x03, 0x50
        /*001a*/ 	.short	0x0000


	//----- nvinfo : EIATTR_MAXREG_COUNT
	.align		4
        /*001c*/ 	.byte	0x03, 0x1b
        /*001e*/ 	.short	0x00a8


	//----- nvinfo : EIATTR_NUM_BARRIERS
	.align		4
        /*0020*/ 	.byte	0x02, 0x4c
        /*0022*/ 	.byte	0x10
	.zero		1


	//----- nvinfo : EIATTR_EXTERNS
	.align		4
        /*0024*/ 	.byte	0x04, 0x0f
        /*0026*/ 	.short	(.L_265 - .L_264)


	//   ....[0]....
	.align		4
.L_264:
        /*0028*/ 	.word	index@(__assertfail)


	//----- nvinfo : EIATTR_ANNOTATIONS
	.align		4
.L_265:
        /*002c*/ 	.byte	0x04, 0x55
        /*002e*/ 	.short	(.L_267 - .L_266)


	//   ....[0]....
.L_266:
        /* <DEDUP_REMOVED lines=68> */


	//----- nvinfo : EIATTR_MERCURY_ISA_VERSION
	.align		4
.L_267:
        /*0458*/ 	.byte	0x03, 0x5f
        /*045a*/ 	.short	0x0101


	//----- nvinfo : EIATTR_UNUSED_LOAD_BYTE_OFFSET
	.align		4
        /*045c*/ 	.byte	0x04, 0x44
        /*045e*/ 	.short	(.L_269 - .L_268)


	//   ....[0]....
.L_268:
        /*0460*/ 	.word	0x00000ad0
        /*0464*/ 	.word	0x0000fff0


	//   ....[1]....
        /*0468*/ 	.word	0x0001f1a0
        /*046c*/ 	.word	0x0000fff0


	//----- nvinfo : EIATTR_INT_WARP_WIDE_INSTR_OFFSETS
	.align		4
.L_269:
        /*0470*/ 	.byte	0x04, 0x31
        /*0472*/ 	.short	(.L_271 - .L_270)


	//   ....[0]....
.L_270:
        /*0474*/ 	.word	0x00000190


	//   ....[1]....
        /*0478*/ 	.word	0x000001d0


	//   ....[2]....
        /*047c*/ 	.word	0x00000240


	//   ....[3]....
        /*0480*/ 	.word	0x000247f0


	//   ....[4]....
        /*0484*/ 	.word	0x00024850


	//   ....[5]....
        /*0488*/ 	.word	0x00027270


	//   ....[6]....
        /*048c*/ 	.word	0x000272d0


	//----- nvinfo : EIATTR_COOP_GROUP_MASK_REGIDS
	.align		4
.L_271:
        /*0490*/ 	.byte	0x04, 0x29
        /*0492*/ 	.short	(.L_273 - .L_272)


	//   ....[0]....
.L_272:
        /*0494*/ 	.word	0xffffffff


	//   ....[1]....
        /*0498*/ 	.word	0xffffffff


	//   ....[2]....
        /*049c*/ 	.word	0xffffffff


	//   ....[3]....
        /*04a0*/ 	.word	0xffffffff


	//   ....[4]....
        /*04a4*/ 	.word	0xffffffff


	//   ....[5]....
        /*04a8*/ 	.word	0xffffffff


	//   ....[6]....
        /*04ac*/ 	.word	0xffffffff


	//   ....[7]....
        /*04b0*/ 	.word	0xffffffff


	//   ....[8]....
        /*04b4*/ 	.word	0xffffffff


	//   ....[9]....
        /*04b8*/ 	.word	0xffffffff


	//   ....[10]....
        /*04bc*/ 	.word	0xffffffff


	//   ....[11]....
        /*04c0*/ 	.word	0xffffffff


	//   ....[12]....
        /*04c4*/ 	.word	0xffffffff


	//   ....[13]....
        /*04c8*/ 	.word	0xffffffff


	//   ....[14]....
        /*04cc*/ 	.word	0xffffffff


	//   ....[15]....
        /*04d0*/ 	.word	0xffffffff


	//   ....[16]....
        /*04d4*/ 	.word	0xffffffff


	//   ....[17]....
        /*04d8*/ 	.word	0xffffffff


	//   ....[18]....
        /*04dc*/ 	.word	0xffffffff


	//   ....[19]....
        /*04e0*/ 	.word	0xffffffff


	//   ....[20]....
        /*04e4*/ 	.word	0xffffffff


	//   ....[21]....
        /*04e8*/ 	.word	0xffffffff


	//   ....[22]....
        /*04ec*/ 	.word	0xffffffff


	//   ....[23]....
        /*04f0*/ 	.word	0xffffffff


	//   ....[24]....
        /*04f4*/ 	.word	0xffffffff


	//   ....[25]....
        /*04f8*/ 	.word	0xffffffff


	//   ....[26]....
        /*04fc*/ 	.word	0xffffffff


	//   ....[27]....
        /*0500*/ 	.word	0xffffffff


	//   ....[28]....
        /*0504*/ 	.word	0xffffffff


	//   ....[29]....
        /*0508*/ 	.word	0xffffffff


	//   ....[30]....
        /*050c*/ 	.word	0xffffffff


	//   ....[31]....
        /*0510*/ 	.word	0xffffffff


	//   ....[32]....
        /*0514*/ 	.word	0xffffffff


	//   ....[33]....
        /*0518*/ 	.word	0xffffffff


	//   ....[34]....
        /*051c*/ 	.word	0xffffffff


	//   ....[35]....
        /*0520*/ 	.word	0xffffffff


	//   ....[36]....
        /*0524*/ 	.word	0xffffffff


	//   ....[37]....
        /*0528*/ 	.word	0xffffffff


	//   ....[38]....
        /*052c*/ 	.word	0xffffffff


	//   ....[39]....
        /*0530*/ 	.word	0xffffffff


	//   ....[40]....
        /*0534*/ 	.word	0xffffffff


	//   ....[41]....
        /*0538*/ 	.word	0xffffffff


	//   ....[42]....
        /*053c*/ 	.word	0xffffffff


	//   ....[43]....
        /*0540*/ 	.word	0xffffffff


	//   ....[44]....
        /*0544*/ 	.word	0xffffffff


	//   ....[45]....
        /*0548*/ 	.word	0xffffffff


	//   ....[46]....
        /*054c*/ 	.word	0xffffffff


	//   ....[47]....
        /*0550*/ 	.word	0xffffffff


	//   ....[48]....
        /*0554*/ 	.word	0xffffffff


	//   ....[49]....
        /*0558*/ 	.word	0xffffffff


	//   ....[50]....
        /*055c*/ 	.word	0xffffffff


	//   ....[51]....
        /*0560*/ 	.word	0xffffffff


	//   ....[52]....
        /*0564*/ 	.word	0xffffffff


	//   ....[53]....
        /*0568*/ 	.word	0xffffffff


	//   ....[54]....
        /*056c*/ 	.word	0xffffffff


	//   ....[55]....
        /*0570*/ 	.word	0xffffffff


	//   ....[56]....
        /*0574*/ 	.word	0xffffffff


	//   ....[57]....
        /*0578*/ 	.word	0xffffffff


	//   ....[58]....
        /*057c*/ 	.word	0xffffffff


	//   ....[59]....
        /*0580*/ 	.word	0xffffffff


	//   ....[60]....
        /*0584*/ 	.word	0xffffffff


	//   ....[61]....
        /*0588*/ 	.word	0xffffffff


	//   ....[62]....
        /*058c*/ 	.word	0xffffffff


	//   ....[63]....
        /*0590*/ 	.word	0xffffffff


	//   ....[64]....
        /*0594*/ 	.word	0xffffffff


	//   ....[65]....
        /*0598*/ 	.word	0xffffffff


	//   ....[66]....
        /*059c*/ 	.word	0xffffffff


	//   ....[67]....
        /*05a0*/ 	.word	0xffffffff


	//   ....[68]....
        /*05a4*/ 	.word	0xffffffff


	//   ....[69]....
        /*05a8*/ 	.word	0xffffffff


	//   ....[70]....
        /*05ac*/ 	.word	0xffffffff


	//   ....[71]....
        /*05b0*/ 	.word	0xffffffff


	//   ....[72]....
        /*05b4*/ 	.word	0xffffffff


	//   ....[73]....
        /*05b8*/ 	.word	0xffffffff


	//   ....[74]....
        /*05bc*/ 	.word	0xffffffff


	//   ....[75]....
        /*05c0*/ 	.word	0xffffffff


	//   ....[76]....
        /*05c4*/ 	.word	0xffffffff


	//   ....[77]....
        /*05c8*/ 	.word	0xffffffff


	//   ....[78]....
        /*05cc*/ 	.word	0xffffffff


	//   ....[79]....
        /*05d0*/ 	.word	0xffffffff


	//   ....[80]....
        /*05d4*/ 	.word	0xffffffff


	//   ....[81]....
        /*05d8*/ 	.word	0xffffffff


	//   ....[82]....
        /*05dc*/ 	.word	0xffffffff


	//   ....[83]....
        /*05e0*/ 	.word	0xffffffff


	//   ....[84]....
        /*05e4*/ 	.word	0xffffffff


	//   ....[85]....
        /*05e8*/ 	.word	0xffffffff


	//   ....[86]....
        /*05ec*/ 	.word	0xffffffff


	//   ....[87]....
        /*05f0*/ 	.word	0xffffffff


	//   ....[88]....
        /*05f4*/ 	.word	0xffffffff


	//   ....[89]....
        /*05f8*/ 	.word	0xffffffff


	//   ....[90]....
        /*05fc*/ 	.word	0xffffffff


	//   ....[91]....
        /*0600*/ 	.word	0xffffffff


	//   ....[92]....
        /*0604*/ 	.word	0xffffffff


	//   ....[93]....
        /*0608*/ 	.word	0xffffffff


	//   ....[94]....
        /*060c*/ 	.word	0xffffffff


	//   ....[95]....
        /*0610*/ 	.word	0xffffffff


	//   ....[96]....
        /*0614*/ 	.word	0xffffffff


	//   ....[97]....
        /*0618*/ 	.word	0xffffffff


	//   ....[98]....
        /*061c*/ 	.word	0xffffffff


	//   ....[99]....
        /*0620*/ 	.word	0xffffffff


	//   ....[100]....
        /*0624*/ 	.word	0xffffffff


	//   ....[101]....
        /*0628*/ 	.word	0xffffffff


	//   ....[102]....
        /*062c*/ 	.word	0xffffffff


	//   ....[103]....
        /*0630*/ 	.word	0xffffffff


	//   ....[104]....
        /*0634*/ 	.word	0xffffffff


	//   ....[105]....
        /*0638*/ 	.word	0xffffffff


	//   ....[106]....
        /*063c*/ 	.word	0xffffffff


	//   ....[107]....
        /*0640*/ 	.word	0xffffffff


	//   ....[108]....
        /*0644*/ 	.word	0xffffffff


	//   ....[109]....
        /*0648*/ 	.word	0xffffffff


	//   ....[110]....
        /*064c*/ 	.word	0xffffffff


	//   ....[111]....
        /*0650*/ 	.word	0xffffffff


	//   ....[112]....
        /*0654*/ 	.word	0xffffffff


	//   ....[113]....
        /*0658*/ 	.word	0xffffffff


	//   ....[114]....
        /*065c*/ 	.word	0xffffffff


	//   ....[115]....
        /*0660*/ 	.word	0xffffffff


	//   ....[116]....
        /*0664*/ 	.word	0xffffffff


	//   ....[117]....
        /*0668*/ 	.word	0xffffffff


	//   ....[118]....
        /*066c*/ 	.word	0xffffffff


	//   ....[119]....
        /*0670*/ 	.word	0xffffffff


	//   ....[120]....
        /*0674*/ 	.word	0xffffffff


	//   ....[121]....
        /*0678*/ 	.word	0xffffffff


	//   ....[122]....
        /*067c*/ 	.word	0xffffffff


	//   ....[123]....
        /*0680*/ 	.word	0xffffffff


	//   ....[124]....
        /*0684*/ 	.word	0xffffffff


	//   ....[125]....
        /*0688*/ 	.word	0xffffffff


	//   ....[126]....
        /*068c*/ 	.word	0xffffffff


	//   ....[127]....
        /*0690*/ 	.word	0xffffffff


	//   ....[128]....
        /*0694*/ 	.word	0xffffffff


	//   ....[129]....
        /*0698*/ 	.word	0xffffffff


	//   ....[130]....
        /*069c*/ 	.word	0xffffffff


	//   ....[131]....
        /*06a0*/ 	.word	0xffffffff


	//   ....[132]....
        /*06a4*/ 	.word	0xffffffff


	//   ....[133]....
        /*06a8*/ 	.word	0xffffffff


	//   ....[134]....
        /*06ac*/ 	.word	0xffffffff


	//   ....[135]....
        /*06b0*/ 	.word	0xffffffff


	//   ....[136]....
        /*06b4*/ 	.word	0xffffffff


	//   ....[137]....
        /*06b8*/ 	.word	0xffffffff


	//   ....[138]....
        /*06bc*/ 	.word	0x0500000f


	//   ....[139]....
        /*06c0*/ 	.word	0x0500000f


	//   ....[140]....
        /*06c4*/ 	.word	0x0500000f


	//   ....[141]....
        /*06c8*/ 	.word	0x0500000f


	//   ....[142]....
        /*06cc*/ 	.word	0x0500000f


	//   ....[143]....
        /*06d0*/ 	.word	0x0500000f


	//   ....[144]....
        /*06d4*/ 	.word	0x0500000f


	//   ....[145]....
        /*06d8*/ 	.word	0x0500000f


	//   ....[146]....
        /*06dc*/ 	.word	0x0500000f


	//   ....[147]....
        /*06e0*/ 	.word	0x0500000f


	//   ....[148]....
        /*06e4*/ 	.word	0x0500000f


	//   ....[149]....
        /*06e8*/ 	.word	0x0500000f


	//   ....[150]....
        /*06ec*/ 	.word	0x0500000f


	//   ....[151]....
        /*06f0*/ 	.word	0x0500000f


	//   ....[152]....
        /*06f4*/ 	.word	0x0500000f


	//   ....[153]....
        /*06f8*/ 	.word	0x0500000f


	//   ....[154]....
        /*06fc*/ 	.word	0x0500000f


	//   ....[155]....
        /*0700*/ 	.word	0x0500000f


	//   ....[156]....
        /*0704*/ 	.word	0x0500000f


	//   ....[157]....
        /*0708*/ 	.word	0x0500000f


	//   ....[158]....
        /*070c*/ 	.word	0x0500000f


	//   ....[159]....
        /*0710*/ 	.word	0x0500000f


	//   ....[160]....
        /*0714*/ 	.word	0x0500000f


	//   ....[161]....
        /*0718*/ 	.word	0x0500000f


	//   ....[162]....
        /*071c*/ 	.word	0x0500000f


	//   ....[163]....
        /*0720*/ 	.word	0x0500000f


	//   ....[164]....
        /*0724*/ 	.word	0x0500000f


	//   ....[165]....
        /*0728*/ 	.word	0x0500000f


	//   ....[166]....
        /*072c*/ 	.word	0x0500000f


	//   ....[167]....
        /*0730*/ 	.word	0x0500000f


	//   ....[168]....
        /*0734*/ 	.word	0x0500000f


	//   ....[169]....
        /*0738*/ 	.word	0x0500000f


	//   ....[170]....
        /*073c*/ 	.word	0x0500000f


	//   ....[171]....
        /*0740*/ 	.word	0x0500000f


	//   ....[172]....
        /*0744*/ 	.word	0x0500000f


	//   ....[173]....
        /*0748*/ 	.word	0x0500000f


	//   ....[174]....
        /*074c*/ 	.word	0x0500000f


	//   ....[175]....
        /*0750*/ 	.word	0x0500000f


	//   ....[176]....
        /*0754*/ 	.word	0x0500000f


	//   ....[177]....
        /*0758*/ 	.word	0x0500000f


	//   ....[178]....
        /*075c*/ 	.word	0x0500000f


	//   ....[179]....
        /*0760*/ 	.word	0x0500000f


	//   ....[180]....
        /*0764*/ 	.word	0x0500000f


	//   ....[181]....
        /*0768*/ 	.word	0x0500000f


	//   ....[182]....
        /*076c*/ 	.word	0x0500000f


	//   ....[183]....
        /*0770*/ 	.word	0x0500000f


	//   ....[184]....
        /*0774*/ 	.word	0x0500000f


	//   ....[185]....
        /*0778*/ 	.word	0x0500000f


	//   ....[186]....
        /*077c*/ 	.word	0x0500000f


	//   ....[187]....
        /*0780*/ 	.word	0x0500000f


	//   ....[188]....
        /*0784*/ 	.word	0x0500000f


	//   ....[189]....
        /*0788*/ 	.word	0x0500000f


	//   ....[190]....
        /*078c*/ 	.word	0x0500000f


	//   ....[191]....
        /*0790*/ 	.word	0x0500000f


	//   ....[192]....
        /*0794*/ 	.word	0x0500000f


	//   ....[193]....
        /*0798*/ 	.word	0x0500000f


	//   ....[194]....
        /*079c*/ 	.word	0x0500000f


	//   ....[195]....
        /*07a0*/ 	.word	0x0500000f


	//   ....[196]....
        /*07a4*/ 	.word	0x0500000f


	//   ....[197]....
        /*07a8*/ 	.word	0x0500000f


	//   ....[198]....
        /*07ac*/ 	.word	0x0500000f


	//   ....[199]....
        /*07b0*/ 	.word	0x0500000f


	//   ....[200]....
        /*07b4*/ 	.word	0x0500000f


	//   ....[201]....
        /*07b8*/ 	.word	0x0500000f


	//   ....[202]....
        /*07bc*/ 	.word	0x0500000f


	//   ....[203]....
        /*07c0*/ 	.word	0x0500000f


	//   ....[204]....
        /*07c4*/ 	.word	0x0500000f


	//   ....[205]....
        /*07c8*/ 	.word	0x0500000f


	//   ....[206]....
        /*07cc*/ 	.word	0x0500000f


	//   ....[207]....
        /*07d0*/ 	.word	0x0500000f


	//   ....[208]....
        /*07d4*/ 	.word	0x0500000f


	//   ....[209]....
        /*07d8*/ 	.word	0x0500000f


	//   ....[210]....
        /*07dc*/ 	.word	0x0500000f


	//   ....[211]....
        /*07e0*/ 	.word	0x0500000f


	//   ....[212]....
        /*07e4*/ 	.word	0x0500000f


	//   ....[213]....
        /*07e8*/ 	.word	0x0500000f


	//   ....[214]....
        /*07ec*/ 	.word	0x0500000f


	//----- nvinfo : EIATTR_COOP_GROUP_INSTR_OFFSETS
	.align		4
.L_273:
        /*07f0*/ 	.byte	0x04, 0x28
        /*07f2*/ 	.short	(.L_275 - .L_274)


	//   ....[0]....
.L_274:
        /*07f4*/ 	.word	0x00000070


	//   ....[1]....
        /*07f8*/ 	.word	0x000001a0


	//   ....[2]....
        /*07fc*/ 	.word	0x000001f0


	//   ....[3]....
        /*0800*/ 	.word	0x00000420


	//   ....[4]....
        /*0804*/ 	.word	0x00000580


	//   ....[5]....
        /*0808*/ 	.word	0x000006a0


	//   ....[6]....
        /*080c*/ 	.word	0x00000800


	//   ....[7]....
        /*0810*/ 	.word	0x00009d30


	//   ....[8]....
        /*0814*/ 	.word	0x0000a680


	//   ....[9]....
        /*0818*/ 	.word	0x0000a690


	//   ....[10]....
        /*081c*/ 	.word	0x0000a6a0


	//   ....[11]....
        /*0820*/ 	.word	0x0000a6b0


	//   ....[12]....
        /*0824*/ 	.word	0x0000dc60


	//   ....[13]....
        /*0828*/ 	.word	0x0000dc70


	//   ....[14]....
        /*082c*/ 	.word	0x0000dc80


	//   ....[15]....
        /*0830*/ 	.word	0x0000dc90


	//   ....[16]....
        /*0834*/ 	.word	0x00011740


	//   ....[17]....
        /*0838*/ 	.word	0x000120c0


	//   ....[18]....
        /*083c*/ 	.word	0x000131d0


	//   ....[19]....
        /*0840*/ 	.word	0x00013270


	//   ....[20]....
        /*0844*/ 	.word	0x00013b70


	//   ....[21]....
        /*0848*/ 	.word	0x00013bc0


	//   ....[22]....
        /*084c*/ 	.word	0x00015b10


	//   ....[23]....
        /*0850*/ 	.word	0x00015d20


	//   ....[24]....
        /*0854*/ 	.word	0x000169e0


	//   ....[25]....
        /*0858*/ 	.word	0x00016a90


	//   ....[26]....
        /*085c*/ 	.word	0x00017250


	//   ....[27]....
        /*0860*/ 	.word	0x000172c0


	//   ....[28]....
        /*0864*/ 	.word	0x00019740


	//   ....[29]....
        /*0868*/ 	.word	0x000197f0


	//   ....[30]....
        /*086c*/ 	.word	0x00019840


	//   ....[31]....
        /*0870*/ 	.word	0x00019860


	//   ....[32]....
        /*0874*/ 	.word	0x0001be60


	//   ....[33]....
        /*0878*/ 	.word	0x0001c050


	//   ....[34]....
        /*087c*/ 	.word	0x0001cd20


	//   ....[35]....
        /*0880*/ 	.word	0x0001cdd0


	//   ....[36]....
        /*0884*/ 	.word	0x0001d560


	//   ....[37]....
        /*0888*/ 	.word	0x0001d5e0


	//   ....[38]....
        /*088c*/ 	.word	0x0001e9d0


	//   ....[39]....
        /*0890*/ 	.word	0x0001e9e0


	//   ....[40]....
        /*0894*/ 	.word	0x0001ea60


	//   ....[41]....
        /*0898*/ 	.word	0x0001ea70


	//   ....[42]....
        /*089c*/ 	.word	0x0001f7e0


	//   ....[43]....
        /*08a0*/ 	.word	0x0001f810


	//   ....[44]....
        /*08a4*/ 	.word	0x0001f840


	//   ....[45]....
        /*08a8*/ 	.word	0x0001f870


	//   ....[46]....
        /*08ac*/ 	.word	0x0001f8a0


	//   ....[47]....
        /*08b0*/ 	.word	0x0001f8d0


	//   ....[48]....
        /*08b4*/ 	.word	0x0001f900


	//   ....[49]....
        /*08b8*/ 	.word	0x0001f930


	//   ....[50]....
        /*08bc*/ 	.word	0x0001f960


	//   ....[51]....
        /*08c0*/ 	.word	0x0001f990


	//   ....[52]....
        /*08c4*/ 	.word	0x0001f9c0


	//   ....[53]....
        /*08c8*/ 	.word	0x0001f9f0


	//   ....[54]....
        /*08cc*/ 	.word	0x0001fa20


	//   ....[55]....
        /*08d0*/ 	.word	0x0001fa50


	//   ....[56]....
        /*08d4*/ 	.word	0x0001fa80


	//   ....[57]....
        /*08d8*/ 	.word	0x0001fab0


	//   ....[58]....
        /*08dc*/ 	.word	0x0001fae0


	//   ....[59]....
        /*08e0*/ 	.word	0x0001fb10


	//   ....[60]....
        /*08e4*/ 	.word	0x0001fb40


	//   ....[61]....
        /*08e8*/ 	.word	0x0001fb70


	//   ....[62]....
        /*08ec*/ 	.word	0x0001fba0


	//   ....[63]....
        /*08f0*/ 	.word	0x0001fbd0


	//   ....[64]....
        /*08f4*/ 	.word	0x0001fc00


	//   ....[65]....
        /*08f8*/ 	.word	0x0001fc20


	//   ....[66]....
        /*08fc*/ 	.word	0x0001fc30


	//   ....[67]....
        /*0900*/ 	.word	0x0001fc40


	//   ....[68]....
        /*0904*/ 	.word	0x0001fc60


	//   ....[69]....
        /*0908*/ 	.word	0x0001fc70


	//   ....[70]....
        /*090c*/ 	.word	0x0001fc80


	//   ....[71]....
        /*0910*/ 	.word	0x0001fc90


	//   ....[72]....
        /*0914*/ 	.word	0x0001fcc0


	//   ....[73]....
        /*0918*/ 	.word	0x0001fcf0


	//   ....[74]....
        /*091c*/ 	.word	0x000202c0


	//   ....[75]....
        /*0920*/ 	.word	0x00020300


	//   ....[76]....
        /*0924*/ 	.word	0x00020330


	//   ....[77]....
        /*0928*/ 	.word	0x00020370


	//   ....[78]....
        /*092c*/ 	.word	0x000208f0


	//   ....[79]....
        /*0930*/ 	.word	0x00020920


	//   ....[80]....
        /*0934*/ 	.word	0x000209f0


	//   ....[81]....
        /*0938*/ 	.word	0x00020a10


	//   ....[82]....
        /*093c*/ 	.word	0x00020ad0


	//   ....[83]....
        /*0940*/ 	.word	0x00020af0


	//   ....[84]....
        /*0944*/ 	.word	0x00020bc0


	//   ....[85]....
        /*0948*/ 	.word	0x00020be0


	//   ....[86]....
        /*094c*/ 	.word	0x000213a0


	//   ....[87]....
        /*0950*/ 	.word	0x000213b0


	//   ....[88]....
        /*0954*/ 	.word	0x000214d0


	//   ....[89]....
        /*0958*/ 	.word	0x000214e0


	//   ....[90]....
        /*095c*/ 	.word	0x000215f0


	//   ....[91]....
        /*0960*/ 	.word	0x00021600


	//   ....[92]....
        /*0964*/ 	.word	0x00021710


	//   ....[93]....
        /*0968*/ 	.word	0x00021720


	//   ....[94]....
        /*096c*/ 	.word	0x00021890


	//   ....[95]....
        /*0970*/ 	.word	0x00021a70


	//   ....[96]....
        /*0974*/ 	.word	0x00021aa0


	//   ....[97]....
        /*0978*/ 	.word	0x00021ad0


	//   ....[98]....
        /*097c*/ 	.word	0x00021b00


	//   ....[99]....
        /*0980*/ 	.word	0x00021b30


	//   ....[100]....
        /*0984*/ 	.word	0x00021b60


	//   ....[101]....
        /*0988*/ 	.word	0x00021cd0


	//   ....[102]....
        /*098c*/ 	.word	0x00021d00


	//   ....[103]....
        /*0990*/ 	.word	0x00021d30


	//   ....[104]....
        /*0994*/ 	.word	0x00021d60


	//   ....[105]....
        /*0998*/ 	.word	0x00021d90


	//   ....[106]....
        /*099c*/ 	.word	0x00021dc0


	//   ....[107]....
        /*09a0*/ 	.word	0x00021e60


	//   ....[108]....
        /*09a4*/ 	.word	0x00021ec0


	//   ....[109]....
        /*09a8*/ 	.word	0x00021f50


	//   ....[110]....
        /*09ac*/ 	.word	0x000231d0


	//   ....[111]....
        /*09b0*/ 	.word	0x00024f90


	//   ....[112]....
        /*09b4*/ 	.word	0x00025d30


	//   ....[113]....
        /*09b8*/ 	.word	0x00025d50


	//   ....[114]....
        /*09bc*/ 	.word	0x00025db0


	//   ....[115]....
        /*09c0*/ 	.word	0x00025e30


	//   ....[116]....
        /*09c4*/ 	.word	0x00025ec0


	//   ....[117]....
        /*09c8*/ 	.word	0x00025ed0


	//   ....[118]....
        /*09cc*/ 	.word	0x00025f20


	//   ....[119]....
        /*09d0*/ 	.word	0x00025f60


	//   ....[120]....
        /*09d4*/ 	.word	0x00027bd0


	//   ....[121]....
        /*09d8*/ 	.word	0x00027c00


	//   ....[122]....
        /*09dc*/ 	.word	0x00027c40


	//   ....[123]....
        /*09e0*/ 	.word	0x00027c70


	//   ....[124]....
        /*09e4*/ 	.word	0x00027ca0


	//   ....[125]....
        /*09e8*/ 	.word	0x00027cd0


	//   ....[126]....
        /*09ec*/ 	.word	0x00027d00


	//   ....[127]....
        /*09f0*/ 	.word	0x00027d30


	//   ....[128]....
        /*09f4*/ 	.word	0x00027ec0


	//   ....[129]....
        /*09f8*/ 	.word	0x00027ef0


	//   ....[130]....
        /*09fc*/ 	.word	0x00027f20


	//   ....[131]....
        /*0a00*/ 	.word	0x00027f50


	//   ....[132]....
        /*0a04*/ 	.word	0x00027f80


	//   ....[133]....
        /*0a08*/ 	.word	0x00027fb0


	//   ....[134]....
        /*0a0c*/ 	.word	0x00028070


	//   ....[135]....
        /*0a10*/ 	.word	0x00028090


	//   ....[136]....
        /*0a14*/ 	.word	0x00028100


	//   ....[137]....
        /*0a18*/ 	.word	0x000287e0


	//   ....[138]....
        /*0a1c*/ 	.word	0x00028c90


	//   ....[139]....
        /*0a20*/ 	.word	0x00028d30


	//   ....[140]....
        /*0a24*/ 	.word	0x00028dc0


	//   ....[141]....
        /*0a28*/ 	.word	0x00028e10


	//   ....[142]....
        /*0a2c*/ 	.word	0x00028e60


	//   ....[143]....
        /*0a30*/ 	.word	0x00028f30


	//   ....[144]....
        /*0a34*/ 	.word	0x00028fc0


	//   ....[145]....
        /*0a38*/ 	.word	0x00029010


	//   ....[146]....
        /*0a3c*/ 	.word	0x00029060


	//   ....[147]....
        /*0a40*/ 	.word	0x000293f0


	//   ....[148]....
        /*0a44*/ 	.word	0x00029520


	//   ....[149]....
        /*0a48*/ 	.word	0x00029650


	//   ....[150]....
        /*0a4c*/ 	.word	0x000296d0


	//   ....[151]....
        /*0a50*/ 	.word	0x00029730


	//   ....[152]....
        /*0a54*/ 	.word	0x000297b0


	//   ....[153]....
        /*0a58*/ 	.word	0x00029810


	//   ....[154]....
        /*0a5c*/ 	.word	0x00029870


	//   ....[155]....
        /*0a60*/ 	.word	0x000298d0


	//   ....[156]....
        /*0a64*/ 	.word	0x00029950


	//   ....[157]....
        /*0a68*/ 	.word	0x000299b0


	//   ....[158]....
        /*0a6c*/ 	.word	0x00029a30


	//   ....[159]....
        /*0a70*/ 	.word	0x00029a90


	//   ....[160]....
        /*0a74*/ 	.word	0x00029b10


	//   ....[161]....
        /*0a78*/ 	.word	0x00029b70


	//   ....[162]....
        /*0a7c*/ 	.word	0x00029bf0


	//   ....[163]....
        /*0a80*/ 	.word	0x00029c50


	//   ....[164]....
        /*0a84*/ 	.word	0x00029ce0


	//   ....[165]....
        /*0a88*/ 	.word	0x00029d40


	//   ....[166]....
        /*0a8c*/ 	.word	0x00029dc0


	//   ....[167]....
        /*0a90*/ 	.word	0x00029e20


	//   ....[168]....
        /*0a94*/ 	.word	0x00029e80


	//   ....[169]....
        /*0a98*/ 	.word	0x00029ee0


	//   ....[170]....
        /*0a9c*/ 	.word	0x00029f40


	//   ....[171]....
        /*0aa0*/ 	.word	0x00029fa0


	//   ....[172]....
        /*0aa4*/ 	.word	0x0002a020


	//   ....[173]....
        /*0aa8*/ 	.word	0x0002a080


	//   ....[174]....
        /*0aac*/ 	.word	0x0002a100


	//   ....[175]....
        /*0ab0*/ 	.word	0x0002a160


	//   ....[176]....
        /*0ab4*/ 	.word	0x0002a1e0


	//   ....[177]....
        /*0ab8*/ 	.word	0x0002a240


	//   ....[178]....
        /*0abc*/ 	.word	0x0002a2c0


	//   ....[179]....
        /*0ac0*/ 	.word	0x0002a3b0


	//   ....[180]....
        /*0ac4*/ 	.word	0x0002a400


	//   ....[181]....
        /*0ac8*/ 	.word	0x0002a490


	//   ....[182]....
        /*0acc*/ 	.word	0x0002a520


	//   ....[183]....
        /*0ad0*/ 	.word	0x0002a5b0


	//   ....[184]....
        /*0ad4*/ 	.word	0x0002a640


	//   ....[185]....
        /*0ad8*/ 	.word	0x0002a6d0


	//   ....[186]....
        /*0adc*/ 	.word	0x0002a760


	//   ....[187]....
        /*0ae0*/ 	.word	0x0002a820


	//   ....[188]....
        /*0ae4*/ 	.word	0x0002ab10


	//   ....[189]....
        /*0ae8*/ 	.word	0x0002ad20


	//   ....[190]....
        /*0aec*/ 	.word	0x0002ad70


	//   ....[191]....
        /*0af0*/ 	.word	0x0002add0


	//   ....[192]....
        /*0af4*/ 	.word	0x0002aee0


	//   ....[193]....
        /*0af8*/ 	.word	0x0002af40


	//   ....[194]....
        /*0afc*/ 	.word	0x0002b050


	//   ....[195]....
        /*0b00*/ 	.word	0x0002b0b0


	//   ....[196]....
        /*0b04*/ 	.word	0x0002b190


	//   ....[197]....
        /*0b08*/ 	.word	0x0002b4b0


	//   ....[198]....
        /*0b0c*/ 	.word	0x0002b550


	//   ....[199]....
        /*0b10*/ 	.word	0x0002b670


	//   ....[200]....
        /*0b14*/ 	.word	0x0002b6f0


	//   ....[201]....
        /*0b18*/ 	.word	0x0002b770


	//   ....[202]....
        /*0b1c*/ 	.word	0x0002b7f0


	//   ....[203]....
        /*0b20*/ 	.word	0x0002b870


	//   ....[204]....
        /*0b24*/ 	.word	0x0002b900


	//   ....[205]....
        /*0b28*/ 	.word	0x0002b9a0


	//   ....[206]....
        /*0b2c*/ 	.word	0x0002ba50


	//   ....[207]....
        /*0b30*/ 	.word	0x0002bad0


	//   ....[208]....
        /*0b34*/ 	.word	0x0002bb50


	//   ....[209]....
        /*0b38*/ 	.word	0x0002bbd0


	//   ....[210]....
        /*0b3c*/ 	.word	0x0002bc60


	//   ....[211]....
        /*0b40*/ 	.word	0x0002bce0


	//   ....[212]....
        /*0b44*/ 	.word	0x0002bd80


	//   ....[213]....
        /*0b48*/ 	.word	0x0002be10


	//   ....[214]....
        /*0b4c*/ 	.word	0x0002bf40


	//----- nvinfo : EIATTR_REG_RECONFIG
	.align		4
.L_275:
        /*0b50*/ 	.byte	0x01, 0x54
	.zero		2


	//----- nvinfo : EIATTR_SYSCALL_OFFSETS
	.align		4
        /*0b54*/ 	.byte	0x04, 0x46
        /*0b56*/ 	.short	(.L_277 - .L_276)


	//   ....[0]....
.L_276:
        /*0b58*/ 	.word	0x00001e80


	//   ....[1]....
        /*0b5c*/ 	.word	0x00001fd0


	//   ....[2]....
        /*0b60*/ 	.word	0x00009ec0


	//   ....[3]....
        /*0b64*/ 	.word	0x0000a460


	//   ....[4]....
        /*0b68*/ 	.word	0x000249f0


	//   ....[5]....
        /*0b6c*/ 	.word	0x00024b90


	//   ....[6]....
        /*0b70*/ 	.word	0x00024cf0


	//   ....[7]....
        /*0b74*/ 	.word	0x00024e30


	//   ....[8]....
        /*0b78*/ 	.word	0x000258a0


	//----- nvinfo : EIATTR_MBARRIER_INSTR_OFFSETS
	.align		4
.L_277:
        /*0b7c*/ 	.byte	0x04, 0x39
        /*0b7e*/ 	.short	(.L_279 - .L_278)


	//   ....[0]....
.L_278:
        /*0b80*/ 	.word	0x000002d0
        /*0b84*/ 	.word	0x000000ff
        /*0b88*/ 	.word	0x00022800
        /*0b8c*/ 	.short	0x0100
        /*0b8e*/ 	.byte	0x08
	.zero		1


	//   ....[1]....
        /*0b90*/ 	.word	0x000002e0
        /*0b94*/ 	.word	0x000000ff
        /*0b98*/ 	.word	0x00022820
        /*0b9c*/ 	.short	0x0100
        /*0b9e*/ 	.byte	0x08
	.zero		1


	//   ....[2]....
        /*0ba0*/ 	.word	0x000003d0
        /*0ba4*/ 	.word	0x000000ff
        /*0ba8*/ 	.word	0x00022830
        /*0bac*/ 	.short	0x0100
        /*0bae*/ 	.byte	0x08
	.zero		1


	//   ....[3]....
        /*0bb0*/ 	.word	0x000003e0
        /*0bb4*/ 	.word	0x000000ff
        /*0bb8*/ 	.word	0x00022840
        /*0bbc*/ 	.short	0x0100
        /*0bbe*/ 	.byte	0x08
	.zero		1


	//   ....[4]....
        /*0bc0*/ 	.word	0x000003f0
        /*0bc4*/ 	.word	0x000000ff
        /*0bc8*/ 	.word	0x00022838
        /*0bcc*/ 	.short	0x0100
        /*0bce*/ 	.byte	0x08
	.zero		1


	//   ....[5]....
        /*0bd0*/ 	.word	0x00000400
        /*0bd4*/ 	.word	0x000000ff
        /*0bd8*/ 	.word	0x00022848
        /*0bdc*/ 	.short	0x0100
        /*0bde*/ 	.byte	0x08
	.zero		1


	//   ....[6]....
        /*0be0*/ 	.word	0x00000530
        /*0be4*/ 	.word	0x000000ff
        /*0be8*/ 	.word	0x00022850
        /*0bec*/ 	.short	0x0100
        /*0bee*/ 	.byte	0x08
	.zero		1


	//   ....[7]....
        /*0bf0*/ 	.word	0x00000540
        /*0bf4*/ 	.word	0x000000ff
        /*0bf8*/ 	.word	0x00022860
        /*0bfc*/ 	.short	0x0100
        /*0bfe*/ 	.byte	0x08
	.zero		1


	//   ....[8]....
        /*0c00*/ 	.word	0x00000550
        /*0c04*/ 	.word	0x000000ff
        /*0c08*/ 	.word	0x00022858
        /*0c0c*/ 	.short	0x0100
        /*0c0e*/ 	.byte	0x08
	.zero		1


	//   ....[9]....
        /*0c10*/ 	.word	0x00000560
        /*0c14*/ 	.word	0x000000ff
        /*0c18*/ 	.word	0x00022868
        /*0c1c*/ 	.short	0x0100
        /*0c1e*/ 	.byte	0x08
	.zero		1


	//   ....[10]....
        /*0c20*/ 	.word	0x00000650
        /*0c24*/ 	.word	0x000000ff
        /*0c28*/ 	.word	0x00022870
        /*0c2c*/ 	.short	0x0100
        /*0c2e*/ 	.byte	0x06
	.zero		1


	//   ....[11]....
        /*0c30*/ 	.word	0x00000660
        /*0c34*/ 	.word	0x000000ff
        /*0c38*/ 	.word	0x00022880
        /*0c3c*/ 	.short	0x0100
        /*0c3e*/ 	.byte	0x06
	.zero		1


	//   ....[12]....
        /*0c40*/ 	.word	0x00000670
        /*0c44*/ 	.word	0x000000ff
        /*0c48*/ 	.word	0x00022878
        /*0c4c*/ 	.short	0x0100
        /*0c4e*/ 	.byte	0x06
	.zero		1


	//   ....[13]....
        /*0c50*/ 	.word	0x00000680
        /*0c54*/ 	.word	0x000000ff
        /*0c58*/ 	.word	0x00022888
        /*0c5c*/ 	.short	0x0100
        /*0c5e*/ 	.byte	0x06
	.zero		1


	//   ....[14]....
        /*0c60*/ 	.word	0x000007b0
        /*0c64*/ 	.word	0x000000ff
        /*0c68*/ 	.word	0x00022890
        /*0c6c*/ 	.short	0x0100
        /*0c6e*/ 	.byte	0x08
	.zero		1


	//   ....[15]....
        /*0c70*/ 	.word	0x000007c0
        /*0c74*/ 	.word	0x000000ff
        /*0c78*/ 	.word	0x000228a0
        /*0c7c*/ 	.short	0x0100
        /*0c7e*/ 	.byte	0x08
	.zero		1


	//   ....[16]....
        /*0c80*/ 	.word	0x000007d0
        /*0c84*/ 	.word	0x000000ff
        /*0c88*/ 	.word	0x00022898
        /*0c8c*/ 	.short	0x0100
        /*0c8e*/ 	.byte	0x08
	.zero		1


	//   ....[17]....
        /*0c90*/ 	.word	0x000007e0
        /*0c94*/ 	.word	0x000000ff
        /*0c98*/ 	.word	0x000228a8
        /*0c9c*/ 	.short	0x0100
        /*0c9e*/ 	.byte	0x08
	.zero		1


	//   ....[18]....
        /*0ca0*/ 	.word	0x00000910
        /*0ca4*/ 	.word	0x000000ff
        /*0ca8*/ 	.word	0x000228b0
        /*0cac*/ 	.short	0x0100
        /*0cae*/ 	.byte	0x08
	.zero		1


	//   ....[19]....
        /*0cb0*/ 	.word	0x00000920
        /*0cb4*/ 	.word	0x000000ff
        /*0cb8*/ 	.word	0x000228c0
        /*0cbc*/ 	.short	0x0100
        /*0cbe*/ 	.byte	0x08
	.zero		1


	//   ....[20]....
        /*0cc0*/ 	.word	0x00000930
        /*0cc4*/ 	.word	0x000000ff
        /*0cc8*/ 	.word	0x000228b8
        /*0ccc*/ 	.short	0x0100
        /*0cce*/ 	.byte	0x08
	.zero		1


	//   ....[21]....
        /*0cd0*/ 	.word	0x00000940
        /*0cd4*/ 	.word	0x000000ff
        /*0cd8*/ 	.word	0x000228c8
        /*0cdc*/ 	.short	0x0100
        /*0cde*/ 	.byte	0x08
	.zero		1


	//   ....[22]....
        /*0ce0*/ 	.word	0x00003080
        /*0ce4*/ 	.word	0x0000006c
        /*0ce8*/ 	.word	0x00022890
        /*0cec*/ 	.short	0x010a
        /*0cee*/ 	.byte	0x3f
	.zero		1


	//   ....[23]....
        /*0cf0*/ 	.word	0x00005f90
        /*0cf4*/ 	.word	0x0000006c
        /*0cf8*/ 	.word	0x00022890
        /*0cfc*/ 	.short	0x010a
        /*0cfe*/ 	.byte	0x3f
	.zero		1


	//   ....[24]....
        /*0d00*/ 	.word	0x00008f00
        /*0d04*/ 	.word	0x0000006c
        /*0d08*/ 	.word	0x00022890
        /*0d0c*/ 	.short	0x010a
        /*0d0e*/ 	.byte	0x3f
	.zero		1


	//   ....[25]....
        /*0d10*/ 	.word	0x00009170
        /*0d14*/ 	.word	0x00000004
        /*0d18*/ 	.word	0x00000000
        /*0d1c*/ 	.short	0x0101
        /*0d1e*/ 	.byte	0x3f
	.zero		1


	//   ....[26]....
        /*0d20*/ 	.word	0x000091b0
        /*0d24*/ 	.word	0x0000006c
        /*0d28*/ 	.word	0x000228b0
        /*0d2c*/ 	.short	0x010a
        /*0d2e*/ 	.byte	0x3f
	.zero		1


	//   ....[27]....
        /*0d30*/ 	.word	0x000095f0
        /*0d34*/ 	.word	0x0000006c
        /*0d38*/ 	.word	0x00000000
        /*0d3c*/ 	.short	0x0101
        /*0d3e*/ 	.byte	0x3f
	.zero		1


	//   ....[28]....
        /*0d40*/ 	.word	0x0000a1e0
        /*0d44*/ 	.word	0x00000010
        /*0d48*/ 	.word	0x00022800
        /*0d4c*/ 	.short	0x010a
        /*0d4e*/ 	.byte	0x3f
	.zero		1


	//   ....[29]....
        /*0d50*/ 	.word	0x0000a230
        /*0d54*/ 	.word	0x00000010
        /*0d58*/ 	.word	0x00022800
        /*0d5c*/ 	.short	0x010a
        /*0d5e*/ 	.byte	0x3f
	.zero		1


	//   ....[30]....
        /*0d60*/ 	.word	0x0000abd0
        /*0d64*/ 	.word	0x00000010
        /*0d68*/ 	.word	0x00022800
        /*0d6c*/ 	.short	0x010a
        /*0d6e*/ 	.byte	0x3f
	.zero		1


	//   ....[31]....
        /*0d70*/ 	.word	0x0000e0c0
        /*0d74*/ 	.word	0x00000010
        /*0d78*/ 	.word	0x00022800
        /*0d7c*/ 	.short	0x010a
        /*0d7e*/ 	.byte	0x3f
	.zero		1


	//   ....[32]....
        /*0d80*/ 	.word	0x00011160
        /*0d84*/ 	.word	0x00000008
        /*0d88*/ 	.word	0x00022830
        /*0d8c*/ 	.short	0x010a
        /*0d8e*/ 	.byte	0x3f
	.zero		1


	//   ....[33]....
        /*0d90*/ 	.word	0x000111d0
        /*0d94*/ 	.word	0x00000008
        /*0d98*/ 	.word	0x00022830
        /*0d9c*/ 	.short	0x010a
        /*0d9e*/ 	.byte	0x3f
	.zero		1


	//   ....[34]....
        /*0da0*/ 	.word	0x00011ad0
        /*0da4*/ 	.word	0x00000008
        /*0da8*/ 	.word	0x00000000
        /*0dac*/ 	.short	0x0101
        /*0dae*/ 	.byte	0x3f
	.zero		1


	//   ....[35]....
        /*0db0*/ 	.word	0x00014c10
        /*0db4*/ 	.word	0x00000007
        /*0db8*/ 	.word	0x00022830
        /*0dbc*/ 	.short	0x010a
        /*0dbe*/ 	.byte	0x3f
	.zero		1


	//   ....[36]....
        /*0dc0*/ 	.word	0x00014c60
        /*0dc4*/ 	.word	0x00000007
        /*0dc8*/ 	.word	0x00022830
        /*0dcc*/ 	.short	0x010a
        /*0dce*/ 	.byte	0x3f
	.zero		1


	//   ....[37]....
        /*0dd0*/ 	.word	0x00014fd0
        /*0dd4*/ 	.word	0x00000007
        /*0dd8*/ 	.word	0x00022850
        /*0ddc*/ 	.short	0x010a
        /*0dde*/ 	.byte	0x3f
	.zero		1


	//   ....[38]....
        /*0de0*/ 	.word	0x00015010
        /*0de4*/ 	.word	0x00000007
        /*0de8*/ 	.word	0x00022850
        /*0dec*/ 	.short	0x010a
        /*0dee*/ 	.byte	0x3f
	.zero		1


	//   ....[39]....
        /*0df0*/ 	.word	0x00015b30
        /*0df4*/ 	.word	0x00000007
        /*0df8*/ 	.word	0x00000000
        /*0dfc*/ 	.short	0x0101
        /*0dfe*/ 	.byte	0x3f
	.zero		1


	//   ....[40]....
        /*0e00*/ 	.word	0x00017dc0
        /*0e04*/ 	.word	0x00000007
        /*0e08*/ 	.word	0x00000000
        /*0e0c*/ 	.short	0x0101
        /*0e0e*/ 	.byte	0x3f
	.zero		1


	//   ....[41]....
        /*0e10*/ 	.word	0x000186d0
        /*0e14*/ 	.word	0x00000007
        /*0e18*/ 	.word	0x00022830
        /*0e1c*/ 	.short	0x010a
        /*0e1e*/ 	.byte	0x3f
	.zero		1


	//   ....[42]....
        /*0e20*/ 	.word	0x00018720
        /*0e24*/ 	.word	0x00000007
        /*0e28*/ 	.word	0x00022830
        /*0e2c*/ 	.short	0x010a
        /*0e2e*/ 	.byte	0x3f
	.zero		1


	//   ....[43]....
        /*0e30*/ 	.word	0x00018ac0
        /*0e34*/ 	.word	0x00000007
        /*0e38*/ 	.word	0x00022850
        /*0e3c*/ 	.short	0x010a
        /*0e3e*/ 	.byte	0x3f
	.zero		1


	//   ....[44]....
        /*0e40*/ 	.word	0x00018b00
        /*0e44*/ 	.word	0x00000007
        /*0e48*/ 	.word	0x00022850
        /*0e4c*/ 	.short	0x010a
        /*0e4e*/ 	.byte	0x3f
	.zero		1


	//   ....[45]....
        /*0e50*/ 	.word	0x0001a620
        /*0e54*/ 	.word	0x00000000
        /*0e58*/ 	.word	0x00000000
        /*0e5c*/ 	.short	0x0101
        /*0e5e*/ 	.byte	0x3f
	.zero		1


	//   ....[46]....
        /*0e60*/ 	.word	0x0001a850
        /*0e64*/ 	.word	0x00000008
        /*0e68*/ 	.word	0x00000000
        /*0e6c*/ 	.short	0x0101
        /*0e6e*/ 	.byte	0x3f
	.zero		1


	//   ....[47]....
        /*0e70*/ 	.word	0x0001af10
        /*0e74*/ 	.word	0x00000007
        /*0e78*/ 	.word	0x00022830
        /*0e7c*/ 	.short	0x010a
        /*0e7e*/ 	.byte	0x3f
	.zero		1


	//   ....[48]....
        /*0e80*/ 	.word	0x0001af60
        /*0e84*/ 	.word	0x00000007
        /*0e88*/ 	.word	0x00022830
        /*0e8c*/ 	.short	0x010a
        /*0e8e*/ 	.byte	0x3f
	.zero		1


	//   ....[49]....
        /*0e90*/ 	.word	0x0001b300
        /*0e94*/ 	.word	0x00000007
        /*0e98*/ 	.word	0x00022850
        /*0e9c*/ 	.short	0x010a
        /*0e9e*/ 	.byte	0x3f
	.zero		1


	//   ....[50]....
        /*0ea0*/ 	.word	0x0001b340
        /*0ea4*/ 	.word	0x00000007
        /*0ea8*/ 	.word	0x00022850
        /*0eac*/ 	.short	0x010a
        /*0eae*/ 	.byte	0x3f
	.zero		1


	//   ....[51]....
        /*0eb0*/ 	.word	0x0001be90
        /*0eb4*/ 	.word	0x00000006
        /*0eb8*/ 	.word	0x00000000
        /*0ebc*/ 	.short	0x0101
        /*0ebe*/ 	.byte	0x3f
	.zero		1


	//   ....[52]....
        /*0ec0*/ 	.word	0x0001e0d0
        /*0ec4*/ 	.word	0x00000006
        /*0ec8*/ 	.word	0x00000000
        /*0ecc*/ 	.short	0x0101
        /*0ece*/ 	.byte	0x3f
	.zero		1


	//   ....[53]....
        /*0ed0*/ 	.word	0x0001e6c0
        /*0ed4*/ 	.word	0x0000000d
        /*0ed8*/ 	.word	0x00022850
        /*0edc*/ 	.short	0x010a
        /*0ede*/ 	.byte	0x3f
	.zero		1


	//   ....[54]....
        /*0ee0*/ 	.word	0x0001e740
        /*0ee4*/ 	.word	0x0000000d
        /*0ee8*/ 	.word	0x00022850
        /*0eec*/ 	.short	0x010a
        /*0eee*/ 	.byte	0x3f
	.zero		1


	//   ....[55]....
        /*0ef0*/ 	.word	0x0001ed30
        /*0ef4*/ 	.word	0x00000000
        /*0ef8*/ 	.word	0x00000000
        /*0efc*/ 	.short	0x0101
        /*0efe*/ 	.byte	0x3f
	.zero		1


	//   ....[56]....
        /*0f00*/ 	.word	0x00020910
        /*0f04*/ 	.word	0x00000000
        /*0f08*/ 	.word	0x00000000
        /*0f0c*/ 	.short	0x0101
        /*0f0e*/ 	.byte	0x3f
	.zero		1


	//   ....[57]....
        /*0f10*/ 	.word	0x000232c0
        /*0f14*/ 	.word	0x00000006
        /*0f18*/ 	.word	0x00022820
        /*0f1c*/ 	.short	0x010a
        /*0f1e*/ 	.byte	0x3f
	.zero		1


	//   ....[58]....
        /*0f20*/ 	.word	0x000233b0
        /*0f24*/ 	.word	0x00000007
        /*0f28*/ 	.word	0x000228a0
        /*0f2c*/ 	.short	0x010a
        /*0f2e*/ 	.byte	0x3f
	.zero		1


	//   ....[59]....
        /*0f30*/ 	.word	0x000237e0
        /*0f34*/ 	.word	0x00000007
        /*0f38*/ 	.word	0x000228c0
        /*0f3c*/ 	.short	0x010a
        /*0f3e*/ 	.byte	0x3f
	.zero		1


	//   ....[60]....
        /*0f40*/ 	.word	0x00023bd0
        /*0f44*/ 	.word	0x00000008
        /*0f48*/ 	.word	0x000228a0
        /*0f4c*/ 	.short	0x010a
        /*0f4e*/ 	.byte	0x3f
	.zero		1


	//   ....[61]....
        /*0f50*/ 	.word	0x00023ff0
        /*0f54*/ 	.word	0x00000008
        /*0f58*/ 	.word	0x000228c0
        /*0f5c*/ 	.short	0x010a
        /*0f5e*/ 	.byte	0x3f
	.zero		1


	//   ....[62]....
        /*0f60*/ 	.word	0x00025240
        /*0f64*/ 	.word	0x00000000
        /*0f68*/ 	.word	0x00022880
        /*0f6c*/ 	.short	0x010a
        /*0f6e*/ 	.byte	0x3f
	.zero		1


	//   ....[63]....
        /*0f70*/ 	.word	0x00025400
        /*0f74*/ 	.word	0x00000000
        /*0f78*/ 	.word	0x00022840
        /*0f7c*/ 	.short	0x010a
        /*0f7e*/ 	.byte	0x3f
	.zero		1


	//   ....[64]....
        /*0f80*/ 	.word	0x00026060
        /*0f84*/ 	.word	0x00000008
        /*0f88*/ 	.word	0x00022800
        /*0f8c*/ 	.short	0x0107
        /*0f8e*/ 	.byte	0x3f
	.zero		1


	//   ....[65]....
        /*0f90*/ 	.word	0x00026160
        /*0f94*/ 	.word	0x00000002
        /*0f98*/ 	.word	0x00022800
        /*0f9c*/ 	.short	0x0101
        /*0f9e*/ 	.byte	0x3f
	.zero		1


	//   ....[66]....
        /*0fa0*/ 	.word	0x00026180
        /*0fa4*/ 	.word	0x00000002
        /*0fa8*/ 	.word	0x00022820
        /*0fac*/ 	.short	0x010a
        /*0fae*/ 	.byte	0x3f
	.zero		1


	//   ....[67]....
        /*0fb0*/ 	.word	0x000264d0
        /*0fb4*/ 	.word	0x00000003
        /*0fb8*/ 	.word	0x00022880
        /*0fbc*/ 	.short	0x010a
        /*0fbe*/ 	.byte	0x3f
	.zero		1


	//   ....[68]....
        /*0fc0*/ 	.word	0x00026720
        /*0fc4*/ 	.word	0x00000003
        /*0fc8*/ 	.word	0x00022840
        /*0fcc*/ 	.short	0x010a
        /*0fce*/ 	.byte	0x3f
	.zero		1


	//   ....[69]....
        /*0fd0*/ 	.word	0x00026c10
        /*0fd4*/ 	.word	0x00000015
        /*0fd8*/ 	.word	0x00022870
        /*0fdc*/ 	.short	0x010a
        /*0fde*/ 	.byte	0x3f
	.zero		1


	//   ....[70]....
        /*0fe0*/ 	.word	0x00026c80
        /*0fe4*/ 	.word	0x00000015
        /*0fe8*/ 	.word	0x00022860
        /*0fec*/ 	.short	0x010a
        /*0fee*/ 	.byte	0x3f
	.zero		1


	//   ....[71]....
        /*0ff0*/ 	.word	0x00027140
        /*0ff4*/ 	.word	0x00000015
        /*0ff8*/ 	.word	0x00022850
        /*0ffc*/ 	.short	0x0101
        /*0ffe*/ 	.byte	0x3f
	.zero		1


	//   ....[72]....
        /*1000*/ 	.word	0x000271d0
        /*1004*/ 	.word	0x00000015
        /*1008*/ 	.word	0x00000000
        /*100c*/ 	.short	0x0101
        /*100e*/ 	.byte	0x3f
	.zero		1


	//   ....[73]....
        /*1010*/ 	.word	0x00027400
        /*1014*/ 	.word	0x00000011
        /*1018*/ 	.word	0x00022870
        /*101c*/ 	.short	0x010a
        /*101e*/ 	.byte	0x3f
	.zero		1


	//   ....[74]....
        /*1020*/ 	.word	0x00027470
        /*1024*/ 	.word	0x00000011
        /*1028*/ 	.word	0x00022860
        /*102c*/ 	.short	0x010a
        /*102e*/ 	.byte	0x3f
	.zero		1


	//   ....[75]....
        /*1030*/ 	.word	0x00027960
        /*1034*/ 	.word	0x00000011
        /*1038*/ 	.word	0x00022850
        /*103c*/ 	.short	0x0101
        /*103e*/ 	.byte	0x3f
	.zero		1


	//   ....[76]....
        /*1040*/ 	.word	0x000279b0
        /*1044*/ 	.word	0x00000011
        /*1048*/ 	.word	0x00000000
        /*104c*/ 	.short	0x0101
        /*104e*/ 	.byte	0x3f
	.zero		1


	//   ....[77]....
        /*1050*/ 	.word	0x00028760
        /*1054*/ 	.word	0x00000000
        /*1058*/ 	.word	0x00022820
        /*105c*/ 	.short	0x010a
        /*105e*/ 	.byte	0x3f
	.zero		1


	//   ....[78]....
        /*1060*/ 	.word	0x00028910
        /*1064*/ 	.word	0x00000006
        /*1068*/ 	.word	0x00000000
        /*106c*/ 	.short	0x010a
        /*106e*/ 	.byte	0x3f
	.zero		1


	//   ....[79]....
        /*1070*/ 	.word	0x00028980
        /*1074*/ 	.word	0x00000007
        /*1078*/ 	.word	0x00000000
        /*107c*/ 	.short	0x010a
        /*107e*/ 	.byte	0x3f
	.zero		1


	//   ....[80]....
        /*1080*/ 	.word	0x000289e0
        /*1084*/ 	.word	0x00000004
        /*1088*/ 	.word	0x00022860
        /*108c*/ 	.short	0x010a
        /*108e*/ 	.byte	0x3f
	.zero		1


	//   ....[81]....
        /*1090*/ 	.word	0x00028a30
        /*1094*/ 	.word	0x00000003
        /*1098*/ 	.word	0x00022860
        /*109c*/ 	.short	0x010a
        /*109e*/ 	.byte	0x3f
	.zero		1


	//   ....[82]....
        /*10a0*/ 	.word	0x00028a70
        /*10a4*/ 	.word	0x00000004
        /*10a8*/ 	.word	0x00022880
        /*10ac*/ 	.short	0x010a
        /*10ae*/ 	.byte	0x3f
	.zero		1


	//   ....[83]....
        /*10b0*/ 	.word	0x00028a90
        /*10b4*/ 	.word	0x00000003
        /*10b8*/ 	.word	0x00022880
        /*10bc*/ 	.short	0x010a
        /*10be*/ 	.byte	0x3f
	.zero		1


	//   ....[84]....
        /*10c0*/ 	.word	0x00028af0
        /*10c4*/ 	.word	0x0000006c
        /*10c8*/ 	.word	0x00022890
        /*10cc*/ 	.short	0x010a
        /*10ce*/ 	.byte	0x3f
	.zero		1


	//   ....[85]....
        /*10d0*/ 	.word	0x00028b40
        /*10d4*/ 	.word	0x0000006c
        /*10d8*/ 	.word	0x00022890
        /*10dc*/ 	.short	0x010a
        /*10de*/ 	.byte	0x3f
	.zero		1


	//   ....[86]....
        /*10e0*/ 	.word	0x00028b90
        /*10e4*/ 	.word	0x0000006c
        /*10e8*/ 	.word	0x00022890
        /*10ec*/ 	.short	0x010a
        /*10ee*/ 	.byte	0x3f
	.zero		1


	//   ....[87]....
        /*10f0*/ 	.word	0x00028be0
        /*10f4*/ 	.word	0x0000006c
        /*10f8*/ 	.word	0x000228b0
        /*10fc*/ 	.short	0x010a
        /*10fe*/ 	.byte	0x3f
	.zero		1


	//   ....[88]....
        /*1100*/ 	.word	0x00028e90
        /*1104*/ 	.word	0x00000010
        /*1108*/ 	.word	0x00022800
        /*110c*/ 	.short	0x010a
        /*110e*/ 	.byte	0x3f
	.zero		1


	//   ....[89]....
        /*1110*/ 	.word	0x000290a0
        /*1114*/ 	.word	0x00000010
        /*1118*/ 	.word	0x00022800
        /*111c*/ 	.short	0x010a
        /*111e*/ 	.byte	0x3f
	.zero		1


	//   ....[90]....
        /*1120*/ 	.word	0x000290f0
        /*1124*/ 	.word	0x00000008
        /*1128*/ 	.word	0x00022830
        /*112c*/ 	.short	0x010a
        /*112e*/ 	.byte	0x3f
	.zero		1


	//   ....[91]....
        /*1130*/ 	.word	0x00029140
        /*1134*/ 	.word	0x00000007
        /*1138*/ 	.word	0x00022830
        /*113c*/ 	.short	0x010a
        /*113e*/ 	.byte	0x3f
	.zero		1


	//   ....[92]....
        /*1140*/ 	.word	0x00029190
        /*1144*/ 	.word	0x00000007
        /*1148*/ 	.word	0x00022850
        /*114c*/ 	.short	0x010a
        /*114e*/ 	.byte	0x3f
	.zero		1


	//   ....[93]....
        /*1150*/ 	.word	0x000291e0
        /*1154*/ 	.word	0x00000007
        /*1158*/ 	.word	0x00022830
        /*115c*/ 	.short	0x010a
        /*115e*/ 	.byte	0x3f
	.zero		1


	//   ....[94]....
        /*1160*/ 	.word	0x00029230
        /*1164*/ 	.word	0x00000007
        /*1168*/ 	.word	0x00022850
        /*116c*/ 	.short	0x010a
        /*116e*/ 	.byte	0x3f
	.zero		1


	//   ....[95]....
        /*1170*/ 	.word	0x00029280
        /*1174*/ 	.word	0x00000007
        /*1178*/ 	.word	0x00022830
        /*117c*/ 	.short	0x010a
        /*117e*/ 	.byte	0x3f
	.zero		1


	//   ....[96]....
        /*1180*/ 	.word	0x000292d0
        /*1184*/ 	.word	0x00000007
        /*1188*/ 	.word	0x00022850
        /*118c*/ 	.short	0x010a
        /*118e*/ 	.byte	0x3f
	.zero		1


	//   ....[97]....
        /*1190*/ 	.word	0x00029320
        /*1194*/ 	.word	0x0000000d
        /*1198*/ 	.word	0x00022850
        /*119c*/ 	.short	0x010a
        /*119e*/ 	.byte	0x3f
	.zero		1


	//   ....[98]....
        /*11a0*/ 	.word	0x0002a8f0
        /*11a4*/ 	.word	0x00000005
        /*11a8*/ 	.word	0x00022820
        /*11ac*/ 	.short	0x010a
        /*11ae*/ 	.byte	0x3f
	.zero		1


	//   ....[99]....
        /*11b0*/ 	.word	0x0002a940
        /*11b4*/ 	.word	0x00000007
        /*11b8*/ 	.word	0x000228a0
        /*11bc*/ 	.short	0x010a
        /*11be*/ 	.byte	0x3f
	.zero		1


	//   ....[100]....
        /*11c0*/ 	.word	0x0002a990
        /*11c4*/ 	.word	0x00000007
        /*11c8*/ 	.word	0x000228c0
        /*11cc*/ 	.short	0x010a
        /*11ce*/ 	.byte	0x3f
	.zero		1


	//   ....[101]....
        /*11d0*/ 	.word	0x0002a9e0
        /*11d4*/ 	.word	0x00000008
        /*11d8*/ 	.word	0x000228a0
        /*11dc*/ 	.short	0x010a
        /*11de*/ 	.byte	0x3f
	.zero		1


	//   ....[102]....
        /*11e0*/ 	.word	0x0002aa30
        /*11e4*/ 	.word	0x00000008
        /*11e8*/ 	.word	0x000228c0
        /*11ec*/ 	.short	0x010a
        /*11ee*/ 	.byte	0x3f
	.zero		1


	//   ....[103]....
        /*11f0*/ 	.word	0x0002abd0
        /*11f4*/ 	.word	0x00000000
        /*11f8*/ 	.word	0x00022880
        /*11fc*/ 	.short	0x010a
        /*11fe*/ 	.byte	0x3f
	.zero		1


	//   ....[104]....
        /*1200*/ 	.word	0x0002ac20
        /*1204*/ 	.word	0x00000000
        /*1208*/ 	.word	0x00022840
        /*120c*/ 	.short	0x010a
        /*120e*/ 	.byte	0x3f
	.zero		1


	//   ....[105]....
        /*1210*/ 	.word	0x0002b220
        /*1214*/ 	.word	0x00000002
        /*1218*/ 	.word	0x00022820
        /*121c*/ 	.short	0x010a
        /*121e*/ 	.byte	0x3f
	.zero		1


	//   ....[106]....
        /*1220*/ 	.word	0x0002b270
        /*1224*/ 	.word	0x00000003
        /*1228*/ 	.word	0x00022880
        /*122c*/ 	.short	0x010a
        /*122e*/ 	.byte	0x3f
	.zero		1


	//   ....[107]....
        /*1230*/ 	.word	0x0002b2c0
        /*1234*/ 	.word	0x00000003
        /*1238*/ 	.word	0x00022840
        /*123c*/ 	.short	0x010a
        /*123e*/ 	.byte	0x3f
	.zero		1


	//   ....[108]....
        /*1240*/ 	.word	0x0002b310
        /*1244*/ 	.word	0x00000015
        /*1248*/ 	.word	0x00022870
        /*124c*/ 	.short	0x010a
        /*124e*/ 	.byte	0x3f
	.zero		1


	//   ....[109]....
        /*1250*/ 	.word	0x0002b360
        /*1254*/ 	.word	0x00000015
        /*1258*/ 	.word	0x00022860
        /*125c*/ 	.short	0x010a
        /*125e*/ 	.byte	0x3f
	.zero		1


	//   ....[110]....
        /*1260*/ 	.word	0x0002b3b0
        /*1264*/ 	.word	0x00000011
        /*1268*/ 	.word	0x00022870
        /*126c*/ 	.short	0x010a
        /*126e*/ 	.byte	0x3f
	.zero		1


	//   ....[111]....
        /*1270*/ 	.word	0x0002b400
        /*1274*/ 	.word	0x00000011
        /*1278*/ 	.word	0x00022860
        /*127c*/ 	.short	0x010a
        /*127e*/ 	.byte	0x3f
	.zero		1


	//   ....[112]....
        /*1280*/ 	.word	0x0002be60
        /*1284*/ 	.word	0x00000000
        /*1288*/ 	.word	0x00022820
        /*128c*/ 	.short	0x010a
        /*128e*/ 	.byte	0x3f
	.zero		1


	//   ....[113]....
        /*1290*/ 	.word	0x0002c000
        /*1294*/ 	.word	0x00000006
        /*1298*/ 	.word	0x00000000
        /*129c*/ 	.short	0x010a
        /*129e*/ 	.byte	0x3f
	.zero		1


	//   ....[114]....
        /*12a0*/ 	.word	0x0002c050
        /*12a4*/ 	.word	0x00000007
        /*12a8*/ 	.word	0x00000000
        /*12ac*/ 	.short	0x010a
        /*12ae*/ 	.byte	0x3f
	.zero		1


	//   ....[115]....
        /*12b0*/ 	.word	0x0002c0a0
        /*12b4*/ 	.word	0x00000004
        /*12b8*/ 	.word	0x00022860
        /*12bc*/ 	.short	0x010a
        /*12be*/ 	.byte	0x3f
	.zero		1


	//   ....[116]....
        /*12c0*/ 	.word	0x0002c0f0
        /*12c4*/ 	.word	0x00000003
        /*12c8*/ 	.word	0x00022860
        /*12cc*/ 	.short	0x010a
        /*12ce*/ 	.byte	0x3f
	.zero		1


	//   ....[117]....
        /*12d0*/ 	.word	0x0002c140
        /*12d4*/ 	.word	0x00000004
        /*12d8*/ 	.word	0x00022880
        /*12dc*/ 	.short	0x010a
        /*12de*/ 	.byte	0x3f
	.zero		1


	//----- nvinfo : EIATTR_NUM_MBARRIERS
	.align		4
.L_279:
        /*12e0*/ 	.byte	0x03, 0x38
        /*12e2*/ 	.short	0x0016


	//----- nvinfo : EIATTR_EXIT_INSTR_OFFSETS
	.align		4
        /*12e4*/ 	.byte	0x04, 0x1c
        /*12e6*/ 	.short	(.L_281 - .L_280)


	//   ....[0]....
.L_280:
        /*12e8*/ 	.word	0x00028ae0


	//----- nvinfo : EIATTR_MAX_THREADS
	.align		4
.L_281:
        /*12ec*/ 	.byte	0x04, 0x05
        /*12ee*/ 	.short	(.L_283 - .L_282)
.L_282:
        /*12f0*/ 	.word	0x00000180
        /*12f4*/ 	.word	0x00000001
        /*12f8*/ 	.word	0x00000001


	//----- nvinfo : EIATTR_CRS_STACK_SIZE
	.align		4
.L_283:
        /*12fc*/ 	.byte	0x04, 0x1e
        /*12fe*/ 	.short	(.L_285 - .L_284)
.L_284:
        /*1300*/ 	.word	0x00000000


	//----- nvinfo : EIATTR_CBANK_PARAM_SIZE
	.align		4
.L_285:
        /*1304*/ 	.byte	0x03, 0x19
        /*1306*/ 	.short	0x0af0


	//----- nvinfo : EIATTR_PARAM_CBANK
	.align		4
        /*1308*/ 	.byte	0x04, 0x0a
        /*130a*/ 	.short	(.L_287 - .L_286)
	.align		4
.L_286:
        /*130c*/ 	.word	index@(.nv.constant0._ZN7cutlass13device_kernelIN5flash11enable_sm90INS1_16FlashAttnFwdSm90INS1_25CollectiveMainloopFwdSm90ILi2EN4cute5tupleIJNS5_1CILi1EEES8_S8_EEENS6_IJNS7_ILi128EEESA_NS7_ILi192EEEEEELi128ENS_12float_e4m3_tEfNS_4arch4Sm90ELb0ELb1ELb1ELb1ELb0ELb1ELb0ELb1ELb1ELb1ELb0ELb0EEENS1_21CollectiveEpilogueFwdINS6_IJSA_SA_SA_EEES9_NS_10bfloat16_tESF_Li256ELb1ELb1ELb0ELb1EEENS1_36VarlenDynamicPersistentTileSchedulerILi128ELi128ELi256ELi128ELb0ELb1ELb1ELb1ELb0ELb1EEEEEEEEEvNT_6ParamsE)
        /*1310*/ 	.short	0x0210
        /*1312*/ 	.short	0x0af0


	//----- nvinfo : EIATTR_SW_WAR
	.align		4
.L_287:
        /*1314*/ 	.byte	0x04, 0x36
        /*1316*/ 	.short	(.L_289 - .L_288)
.L_288:
        /*1318*/ 	.word	0x00000008
.L_289:


//--------------------- .nv.info._ZN7cutlass13device_kernelIN5flash11enable_sm90INS1_16FlashAttnFwdSm90INS1_25CollectiveMainloopFwdSm90ILi2EN4cute5tupleIJNS5_1CILi1EEES8_S8_EEENS6_IJNS7_ILi128EEENS7_ILi160EEENS7_ILi192EEEEEELi128ENS_12float_e4m3_tEfNS_4arch4Sm90ELb1ELb0ELb1ELb0ELb0ELb0ELb0ELb1ELb1ELb1ELb0ELb0EEENS1_21CollectiveEpilogueFwdINS6_IJSA_SA_SB_EEES9_NS_10bfloat16_tESG_Li256ELb0ELb1ELb0ELb1EEENS1_30DynamicPersistentTileSchedulerILi256ELi128ELb0ELb1ELb1EEEEEEEEEvNT_6ParamsE --------------------------
	.section	.nv.info._ZN7cutlass13device_kernelIN5flash11enable_sm90INS1_16FlashAttnFwdSm90INS1_25CollectiveMainloopFwdSm90ILi2EN4cute5tupleIJNS5_1CILi1EEES8_S8_EEENS6_IJNS7_ILi128EEENS7_ILi160EEENS7_ILi192EEEEEELi128ENS_12float_e4m3_tEfNS_4arch4Sm90ELb1ELb0ELb1ELb0ELb0ELb0ELb0ELb1ELb1ELb1ELb0ELb0EEENS1_21CollectiveEpilogueFwdINS6_IJSA_SA_SB_EEES9_NS_10bfloat16_tESG_Li256ELb0ELb1ELb0ELb1EEENS1_30DynamicPersistentTileSchedulerILi256ELi128ELb0ELb1ELb1EEEEEEEEEvNT_6ParamsE,"",@"SHT_CUDA_INFO"
	.sectionflags	@""
	.align	4


	//----- nvinfo : EIATTR_CUDA_API_VERSION
	.align		4
        /*0000*/ 	.byte	0x04, 0x37
        /*0002*/ 	.short	(.L_291 - .L_290)
.L_290:
        /*0004*/ 	.word	0x00000082


	//----- nvinfo : EIATTR_KPARAM_INFO
	.align		4
.L_291:
        /*0008*/ 	.byte	0x04, 0x17
        /*000a*/ 	.short	(.L_293 - .L_292)
.L_292:
        /*000c*/ 	.word	0x00000000
        /*0010*/ 	.short	0x0000
        /*0012*/ 	.short	0x0070
        /*0014*/ 	.byte	0x00, 0xf0, 0x01, 0x2a


	//----- nvinfo : EIATTR_SPARSE_MMA_MASK
	.align		4
.L_293:
        /*0018*/ 	.byte	0x03, 0x50
        /*001a*/ 	.short	0x0000


	//----- nvinfo : EIATTR_MAXREG_COUNT
	.align		4
        /*001c*/ 	.byte	0x03, 0x1b
        /*001e*/ 	.short	0x00a8


	//----- nvinfo : EIATTR_NUM_BARRIERS
	.align		4
        /*0020*/ 	.byte	0x02, 0x4c
        /*0022*/ 	.byte	0x10
	.zero		1


	//----- nvinfo : EIATTR_EXTERNS
	.align		4
        /*0024*/ 	.byte	0x04, 0x0f
        /*0026*/ 	.short	(.L_295 - .L_294)


	//   ....[0]....
	.align		4
.L_294:
        /*0028*/ 	.word	index@(__assertfail)


	//----- nvinfo : EIATTR_ANNOTATIONS
	.align		4
.L_295:
        /*002c*/ 	.byte	0x04, 0x55
        /*002e*/ 	.short	(.L_297 - .L_296)


	//   ....[0]....
.L_296:
        /* <DEDUP_REMOVED lines=24> */


	//----- nvinfo : EIATTR_MERCURY_ISA_VERSION
	.align		4
.L_297:
        /*01a0*/ 	.byte	0x03, 0x5f
        /*01a2*/ 	.short	0x0101


	//----- nvinfo : EIATTR_INT_WARP_WIDE_INSTR_OFFSETS
	.align		4
        /*01a4*/ 	.byte	0x04, 0x31
        /*01a6*/ 	.short	(.L_299 - .L_298)


	//   ....[0]....
.L_298:
        /*01a8*/ 	.word	0x00000130


	//   ....[1]....
        /*01ac*/ 	.word	0x00000170


	//   ....[2]....
        /*01b0*/ 	.word	0x000001e0


	//   ....[3]....
        /*01b4*/ 	.word	0x00010790


	//   ....[4]....
        /*01b8*/ 	.word	0x00010820


	//   ....[5]....
        /*01bc*/ 	.word	0x00013080


	//   ....[6]....
        /*01c0*/ 	.word	0x00013110


	//----- nvinfo : EIATTR_COOP_GROUP_MASK_REGIDS
	.align		4
.L_299:
        /*01c4*/ 	.byte	0x04, 0x29
        /*01c6*/ 	.short	(.L_301 - .L_300)


	//   ....[0]....
.L_300:
        /*01c8*/ 	.word	0xffffffff


	//   ....[1]....
        /*01cc*/ 	.word	0xffffffff


	//   ....[2]....
        /*01d0*/ 	.word	0xffffffff


	//   ....[3]....
        /*01d4*/ 	.word	0xffffffff


	//   ....[4]....
        /*01d8*/ 	.word	0xffffffff


	//   ....[5]....
        /*01dc*/ 	.word	0xffffffff


	//   ....[6]....
        /*01e0*/ 	.word	0xffffffff


	//   ....[7]....
        /*01e4*/ 	.word	0xffffffff


	//   ....[8]....
        /*01e8*/ 	.word	0xffffffff


	//   ....[9]....
        /*01ec*/ 	.word	0xffffffff


	//   ....[10]....
        /*01f0*/ 	.word	0xffffffff


	//   ....[11]....
        /*01f4*/ 	.word	0xffffffff


	//   ....[12]....
        /*01f8*/ 	.word	0xffffffff


	//   ....[13]....
        /*01fc*/ 	.word	0xffffffff


	//   ....[14]....
        /*0200*/ 	.word	0xffffffff


	//   ....[15]....
        /*0204*/ 	.word	0xffffffff


	//   ....[16]....
        /*0208*/ 	.word	0xffffffff


	//   ....[17]....
        /*020c*/ 	.word	0xffffffff


	//   ....[18]....
        /*0210*/ 	.word	0xffffffff


	//   ....[19]....
        /*0214*/ 	.word	0xffffffff


	//   ....[20]....
        /*0218*/ 	.word	0xffffffff


	//   ....[21]....
        /*021c*/ 	.word	0xffffffff


	//   ....[22]....
        /*0220*/ 	.word	0xffffffff


	//   ....[23]....
        /*0224*/ 	.word	0xffffffff


	//   ....[24]....
        /*0228*/ 	.word	0xffffffff


	//   ....[25]....
        /*022c*/ 	.word	0xffffffff


	//   ....[26]....
        /*0230*/ 	.word	0xffffffff


	//   ....[27]....
        /*0234*/ 	.word	0xffffffff


	//   ....[28]....
        /*0238*/ 	.word	0xffffffff


	//   ....[29]....
        /*023c*/ 	.word	0xffffffff


	//   ....[30]....
        /*0240*/ 	.word	0xffffffff


	//   ....[31]....
        /*0244*/ 	.word	0xffffffff


	//   ....[32]....
        /*0248*/ 	.word	0xffffffff


	//   ....[33]....
        /*024c*/ 	.word	0xffffffff


	//   ....[34]....
        /*0250*/ 	.word	0xffffffff


	//   ....[35]....
        /*0254*/ 	.word	0xffffffff


	//   ....[36]....
        /*0258*/ 	.word	0xffffffff


	//   ....[37]....
        /*025c*/ 	.word	0xffffffff


	//   ....[38]....
        /*0260*/ 	.word	0xffffffff


	//   ....[39]....
        /*0264*/ 	.word	0xffffffff


	//   ....[40]....
        /*0268*/ 	.word	0xffffffff


	//   ....[41]....
        /*026c*/ 	.word	0xffffffff


	//   ....[42]....
        /*0270*/ 	.word	0xffffffff


	//   ....[43]....
        /*0274*/ 	.word	0xffffffff


	//   ....[44]....
        /*0278*/ 	.word	0xffffffff


	//   ....[45]....
        /*027c*/ 	.word	0xffffffff


	//   ....[46]....
        /*0280*/ 	.word	0xffffffff


	//   ....[47]....
        /*0284*/ 	.word	0xffffffff


	//   ....[48]....
        /*0288*/ 	.word	0xffffffff


	//   ....[49]....
        /*028c*/ 	.word	0xffffffff


	//   ....[50]....
        /*0290*/ 	.word	0xffffffff


	//   ....[51]....
        /*0294*/ 	.word	0xffffffff


	//   ....[52]....
        /*0298*/ 	.word	0xffffffff


	//   ....[53]....
        /*029c*/ 	.word	0xffffffff


	//   ....[54]....
        /*02a0*/ 	.word	0xffffffff


	//   ....[55]....
        /*02a4*/ 	.word	0xffffffff


	//   ....[56]....
        /*02a8*/ 	.word	0xffffffff


	//   ....[57]....
        /*02ac*/ 	.word	0xffffffff


	//   ....[58]....
        /*02b0*/ 	.word	0xffffffff


	//   ....[59]....
        /*02b4*/ 	.word	0xffffffff


	//   ....[60]....
        /*02b8*/ 	.word	0xffffffff


	//   ....[61]....
        /*02bc*/ 	.word	0xffffffff


	//   ....[62]....
        /*02c0*/ 	.word	0xffffffff


	//   ....[63]....
        /*02c4*/ 	.word	0xffffffff


	//   ....[64]....
        /*02c8*/ 	.word	0xffffffff


	//   ....[65]....
        /*02cc*/ 	.word	0xffffffff


	//   ....[66]....
        /*02d0*/ 	.word	0xffffffff


	//   ....[67]....
        /*02d4*/ 	.word	0xffffffff


	//   ....[68]....
        /*02d8*/ 	.word	0xffffffff


	//   ....[69]....
        /*02dc*/ 	.word	0xffffffff


	//   ....[70]....
        /*02e0*/ 	.word	0xffffffff


	//   ....[71]....
        /*02e4*/ 	.word	0xffffffff


	//   ....[72]....
        /*02e8*/ 	.word	0xffffffff


	//   ....[73]....
        /*02ec*/ 	.word	0xffffffff


	//   ....[74]....
        /*02f0*/ 	.word	0xffffffff


	//   ....[75]....
        /*02f4*/ 	.word	0xffffffff


	//   ....[76]....
        /*02f8*/ 	.word	0xffffffff


	//   ....[77]....
        /*02fc*/ 	.word	0xffffffff


	//   ....[78]....
        /*0300*/ 	.word	0xffffffff


	//   ....[79]....
        /*0304*/ 	.word	0xffffffff


	//   ....[80]....
        /*0308*/ 	.word	0xffffffff


	//   ....[81]....
        /*030c*/ 	.word	0xffffffff


	//   ....[82]....
        /*0310*/ 	.word	0xffffffff


	//   ....[83]....
        /*0314*/ 	.word	0xffffffff


	//   ....[84]....
        /*0318*/ 	.word	0xffffffff


	//   ....[85]....
        /*031c*/ 	.word	0xffffffff


	//   ....[86]....
        /*0320*/ 	.word	0xffffffff


	//   ....[87]....
        /*0324*/ 	.word	0xffffffff


	//   ....[88]....
        /*0328*/ 	.word	0xffffffff


	//   ....[89]....
        /*032c*/ 	.word	0xffffffff


	//   ....[90]....
        /*0330*/ 	.word	0xffffffff


	//   ....[91]....
        /*0334*/ 	.word	0xffffffff


	//   ....[92]....
        /*0338*/ 	.word	0x0500000f


	//   ....[93]....
        /*033c*/ 	.word	0x0500000f


	//   ....[94]....
        /*0340*/ 	.word	0x0500000f


	//   ....[95]....
        /*0344*/ 	.word	0x0500000f


	//   ....[96]....
        /*0348*/ 	.word	0x0500000f


	//   ....[97]....
        /*034c*/ 	.word	0x0500000f


	//   ....[98]....
        /*0350*/ 	.word	0x0500000f


	//   ....[99]....
        /*0354*/ 	.word	0x0500000f


	//   ....[100]....
        /*0358*/ 	.word	0x0500000f


	//   ....[101]....
        /*035c*/ 	.word	0x0500000f


	//----- nvinfo : EIATTR_COOP_GROUP_INSTR_OFFSETS
	.align		4
.L_301:
        /*0360*/ 	.byte	0x04, 0x28
        /*0362*/ 	.short	(.L_303 - .L_302)


	//   ....[0]....
.L_302:
        /*0364*/ 	.word	0x00000070


	//   ....[1]....
        /*0368*/ 	.word	0x00000140


	//   ....[2]....
        /*036c*/ 	.word	0x00000190


	//   ....[3]....
        /*0370*/ 	.word	0x000003c0


	//   ....[4]....
        /*0374*/ 	.word	0x00000520


	//   ....[5]....
        /*0378*/ 	.word	0x00000640


	//   ....[6]....
        /*037c*/ 	.word	0x000007a0


	//   ....[7]....
        /*0380*/ 	.word	0x00001470


	//   ....[8]....
        /*0384*/ 	.word	0x00002b60


	//   ....[9]....
        /*0388*/ 	.word	0x00003460


	//   ....[10]....
        /*038c*/ 	.word	0x000038f0


	//   ....[11]....
        /*0390*/ 	.word	0x00003a20


	//   ....[12]....
        /*0394*/ 	.word	0x000045e0


	//   ....[13]....
        /*0398*/ 	.word	0x00004670


	//   ....[14]....
        /*039c*/ 	.word	0x00006670


	//   ....[15]....
        /*03a0*/ 	.word	0x00007010


	//   ....[16]....
        /*03a4*/ 	.word	0x000076a0


	//   ....[17]....
        /*03a8*/ 	.word	0x000077b0


	//   ....[18]....
        /*03ac*/ 	.word	0x00008450


	//   ....[19]....
        /*03b0*/ 	.word	0x000084a0


	//   ....[20]....
        /*03b4*/ 	.word	0x0000b7e0


	//   ....[21]....
        /*03b8*/ 	.word	0x0000b840


	//   ....[22]....
        /*03bc*/ 	.word	0x0000b860


	//   ....[23]....
        /*03c0*/ 	.word	0x0000b880


	//   ....[24]....
        /*03c4*/ 	.word	0x0000d3b0


	//   ....[25]....
        /*03c8*/ 	.word	0x0000d3c0


	//   ....[26]....
        /*03cc*/ 	.word	0x0000d440


	//   ....[27]....
        /*03d0*/ 	.word	0x0000d450


	//   ....[28]....
        /*03d4*/ 	.word	0x0000e780


	//   ....[29]....
        /*03d8*/ 	.word	0x0000e790


	//   ....[30]....
        /*03dc*/ 	.word	0x0000e7a0


	//   ....[31]....
        /*03e0*/ 	.word	0x0000e7b0


	//   ....[32]....
        /*03e4*/ 	.word	0x0000e7c0


	//   ....[33]....
        /*03e8*/ 	.word	0x0000e7d0


	//   ....[34]....
        /*03ec*/ 	.word	0x0000e7e0


	//   ....[35]....
        /*03f0*/ 	.word	0x0000e7f0


	//   ....[36]....
        /*03f4*/ 	.word	0x0000e800


	//   ....[37]....
        /*03f8*/ 	.word	0x0000e810


	//   ....[38]....
        /*03fc*/ 	.word	0x0000e840


	//   ....[39]....
        /*0400*/ 	.word	0x0000e850


	//   ....[40]....
        /*0404*/ 	.word	0x0000e860


	//   ....[41]....
        /*0408*/ 	.word	0x0000e870


	//   ....[42]....
        /*040c*/ 	.word	0x0000e890


	//   ....[43]....
        /*0410*/ 	.word	0x0000e8a0


	//   ....[44]....
        /*0414*/ 	.word	0x0000e8d0


	//   ....[45]....
        /*0418*/ 	.word	0x0000e8e0


	//   ....[46]....
        /*041c*/ 	.word	0x0000e900


	//   ....[47]....
        /*0420*/ 	.word	0x0000e910


	//   ....[48]....
        /*0424*/ 	.word	0x0000e920


	//   ....[49]....
        /*0428*/ 	.word	0x0000e930


	//   ....[50]....
        /*042c*/ 	.word	0x0000e940


	//   ....[51]....
        /*0430*/ 	.word	0x0000e950


	//   ....[52]....
        /*0434*/ 	.word	0x0000e970


	//   ....[53]....
        /*0438*/ 	.word	0x0000e9a0


	//   ....[54]....
        /*043c*/ 	.word	0x0000e9e0


	//   ....[55]....
        /*0440*/ 	.word	0x0000ea20


	//   ....[56]....
        /*0444*/ 	.word	0x0000ea60


	//   ....[57]....
        /*0448*/ 	.word	0x0000eaa0


	//   ....[58]....
        /*044c*/ 	.word	0x0000eab0


	//   ....[59]....
        /*0450*/ 	.word	0x0000eac0


	//   ....[60]....
        /*0454*/ 	.word	0x0000ebb0


	//   ....[61]....
        /*0458*/ 	.word	0x0000ebe0


	//   ....[62]....
        /*045c*/ 	.word	0x0000ec10


	//   ....[63]....
        /*0460*/ 	.word	0x0000ec40


	//   ....[64]....
        /*0464*/ 	.word	0x0000f0f0


	//   ....[65]....
        /*0468*/ 	.word	0x0000f130


	//   ....[66]....
        /*046c*/ 	.word	0x0000f1f0


	//   ....[67]....
        /*0470*/ 	.word	0x0000f210


	//   ....[68]....
        /*0474*/ 	.word	0x0000f2d0


	//   ....[69]....
        /*0478*/ 	.word	0x0000f2f0


	//   ....[70]....
        /*047c*/ 	.word	0x0000f3c0


	//   ....[71]....
        /*0480*/ 	.word	0x0000f3e0


	//   ....[72]....
        /*0484*/ 	.word	0x0000fa80


	//   ....[73]....
        /*0488*/ 	.word	0x0000faa0


	//   ....[74]....
        /*048c*/ 	.word	0x0000fb60


	//   ....[75]....
        /*0490*/ 	.word	0x0000fb80


	//   ....[76]....
        /*0494*/ 	.word	0x0000fc40


	//   ....[77]....
        /*0498*/ 	.word	0x0000fc60


	//   ....[78]....
        /*049c*/ 	.word	0x0000fd30


	//   ....[79]....
        /*04a0*/ 	.word	0x0000fd50


	//   ....[80]....
        /*04a4*/ 	.word	0x0000fec0


	//   ....[81]....
        /*04a8*/ 	.word	0x00010f70


	//   ....[82]....
        /*04ac*/ 	.word	0x00011b90


	//   ....[83]....
        /*04b0*/ 	.word	0x00011bc0


	//   ....[84]....
        /*04b4*/ 	.word	0x00011c90


	//   ....[85]....
        /*04b8*/ 	.word	0x00011ca0


	//   ....[86]....
        /*04bc*/ 	.word	0x00011d30


	//   ....[87]....
        /*04c0*/ 	.word	0x00011d40


	//   ....[88]....
        /*04c4*/ 	.word	0x00011d50


	//   ....[89]....
        /*04c8*/ 	.word	0x00011d60


	//   ....[90]....
        /*04cc*/ 	.word	0x00013980


	//   ....[91]....
        /*04d0*/ 	.word	0x00013b20


	//   ....[92]....
        /*04d4*/ 	.word	0x00014100


	//   ....[93]....
        /*04d8*/ 	.word	0x000142b0


	//   ....[94]....
        /*04dc*/ 	.word	0x00014310


	//   ....[95]....
        /*04e0*/ 	.word	0x000143a0


	//   ....[96]....
        /*04e4*/ 	.word	0x000144a0


	//   ....[97]....
        /*04e8*/ 	.word	0x00014500


	//   ....[98]....
        /*04ec*/ 	.word	0x00014600


	//   ....[99]....
        /*04f0*/ 	.word	0x00014660


	//   ....[100]....
        /*04f4*/ 	.word	0x00014740


	//   ....[101]....
        /*04f8*/ 	.word	0x00014a90


	//----- nvinfo : EIATTR_REG_RECONFIG
	.align		4
.L_303:
        /*04fc*/ 	.byte	0x01, 0x54
	.zero		2


	//----- nvinfo : EIATTR_SYSCALL_OFFSETS
	.align		4
        /*0500*/ 	.byte	0x04, 0x46
        /*0502*/ 	.short	(.L_305 - .L_304)


	//   ....[0]....
.L_304:
        /*0504*/ 	.word	0x00001650


	//   ....[1]....
        /*0508*/ 	.word	0x00010990


	//   ....[2]....
        /*050c*/ 	.word	0x00010b20


	//   ....[3]....
        /*0510*/ 	.word	0x00010c70


	//   ....[4]....
        /*0514*/ 	.word	0x00010dc0


	//   ....[5]....
        /*0518*/ 	.word	0x00011770


	//----- nvinfo : EIATTR_MBARRIER_INSTR_OFFSETS
	.align		4
.L_305:
        /*051c*/ 	.byte	0x04, 0x39
        /*051e*/ 	.short	(.L_307 - .L_306)


	//   ....[0]....
.L_306:
        /*0520*/ 	.word	0x00000270
        /*0524*/ 	.word	0x000000ff
        /*0528*/ 	.word	0x00029800
        /*052c*/ 	.short	0x0100
        /*052e*/ 	.byte	0x08
	.zero		1


	//   ....[1]....
        /*0530*/ 	.word	0x00000280
        /*0534*/ 	.word	0x000000ff
        /*0538*/ 	.word	0x00029820
        /*053c*/ 	.short	0x0100
        /*053e*/ 	.byte	0x08
	.zero		1


	//   ....[2]....
        /*0540*/ 	.word	0x00000370
        /*0544*/ 	.word	0x000000ff
        /*0548*/ 	.word	0x00029830
        /*054c*/ 	.short	0x0100
        /*054e*/ 	.byte	0x08
	.zero		1


	//   ....[3]....
        /*0550*/ 	.word	0x00000380
        /*0554*/ 	.word	0x000000ff
        /*0558*/ 	.word	0x00029840
        /*055c*/ 	.short	0x0100
        /*055e*/ 	.byte	0x08
	.zero		1


	//   ....[4]....
        /*0560*/ 	.word	0x00000390
        /*0564*/ 	.word	0x000000ff
        /*0568*/ 	.word	0x00029838
        /*056c*/ 	.short	0x0100
        /*056e*/ 	.byte	0x08
	.zero		1


	//   ....[5]....
        /*0570*/ 	.word	0x000003a0
        /*0574*/ 	.word	0x000000ff
        /*0578*/ 	.word	0x00029848
        /*057c*/ 	.short	0x0100
        /*057e*/ 	.byte	0x08
	.zero		1


	//   ....[6]....
        /*0580*/ 	.word	0x000004d0
        /*0584*/ 	.word	0x000000ff
        /*0588*/ 	.word	0x00029850
        /*058c*/ 	.short	0x0100
        /*058e*/ 	.byte	0x08
	.zero		1


	//   ....[7]....
        /*0590*/ 	.word	0x000004e0
        /*0594*/ 	.word	0x000000ff
        /*0598*/ 	.word	0x00029860
        /*059c*/ 	.short	0x0100
        /*059e*/ 	.byte	0x08
	.zero		1


	//   ....[8]....
        /*05a0*/ 	.word	0x000004f0
        /*05a4*/ 	.word	0x000000ff
        /*05a8*/ 	.word	0x00029858
        /*05ac*/ 	.short	0x0100
        /*05ae*/ 	.byte	0x08
	.zero		1


	//   ....[9]....
        /*05b0*/ 	.word	0x00000500
        /*05b4*/ 	.word	0x000000ff
        /*05b8*/ 	.word	0x00029868
        /*05bc*/ 	.short	0x0100
        /*05be*/ 	.byte	0x08
	.zero		1


	//   ....[10]....
        /*05c0*/ 	.word	0x000005f0
        /*05c4*/ 	.word	0x000000ff
        /*05c8*/ 	.word	0x00029870
        /*05cc*/ 	.short	0x0100
        /*05ce*/ 	.byte	0x06
	.zero		1


	//   ....[11]....
        /*05d0*/ 	.word	0x00000600
        /*05d4*/ 	.word	0x000000ff
        /*05d8*/ 	.word	0x00029880
        /*05dc*/ 	.short	0x0100
        /*05de*/ 	.byte	0x06
	.zero		1


	//   ....[12]....
        /*05e0*/ 	.word	0x00000610
        /*05e4*/ 	.word	0x000000ff
        /*05e8*/ 	.word	0x00029878
        /*05ec*/ 	.short	0x0100
        /*05ee*/ 	.byte	0x06
	.zero		1


	//   ....[13]....
        /*05f0*/ 	.word	0x00000620
        /*05f4*/ 	.word	0x000000ff
        /*05f8*/ 	.word	0x00029888
        /*05fc*/ 	.short	0x0100
        /*05fe*/ 	.byte	0x06
	.zero		1


	//   ....[14]....
        /*0600*/ 	.word	0x00000750
        /*0604*/ 	.word	0x000000ff
        /*0608*/ 	.word	0x00029890
        /*060c*/ 	.short	0x0100
        /*060e*/ 	.byte	0x08
	.zero		1


	//   ....[15]....
        /*0610*/ 	.word	0x00000760
        /*0614*/ 	.word	0x000000ff
        /*0618*/ 	.word	0x000298a0
        /*061c*/ 	.short	0x0100
        /*061e*/ 	.byte	0x08
	.zero		1


	//   ....[16]....
        /*0620*/ 	.word	0x00000770
        /*0624*/ 	.word	0x000000ff
        /*0628*/ 	.word	0x00029898
        /*062c*/ 	.short	0x0100
        /*062e*/ 	.byte	0x08
	.zero		1


	//   ....[17]....
        /*0630*/ 	.word	0x00000780
        /*0634*/ 	.word	0x000000ff
        /*0638*/ 	.word	0x000298a8
        /*063c*/ 	.short	0x0100
        /*063e*/ 	.byte	0x08
	.zero		1


	//   ....[18]....
        /*0640*/ 	.word	0x000008b0
        /*0644*/ 	.word	0x000000ff
        /*0648*/ 	.word	0x000298b0
        /*064c*/ 	.short	0x0100
        /*064e*/ 	.byte	0x08
	.zero		1


	//   ....[19]....
        /*0650*/ 	.word	0x000008c0
        /*0654*/ 	.word	0x000000ff
        /*0658*/ 	.word	0x000298c0
        /*065c*/ 	.short	0x0100
        /*065e*/ 	.byte	0x08
	.zero		1


	//   ....[20]....
        /*0660*/ 	.word	0x000008d0
        /*0664*/ 	.word	0x000000ff
        /*0668*/ 	.word	0x000298b8
        /*066c*/ 	.short	0x0100
        /*066e*/ 	.byte	0x08
	.zero		1


	//   ....[21]....
        /*0670*/ 	.word	0x000008e0
        /*0674*/ 	.word	0x000000ff
        /*0678*/ 	.word	0x000298c8
        /*067c*/ 	.short	0x0100
        /*067e*/ 	.byte	0x08
	.zero		1


	//   ....[22]....
        /*0680*/ 	.word	0x000019a0
        /*0684*/ 	.word	0x000000ff
        /*0688*/ 	.word	0x00029800
        /*068c*/ 	.short	0x010a
        /*068e*/ 	.byte	0x29
	.zero		1


	//   ....[23]....
        /*0690*/ 	.word	0x00001a40
        /*0694*/ 	.word	0x00000002
        /*0698*/ 	.word	0x00029830
        /*069c*/ 	.short	0x010a
        /*069e*/ 	.byte	0x3f
	.zero		1


	//   ....[24]....
        /*06a0*/ 	.word	0x00001aa0
        /*06a4*/ 	.word	0x00000002
        /*06a8*/ 	.word	0x00029830
        /*06ac*/ 	.short	0x010a
        /*06ae*/ 	.byte	0x3f
	.zero		1


	//   ....[25]....
        /*06b0*/ 	.word	0x00003360
        /*06b4*/ 	.word	0x00000002
        /*06b8*/ 	.word	0x00000000
        /*06bc*/ 	.short	0x0101
        /*06be*/ 	.byte	0x3f
	.zero		1


	//   ....[26]....
        /*06c0*/ 	.word	0x00005820
        /*06c4*/ 	.word	0x000000ff
        /*06c8*/ 	.word	0x00029830
        /*06cc*/ 	.short	0x010a
        /*06ce*/ 	.byte	0x06
	.zero		1


	//   ....[27]....
        /*06d0*/ 	.word	0x00005860
        /*06d4*/ 	.word	0x000000ff
        /*06d8*/ 	.word	0x00029830
        /*06dc*/ 	.short	0x010a
        /*06de*/ 	.byte	0x06
	.zero		1


	//   ....[28]....
        /*06e0*/ 	.word	0x000064a0
        /*06e4*/ 	.word	0x000000ff
        /*06e8*/ 	.word	0x00029850
        /*06ec*/ 	.short	0x010a
        /*06ee*/ 	.byte	0x06
	.zero		1


	//   ....[29]....
        /*06f0*/ 	.word	0x000064e0
        /*06f4*/ 	.word	0x000000ff
        /*06f8*/ 	.word	0x00029850
        /*06fc*/ 	.short	0x010a
        /*06fe*/ 	.byte	0x06
	.zero		1


	//   ....[30]....
        /*0700*/ 	.word	0x00008fc0
        /*0704*/ 	.word	0x00000002
        /*0708*/ 	.word	0x00000000
        /*070c*/ 	.short	0x0101
        /*070e*/ 	.byte	0x3f
	.zero		1


	//   ....[31]....
        /*0710*/ 	.word	0x00009330
        /*0714*/ 	.word	0x000000ff
        /*0718*/ 	.word	0x00000000
        /*071c*/ 	.short	0x0101
        /*071e*/ 	.byte	0x06
	.zero		1


	//   ....[32]....
        /*0720*/ 	.word	0x00009a70
        /*0724*/ 	.word	0x000000ff
        /*0728*/ 	.word	0x00029830
        /*072c*/ 	.short	0x010a
        /*072e*/ 	.byte	0x06
	.zero		1


	//   ....[33]....
        /*0730*/ 	.word	0x00009ab0
        /*0734*/ 	.word	0x000000ff
        /*0738*/ 	.word	0x00029830
        /*073c*/ 	.short	0x010a
        /*073e*/ 	.byte	0x06
	.zero		1


	//   ....[34]....
        /*0740*/ 	.word	0x0000a6c0
        /*0744*/ 	.word	0x000000ff
        /*0748*/ 	.word	0x00029850
        /*074c*/ 	.short	0x010a
        /*074e*/ 	.byte	0x06
	.zero		1


	//   ....[35]....
        /*0750*/ 	.word	0x0000a700
        /*0754*/ 	.word	0x000000ff
        /*0758*/ 	.word	0x00029850
        /*075c*/ 	.short	0x010a
        /*075e*/ 	.byte	0x06
	.zero		1


	//   ....[36]....
        /*0760*/ 	.word	0x0000c690
        /*0764*/ 	.word	0x00000002
        /*0768*/ 	.word	0x00000000
        /*076c*/ 	.short	0x0101
        /*076e*/ 	.byte	0x3f
	.zero		1


	//   ....[37]....
        /*0770*/ 	.word	0x0000c9e0
        /*0774*/ 	.word	0x000000ff
        /*0778*/ 	.word	0x00000000
        /*077c*/ 	.short	0x0101
        /*077e*/ 	.byte	0x06
	.zero		1


	//   ....[38]....
        /*0780*/ 	.word	0x0000d060
        /*0784*/ 	.word	0x000000ff
        /*0788*/ 	.word	0x00029850
        /*078c*/ 	.short	0x010a
        /*078e*/ 	.byte	0x09
	.zero		1


	//   ....[39]....
        /*0790*/ 	.word	0x0000d0a0
        /*0794*/ 	.word	0x000000ff
        /*0798*/ 	.word	0x00029850
        /*079c*/ 	.short	0x010a
        /*079e*/ 	.byte	0x09
	.zero		1


	//   ....[40]....
        /*07a0*/ 	.word	0x0000d720
        /*07a4*/ 	.word	0x000000ff
        /*07a8*/ 	.word	0x00000000
        /*07ac*/ 	.short	0x0101
        /*07ae*/ 	.byte	0x04
	.zero		1


	//   ....[41]....
        /*07b0*/ 	.word	0x0000f120
        /*07b4*/ 	.word	0x00000003
        /*07b8*/ 	.word	0x00000000
        /*07bc*/ 	.short	0x0101
        /*07be*/ 	.byte	0x3f
	.zero		1


	//   ....[42]....
        /*07c0*/ 	.word	0x000111e0
        /*07c4*/ 	.word	0x00000002
        /*07c8*/ 	.word	0x00029880
        /*07cc*/ 	.short	0x010a
        /*07ce*/ 	.byte	0x3f
	.zero		1


	//   ....[43]....
        /*07d0*/ 	.word	0x00011360
        /*07d4*/ 	.word	0x00000002
        /*07d8*/ 	.word	0x00029840
        /*07dc*/ 	.short	0x010a
        /*07de*/ 	.byte	0x3f
	.zero		1


	//   ....[44]....
        /*07e0*/ 	.word	0x00011ea0
        /*07e4*/ 	.word	0x00000011
        /*07e8*/ 	.word	0x00029800
        /*07ec*/ 	.short	0x0107
        /*07ee*/ 	.byte	0x3f
	.zero		1


	//   ....[45]....
        /*07f0*/ 	.word	0x00011fa0
        /*07f4*/ 	.word	0x00000011
        /*07f8*/ 	.word	0x00029800
        /*07fc*/ 	.short	0x0101
        /*07fe*/ 	.byte	0x3f
	.zero		1


	//   ....[46]....
        /*0800*/ 	.word	0x00011fc0
        /*0804*/ 	.word	0x00000011
        /*0808*/ 	.word	0x00029820
        /*080c*/ 	.short	0x010a
        /*080e*/ 	.byte	0x3f
	.zero		1


	//   ....[47]....
        /*0810*/ 	.word	0x000122e0
        /*0814*/ 	.word	0x00000004
        /*0818*/ 	.word	0x00029880
        /*081c*/ 	.short	0x010a
        /*081e*/ 	.byte	0x3f
	.zero		1


	//   ....[48]....
        /*0820*/ 	.word	0x00012500
        /*0824*/ 	.word	0x00000004
        /*0828*/ 	.word	0x00029840
        /*082c*/ 	.short	0x010a
        /*082e*/ 	.byte	0x3f
	.zero		1


	//   ....[49]....
        /*0830*/ 	.word	0x000129c0
        /*0834*/ 	.word	0x00000013
        /*0838*/ 	.word	0x00029870
        /*083c*/ 	.short	0x010a
        /*083e*/ 	.byte	0x3f
	.zero		1


	//   ....[50]....
        /*0840*/ 	.word	0x00012a30
        /*0844*/ 	.word	0x00000013
        /*0848*/ 	.word	0x00029860
        /*084c*/ 	.short	0x010a
        /*084e*/ 	.byte	0x3f
	.zero		1


	//   ....[51]....
        /*0850*/ 	.word	0x00012f60
        /*0854*/ 	.word	0x00000013
        /*0858*/ 	.word	0x00029850
        /*085c*/ 	.short	0x0101
        /*085e*/ 	.byte	0x3f
	.zero		1


	//   ....[52]....
        /*0860*/ 	.word	0x00012fd0
        /*0864*/ 	.word	0x00000013
        /*0868*/ 	.word	0x00000000
        /*086c*/ 	.short	0x0101
        /*086e*/ 	.byte	0x3f
	.zero		1


	//   ....[53]....
        /*0870*/ 	.word	0x00013200
        /*0874*/ 	.word	0x00000010
        /*0878*/ 	.word	0x00029870
        /*087c*/ 	.short	0x010a
        /*087e*/ 	.byte	0x3f
	.zero		1


	//   ....[54]....
        /*0880*/ 	.word	0x00013270
        /*0884*/ 	.word	0x00000010
        /*0888*/ 	.word	0x00029860
        /*088c*/ 	.short	0x010a
        /*088e*/ 	.byte	0x3f
	.zero		1


	//   ....[55]....
        /*0890*/ 	.word	0x000137b0
        /*0894*/ 	.word	0x00000010
        /*0898*/ 	.word	0x00029850
        /*089c*/ 	.short	0x0101
        /*089e*/ 	.byte	0x3f
	.zero		1


	//   ....[56]....
        /*08a0*/ 	.word	0x00013830
        /*08a4*/ 	.word	0x00000010
        /*08a8*/ 	.word	0x00000000
        /*08ac*/ 	.short	0x0101
        /*08ae*/ 	.byte	0x3f
	.zero		1


	//   ....[57]....
        /*08b0*/ 	.word	0x00013aa0
        /*08b4*/ 	.word	0x00000003
        /*08b8*/ 	.word	0x00029820
        /*08bc*/ 	.short	0x010a
        /*08be*/ 	.byte	0x3f
	.zero		1


	//   ....[58]....
        /*08c0*/ 	.word	0x00013c70
        /*08c4*/ 	.word	0x00000007
        /*08c8*/ 	.word	0x00000000
        /*08cc*/ 	.short	0x010a
        /*08ce*/ 	.byte	0x3f
	.zero		1


	//   ....[59]....
        /*08d0*/ 	.word	0x00013cc0
        /*08d4*/ 	.word	0x00000005
        /*08d8*/ 	.word	0x00000000
        /*08dc*/ 	.short	0x010a
        /*08de*/ 	.byte	0x3f
	.zero		1


	//   ....[60]....
        /*08e0*/ 	.word	0x00013d10
        /*08e4*/ 	.word	0x00000005
        /*08e8*/ 	.word	0x00029860
        /*08ec*/ 	.short	0x010a
        /*08ee*/ 	.byte	0x3f
	.zero		1


	//   ....[61]....
        /*08f0*/ 	.word	0x00013d60
        /*08f4*/ 	.word	0x00000003
        /*08f8*/ 	.word	0x00029860
        /*08fc*/ 	.short	0x010a
        /*08fe*/ 	.byte	0x3f
	.zero		1


	//   ....[62]....
        /*0900*/ 	.word	0x00013da0
        /*0904*/ 	.word	0x00000005
        /*0908*/ 	.word	0x00029880
        /*090c*/ 	.short	0x010a
        /*090e*/ 	.byte	0x3f
	.zero		1


	//   ....[63]....
        /*0910*/ 	.word	0x00013dc0
        /*0914*/ 	.word	0x00000003
        /*0918*/ 	.word	0x00029880
        /*091c*/ 	.short	0x010a
        /*091e*/ 	.byte	0x3f
	.zero		1


	//   ....[64]....
        /*0920*/ 	.word	0x00013e30
        /*0924*/ 	.word	0x00000003
        /*0928*/ 	.word	0x00029800
        /*092c*/ 	.short	0x010a
        /*092e*/ 	.byte	0x3f
	.zero		1


	//   ....[65]....
        /*0930*/ 	.word	0x00013e80
        /*0934*/ 	.word	0x00000002
        /*0938*/ 	.word	0x00029830
        /*093c*/ 	.short	0x010a
        /*093e*/ 	.byte	0x3f
	.zero		1


	//   ....[66]....
        /*0940*/ 	.word	0x00013ee0
        /*0944*/ 	.word	0x00000007
        /*0948*/ 	.word	0x00029830
        /*094c*/ 	.short	0x010a
        /*094e*/ 	.byte	0x3f
	.zero		1


	//   ....[67]....
        /*0950*/ 	.word	0x00013f40
        /*0954*/ 	.word	0x00000007
        /*0958*/ 	.word	0x00029850
        /*095c*/ 	.short	0x010a
        /*095e*/ 	.byte	0x3f
	.zero		1


	//   ....[68]....
        /*0960*/ 	.word	0x00013fa0
        /*0964*/ 	.word	0x00000007
        /*0968*/ 	.word	0x00029830
        /*096c*/ 	.short	0x010a
        /*096e*/ 	.byte	0x3f
	.zero		1


	//   ....[69]....
        /*0970*/ 	.word	0x00014000
        /*0974*/ 	.word	0x00000007
        /*0978*/ 	.word	0x00029850
        /*097c*/ 	.short	0x010a
        /*097e*/ 	.byte	0x3f
	.zero		1


	//   ....[70]....
        /*0980*/ 	.word	0x00014060
        /*0984*/ 	.word	0x00000005
        /*0988*/ 	.word	0x00029850
        /*098c*/ 	.short	0x010a
        /*098e*/ 	.byte	0x3f
	.zero		1


	//   ....[71]....
        /*0990*/ 	.word	0x000141b0
        /*0994*/ 	.word	0x00000002
        /*0998*/ 	.word	0x00029880
        /*099c*/ 	.short	0x010a
        /*099e*/ 	.byte	0x3f
	.zero		1


	//   ....[72]....
        /*09a0*/ 	.word	0x00014200
        /*09a4*/ 	.word	0x00000002
        /*09a8*/ 	.word	0x00029840
        /*09ac*/ 	.short	0x010a
        /*09ae*/ 	.byte	0x3f
	.zero		1


	//   ....[73]....
        /*09b0*/ 	.word	0x00014780
        /*09b4*/ 	.word	0x00000011
        /*09b8*/ 	.word	0x00029820
        /*09bc*/ 	.short	0x010a
        /*09be*/ 	.byte	0x3f
	.zero		1


	//   ....[74]....
        /*09c0*/ 	.word	0x000147d0
        /*09c4*/ 	.word	0x00000004
        /*09c8*/ 	.word	0x00029880
        /*09cc*/ 	.short	0x010a
        /*09ce*/ 	.byte	0x3f
	.zero		1


	//   ....[75]....
        /*09d0*/ 	.word	0x00014820
        /*09d4*/ 	.word	0x00000004
        /*09d8*/ 	.word	0x00029840
        /*09dc*/ 	.short	0x010a
        /*09de*/ 	.byte	0x3f
	.zero		1


	//   ....[76]....
        /*09e0*/ 	.word	0x00014870
        /*09e4*/ 	.word	0x00000013
        /*09e8*/ 	.word	0x00029870
        /*09ec*/ 	.short	0x010a
        /*09ee*/ 	.byte	0x3f
	.zero		1


	//   ....[77]....
        /*09f0*/ 	.word	0x000148c0
        /*09f4*/ 	.word	0x00000013
        /*09f8*/ 	.word	0x00029860
        /*09fc*/ 	.short	0x010a
        /*09fe*/ 	.byte	0x3f
	.zero		1


	//   ....[78]....
        /*0a00*/ 	.word	0x00014910
        /*0a04*/ 	.word	0x00000010
        /*0a08*/ 	.word	0x00029870
        /*0a0c*/ 	.short	0x010a
        /*0a0e*/ 	.byte	0x3f
	.zero		1


	//   ....[79]....
        /*0a10*/ 	.word	0x00014960
        /*0a14*/ 	.word	0x00000010
        /*0a18*/ 	.word	0x00029860
        /*0a1c*/ 	.short	0x010a
        /*0a1e*/ 	.byte	0x3f
	.zero		1


	//   ....[80]....
        /*0a20*/ 	.word	0x000149b0
        /*0a24*/ 	.word	0x00000003
        /*0a28*/ 	.word	0x00029820
        /*0a2c*/ 	.short	0x010a
        /*0a2e*/ 	.byte	0x3f
	.zero		1


	//   ....[81]....
        /*0a30*/ 	.word	0x00014b50
        /*0a34*/ 	.word	0x00000007
        /*0a38*/ 	.word	0x00000000
        /*0a3c*/ 	.short	0x010a
        /*0a3e*/ 	.byte	0x3f
	.zero		1


	//   ....[82]....
        /*0a40*/ 	.word	0x00014ba0
        /*0a44*/ 	.word	0x00000005
        /*0a48*/ 	.word	0x00000000
        /*0a4c*/ 	.short	0x010a
        /*0a4e*/ 	.byte	0x3f
	.zero		1


	//   ....[83]....
        /*0a50*/ 	.word	0x00014bf0
        /*0a54*/ 	.word	0x00000005
        /*0a58*/ 	.word	0x00029860
        /*0a5c*/ 	.short	0x010a
        /*0a5e*/ 	.byte	0x3f
	.zero		1


	//   ....[84]....
        /*0a60*/ 	.word	0x00014c40
        /*0a64*/ 	.word	0x00000003
        /*0a68*/ 	.word	0x00029860
        /*0a6c*/ 	.short	0x010a
        /*0a6e*/ 	.byte	0x3f
	.zero		1


	//   ....[85]....
        /*0a70*/ 	.word	0x00014c90
        /*0a74*/ 	.word	0x00000005
        /*0a78*/ 	.word	0x00029880
        /*0a7c*/ 	.short	0x010a
        /*0a7e*/ 	.byte	0x3f
	.zero		1


	//----- nvinfo : EIATTR_NUM_MBARRIERS
	.align		4
.L_307:
        /*0a80*/ 	.byte	0x03, 0x38
        /*0a82*/ 	.short	0x0016


	//----- nvinfo : EIATTR_EXIT_INSTR_OFFSETS
	.align		4
        /*0a84*/ 	.byte	0x04, 0x1c
        /*0a86*/ 	.short	(.L_309 - .L_308)


	//   ....[0]....
.L_308:
        /*0a88*/ 	.word	0x00000a40


	//   ....[1]....
        /*0a8c*/ 	.word	0x0000fe50


	//   ....[2]....
        /*0a90*/ 	.word	0x00013e10


	//----- nvinfo : EIATTR_MAX_THREADS
	.align		4
.L_309:
        /*0a94*/ 	.byte	0x04, 0x05
        /*0a96*/ 	.short	(.L_311 - .L_310)
.L_310:
        /*0a98*/ 	.word	0x00000180
        /*0a9c*/ 	.word	0x00000001
        /*0aa0*/ 	.word	0x00000001


	//----- nvinfo : EIATTR_CRS_STACK_SIZE
	.align		4
.L_311:
        /*0aa4*/ 	.byte	0x04, 0x1e
        /*0aa6*/ 	.short	(.L_313 - .L_312)
.L_312:
        /*0aa8*/ 	.word	0x00000000


	//----- nvinfo : EIATTR_CBANK_PARAM_SIZE
	.align		4
.L_313:
        /*0aac*/ 	.byte	0x03, 0x19
        /*0aae*/ 	.short	0x0af0


	//----- nvinfo : EIATTR_PARAM_CBANK
	.align		4
        /*0ab0*/ 	.byte	0x04, 0x0a
        /*0ab2*/ 	.short	(.L_315 - .L_314)
	.align		4
.L_314:
        /*0ab4*/ 	.word	index@(.nv.constant0._ZN7cutlass13device_kernelIN5flash11enable_sm90INS1_16FlashAttnFwdSm90INS1_25CollectiveMainloopFwdSm90ILi2EN4cute5tupleIJNS5_1CILi1EEES8_S8_EEENS6_IJNS7_ILi128EEENS7_ILi160EEENS7_ILi192EEEEEELi128ENS_12float_e4m3_tEfNS_4arch4Sm90ELb1ELb0ELb1ELb0ELb0ELb0ELb0ELb1ELb1ELb1ELb0ELb0EEENS1_21CollectiveEpilogueFwdINS6_IJSA_SA_SB_EEES9_NS_10bfloat16_tESG_Li256ELb0ELb1ELb0ELb1EEENS1_30DynamicPersistentTileSchedulerILi256ELi128ELb0ELb1ELb1EEEEEEEEEvNT_6ParamsE)
        /*0ab8*/ 	.short	0x0210
        /*0aba*/ 	.short	0x0af0


	//----- nvinfo : EIATTR_SW_WAR
	.align		4
.L_315:
        /*0abc*/ 	.byte	0x04, 0x36
        /*0abe*/ 	.short	(.L_317 - .L_316)
.L_316:
        /*0ac0*/ 	.word	0x00000008
.L_317:


//--------------------- .nv.info._ZN7cutlass13device_kernelIN5flash11enable_sm90INS1_16FlashAttnFwdSm90INS1_25CollectiveMainloopFwdSm90ILi2EN4cute5tupleIJNS5_1CILi1EEES8_S8_EEENS6_IJNS7_ILi128EEENS7_ILi160EEENS7_ILi192EEEEEELi128ENS_12float_e4m3_tEfNS_4arch4Sm90ELb1ELb0ELb1ELb1ELb0ELb0ELb0ELb1ELb1ELb1ELb0ELb0EEENS1_21CollectiveEpilogueFwdINS6_IJSA_SA_SB_EEES9_NS_10bfloat16_tESG_Li256ELb1ELb1ELb0ELb1EEENS1_36VarlenDynamicPersistentTileSchedulerILi128ELi160ELi256ELi128ELb0ELb1ELb1ELb1ELb1ELb1EEEEEEEEEvNT_6ParamsE --------------------------
	.section	.nv.info._ZN7cutlass13device_kernelIN5flash11enable_sm90INS1_16FlashAttnFwdSm90INS1_25CollectiveMainloopFwdSm90ILi2EN4cute5tupleIJNS5_1CILi1EEES8_S8_EEENS6_IJNS7_ILi128EEENS7_ILi160EEENS7_ILi192EEEEEELi128ENS_12float_e4m3_tEfNS_4arch4Sm90ELb1ELb0ELb1ELb1ELb0ELb0ELb0ELb1ELb1ELb1ELb0ELb0EEENS1_21CollectiveEpilogueFwdINS6_IJSA_SA_SB_EEES9_NS_10bfloat16_tESG_Li256ELb1ELb1ELb0ELb1EEENS1_36VarlenDynamicPersistentTileSchedulerILi128ELi160ELi256ELi128ELb0ELb1ELb1ELb1ELb1ELb1EEEEEEEEEvNT_6ParamsE,"",@"SHT_CUDA_INFO"
	.sectionflags	@""
	.align	4


	//----- nvinfo : EIATTR_CUDA_API_VERSION
	.align		4
        /*0000*/ 	.byte	0x04, 0x37
        /*0002*/ 	.short	(.L_319 - .L_318)
.L_318:
        /*0004*/ 	.word	0x00000082


	//----- nvinfo : EIATTR_KPARAM_INFO
	.align		4
.L_319:
        /*0008*/ 	.byte	0x04, 0x17
        /*000a*/ 	.short	(.L_321 - .L_320)
.L_320:
        /*000c*/ 	.word	0x00000000
        /*0010*/ 	.short	0x0000
        /*0012*/ 	.short	0x0070
        /*0014*/ 	.byte	0x00, 0xf0, 0x01, 0x2a


	//----- nvinfo : EIATTR_SPARSE_MMA_MASK
	.align		4
.L_321:
        /*0018*/ 	.byte	0x03, 0x50
        /*001a*/ 	.short	0x0000


	//----- nvinfo : EIATTR_MAXREG_COUNT
	.align		4
        /*001c*/ 	.byte	0x03, 0x1b
        /*001e*/ 	.short	0x00a8


	//----- nvinfo : EIATTR_NUM_BARRIERS
	.align		4
        /*0020*/ 	.byte	0x02, 0x4c
        /*0022*/ 	.byte	0x10
	.zero		1


	//----- nvinfo : EIATTR_EXTERNS
	.align		4
        /*0024*/ 	.byte	0x04, 0x0f
        /*0026*/ 	.short	(.L_323 - .L_322)


	//   ....[0]....
	.align		4
.L_322:
        /*0028*/ 	.word	index@(__assertfail)


	//----- nvinfo : EIATTR_ANNOTATIONS
	.align		4
.L_323:
        /*002c*/ 	.byte	0x04, 0x55
        /*002e*/ 	.short	(.L_325 - .L_324)


	//   ....[0]....
.L_324:
        /* <DEDUP_REMOVED lines=33> */


	//----- nvinfo : EIATTR_MERCURY_ISA_VERSION
	.align		4
.L_325:
        /*0228*/ 	.byte	0x03, 0x5f
        /*022a*/ 	.short	0x0101


	//----- nvinfo : EIATTR_UNUSED_LOAD_BYTE_OFFSET
	.align		4
        /*022c*/ 	.byte	0x04, 0x44
        /*022e*/ 	.short	(.L_327 - .L_326)


	//   ....[0]....
.L_326:
        /*0230*/ 	.word	0x00000a40
        /*0234*/ 	.word	0x0000fff0


	//   ....[1]....
        /*0238*/ 	.word	0x0000dc60
        /*023c*/ 	.word	0x0000fff0


	//----- nvinfo : EIATTR_INT_WARP_WIDE_INSTR_OFFSETS
	.align		4
.L_327:
        /*0240*/ 	.byte	0x04, 0x31
        /*0242*/ 	.short	(.L_329 - .L_328)


	//   ....[0]....
.L_328:
        /*0244*/ 	.word	0x00000130


	//   ....[1]....
        /*0248*/ 	.word	0x00000170


	//   ....[2]....
        /*024c*/ 	.word	0x000001e0


	//   ....[3]....
        /*0250*/ 	.word	0x00011a70


	//   ....[4]....
        /*0254*/ 	.word	0x00011b00


	//   ....[5]....
        /*0258*/ 	.word	0x00014360


	//   ....[6]....
        /*025c*/ 	.word	0x000143f0


	//----- nvinfo : EIATTR_COOP_GROUP_MASK_REGIDS
	.align		4
.L_329:
        /*0260*/ 	.byte	0x04, 0x29
        /*0262*/ 	.short	(.L_331 - .L_330)


	//   ....[0]....
.L_330:
        /*0264*/ 	.word	0xffffffff


	//   ....[1]....
        /*0268*/ 	.word	0xffffffff


	//   ....[2]....
        /*026c*/ 	.word	0xffffffff


	//   ....[3]....
        /*0270*/ 	.word	0xffffffff


	//   ....[4]....
        /*0274*/ 	.word	0xffffffff


	//   ....[5]....
        /*0278*/ 	.word	0xffffffff


	//   ....[6]....
        /*027c*/ 	.word	0xffffffff


	//   ....[7]....
        /*0280*/ 	.word	0xffffffff


	//   ....[8]....
        /*0284*/ 	.word	0xffffffff


	//   ....[9]....
        /*0288*/ 	.word	0xffffffff


	//   ....[10]....
        /*028c*/ 	.word	0xffffffff


	//   ....[11]....
        /*0290*/ 	.word	0xffffffff


	//   ....[12]....
        /*0294*/ 	.word	0xffffffff


	//   ....[13]....
        /*0298*/ 	.word	0xffffffff


	//   ....[14]....
        /*029c*/ 	.word	0xffffffff


	//   ....[15]....
        /*02a0*/ 	.word	0xffffffff


	//   ....[16]....
        /*02a4*/ 	.word	0xffffffff


	//   ....[17]....
        /*02a8*/ 	.word	0xffffffff


	//   ....[18]....
        /*02ac*/ 	.word	0xffffffff


	//   ....[19]....
        /*02b0*/ 	.word	0xffffffff


	//   ....[20]....
        /*02b4*/ 	.word	0xffffffff


	//   ....[21]....
        /*02b8*/ 	.word	0xffffffff


	//   ....[22]....
        /*02bc*/ 	.word	0xffffffff


	//   ....[23]....
        /*02c0*/ 	.word	0xffffffff


	//   ....[24]....
        /*02c4*/ 	.word	0xffffffff


	//   ....[25]....
        /*02c8*/ 	.word	0xffffffff


	//   ....[26]....
        /*02cc*/ 	.word	0xffffffff


	//   ....[27]....
        /*02d0*/ 	.word	0xffffffff


	//   ....[28]....
        /*02d4*/ 	.word	0xffffffff


	//   ....[29]....
        /*02d8*/ 	.word	0xffffffff


	//   ....[30]....
        /*02dc*/ 	.word	0xffffffff


	//   ....[31]....
        /*02e0*/ 	.word	0xffffffff


	//   ....[32]....
        /*02e4*/ 	.word	0xffffffff


	//   ....[33]....
        /*02e8*/ 	.word	0xffffffff


	//   ....[34]....
        /*02ec*/ 	.word	0xffffffff


	//   ....[35]....
        /*02f0*/ 	.word	0xffffffff


	//   ....[36]....
        /*02f4*/ 	.word	0xffffffff


	//   ....[37]....
        /*02f8*/ 	.word	0xffffffff


	//   ....[38]....
        /*02fc*/ 	.word	0xffffffff


	//   ....[39]....
        /*0300*/ 	.word	0xffffffff


	//   ....[40]....
        /*0304*/ 	.word	0xffffffff


	//   ....[41]....
        /*0308*/ 	.word	0xffffffff


	//   ....[42]....
        /*030c*/ 	.word	0xffffffff


	//   ....[43]....
        /*0310*/ 	.word	0xffffffff


	//   ....[44]....
        /*0314*/ 	.word	0xffffffff


	//   ....[45]....
        /*0318*/ 	.word	0xffffffff


	//   ....[46]....
        /*031c*/ 	.word	0xffffffff


	//   ....[47]....
        /*0320*/ 	.word	0xffffffff


	//   ....[48]....
        /*0324*/ 	.word	0xffffffff


	//   ....[49]....
        /*0328*/ 	.word	0xffffffff


	//   ....[50]....
        /*032c*/ 	.word	0xffffffff


	//   ....[51]....
        /*0330*/ 	.word	0xffffffff


	//   ....[52]....
        /*0334*/ 	.word	0xffffffff


	//   ....[53]....
        /*0338*/ 	.word	0xffffffff


	//   ....[54]....
        /*033c*/ 	.word	0xffffffff


	//   ....[55]....
        /*0340*/ 	.word	0xffffffff


	//   ....[56]....
        /*0344*/ 	.word	0xffffffff


	//   ....[57]....
        /*0348*/ 	.word	0xffffffff


	//   ....[58]....
        /*034c*/ 	.word	0xffffffff


	//   ....[59]....
        /*0350*/ 	.word	0xffffffff


	//   ....[60]....
        /*0354*/ 	.word	0xffffffff


	//   ....[61]....
        /*0358*/ 	.word	0xffffffff


	//   ....[62]....
        /*035c*/ 	.word	0xffffffff


	//   ....[63]....
        /*0360*/ 	.word	0xffffffff


	//   ....[64]....
        /*0364*/ 	.word	0xffffffff


	//   ....[65]....
        /*0368*/ 	.word	0xffffffff


	//   ....[66]....
        /*036c*/ 	.word	0xffffffff


	//   ....[67]....
        /*0370*/ 	.word	0xffffffff


	//   ....[68]....
        /*0374*/ 	.word	0xffffffff


	//   ....[69]....
        /*0378*/ 	.word	0xffffffff


	//   ....[70]....
        /*037c*/ 	.word	0xffffffff


	//   ....[71]....
        /*0380*/ 	.word	0xffffffff


	//   ....[72]....
        /*0384*/ 	.word	0xffffffff


	//   ....[73]....
        /*0388*/ 	.word	0xffffffff


	//   ....[74]....
        /*038c*/ 	.word	0xffffffff


	//   ....[75]....
        /*0390*/ 	.word	0xffffffff


	//   ....[76]....
        /*0394*/ 	.word	0xffffffff


	//   ....[77]....
        /*0398*/ 	.word	0xffffffff


	//   ....[78]....
        /*039c*/ 	.word	0xffffffff


	//   ....[79]....
        /*03a0*/ 	.word	0xffffffff


	//   ....[80]....
        /*03a4*/ 	.word	0xffffffff


	//   ....[81]....
        /*03a8*/ 	.word	0xffffffff


	//   ....[82]....
        /*03ac*/ 	.word	0xffffffff


	//   ....[83]....
        /*03b0*/ 	.word	0xffffffff


	//   ....[84]....
        /*03b4*/ 	.word	0xffffffff


	//   ....[85]....
        /*03b8*/ 	.word	0xffffffff


	//   ....[86]....
        /*03bc*/ 	.word	0xffffffff


	//   ....[87]....
        /*03c0*/ 	.word	0xffffffff


	//   ....[88]....
        /*03c4*/ 	.word	0xffffffff


	//   ....[89]....
        /*03c8*/ 	.word	0xffffffff


	//   ....[90]....
        /*03cc*/ 	.word	0xffffffff


	//   ....[91]....
        /*03d0*/ 	.word	0xffffffff


	//   ....[92]....
        /*03d4*/ 	.word	0xffffffff


	//   ....[93]....
        /*03d8*/ 	.word	0xffffffff


	//   ....[94]....
        /*03dc*/ 	.word	0xffffffff


	//   ....[95]....
        /*03e0*/ 	.word	0xffffffff


	//   ....[96]....
        /*03e4*/ 	.word	0xffffffff


	//   ....[97]....
        /*03e8*/ 	.word	0xffffffff


	//   ....[98]....
        /*03ec*/ 	.word	0xffffffff


	//   ....[99]....
        /*03f0*/ 	.word	0xffffffff


	//   ....[100]....
        /*03f4*/ 	.word	0xffffffff


	//   ....[101]....
        /*03f8*/ 	.word	0xffffffff


	//   ....[102]....
        /*03fc*/ 	.word	0xffffffff


	//   ....[103]....
        /*0400*/ 	.word	0xffffffff


	//   ....[104]....
        /*0404*/ 	.word	0xffffffff


	//   ....[105]....
        /*0408*/ 	.word	0xffffffff


	//   ....[106]....
        /*040c*/ 	.word	0xffffffff


	//   ....[107]....
        /*0410*/ 	.word	0xffffffff


	//   ....[108]....
        /*0414*/ 	.word	0xffffffff


	//   ....[109]....
        /*0418*/ 	.word	0xffffffff


	//   ....[110]....
        /*041c*/ 	.word	0xffffffff


	//   ....[111]....
        /*0420*/ 	.word	0xffffffff


	//   ....[112]....
        /*0424*/ 	.word	0xffffffff


	//   ....[113]....
        /*0428*/ 	.word	0xffffffff


	//   ....[114]....
        /*042c*/ 	.word	0xffffffff


	//   ....[115]....
        /*0430*/ 	.word	0xffffffff


	//   ....[116]....
        /*0434*/ 	.word	0xffffffff


	//   ....[117]....
        /*0438*/ 	.word	0xffffffff


	//   ....[118]....
        /*043c*/ 	.word	0xffffffff


	//   ....[119]....
        /*0440*/ 	.word	0xffffffff


	//   ....[120]....
        /*0444*/ 	.word	0xffffffff


	//   ....[121]....
        /*0448*/ 	.word	0xffffffff


	//   ....[122]....
        /*044c*/ 	.word	0xffffffff


	//   ....[123]....
        /*0450*/ 	.word	0x0500000f


	//   ....[124]....
        /*0454*/ 	.word	0x0500000f


	//   ....[125]....
        /*0458*/ 	.word	0x0500000f


	//   ....[126]....
        /*045c*/ 	.word	0x0500000f


	//   ....[127]....
        /*0460*/ 	.word	0x0500000f


	//   ....[128]....
        /*0464*/ 	.word	0x0500000f


	//   ....[129]....
        /*0468*/ 	.word	0x0500000f


	//   ....[130]....
        /*046c*/ 	.word	0x0500000f


	//   ....[131]....
        /*0470*/ 	.word	0x0500000f


	//   ....[132]....
        /*0474*/ 	.word	0x0500000f


	//----- nvinfo : EIATTR_COOP_GROUP_INSTR_OFFSETS
	.align		4
.L_331:
        /*0478*/ 	.byte	0x04, 0x28
        /*047a*/ 	.short	(.L_333 - .L_332)


	//   ....[0]....
.L_332:
        /*047c*/ 	.word	0x00000070


	//   ....[1]....
        /*0480*/ 	.word	0x00000140


	//   ....[2]....
        /*0484*/ 	.word	0x00000190


	//   ....[3]....
        /*0488*/ 	.word	0x000003c0


	//   ....[4]....
        /*048c*/ 	.word	0x00000520


	//   ....[5]....
        /*0490*/ 	.word	0x00000640


	//   ....[6]....
        /*0494*/ 	.word	0x000007a0


	//   ....[7]....
        /*0498*/ 	.word	0x00001640


	//   ....[8]....
        /*049c*/ 	.word	0x00002d30


	//   ....[9]....
        /*04a0*/ 	.word	0x00002d50


	//   ....[10]....
        /*04a4*/ 	.word	0x00003b00


	//   ....[11]....
        /*04a8*/ 	.word	0x00003ba0


	//   ....[12]....
        /*04ac*/ 	.word	0x00004750


	//   ....[13]....
        /*04b0*/ 	.word	0x000047e0


	//   ....[14]....
        /*04b4*/ 	.word	0x000067a0


	//   ....[15]....
        /*04b8*/ 	.word	0x00007160


	//   ....[16]....
        /*04bc*/ 	.word	0x000077f0


	//   ....[17]....
        /*04c0*/ 	.word	0x00007900


	//   ....[18]....
        /*04c4*/ 	.word	0x000085a0


	//   ....[19]....
        /*04c8*/ 	.word	0x000085f0


	//   ....[20]....
        /*04cc*/ 	.word	0x0000b920


	//   ....[21]....
        /*04d0*/ 	.word	0x0000b980


	//   ....[22]....
        /*04d4*/ 	.word	0x0000b9a0


	//   ....[23]....
        /*04d8*/ 	.word	0x0000b9c0


	//   ....[24]....
        /*04dc*/ 	.word	0x0000d4e0


	//   ....[25]....
        /*04e0*/ 	.word	0x0000d4f0


	//   ....[26]....
        /*04e4*/ 	.word	0x0000d570


	//   ....[27]....
        /*04e8*/ 	.word	0x0000d580


	//   ....[28]....
        /*04ec*/ 	.word	0x0000e4e0


	//   ....[29]....
        /*04f0*/ 	.word	0x0000e4f0


	//   ....[30]....
        /*04f4*/ 	.word	0x0000e500


	//   ....[31]....
        /*04f8*/ 	.word	0x0000e510


	//   ....[32]....
        /*04fc*/ 	.word	0x0000e520


	//   ....[33]....
        /*0500*/ 	.word	0x0000e530


	//   ....[34]....
        /*0504*/ 	.word	0x0000e540


	//   ....[35]....
        /*0508*/ 	.word	0x0000e550


	//   ....[36]....
        /*050c*/ 	.word	0x0000e580


	//   ....[37]....
        /*0510*/ 	.word	0x0000e590


	//   ....[38]....
        /*0514*/ 	.word	0x0000e5c0


	//   ....[39]....
        /*0518*/ 	.word	0x0000e5d0


	//   ....[40]....
        /*051c*/ 	.word	0x0000e600


	//   ....[41]....
        /*0520*/ 	.word	0x0000e610


	//   ....[42]....
        /*0524*/ 	.word	0x0000e640


	//   ....[43]....
        /*0528*/ 	.word	0x0000e650


	//   ....[44]....
        /*052c*/ 	.word	0x0000e680


	//   ....[45]....
        /*0530*/ 	.word	0x0000e690


	//   ....[46]....
        /*0534*/ 	.word	0x0000e6c0


	//   ....[47]....
        /*0538*/ 	.word	0x0000e6d0


	//   ....[48]....
        /*053c*/ 	.word	0x0000e6f0


	//   ....[49]....
        /*0540*/ 	.word	0x0000e700


	//   ....[50]....
        /*0544*/ 	.word	0x0000e730


	//   ....[51]....
        /*0548*/ 	.word	0x0000e750


	//   ....[52]....
        /*054c*/ 	.word	0x0000e760


	//   ....[53]....
        /*0550*/ 	.word	0x0000e790


	//   ....[54]....
        /*0554*/ 	.word	0x0000e7e0


	//   ....[55]....
        /*0558*/ 	.word	0x0000e7f0


	//   ....[56]....
        /*055c*/ 	.word	0x0000e820


	//   ....[57]....
        /*0560*/ 	.word	0x0000e850


	//   ....[58]....
        /*0564*/ 	.word	0x0000e870


	//   ....[59]....
        /*0568*/ 	.word	0x0000e880


	//   ....[60]....
        /*056c*/ 	.word	0x0000ee20


	//   ....[61]....
        /*0570*/ 	.word	0x0000ee60


	//   ....[62]....
        /*0574*/ 	.word	0x0000eea0


	//   ....[63]....
        /*0578*/ 	.word	0x0000eee0


	//   ....[64]....
        /*057c*/ 	.word	0x0000f450


	//   ....[65]....
        /*0580*/ 	.word	0x0000f490


	//   ....[66]....
        /*0584*/ 	.word	0x0000f550


	//   ....[67]....
        /*0588*/ 	.word	0x0000f570


	//   ....[68]....
        /*058c*/ 	.word	0x0000f630


	//   ....[69]....
        /*0590*/ 	.word	0x0000f650


	//   ....[70]....
        /*0594*/ 	.word	0x0000f720


	//   ....[71]....
        /*0598*/ 	.word	0x0000f740


	//   ....[72]....
        /*059c*/ 	.word	0x00010000


	//   ....[73]....
        /*05a0*/ 	.word	0x00010020


	//   ....[74]....
        /*05a4*/ 	.word	0x000100e0


	//   ....[75]....
        /*05a8*/ 	.word	0x00010100


	//   ....[76]....
        /*05ac*/ 	.word	0x000101c0


	//   ....[77]....
        /*05b0*/ 	.word	0x000101e0


	//   ....[78]....
        /*05b4*/ 	.word	0x000102b0


	//   ....[79]....
        /*05b8*/ 	.word	0x000102d0


	//   ....[80]....
        /*05bc*/ 	.word	0x00010410


	//   ....[81]....
        /*05c0*/ 	.word	0x000105f0


	//   ....[82]....
        /*05c4*/ 	.word	0x00010620


	//   ....[83]....
        /*05c8*/ 	.word	0x00010650


	//   ....[84]....
        /*05cc*/ 	.word	0x00010690


	//   ....[85]....
        /*05d0*/ 	.word	0x000106c0


	//   ....[86]....
        /*05d4*/ 	.word	0x00010700


	//   ....[87]....
        /*05d8*/ 	.word	0x00010890


	//   ....[88]....
        /*05dc*/ 	.word	0x000108c0


	//   ....[89]....
        /*05e0*/ 	.word	0x000108f0


	//   ....[90]....
        /*05e4*/ 	.word	0x00010920


	//   ....[91]....
        /*05e8*/ 	.word	0x00010950


	//   ....[92]....
        /*05ec*/ 	.word	0x00010990


	//   ....[93]....
        /*05f0*/ 	.word	0x00010a30


	//   ....[94]....
        /*05f4*/ 	.word	0x00010ac0


	//   ....[95]....
        /*05f8*/ 	.word	0x00010b70


	//   ....[96]....
        /*05fc*/ 	.word	0x000121f0


	//   ....[97]....
        /*0600*/ 	.word	0x00012ea0


	//   ....[98]....
        /*0604*/ 	.word	0x00012ec0


	//   ....[99]....
        /*0608*/ 	.word	0x00012f70


	//   ....[100]....
        /*060c*/ 	.word	0x00012f80


	//   ....[101]....
        /*0610*/ 	.word	0x00013010


	//   ....[102]....
        /*0614*/ 	.word	0x00013020


	//   ....[103]....
        /*0618*/ 	.word	0x00013030


	//   ....[104]....
        /*061c*/ 	.word	0x00013040


	//   ....[105]....
        /*0620*/ 	.word	0x00014d70


	//   ....[106]....
        /*0624*/ 	.word	0x00014da0


	//   ....[107]....
        /*0628*/ 	.word	0x00014dd0


	//   ....[108]....
        /*062c*/ 	.word	0x00014e10


	//   ....[109]....
        /*0630*/ 	.word	0x00014e40


	//   ....[110]....
        /*0634*/ 	.word	0x00014e70


	//   ....[111]....
        /*0638*/ 	.word	0x00014e80


	//   ....[112]....
        /*063c*/ 	.word	0x00014e90


	//   ....[113]....
        /*0640*/ 	.word	0x00014fd0


	//   ....[114]....
        /*0644*/ 	.word	0x00015010


	//   ....[115]....
        /*0648*/ 	.word	0x00015040


	//   ....[116]....
        /*064c*/ 	.word	0x00015070


	//   ....[117]....
        /*0650*/ 	.word	0x000150a0


	//   ....[118]....
        /*0654*/ 	.word	0x000150d0


	//   ....[119]....
        /*0658*/ 	.word	0x00015160


	//   ....[120]....
        /*065c*/ 	.word	0x000151f0


	//   ....[121]....
        /*0660*/ 	.word	0x00015260


	//   ....[122]....
        /*0664*/ 	.word	0x000158f0


	//   ....[123]....
        /*0668*/ 	.word	0x00015ed0


	//   ....[124]....
        /*066c*/ 	.word	0x000160b0


	//   ....[125]....
        /*0670*/ 	.word	0x00016110


	//   ....[126]....
        /*0674*/ 	.word	0x00016180


	//   ....[127]....
        /*0678*/ 	.word	0x00016280


	//   ....[128]....
        /*067c*/ 	.word	0x00016320


	//   ....[129]....
        /*0680*/ 	.word	0x00016420


	//   ....[130]....
        /*0684*/ 	.word	0x00016480


	//   ....[131]....
        /*0688*/ 	.word	0x00016560


	//   ....[132]....
        /*068c*/ 	.word	0x000168b0


	//----- nvinfo : EIATTR_REG_RECONFIG
	.align		4
.L_333:
        /*0690*/ 	.byte	0x01, 0x54
	.zero		2


	//----- nvinfo : EIATTR_SYSCALL_OFFSETS
	.align		4
        /*0694*/ 	.byte	0x04, 0x46
        /*0696*/ 	.short	(.L_335 - .L_334)


	//   ....[0]....
.L_334:
        /*0698*/ 	.word	0x00001820


	//   ....[1]....
        /*069c*/ 	.word	0x00011c70


	//   ....[2]....
        /*06a0*/ 	.word	0x00011dd0


	//   ....[3]....
        /*06a4*/ 	.word	0x00011f20


	//   ....[4]....
        /*06a8*/ 	.word	0x00012060


	//   ....[5]....
        /*06ac*/ 	.word	0x00012a80


	//----- nvinfo : EIATTR_MBARRIER_INSTR_OFFSETS
	.align		4
.L_335:
        /*06b0*/ 	.byte	0x04, 0x39
        /*06b2*/ 	.short	(.L_337 - .L_336)


	//   ....[0]....
.L_336:
        /*06b4*/ 	.word	0x00000270
        /*06b8*/ 	.word	0x000000ff
        /*06bc*/ 	.word	0x00029800
        /*06c0*/ 	.short	0x0100
        /*06c2*/ 	.byte	0x08
	.zero		1


	//   ....[1]....
        /*06c4*/ 	.word	0x00000280
        /*06c8*/ 	.word	0x000000ff
        /*06cc*/ 	.word	0x00029820
        /*06d0*/ 	.short	0x0100
        /*06d2*/ 	.byte	0x08
	.zero		1


	//   ....[2]....
        /*06d4*/ 	.word	0x00000370
        /*06d8*/ 	.word	0x000000ff
        /*06dc*/ 	.word	0x00029830
        /*06e0*/ 	.short	0x0100
        /*06e2*/ 	.byte	0x08
	.zero		1


	//   ....[3]....
        /*06e4*/ 	.word	0x00000380
        /*06e8*/ 	.word	0x000000ff
        /*06ec*/ 	.word	0x00029840
        /*06f0*/ 	.short	0x0100
        /*06f2*/ 	.byte	0x08
	.zero		1


	//   ....[4]....
        /*06f4*/ 	.word	0x00000390
        /*06f8*/ 	.word	0x000000ff
        /*06fc*/ 	.word	0x00029838
        /*0700*/ 	.short	0x0100
        /*0702*/ 	.byte	0x08
	.zero		1


	//   ....[5]....
        /*0704*/ 	.word	0x000003a0
        /*0708*/ 	.word	0x000000ff
        /*070c*/ 	.word	0x00029848
        /*0710*/ 	.short	0x0100
        /*0712*/ 	.byte	0x08
	.zero		1


	//   ....[6]....
        /*0714*/ 	.word	0x000004d0
        /*0718*/ 	.word	0x000000ff
        /*071c*/ 	.word	0x00029850
        /*0720*/ 	.short	0x0100
        /*0722*/ 	.byte	0x08
	.zero		1


	//   ....[7]....
        /*0724*/ 	.word	0x000004e0
        /*0728*/ 	.word	0x000000ff
        /*072c*/ 	.word	0x00029860
        /*0730*/ 	.short	0x0100
        /*0732*/ 	.byte	0x08
	.zero		1


	//   ....[8]....
        /*0734*/ 	.word	0x000004f0
        /*0738*/ 	.word	0x000000ff
        /*073c*/ 	.word	0x00029858
        /*0740*/ 	.short	0x0100
        /*0742*/ 	.byte	0x08
	.zero		1


	//   ....[9]....
        /*0744*/ 	.word	0x00000500
        /*0748*/ 	.word	0x000000ff
        /*074c*/ 	.word	0x00029868
        /*0750*/ 	.short	0x0100
        /*0752*/ 	.byte	0x08
	.zero		1


	//   ....[10]....
        /*0754*/ 	.word	0x000005f0
        /*0758*/ 	.word	0x000000ff
        /*075c*/ 	.word	0x00029870
        /*0760*/ 	.short	0x0100
        /*0762*/ 	.byte	0x06
	.zero		1


	//   ....[11]....
        /*0764*/ 	.word	0x00000600
        /*0768*/ 	.word	0x000000ff
        /*076c*/ 	.word	0x00029880
        /*0770*/ 	.short	0x0100
        /*0772*/ 	.byte	0x06
	.zero		1


	//   ....[12]....
        /*0774*/ 	.word	0x00000610
        /*0778*/ 	.word	0x000000ff
        /*077c*/ 	.word	0x00029878
        /*0780*/ 	.short	0x0100
        /*0782*/ 	.byte	0x06
	.zero		1


	//   ....[13]....
        /*0784*/ 	.word	0x00000620
        /*0788*/ 	.word	0x000000ff
        /*078c*/ 	.word	0x00029888
        /*0790*/ 	.short	0x0100
        /*0792*/ 	.byte	0x06
	.zero		1


	//   ....[14]....
        /*0794*/ 	.word	0x00000750
        /*0798*/ 	.word	0x000000ff
        /*079c*/ 	.word	0x00029890
        /*07a0*/ 	.short	0x0100
        /*07a2*/ 	.byte	0x08
	.zero		1


	//   ....[15]....
        /*07a4*/ 	.word	0x00000760
        /*07a8*/ 	.word	0x000000ff
        /*07ac*/ 	.word	0x000298a0
        /*07b0*/ 	.short	0x0100
        /*07b2*/ 	.byte	0x08
	.zero		1


	//   ....[16]....
        /*07b4*/ 	.word	0x00000770
        /*07b8*/ 	.word	0x000000ff
        /*07bc*/ 	.word	0x00029898
        /*07c0*/ 	.short	0x0100
        /*07c2*/ 	.byte	0x08
	.zero		1


	//   ....[17]....
        /*07c4*/ 	.word	0x00000780
        /*07c8*/ 	.word	0x000000ff
        /*07cc*/ 	.word	0x000298a8
        /*07d0*/ 	.short	0x0100
        /*07d2*/ 	.byte	0x08
	.zero		1


	//   ....[18]....
        /*07d4*/ 	.word	0x000008b0
        /*07d8*/ 	.word	0x000000ff
        /*07dc*/ 	.word	0x000298b0
        /*07e0*/ 	.short	0x0100
        /*07e2*/ 	.byte	0x08
	.zero		1


	//   ....[19]....
        /*07e4*/ 	.word	0x000008c0
        /*07e8*/ 	.word	0x000000ff
        /*07ec*/ 	.word	0x000298c0
        /*07f0*/ 	.short	0x0100
        /*07f2*/ 	.byte	0x08
	.zero		1


	//   ....[20]....
        /*07f4*/ 	.word	0x000008d0
        /*07f8*/ 	.word	0x000000ff
        /*07fc*/ 	.word	0x000298b8
        /*0800*/ 	.short	0x0100
        /*0802*/ 	.byte	0x08
	.zero		1


	//   ....[21]....
        /*0804*/ 	.word	0x000008e0
        /*0808*/ 	.word	0x000000ff
        /*080c*/ 	.word	0x000298c8
        /*0810*/ 	.short	0x0100
        /*0812*/ 	.byte	0x08
	.zero		1


	//   ....[22]....
        /*0814*/ 	.word	0x00001b50
        /*0818*/ 	.word	0x000000ff
        /*081c*/ 	.word	0x00029800
        /*0820*/ 	.short	0x010a
        /*0822*/ 	.byte	0x29
	.zero		1


	//   ....[23]....
        /*0824*/ 	.word	0x00001bf0
        /*0828*/ 	.word	0x00000002
        /*082c*/ 	.word	0x00029830
        /*0830*/ 	.short	0x010a
        /*0832*/ 	.byte	0x3f
	.zero		1


	//   ....[24]....
        /*0834*/ 	.word	0x00001c50
        /*0838*/ 	.word	0x00000002
        /*083c*/ 	.word	0x00029830
        /*0840*/ 	.short	0x010a
        /*0842*/ 	.byte	0x3f
	.zero		1


	//   ....[25]....
        /*0844*/ 	.word	0x00003520
        /*0848*/ 	.word	0x00000002
        /*084c*/ 	.word	0x00000000
        /*0850*/ 	.short	0x0101
        /*0852*/ 	.byte	0x3f
	.zero		1


	//   ....[26]....
        /*0854*/ 	.word	0x00005970
        /*0858*/ 	.word	0x000000ff
        /*085c*/ 	.word	0x00029830
        /*0860*/ 	.short	0x010a
        /*0862*/ 	.byte	0x06
	.zero		1


	//   ....[27]....
        /*0864*/ 	.word	0x000059b0
        /*0868*/ 	.word	0x000000ff
        /*086c*/ 	.word	0x00029830
        /*0870*/ 	.short	0x010a
        /*0872*/ 	.byte	0x06
	.zero		1


	//   ....[28]....
        /*0874*/ 	.word	0x000065f0
        /*0878*/ 	.word	0x000000ff
        /*087c*/ 	.word	0x00029850
        /*0880*/ 	.short	0x010a
        /*0882*/ 	.byte	0x06
	.zero		1


	//   ....[29]....
        /*0884*/ 	.word	0x00006630
        /*0888*/ 	.word	0x000000ff
        /*088c*/ 	.word	0x00029850
        /*0890*/ 	.short	0x010a
        /*0892*/ 	.byte	0x06
	.zero		1


	//   ....[30]....
        /*0894*/ 	.word	0x00009110
        /*0898*/ 	.word	0x00000002
        /*089c*/ 	.word	0x00000000
        /*08a0*/ 	.short	0x0101
        /*08a2*/ 	.byte	0x3f
	.zero		1


	//   ....[31]....
        /*08a4*/ 	.word	0x00009480
        /*08a8*/ 	.word	0x000000ff
        /*08ac*/ 	.word	0x00000000
        /*08b0*/ 	.short	0x0101
        /*08b2*/ 	.byte	0x06
	.zero		1


	//   ....[32]....
        /*08b4*/ 	.word	0x00009bb0
        /*08b8*/ 	.word	0x000000ff
        /*08bc*/ 	.word	0x00029830
        /*08c0*/ 	.short	0x010a
        /*08c2*/ 	.byte	0x06
	.zero		1


	//   ....[33]....
        /*08c4*/ 	.word	0x00009bf0
        /*08c8*/ 	.word	0x000000ff
        /*08cc*/ 	.word	0x00029830
        /*08d0*/ 	.short	0x010a
        /*08d2*/ 	.byte	0x06
	.zero		1


	//   ....[34]....
        /*08d4*/ 	.word	0x0000a800
        /*08d8*/ 	.word	0x000000ff
        /*08dc*/ 	.word	0x00029850
        /*08e0*/ 	.short	0x010a
        /*08e2*/ 	.byte	0x06
	.zero		1


	//   ....[35]....
        /*08e4*/ 	.word	0x0000a840
        /*08e8*/ 	.word	0x000000ff
        /*08ec*/ 	.word	0x00029850
        /*08f0*/ 	.short	0x010a
        /*08f2*/ 	.byte	0x06
	.zero		1


	//   ....[36]....
        /*08f4*/ 	.word	0x0000c7d0
        /*08f8*/ 	.word	0x00000002
        /*08fc*/ 	.word	0x00000000
        /*0900*/ 	.short	0x0101
        /*0902*/ 	.byte	0x3f
	.zero		1


	//   ....[37]....
        /*0904*/ 	.word	0x0000cb20
        /*0908*/ 	.word	0x000000ff
        /*090c*/ 	.word	0x00000000
        /*0910*/ 	.short	0x0101
        /*0912*/ 	.byte	0x06
	.zero		1


	//   ....[38]....
        /*0914*/ 	.word	0x0000d1a0
        /*0918*/ 	.word	0x000000ff
        /*091c*/ 	.word	0x00029850
        /*0920*/ 	.short	0x010a
        /*0922*/ 	.byte	0x09
	.zero		1


	//   ....[39]....
        /*0924*/ 	.word	0x0000d1e0
        /*0928*/ 	.word	0x000000ff
        /*092c*/ 	.word	0x00029850
        /*0930*/ 	.short	0x010a
        /*0932*/ 	.byte	0x09
	.zero		1


	//   ....[40]....
        /*0934*/ 	.word	0x0000d840
        /*0938*/ 	.word	0x000000ff
        /*093c*/ 	.word	0x00000000
        /*0940*/ 	.short	0x0101
        /*0942*/ 	.byte	0x04
	.zero		1


	//   ....[41]....
        /*0944*/ 	.word	0x0000f480
        /*0948*/ 	.word	0x00000003
        /*094c*/ 	.word	0x00000000
        /*0950*/ 	.short	0x0101
        /*0952*/ 	.byte	0x3f
	.zero		1


	//   ....[42]....
        /*0954*/ 	.word	0x00012440
        /*0958*/ 	.word	0x00000002
        /*095c*/ 	.word	0x00029880
        /*0960*/ 	.short	0x010a
        /*0962*/ 	.byte	0x3f
	.zero		1


	//   ....[43]....
        /*0964*/ 	.word	0x000125d0
        /*0968*/ 	.word	0x00000002
        /*096c*/ 	.word	0x00029840
        /*0970*/ 	.short	0x010a
        /*0972*/ 	.byte	0x3f
	.zero		1


	//   ....[44]....
        /*0974*/ 	.word	0x00013180
        /*0978*/ 	.word	0x00000011
        /*097c*/ 	.word	0x00029800
        /*0980*/ 	.short	0x0107
        /*0982*/ 	.byte	0x3f
	.zero		1


	//   ....[45]....
        /*0984*/ 	.word	0x00013280
        /*0988*/ 	.word	0x00000011
        /*098c*/ 	.word	0x00029800
        /*0990*/ 	.short	0x0101
        /*0992*/ 	.byte	0x3f
	.zero		1


	//   ....[46]....
        /*0994*/ 	.word	0x000132a0
        /*0998*/ 	.word	0x00000011
        /*099c*/ 	.word	0x00029820
        /*09a0*/ 	.short	0x010a
        /*09a2*/ 	.byte	0x3f
	.zero		1


	//   ....[47]....
        /*09a4*/ 	.word	0x000135b0
        /*09a8*/ 	.word	0x00000005
        /*09ac*/ 	.word	0x00029880
        /*09b0*/ 	.short	0x010a
        /*09b2*/ 	.byte	0x3f
	.zero		1


	//   ....[48]....
        /*09b4*/ 	.word	0x000137e0
        /*09b8*/ 	.word	0x00000005
        /*09bc*/ 	.word	0x00029840
        /*09c0*/ 	.short	0x010a
        /*09c2*/ 	.byte	0x3f
	.zero		1


	//   ....[49]....
        /*09c4*/ 	.word	0x00013ca0
        /*09c8*/ 	.word	0x00000013
        /*09cc*/ 	.word	0x00029870
        /*09d0*/ 	.short	0x010a
        /*09d2*/ 	.byte	0x3f
	.zero		1


	//   ....[50]....
        /*09d4*/ 	.word	0x00013d10
        /*09d8*/ 	.word	0x00000013
        /*09dc*/ 	.word	0x00029860
        /*09e0*/ 	.short	0x010a
        /*09e2*/ 	.byte	0x3f
	.zero		1


	//   ....[51]....
        /*09e4*/ 	.word	0x00014240
        /*09e8*/ 	.word	0x00000013
        /*09ec*/ 	.word	0x00029850
        /*09f0*/ 	.short	0x0101
        /*09f2*/ 	.byte	0x3f
	.zero		1


	//   ....[52]....
        /*09f4*/ 	.word	0x000142b0
        /*09f8*/ 	.word	0x00000013
        /*09fc*/ 	.word	0x00000000
        /*0a00*/ 	.short	0x0101
        /*0a02*/ 	.byte	0x3f
	.zero		1


	//   ....[53]....
        /*0a04*/ 	.word	0x000144e0
        /*0a08*/ 	.word	0x00000010
        /*0a0c*/ 	.word	0x00029870
        /*0a10*/ 	.short	0x010a
        /*0a12*/ 	.byte	0x3f
	.zero		1


	//   ....[54]....
        /*0a14*/ 	.word	0x00014550
        /*0a18*/ 	.word	0x00000010
        /*0a1c*/ 	.word	0x00029860
        /*0a20*/ 	.short	0x010a
        /*0a22*/ 	.byte	0x3f
	.zero		1


	//   ....[55]....
        /*0a24*/ 	.word	0x00014a90
        /*0a28*/ 	.word	0x00000010
        /*0a2c*/ 	.word	0x00029850
        /*0a30*/ 	.short	0x0101
        /*0a32*/ 	.byte	0x3f
	.zero		1


	//   ....[56]....
        /*0a34*/ 	.word	0x00014ae0
        /*0a38*/ 	.word	0x00000010
        /*0a3c*/ 	.word	0x00000000
        /*0a40*/ 	.short	0x0101
        /*0a42*/ 	.byte	0x3f
	.zero		1


	//   ....[57]....
        /*0a44*/ 	.word	0x00015870
        /*0a48*/ 	.word	0x00000003
        /*0a4c*/ 	.word	0x00029820
        /*0a50*/ 	.short	0x010a
        /*0a52*/ 	.byte	0x3f
	.zero		1


	//   ....[58]....
        /*0a54*/ 	.word	0x00015a40
        /*0a58*/ 	.word	0x00000007
        /*0a5c*/ 	.word	0x00000000
        /*0a60*/ 	.short	0x010a
        /*0a62*/ 	.byte	0x3f
	.zero		1


	//   ....[59]....
        /*0a64*/ 	.word	0x00015a90
        /*0a68*/ 	.word	0x00000005
        /*0a6c*/ 	.word	0x00000000
        /*0a70*/ 	.short	0x010a
        /*0a72*/ 	.byte	0x3f
	.zero		1


	//   ....[60]....
        /*0a74*/ 	.word	0x00015ae0
        /*0a78*/ 	.word	0x00000005
        /*0a7c*/ 	.word	0x00029860
        /*0a80*/ 	.short	0x010a
        /*0a82*/ 	.byte	0x3f
	.zero		1


	//   ....[61]....
        /*0a84*/ 	.word	0x00015b30
        /*0a88*/ 	.word	0x00000003
        /*0a8c*/ 	.word	0x00029860
        /*0a90*/ 	.short	0x010a
        /*0a92*/ 	.byte	0x3f
	.zero		1


	//   ....[62]....
        /*0a94*/ 	.word	0x00015b70
        /*0a98*/ 	.word	0x00000005
        /*0a9c*/ 	.word	0x00029880
        /*0aa0*/ 	.short	0x010a
        /*0aa2*/ 	.byte	0x3f
	.zero		1


	//   ....[63]....
        /*0aa4*/ 	.word	0x00015b90
        /*0aa8*/ 	.word	0x00000003
        /*0aac*/ 	.word	0x00029880
        /*0ab0*/ 	.short	0x010a
        /*0ab2*/ 	.byte	0x3f
	.zero		1


	//   ....[64]....
        /*0ab4*/ 	.word	0x00015c00
        /*0ab8*/ 	.word	0x00000003
        /*0abc*/ 	.word	0x00029800
        /*0ac0*/ 	.short	0x010a
        /*0ac2*/ 	.byte	0x3f
	.zero		1


	//   ....[65]....
        /*0ac4*/ 	.word	0x00015c50
        /*0ac8*/ 	.word	0x00000002
        /*0acc*/ 	.word	0x00029830
        /*0ad0*/ 	.short	0x010a
        /*0ad2*/ 	.byte	0x3f
	.zero		1


	//   ....[66]....
        /*0ad4*/ 	.word	0x00015cb0
        /*0ad8*/ 	.word	0x00000007
        /*0adc*/ 	.word	0x00029830
        /*0ae0*/ 	.short	0x010a
        /*0ae2*/ 	.byte	0x3f
	.zero		1


	//   ....[67]....
        /*0ae4*/ 	.word	0x00015d10
        /*0ae8*/ 	.word	0x00000007
        /*0aec*/ 	.word	0x00029850
        /*0af0*/ 	.short	0x010a
        /*0af2*/ 	.byte	0x3f
	.zero		1


	//   ....[68]....
        /*0af4*/ 	.word	0x00015d70
        /*0af8*/ 	.word	0x00000007
        /*0afc*/ 	.word	0x00029830
        /*0b00*/ 	.short	0x010a
        /*0b02*/ 	.byte	0x3f
	.zero		1


	//   ....[69]....
        /*0b04*/ 	.word	0x00015dd0
        /*0b08*/ 	.word	0x00000007
        /*0b0c*/ 	.word	0x00029850
        /*0b10*/ 	.short	0x010a
        /*0b12*/ 	.byte	0x3f
	.zero		1


	//   ....[70]....
        /*0b14*/ 	.word	0x00015e30
        /*0b18*/ 	.word	0x00000005
        /*0b1c*/ 	.word	0x00029850
        /*0b20*/ 	.short	0x010a
        /*0b22*/ 	.byte	0x3f
	.zero		1


	//   ....[71]....
        /*0b24*/ 	.word	0x00015f80
        /*0b28*/ 	.word	0x00000002
        /*0b2c*/ 	.word	0x00029880
        /*0b30*/ 	.short	0x010a
        /*0b32*/ 	.byte	0x3f
	.zero		1


	//   ....[72]....
        /*0b34*/ 	.word	0x00015fd0
        /*0b38*/ 	.word	0x00000002
        /*0b3c*/ 	.word	0x00029840
        /*0b40*/ 	.short	0x010a
        /*0b42*/ 	.byte	0x3f
	.zero		1


	//   ....[73]....
        /*0b44*/ 	.word	0x000165a0
        /*0b48*/ 	.word	0x00000011
        /*0b4c*/ 	.word	0x00029820
        /*0b50*/ 	.short	0x010a
        /*0b52*/ 	.byte	0x3f
	.zero		1


	//   ....[74]....
        /*0b54*/ 	.word	0x000165f0
        /*0b58*/ 	.word	0x00000005
        /*0b5c*/ 	.word	0x00029880
        /*0b60*/ 	.short	0x010a
        /*0b62*/ 	.byte	0x3f
	.zero		1


	//   ....[75]....
        /*0b64*/ 	.word	0x00016640
        /*0b68*/ 	.word	0x00000005
        /*0b6c*/ 	.word	0x00029840
        /*0b70*/ 	.short	0x010a
        /*0b72*/ 	.byte	0x3f
	.zero		1


	//   ....[76]....
        /*0b74*/ 	.word	0x00016690
        /*0b78*/ 	.word	0x00000013
        /*0b7c*/ 	.word	0x00029870
        /*0b80*/ 	.short	0x010a
        /*0b82*/ 	.byte	0x3f
	.zero		1


	//   ....[77]....
        /*0b84*/ 	.word	0x000166e0
        /*0b88*/ 	.word	0x00000013
        /*0b8c*/ 	.word	0x00029860
        /*0b90*/ 	.short	0x010a
        /*0b92*/ 	.byte	0x3f
	.zero		1


	//   ....[78]....
        /*0b94*/ 	.word	0x00016730
        /*0b98*/ 	.word	0x00000010
        /*0b9c*/ 	.word	0x00029870
        /*0ba0*/ 	.short	0x010a
        /*0ba2*/ 	.byte	0x3f
	.zero		1


	//   ....[79]....
        /*0ba4*/ 	.word	0x00016780
        /*0ba8*/ 	.word	0x00000010
        /*0bac*/ 	.word	0x00029860
        /*0bb0*/ 	.short	0x010a
        /*0bb2*/ 	.byte	0x3f
	.zero		1


	//   ....[80]....
        /*0bb4*/ 	.word	0x000167d0
        /*0bb8*/ 	.word	0x00000003
        /*0bbc*/ 	.word	0x00029820
        /*0bc0*/ 	.short	0x010a
        /*0bc2*/ 	.byte	0x3f
	.zero		1


	//   ....[81]....
        /*0bc4*/ 	.word	0x00016970
        /*0bc8*/ 	.word	0x00000007
        /*0bcc*/ 	.word	0x00000000
        /*0bd0*/ 	.short	0x010a
        /*0bd2*/ 	.byte	0x3f
	.zero		1


	//   ....[82]....
        /*0bd4*/ 	.word	0x000169c0
        /*0bd8*/ 	.word	0x00000005
        /*0bdc*/ 	.word	0x00000000
        /*0be0*/ 	.short	0x010a
        /*0be2*/ 	.byte	0x3f
	.zero		1


	//   ....[83]....
        /*0be4*/ 	.word	0x00016a10
        /*0be8*/ 	.word	0x00000005
        /*0bec*/ 	.word	0x00029860
        /*0bf0*/ 	.short	0x010a
        /*0bf2*/ 	.byte	0x3f
	.zero		1


	//   ....[84]....
        /*0bf4*/ 	.word	0x00016a60
        /*0bf8*/ 	.word	0x00000003
        /*0bfc*/ 	.word	0x00029860
        /*0c00*/ 	.short	0x010a
        /*0c02*/ 	.byte	0x3f
	.zero		1


	//   ....[85]....
        /*0c04*/ 	.word	0x00016ab0
        /*0c08*/ 	.word	0x00000005
        /*0c0c*/ 	.word	0x00029880
        /*0c10*/ 	.short	0x010a
        /*0c12*/ 	.byte	0x3f
	.zero		1


	//----- nvinfo : EIATTR_NUM_MBARRIERS
	.align		4
.L_337:
        /*0c14*/ 	.byte	0x03, 0x38
        /*0c16*/ 	.short	0x0016


	//----- nvinfo : EIATTR_EXIT_INSTR_OFFSETS
	.align		4
        /*0c18*/ 	.byte	0x04, 0x1c
        /*0c1a*/ 	.short	(.L_339 - .L_338)


	//   ....[0]....
.L_338:
        /*0c1c*/ 	.word	0x00000a80


	//   ....[1]....
        /*0c20*/ 	.word	0x000103c0


	//   ....[2]....
        /*0c24*/ 	.word	0x00015be0


	//----- nvinfo : EIATTR_MAX_THREADS
	.align		4
.L_339:
        /*0c28*/ 	.byte	0x04, 0x05
        /*0c2a*/ 	.short	(.L_341 - .L_340)
.L_340:
        /*0c2c*/ 	.word	0x00000180
        /*0c30*/ 	.word	0x00000001
        /*0c34*/ 	.word	0x00000001


	//----- nvinfo : EIATTR_CRS_STACK_SIZE
	.align		4
.L_341:
        /*0c38*/ 	.byte	0x04, 0x1e
        /*0c3a*/ 	.short	(.L_343 - .L_342)
.L_342:
        /*0c3c*/ 	.word	0x00000000


	//----- nvinfo : EIATTR_CBANK_PARAM_SIZE
	.align		4
.L_343:
        /*0c40*/ 	.byte	0x03, 0x19
        /*0c42*/ 	.short	0x0af0


	//----- nvinfo : EIATTR_PARAM_CBANK
	.align		4
        /*0c44*/ 	.byte	0x04, 0x0a
        /*0c46*/ 	.short	(.L_345 - .L_344)
	.align		4
.L_344:
        /*0c48*/ 	.word	index@(.nv.constant0._ZN7cutlass13device_kernelIN5flash11enable_sm90INS1_16FlashAttnFwdSm90INS1_25CollectiveMainloopFwdSm90ILi2EN4cute5tupleIJNS5_1CILi1EEES8_S8_EEENS6_IJNS7_ILi128EEENS7_ILi160EEENS7_ILi192EEEEEELi128ENS_12float_e4m3_tEfNS_4arch4Sm90ELb1ELb0ELb1ELb1ELb0ELb0ELb0ELb1ELb1ELb1ELb0ELb0EEENS1_21CollectiveEpilogueFwdINS6_IJSA_SA_SB_EEES9_NS_10bfloat16_tESG_Li256ELb1ELb1ELb0ELb1EEENS1_36VarlenDynamicPersistentTileSchedulerILi128ELi160ELi256ELi128ELb0ELb1ELb1ELb1ELb1ELb1EEEEEEEEEvNT_6ParamsE)
        /*0c4c*/ 	.short	0x0210
        /*0c4e*/ 	.short	0x0af0


	//----- nvinfo : EIATTR_SW_WAR
	.align		4
.L_345:
        /*0c50*/ 	.byte	0x04, 0x36
        /*0c52*/ 	.short	(.L_347 - .L_346)
.L_346:
        /*0c54*/ 	.word	0x00000008
.L_347:


//--------------------- .nv.info._ZN7cutlass13device_kernelIN5flash11enable_sm90INS1_16FlashAttnFwdSm90INS1_25CollectiveMainloopFwdSm90ILi2EN4cute5tupleIJNS5_1CILi1EEES8_S8_EEENS6_IJNS7_ILi128EEENS7_ILi160EEENS7_ILi192EEEEEELi128ENS_12float_e4m3_tEfNS_4arch4Sm90ELb1ELb0ELb1ELb1ELb0ELb1ELb0ELb1ELb1ELb1ELb0ELb0EEENS1_21CollectiveEpilogueFwdINS6_IJSA_SA_SB_EEES9_NS_10bfloat16_tESG_Li256ELb1ELb1ELb0ELb1EEENS1_36VarlenDynamicPersistentTileSchedulerILi128ELi160ELi256ELi128ELb0ELb1ELb1ELb1ELb1ELb1EEEEEEEEEvNT_6ParamsE --------------------------
	.section	.nv.info._ZN7cutlass13device_kernelIN5flash11enable_sm90INS1_16FlashAttnFwdSm90INS1_25CollectiveMainloopFwdSm90ILi2EN4cute5tupleIJNS5_1CILi1EEES8_S8_EEENS6_IJNS7_ILi128EEENS7_ILi160EEENS7_ILi192EEEEEELi128ENS_12float_e4m3_tEfNS_4arch4Sm90ELb1ELb0ELb1ELb1ELb0ELb1ELb0ELb1ELb1ELb1ELb0ELb0EEENS1_21CollectiveEpilogueFwdINS6_IJSA_SA_SB_EEES9_NS_10bfloat16_tESG_Li256ELb1ELb1ELb0ELb1EEENS1_36VarlenDynamicPersistentTileSchedulerILi128ELi160ELi256ELi128ELb0ELb1ELb1ELb1ELb1ELb1EEEEEEEEEvNT_6ParamsE,"",@"SHT_CUDA_INFO"
	.sectionflags	@""
	.align	4


	//----- nvinfo : EIATTR_CUDA_API_VERSION
	.align		4
        /*0000*/ 	.byte	0x04, 0x37
        /*0002*/ 	.short	(.L_349 - .L_348)
.L_348:
        /*0004*/ 	.word	0x00000082


	//----- nvinfo : EIATTR_KPARAM_INFO
	.align		4
.L_349:
        /*0008*/ 	.byte	0x04, 0x17
        /*000a*/ 	.short	(.L_351 - .L_350)
.L_350:
        /*000c*/ 	.word	0x00000000
        /*0010*/ 	.short	0x0000
        /*0012*/ 	.short	0x0070
        /*0014*/ 	.byte	0x00, 0xf0, 0x01, 0x2a


	//----- nvinfo : EIATTR_SPARSE_MMA_MASK
	.align		4
.L_351:
        /*0018*/ 	.byte	0x03, 0x50
        /*001a*/ 	.short	0x0000


	//----- nvinfo : EIATTR_MAXREG_COUNT
	.align		4
        /*001c*/ 	.byte	0x03, 0x1b
        /*001e*/ 	.short	0x00a8


	//----- nvinfo : EIATTR_NUM_BARRIERS
	.align		4
        /*0020*/ 	.byte	0x02, 0x4c
        /*0022*/ 	.byte	0x10
	.zero		1


	//----- nvinfo : EIATTR_EXTERNS
	.align		4
        /*0024*/ 	.byte	0x04, 0x0f
        /*0026*/ 	.short	(.L_353 - .L_352)


	//   ....[0]....
	.align		4
.L_352:
        /*0028*/ 	.word	index@(__assertfail)


	//----- nvinfo : EIATTR_ANNOTATIONS
	.align		4
.L_353:
        /*002c*/ 	.byte	0x04, 0x55
        /*002e*/ 	.short	(.L_355 - .L_354)


	//   ....[0]....
.L_354:
        /* <DEDUP_REMOVED lines=81> */


	//----- nvinfo : EIATTR_MERCURY_ISA_VERSION
	.align		4
.L_355:
        /*0530*/ 	.byte	0x03, 0x5f
        /*0532*/ 	.short	0x0101


	//----- nvinfo : EIATTR_UNUSED_LOAD_BYTE_OFFSET
	.align		4
        /*0534*/ 	.byte	0x04, 0x44
        /*0536*/ 	.short	(.L_357 - .L_356)


	//   ....[0]....
.L_356:
        /*0538*/ 	.word	0x00000ae0
        /*053c*/ 	.word	0x0000fff0


	//   ....[1]....
        /*0540*/ 	.word	0x000242c0
        /*0544*/ 	.word	0x0000fff0


	//----- nvinfo : EIATTR_INT_WARP_WIDE_INSTR_OFFSETS
	.align		4
.L_357:
        /*0548*/ 	.byte	0x04, 0x31
        /*054a*/ 	.short	(.L_359 - .L_358)


	//   ....[0]....
.L_358:
        /*054c*/ 	.word	0x00000190


	//   ....[1]....
        /*0550*/ 	.word	0x000001d0


	//   ....[2]....
        /*0554*/ 	.word	0x00000240


	//   ....[3]....
        /*0558*/ 	.word	0x000293b0


	//   ....[4]....
        /*055c*/ 	.word	0x00029410


	//   ....[5]....
        /*0560*/ 	.word	0x0002bfc0


	//   ....[6]....
        /*0564*/ 	.word	0x0002c020


	//----- nvinfo : EIATTR_COOP_GROUP_MASK_REGIDS
	.align		4
.L_359:
        /*0568*/ 	.byte	0x04, 0x29
        /*056a*/ 	.short	(.L_361 - .L_360)


	//   ....[0]....
.L_360:
        /*056c*/ 	.word	0xffffffff


	//   ....[1]....
        /*0570*/ 	.word	0xffffffff


	//   ....[2]....
        /*0574*/ 	.word	0xffffffff


	//   ....[3]....
        /*0578*/ 	.word	0xffffffff


	//   ....[4]....
        /*057c*/ 	.word	0xffffffff


	//   ....[5]....
        /*0580*/ 	.word	0xffffffff


	//   ....[6]....
        /*0584*/ 	.word	0xffffffff


	//   ....[7]....
        /*0588*/ 	.word	0xffffffff


	//   ....[8]....
        /*058c*/ 	.word	0xffffffff


	//   ....[9]....
        /*0590*/ 	.word	0xffffffff


	//   ....[10]....
        /*0594*/ 	.word	0xffffffff


	//   ....[11]....
        /*0598*/ 	.word	0xffffffff


	//   ....[12]....
        /*059c*/ 	.word	0xffffffff


	//   ....[13]....
        /*05a0*/ 	.word	0xffffffff


	//   ....[14]....
        /*05a4*/ 	.word	0xffffffff


	//   ....[15]....
        /*05a8*/ 	.word	0xffffffff


	//   ....[16]....
        /*05ac*/ 	.word	0xffffffff


	//   ....[17]....
        /*05b0*/ 	.word	0xffffffff


	//   ....[18]....
        /*05b4*/ 	.word	0xffffffff


	//   ....[19]....
        /*05b8*/ 	.word	0xffffffff


	//   ....[20]....
        /*05bc*/ 	.word	0xffffffff


	//   ....[21]....
        /*05c0*/ 	.word	0xffffffff


	//   ....[22]....
        /*05c4*/ 	.word	0xffffffff


	//   ....[23]....
        /*05c8*/ 	.word	0xffffffff


	//   ....[24]....
        /*05cc*/ 	.word	0xffffffff


	//   ....[25]....
        /*05d0*/ 	.word	0xffffffff


	//   ....[26]....
        /*05d4*/ 	.word	0xffffffff


	//   ....[27]....
        /*05d8*/ 	.word	0xffffffff


	//   ....[28]....
        /*05dc*/ 	.word	0xffffffff


	//   ....[29]....
        /*05e0*/ 	.word	0xffffffff


	//   ....[30]....
        /*05e4*/ 	.word	0xffffffff


	//   ....[31]....
        /*05e8*/ 	.word	0xffffffff


	//   ....[32]....
        /*05ec*/ 	.word	0xffffffff


	//   ....[33]....
        /*05f0*/ 	.word	0xffffffff


	//   ....[34]....
        /*05f4*/ 	.word	0xffffffff


	//   ....[35]....
        /*05f8*/ 	.word	0xffffffff


	//   ....[36]....
        /*05fc*/ 	.word	0xffffffff


	//   ....[37]....
        /*0600*/ 	.word	0xffffffff


	//   ....[38]....
        /*0604*/ 	.word	0xffffffff


	//   ....[39]....
        /*0608*/ 	.word	0xffffffff


	//   ....[40]....
        /*060c*/ 	.word	0xffffffff


	//   ....[41]....
        /*0610*/ 	.word	0xffffffff


	//   ....[42]....
        /*0614*/ 	.word	0xffffffff


	//   ....[43]....
        /*0618*/ 	.word	0xffffffff


	//   ....[44]....
        /*061c*/ 	.word	0xffffffff


	//   ....[45]....
        /*0620*/ 	.word	0xffffffff


	//   ....[46]....
        /*0624*/ 	.word	0xffffffff


	//   ....[47]....
        /*0628*/ 	.word	0xffffffff


	//   ....[48]....
        /*062c*/ 	.word	0xffffffff


	//   ....[49]....
        /*0630*/ 	.word	0xffffffff


	//   ....[50]....
        /*0634*/ 	.word	0xffffffff


	//   ....[51]....
        /*0638*/ 	.word	0xffffffff


	//   ....[52]....
        /*063c*/ 	.word	0xffffffff


	//   ....[53]....
        /*0640*/ 	.word	0xffffffff


	//   ....[54]....
        /*0644*/ 	.word	0xffffffff


	//   ....[55]....
        /*0648*/ 	.word	0xffffffff


	//   ....[56]....
        /*064c*/ 	.word	0xffffffff


	//   ....[57]....
        /*0650*/ 	.word	0xffffffff


	//   ....[58]....
        /*0654*/ 	.word	0xffffffff


	//   ....[59]....
        /*0658*/ 	.word	0xffffffff


	//   ....[60]....
        /*065c*/ 	.word	0xffffffff


	//   ....[61]....
        /*0660*/ 	.word	0xffffffff


	//   ....[62]....
        /*0664*/ 	.word	0xffffffff


	//   ....[63]....
        /*0668*/ 	.word	0xffffffff


	//   ....[64]....
        /*066c*/ 	.word	0xffffffff


	//   ....[65]....
        /*0670*/ 	.word	0xffffffff


	//   ....[66]....
        /*0674*/ 	.word	0xffffffff


	//   ....[67]....
        /*0678*/ 	.word	0xffffffff


	//   ....[68]....
        /*067c*/ 	.word	0xffffffff


	//   ....[69]....
        /*0680*/ 	.word	0xffffffff


	//   ....[70]....
        /*0684*/ 	.word	0xffffffff


	//   ....[71]....
        /*0688*/ 	.word	0xffffffff


	//   ....[72]....
        /*068c*/ 	.word	0xffffffff


	//   ....[73]....
        /*0690*/ 	.word	0xffffffff


	//   ....[74]....
        /*0694*/ 	.word	0xffffffff


	//   ....[75]....
        /*0698*/ 	.word	0xffffffff


	//   ....[76]....
        /*069c*/ 	.word	0xffffffff


	//   ....[77]....
        /*06a0*/ 	.word	0xffffffff


	//   ....[78]....
        /*06a4*/ 	.word	0xffffffff


	//   ....[79]....
        /*06a8*/ 	.word	0xffffffff


	//   ....[80]....
        /*06ac*/ 	.word	0xffffffff


	//   ....[81]....
        /*06b0*/ 	.word	0xffffffff


	//   ....[82]....
        /*06b4*/ 	.word	0xffffffff


	//   ....[83]....
        /*06b8*/ 	.word	0xffffffff


	//   ....[84]....
        /*06bc*/ 	.word	0xffffffff


	//   ....[85]....
        /*06c0*/ 	.word	0xffffffff


	//   ....[86]....
        /*06c4*/ 	.word	0xffffffff


	//   ....[87]....
        /*06c8*/ 	.word	0xffffffff


	//   ....[88]....
        /*06cc*/ 	.word	0xffffffff


	//   ....[89]....
        /*06d0*/ 	.word	0xffffffff


	//   ....[90]....
        /*06d4*/ 	.word	0xffffffff


	//   ....[91]....
        /*06d8*/ 	.word	0xffffffff


	//   ....[92]....
        /*06dc*/ 	.word	0xffffffff


	//   ....[93]....
        /*06e0*/ 	.word	0xffffffff


	//   ....[94]....
        /*06e4*/ 	.word	0xffffffff


	//   ....[95]....
        /*06e8*/ 	.word	0xffffffff


	//   ....[96]....
        /*06ec*/ 	.word	0xffffffff


	//   ....[97]....
        /*06f0*/ 	.word	0xffffffff


	//   ....[98]....
        /*06f4*/ 	.word	0xffffffff


	//   ....[99]....
        /*06f8*/ 	.word	0xffffffff


	//   ....[100]....
        /*06fc*/ 	.word	0xffffffff


	//   ....[101]....
        /*0700*/ 	.word	0xffffffff


	//   ....[102]....
        /*0704*/ 	.word	0xffffffff


	//   ....[103]....
        /*0708*/ 	.word	0xffffffff


	//   ....[104]....
        /*070c*/ 	.word	0xffffffff


	//   ....[105]....
        /*0710*/ 	.word	0xffffffff


	//   ....[106]....
        /*0714*/ 	.word	0xffffffff


	//   ....[107]....
        /*0718*/ 	.word	0xffffffff


	//   ....[108]....
        /*071c*/ 	.word	0xffffffff


	//   ....[109]....
        /*0720*/ 	.word	0xffffffff


	//   ....[110]....
        /*0724*/ 	.word	0xffffffff


	//   ....[111]....
        /*0728*/ 	.word	0xffffffff


	//   ....[112]....
        /*072c*/ 	.word	0xffffffff


	//   ....[113]....
        /*0730*/ 	.word	0xffffffff


	//   ....[114]....
        /*0734*/ 	.word	0xffffffff


	//   ....[115]....
        /*0738*/ 	.word	0xffffffff


	//   ....[116]....
        /*073c*/ 	.word	0xffffffff


	//   ....[117]....
        /*0740*/ 	.word	0xffffffff


	//   ....[118]....
        /*0744*/ 	.word	0xffffffff


	//   ....[119]....
        /*0748*/ 	.word	0xffffffff


	//   ....[120]....
        /*074c*/ 	.word	0xffffffff


	//   ....[121]....
        /*0750*/ 	.word	0xffffffff


	//   ....[122]....
        /*0754*/ 	.word	0xffffffff


	//   ....[123]....
        /*0758*/ 	.word	0xffffffff


	//   ....[124]....
        /*075c*/ 	.word	0xffffffff


	//   ....[125]....
        /*0760*/ 	.word	0xffffffff


	//   ....[126]....
        /*0764*/ 	.word	0xffffffff


	//   ....[127]....
        /*0768*/ 	.word	0xffffffff


	//   ....[128]....
        /*076c*/ 	.word	0xffffffff


	//   ....[129]....
        /*0770*/ 	.word	0xffffffff


	//   ....[130]....
        /*0774*/ 	.word	0xffffffff


	//   ....[131]....
        /*0778*/ 	.word	0xffffffff


	//   ....[132]....
        /*077c*/ 	.word	0x0500000f


	//   ....[133]....
        /*0780*/ 	.word	0x0500000f


	//   ....[134]....
        /*0784*/ 	.word	0x0500000f


	//   ....[135]....
        /*0788*/ 	.word	0x0500000f


	//   ....[136]....
        /*078c*/ 	.word	0x0500000f


	//   ....[137]....
        /*0790*/ 	.word	0x0500000f


	//   ....[138]....
        /*0794*/ 	.word	0x0500000f


	//   ....[139]....
        /*0798*/ 	.word	0x0500000f


	//   ....[140]....
        /*079c*/ 	.word	0x0500000f


	//   ....[141]....
        /*07a0*/ 	.word	0x0500000f


	//   ....[142]....
        /*07a4*/ 	.word	0x0500000f


	//   ....[143]....
        /*07a8*/ 	.word	0x0500000f


	//   ....[144]....
        /*07ac*/ 	.word	0x0500000f


	//   ....[145]....
        /*07b0*/ 	.word	0x0500000f


	//   ....[146]....
        /*07b4*/ 	.word	0x0500000f


	//   ....[147]....
        /*07b8*/ 	.word	0x0500000f


	//   ....[148]....
        /*07bc*/ 	.word	0x0500000f


	//   ....[149]....
        /*07c0*/ 	.word	0x0500000f


	//   ....[150]....
        /*07c4*/ 	.word	0x0500000f


	//   ....[151]....
        /*07c8*/ 	.word	0x0500000f


	//   ....[152]....
        /*07cc*/ 	.word	0x0500000f


	//   ....[153]....
        /*07d0*/ 	.word	0x0500000f


	//   ....[154]....
        /*07d4*/ 	.word	0x0500000f


	//   ....[155]....
        /*07d8*/ 	.word	0x0500000f


	//   ....[156]....
        /*07dc*/ 	.word	0x0500000f


	//   ....[157]....
        /*07e0*/ 	.word	0x0500000f


	//   ....[158]....
        /*07e4*/ 	.word	0x0500000f


	//   ....[159]....
        /*07e8*/ 	.word	0x0500000f


	//   ....[160]....
        /*07ec*/ 	.word	0x0500000f


	//   ....[161]....
        /*07f0*/ 	.word	0x0500000f


	//   ....[162]....
        /*07f4*/ 	.word	0x0500000f


	//   ....[163]....
        /*07f8*/ 	.word	0x0500000f


	//   ....[164]....
        /*07fc*/ 	.word	0x0500000f


	//   ....[165]....
        /*0800*/ 	.word	0x0500000f


	//   ....[166]....
        /*0804*/ 	.word	0x0500000f


	//   ....[167]....
        /*0808*/ 	.word	0x0500000f


	//   ....[168]....
        /*080c*/ 	.word	0x0500000f


	//   ....[169]....
        /*0810*/ 	.word	0x0500000f


	//   ....[170]....
        /*0814*/ 	.word	0x0500000f


	//   ....[171]....
        /*0818*/ 	.word	0x0500000f


	//   ....[172]....
        /*081c*/ 	.word	0x0500000f


	//   ....[173]....
        /*0820*/ 	.word	0x0500000f


	//   ....[174]....
        /*0824*/ 	.word	0x0500000f


	//   ....[175]....
        /*0828*/ 	.word	0x0500000f


	//   ....[176]....
        /*082c*/ 	.word	0x0500000f


	//   ....[177]....
        /*0830*/ 	.word	0x0500000f


	//   ....[178]....
        /*0834*/ 	.word	0x0500000f


	//   ....[179]....
        /*0838*/ 	.word	0x0500000f


	//   ....[180]....
        /*083c*/ 	.word	0x0500000f


	//   ....[181]....
        /*0840*/ 	.word	0x0500000f


	//   ....[182]....
        /*0844*/ 	.word	0x0500000f


	//   ....[183]....
        /*0848*/ 	.word	0x0500000f


	//   ....[184]....
        /*084c*/ 	.word	0x0500000f


	//   ....[185]....
        /*0850*/ 	.word	0x0500000f


	//   ....[186]....
        /*0854*/ 	.word	0x0500000f


	//   ....[187]....
        /*0858*/ 	.word	0x0500000f


	//   ....[188]....
        /*085c*/ 	.word	0x0500000f


	//   ....[189]....
        /*0860*/ 	.word	0x0500000f


	//   ....[190]....
        /*0864*/ 	.word	0x0500000f


	//   ....[191]....
        /*0868*/ 	.word	0x0500000f


	//   ....[192]....
        /*086c*/ 	.word	0x0500000f


	//   ....[193]....
        /*0870*/ 	.word	0x0500000f


	//   ....[194]....
        /*0874*/ 	.word	0x0500000f


	//   ....[195]....
        /*0878*/ 	.word	0x0500000f


	//   ....[196]....
        /*087c*/ 	.word	0x0500000f


	//   ....[197]....
        /*0880*/ 	.word	0x0500000f


	//   ....[198]....
        /*0884*/ 	.word	0x0500000f


	//   ....[199]....
        /*0888*/ 	.word	0x0500000f


	//   ....[200]....
        /*088c*/ 	.word	0x0500000f


	//   ....[201]....
        /*0890*/ 	.word	0x0500000f


	//   ....[202]....
        /*0894*/ 	.word	0x0500000f


	//   ....[203]....
        /*0898*/ 	.word	0x0500000f


	//   ....[204]....
        /*089c*/ 	.word	0x0500000f


	//   ....[205]....
        /*08a0*/ 	.word	0x0500000f


	//   ....[206]....
        /*08a4*/ 	.word	0x0500000f


	//   ....[207]....
        /*08a8*/ 	.word	0x0500000f


	//   ....[208]....
        /*08ac*/ 	.word	0x0500000f


	//----- nvinfo : EIATTR_COOP_GROUP_INSTR_OFFSETS
	.align		4
.L_361:
        /*08b0*/ 	.byte	0x04, 0x28
        /*08b2*/ 	.short	(.L_363 - .L_362)


	//   ....[0]....
.L_362:
        /*08b4*/ 	.word	0x00000070


	//   ....[1]....
        /*08b8*/ 	.word	0x000001a0


	//   ....[2]....
        /*08bc*/ 	.word	0x000001f0


	//   ....[3]....
        /*08c0*/ 	.word	0x00000420


	//   ....[4]....
        /*08c4*/ 	.word	0x00000580


	//   ....[5]....
        /*08c8*/ 	.word	0x000006a0


	//   ....[6]....
        /*08cc*/ 	.word	0x00000800


	//   ....[7]....
        /*08d0*/ 	.word	0x0000feb0


	//   ....[8]....
        /*08d4*/ 	.word	0x000107e0


	//   ....[9]....
        /*08d8*/ 	.word	0x000107f0


	//   ....[10]....
        /*08dc*/ 	.word	0x00010800


	//   ....[11]....
        /*08e0*/ 	.word	0x00010810


	//   ....[12]....
        /*08e4*/ 	.word	0x00013dc0


	//   ....[13]....
        /*08e8*/ 	.word	0x00013dd0


	//   ....[14]....
        /*08ec*/ 	.word	0x00013de0


	//   ....[15]....
        /*08f0*/ 	.word	0x00013df0


	//   ....[16]....
        /*08f4*/ 	.word	0x00018830


	//   ....[17]....
        /*08f8*/ 	.word	0x00018860


	//   ....[18]....
        /*08fc*/ 	.word	0x000194b0


	//   ....[19]....
        /*0900*/ 	.word	0x00019580


	//   ....[20]....
        /*0904*/ 	.word	0x0001a110


	//   ....[21]....
        /*0908*/ 	.word	0x0001a1a0


	//   ....[22]....
        /*090c*/ 	.word	0x0001cc70


	//   ....[23]....
        /*0910*/ 	.word	0x0001d680


	//   ....[24]....
        /*0914*/ 	.word	0x0001dae0


	//   ....[25]....
        /*0918*/ 	.word	0x0001dc00


	//   ....[26]....
        /*091c*/ 	.word	0x0001e6d0


	//   ....[27]....
        /*0920*/ 	.word	0x0001e740


	//   ....[28]....
        /*0924*/ 	.word	0x00021e70


	//   ....[29]....
        /*0928*/ 	.word	0x00021ec0


	//   ....[30]....
        /*092c*/ 	.word	0x00021f10


	//   ....[31]....
        /*0930*/ 	.word	0x00021f40


	//   ....[32]....
        /*0934*/ 	.word	0x00023b10


	//   ....[33]....
        /*0938*/ 	.word	0x00023b20


	//   ....[34]....
        /*093c*/ 	.word	0x00023ba0


	//   ....[35]....
        /*0940*/ 	.word	0x00023bb0


	//   ....[36]....
        /*0944*/ 	.word	0x00024910


	//   ....[37]....
        /*0948*/ 	.word	0x00024940


	//   ....[38]....
        /*094c*/ 	.word	0x00024970


	//   ....[39]....
        /*0950*/ 	.word	0x000249a0


	//   ....[40]....
        /*0954*/ 	.word	0x000249d0


	//   ....[41]....
        /*0958*/ 	.word	0x00024a00


	//   ....[42]....
        /*095c*/ 	.word	0x00024a30


	//   ....[43]....
        /*0960*/ 	.word	0x00024a60


	//   ....[44]....
        /*0964*/ 	.word	0x00024a90


	//   ....[45]....
        /*0968*/ 	.word	0x00024ac0


	//   ....[46]....
        /*096c*/ 	.word	0x00024af0


	//   ....[47]....
        /*0970*/ 	.word	0x00024b20


	//   ....[48]....
        /*0974*/ 	.word	0x00024b50


	//   ....[49]....
        /*0978*/ 	.word	0x00024b80


	//   ....[50]....
        /*097c*/ 	.word	0x00024bb0


	//   ....[51]....
        /*0980*/ 	.word	0x00024be0


	//   ....[52]....
        /*0984*/ 	.word	0x00024c10


	//   ....[53]....
        /*0988*/ 	.word	0x00024c40


	//   ....[54]....
        /*098c*/ 	.word	0x00024c70


	//   ....[55]....
        /*0990*/ 	.word	0x00024ca0


	//   ....[56]....
        /*0994*/ 	.word	0x00024cd0


	//   ....[57]....
        /*0998*/ 	.word	0x00024d00


	//   ....[58]....
        /*099c*/ 	.word	0x00024d30


	//   ....[59]....
        /*09a0*/ 	.word	0x00024d50


	//   ....[60]....
        /*09a4*/ 	.word	0x00024d60


	//   ....[61]....
        /*09a8*/ 	.word	0x00024d70


	//   ....[62]....
        /*09ac*/ 	.word	0x00024d90


	//   ....[63]....
        /*09b0*/ 	.word	0x00024da0


	//   ....[64]....
        /*09b4*/ 	.word	0x00024db0


	//   ....[65]....
        /*09b8*/ 	.word	0x00024dc0


	//   ....[66]....
        /*09bc*/ 	.word	0x00024df0


	//   ....[67]....
        /*09c0*/ 	.word	0x00024e20


	//   ....[68]....
        /*09c4*/ 	.word	0x000253d0


	//   ....[69]....
        /*09c8*/ 	.word	0x00025410


	//   ....[70]....
        /*09cc*/ 	.word	0x00025440


	//   ....[71]....
        /*09d0*/ 	.word	0x00025470


	//   ....[72]....
        /*09d4*/ 	.word	0x00025a70


	//   ....[73]....
        /*09d8*/ 	.word	0x00025a80


	//   ....[74]....
        /*09dc*/ 	.word	0x00025b40


	//   ....[75]....
        /*09e0*/ 	.word	0x00025b60


	//   ....[76]....
        /*09e4*/ 	.word	0x00025c20


	//   ....[77]....
        /*09e8*/ 	.word	0x00025c40


	//   ....[78]....
        /*09ec*/ 	.word	0x00025d10


	//   ....[79]....
        /*09f0*/ 	.word	0x00025d30


	//   ....[80]....
        /*09f4*/ 	.word	0x00026500


	//   ....[81]....
        /*09f8*/ 	.word	0x00026510


	//   ....[82]....
        /*09fc*/ 	.word	0x00026650


	//   ....[83]....
        /*0a00*/ 	.word	0x00026660


	//   ....[84]....
        /*0a04*/ 	.word	0x00026790


	//   ....[85]....
        /*0a08*/ 	.word	0x000267a0


	//   ....[86]....
        /*0a0c*/ 	.word	0x000268d0


	//   ....[87]....
        /*0a10*/ 	.word	0x000268e0


	//   ....[88]....
        /*0a14*/ 	.word	0x00026a70


	//   ....[89]....
        /*0a18*/ 	.word	0x00026c50


	//   ....[90]....
        /*0a1c*/ 	.word	0x00026c80


	//   ....[91]....
        /*0a20*/ 	.word	0x00026cb0


	//   ....[92]....
        /*0a24*/ 	.word	0x00026ce0


	//   ....[93]....
        /*0a28*/ 	.word	0x00026d10


	//   ....[94]....
        /*0a2c*/ 	.word	0x00026d40


	//   ....[95]....
        /*0a30*/ 	.word	0x00026eb0


	//   ....[96]....
        /*0a34*/ 	.word	0x00026ee0


	//   ....[97]....
        /*0a38*/ 	.word	0x00026f10


	//   ....[98]....
        /*0a3c*/ 	.word	0x00026f40


	//   ....[99]....
        /*0a40*/ 	.word	0x00026f70


	//   ....[100]....
        /*0a44*/ 	.word	0x00026fa0


	//   ....[101]....
        /*0a48*/ 	.word	0x00027040


	//   ....[102]....
        /*0a4c*/ 	.word	0x000270a0


	//   ....[103]....
        /*0a50*/ 	.word	0x00027130


	//   ....[104]....
        /*0a54*/ 	.word	0x00028100


	//   ....[105]....
        /*0a58*/ 	.word	0x00029b80


	//   ....[106]....
        /*0a5c*/ 	.word	0x0002a9a0


	//   ....[107]....
        /*0a60*/ 	.word	0x0002a9c0


	//   ....[108]....
        /*0a64*/ 	.word	0x0002a9e0


	//   ....[109]....
        /*0a68*/ 	.word	0x0002aaa0


	//   ....[110]....
        /*0a6c*/ 	.word	0x0002aad0


	//   ....[111]....
        /*0a70*/ 	.word	0x0002ab60


	//   ....[112]....
        /*0a74*/ 	.word	0x0002ab70


	//   ....[113]....
        /*0a78*/ 	.word	0x0002ac00


	//   ....[114]....
        /*0a7c*/ 	.word	0x0002c980


	//   ....[115]....
        /*0a80*/ 	.word	0x0002c9b0


	//   ....[116]....
        /*0a84*/ 	.word	0x0002c9f0


	//   ....[117]....
        /*0a88*/ 	.word	0x0002ca20


	//   ....[118]....
        /*0a8c*/ 	.word	0x0002ca50


	//   ....[119]....
        /*0a90*/ 	.word	0x0002ca80


	//   ....[120]....
        /*0a94*/ 	.word	0x0002cab0


	//   ....[121]....
        /*0a98*/ 	.word	0x0002cae0


	//   ....[122]....
        /*0a9c*/ 	.word	0x0002cc60


	//   ....[123]....
        /*0aa0*/ 	.word	0x0002cc90


	//   ....[124]....
        /*0aa4*/ 	.word	0x0002ccc0


	//   ....[125]....
        /*0aa8*/ 	.word	0x0002ccf0


	//   ....[126]....
        /*0aac*/ 	.word	0x0002cd20


	//   ....[127]....
        /*0ab0*/ 	.word	0x0002cd50


	//   ....[128]....
        /*0ab4*/ 	.word	0x0002ce10


	//   ....[129]....
        /*0ab8*/ 	.word	0x0002ce30


	//   ....[130]....
        /*0abc*/ 	.word	0x0002cea0


	//   ....[131]....
        /*0ac0*/ 	.word	0x0002d580


	//   ....[132]....
        /*0ac4*/ 	.word	0x0002da30


	//   ....[133]....
        /*0ac8*/ 	.word	0x0002dad0


	//   ....[134]....
        /*0acc*/ 	.word	0x0002db60


	//   ....[135]....
        /*0ad0*/ 	.word	0x0002dbb0


	//   ....[136]....
        /*0ad4*/ 	.word	0x0002dc00


	//   ....[137]....
        /*0ad8*/ 	.word	0x0002dcd0


	//   ....[138]....
        /*0adc*/ 	.word	0x0002dd60


	//   ....[139]....
        /*0ae0*/ 	.word	0x0002ddb0


	//   ....[140]....
        /*0ae4*/ 	.word	0x0002de00


	//   ....[141]....
        /*0ae8*/ 	.word	0x0002e0e0


	//   ....[142]....
        /*0aec*/ 	.word	0x0002e200


	//   ....[143]....
        /*0af0*/ 	.word	0x0002e320


	//   ....[144]....
        /*0af4*/ 	.word	0x0002e3d0


	//   ....[145]....
        /*0af8*/ 	.word	0x0002e430


	//   ....[146]....
        /*0afc*/ 	.word	0x0002e4b0


	//   ....[147]....
        /*0b00*/ 	.word	0x0002e510


	//   ....[148]....
        /*0b04*/ 	.word	0x0002e570


	//   ....[149]....
        /*0b08*/ 	.word	0x0002e5d0


	//   ....[150]....
        /*0b0c*/ 	.word	0x0002e650


	//   ....[151]....
        /*0b10*/ 	.word	0x0002e6b0


	//   ....[152]....
        /*0b14*/ 	.word	0x0002e730


	//   ....[153]....
        /*0b18*/ 	.word	0x0002e790


	//   ....[154]....
        /*0b1c*/ 	.word	0x0002e810


	//   ....[155]....
        /*0b20*/ 	.word	0x0002e870


	//   ....[156]....
        /*0b24*/ 	.word	0x0002e8f0


	//   ....[157]....
        /*0b28*/ 	.word	0x0002e950


	//   ....[158]....
        /*0b2c*/ 	.word	0x0002e9e0


	//   ....[159]....
        /*0b30*/ 	.word	0x0002ea40


	//   ....[160]....
        /*0b34*/ 	.word	0x0002eac0


	//   ....[161]....
        /*0b38*/ 	.word	0x0002eb20


	//   ....[162]....
        /*0b3c*/ 	.word	0x0002eb80


	//   ....[163]....
        /*0b40*/ 	.word	0x0002ebe0


	//   ....[164]....
        /*0b44*/ 	.word	0x0002ec40


	//   ....[165]....
        /*0b48*/ 	.word	0x0002eca0


	//   ....[166]....
        /*0b4c*/ 	.word	0x0002ed20


	//   ....[167]....
        /*0b50*/ 	.word	0x0002ed80


	//   ....[168]....
        /*0b54*/ 	.word	0x0002ee00


	//   ....[169]....
        /*0b58*/ 	.word	0x0002ee60


	//   ....[170]....
        /*0b5c*/ 	.word	0x0002eee0


	//   ....[171]....
        /*0b60*/ 	.word	0x0002ef40


	//   ....[172]....
        /*0b64*/ 	.word	0x0002efc0


	//   ....[173]....
        /*0b68*/ 	.word	0x0002f0b0


	//   ....[174]....
        /*0b6c*/ 	.word	0x0002f100


	//   ....[175]....
        /*0b70*/ 	.word	0x0002f190


	//   ....[176]....
        /*0b74*/ 	.word	0x0002f220


	//   ....[177]....
        /*0b78*/ 	.word	0x0002f2b0


	//   ....[178]....
        /*0b7c*/ 	.word	0x0002f340


	//   ....[179]....
        /*0b80*/ 	.word	0x0002f3d0


	//   ....[180]....
        /*0b84*/ 	.word	0x0002f460


	//   ....[181]....
        /*0b88*/ 	.word	0x0002f520


	//   ....[182]....
        /*0b8c*/ 	.word	0x0002f810


	//   ....[183]....
        /*0b90*/ 	.word	0x0002fa30


	//   ....[184]....
        /*0b94*/ 	.word	0x0002fa80


	//   ....[185]....
        /*0b98*/ 	.word	0x0002fae0


	//   ....[186]....
        /*0b9c*/ 	.word	0x0002fb90


	//   ....[187]....
        /*0ba0*/ 	.word	0x0002fc50


	//   ....[188]....
        /*0ba4*/ 	.word	0x0002fd30


	//   ....[189]....
        /*0ba8*/ 	.word	0x0002fe00


	//   ....[190]....
        /*0bac*/ 	.word	0x0002ff00


	//   ....[191]....
        /*0bb0*/ 	.word	0x000301e0


	//   ....[192]....
        /*0bb4*/ 	.word	0x00030280


	//   ....[193]....
        /*0bb8*/ 	.word	0x000303a0


	//   ....[194]....
        /*0bbc*/ 	.word	0x00030420


	//   ....[195]....
        /*0bc0*/ 	.word	0x000304a0


	//   ....[196]....
        /*0bc4*/ 	.word	0x00030520


	//   ....[197]....
        /*0bc8*/ 	.word	0x000305a0


	//   ....[198]....
        /*0bcc*/ 	.word	0x00030630


	//   ....[199]....
        /*0bd0*/ 	.word	0x000306d0


	//   ....[200]....
        /*0bd4*/ 	.word	0x00030780


	//   ....[201]....
        /*0bd8*/ 	.word	0x00030800


	//   ....[202]....
        /*0bdc*/ 	.word	0x00030880


	//   ....[203]....
        /*0be0*/ 	.word	0x00030900


	//   ....[204]....
        /*0be4*/ 	.word	0x00030990


	//   ....[205]....
        /*0be8*/ 	.word	0x00030a10


	//   ....[206]....
        /*0bec*/ 	.word	0x00030ab0


	//   ....[207]....
        /*0bf0*/ 	.word	0x00030b40


	//   ....[208]....
        /*0bf4*/ 	.word	0x00030c70


	//----- nvinfo : EIATTR_REG_RECONFIG
	.align		4
.L_363:
        /*0bf8*/ 	.byte	0x01, 0x54
	.zero		2


	//----- nvinfo : EIATTR_SYSCALL_OFFSETS
	.align		4
        /*0bfc*/ 	.byte	0x04, 0x46
        /*0bfe*/ 	.short	(.L_365 - .L_364)


	//   ....[0]....
.L_364:
        /*0c00*/ 	.word	0x00001ca0


	//   ....[1]....
        /*0c04*/ 	.word	0x00001df0


	//   ....[2]....
        /*0c08*/ 	.word	0x00010040


	//   ....[3]....
        /*0c0c*/ 	.word	0x000105c0


	//   ....[4]....
        /*0c10*/ 	.word	0x000295b0


	//   ....[5]....
        /*0c14*/ 	.word	0x00029750


	//   ....[6]....
        /*0c18*/ 	.word	0x000298b0


	//   ....[7]....
        /*0c1c*/ 	.word	0x00029a00


	//   ....[8]....
        /*0c20*/ 	.word	0x0002a570


	//----- nvinfo : EIATTR_MBARRIER_INSTR_OFFSETS
	.align		4
.L_365:
        /*0c24*/ 	.byte	0x04, 0x39
        /*0c26*/ 	.short	(.L_367 - .L_366)


	//   ....[0]....
.L_366:
        /*0c28*/ 	.word	0x000002d0
        /*0c2c*/ 	.word	0x000000ff
        /*0c30*/ 	.word	0x00029800
        /*0c34*/ 	.short	0x0100
        /*0c36*/ 	.byte	0x08
	.zero		1


	//   ....[1]....
        /*0c38*/ 	.word	0x000002e0
        /*0c3c*/ 	.word	0x000000ff
        /*0c40*/ 	.word	0x00029820
        /*0c44*/ 	.short	0x0100
        /*0c46*/ 	.byte	0x08
	.zero		1


	//   ....[2]....
        /*0c48*/ 	.word	0x000003d0
        /*0c4c*/ 	.word	0x000000ff
        /*0c50*/ 	.word	0x00029830
        /*0c54*/ 	.short	0x0100
        /*0c56*/ 	.byte	0x08
	.zero		1


	//   ....[3]....
        /*0c58*/ 	.word	0x000003e0
        /*0c5c*/ 	.word	0x000000ff
        /*0c60*/ 	.word	0x00029840
        /*0c64*/ 	.short	0x0100
        /*0c66*/ 	.byte	0x08
	.zero		1


	//   ....[4]....
        /*0c68*/ 	.word	0x000003f0
        /*0c6c*/ 	.word	0x000000ff
        /*0c70*/ 	.word	0x00029838
        /*0c74*/ 	.short	0x0100
        /*0c76*/ 	.byte	0x08
	.zero		1


	//   ....[5]....
        /*0c78*/ 	.word	0x00000400
        /*0c7c*/ 	.word	0x000000ff
        /*0c80*/ 	.word	0x00029848
        /*0c84*/ 	.short	0x0100
        /*0c86*/ 	.byte	0x08
	.zero		1


	//   ....[6]....
        /*0c88*/ 	.word	0x00000530
        /*0c8c*/ 	.word	0x000000ff
        /*0c90*/ 	.word	0x00029850
        /*0c94*/ 	.short	0x0100
        /*0c96*/ 	.byte	0x08
	.zero		1


	//   ....[7]....
        /*0c98*/ 	.word	0x00000540
        /*0c9c*/ 	.word	0x000000ff
        /*0ca0*/ 	.word	0x00029860
        /*0ca4*/ 	.short	0x0100
        /*0ca6*/ 	.byte	0x08
	.zero		1


	//   ....[8]....
        /*0ca8*/ 	.word	0x00000550
        /*0cac*/ 	.word	0x000000ff
        /*0cb0*/ 	.word	0x00029858
        /*0cb4*/ 	.short	0x0100
        /*0cb6*/ 	.byte	0x08
	.zero		1


	//   ....[9]....
        /*0cb8*/ 	.word	0x00000560
        /*0cbc*/ 	.word	0x000000ff
        /*0cc0*/ 	.word	0x00029868
        /*0cc4*/ 	.short	0x0100
        /*0cc6*/ 	.byte	0x08
	.zero		1


	//   ....[10]....
        /*0cc8*/ 	.word	0x00000650
        /*0ccc*/ 	.word	0x000000ff
        /*0cd0*/ 	.word	0x00029870
        /*0cd4*/ 	.short	0x0100
        /*0cd6*/ 	.byte	0x06
	.zero		1


	//   ....[11]....
        /*0cd8*/ 	.word	0x00000660
        /*0cdc*/ 	.word	0x000000ff
        /*0ce0*/ 	.word	0x00029880
        /*0ce4*/ 	.short	0x0100
        /*0ce6*/ 	.byte	0x06
	.zero		1


	//   ....[12]....
        /*0ce8*/ 	.word	0x00000670
        /*0cec*/ 	.word	0x000000ff
        /*0cf0*/ 	.word	0x00029878
        /*0cf4*/ 	.short	0x0100
        /*0cf6*/ 	.byte	0x06
	.zero		1


	//   ....[13]....
        /*0cf8*/ 	.word	0x00000680
        /*0cfc*/ 	.word	0x000000ff
        /*0d00*/ 	.word	0x00029888
        /*0d04*/ 	.short	0x0100
        /*0d06*/ 	.byte	0x06
	.zero		1


	//   ....[14]....
        /*0d08*/ 	.word	0x000007b0
        /*0d0c*/ 	.word	0x000000ff
        /*0d10*/ 	.word	0x00029890
        /*0d14*/ 	.short	0x0100
        /*0d16*/ 	.byte	0x08
	.zero		1


	//   ....[15]....
        /*0d18*/ 	.word	0x000007c0
        /*0d1c*/ 	.word	0x000000ff
        /*0d20*/ 	.word	0x000298a0
        /*0d24*/ 	.short	0x0100
        /*0d26*/ 	.byte	0x08
	.zero		1


	//   ....[16]....
        /*0d28*/ 	.word	0x000007d0
        /*0d2c*/ 	.word	0x000000ff
        /*0d30*/ 	.word	0x00029898
        /*0d34*/ 	.short	0x0100
        /*0d36*/ 	.byte	0x08
	.zero		1


	//   ....[17]....
        /*0d38*/ 	.word	0x000007e0
        /*0d3c*/ 	.word	0x000000ff
        /*0d40*/ 	.word	0x000298a8
        /*0d44*/ 	.short	0x0100
        /*0d46*/ 	.byte	0x08
	.zero		1


	//   ....[18]....
        /*0d48*/ 	.word	0x00000910
        /*0d4c*/ 	.word	0x000000ff
        /*0d50*/ 	.word	0x000298b0
        /*0d54*/ 	.short	0x0100
        /*0d56*/ 	.byte	0x08
	.zero		1


	//   ....[19]....
        /*0d58*/ 	.word	0x00000920
        /*0d5c*/ 	.word	0x000000ff
        /*0d60*/ 	.word	0x000298c0
        /*0d64*/ 	.short	0x0100
        /*0d66*/ 	.byte	0x08
	.zero		1


	//   ....[20]....
        /*0d68*/ 	.word	0x00000930
        /*0d6c*/ 	.word	0x000000ff
        /*0d70*/ 	.word	0x000298b8
        /*0d74*/ 	.short	0x0100
        /*0d76*/ 	.byte	0x08
	.zero		1


	//   ....[21]....
        /*0d78*/ 	.word	0x00000940
        /*0d7c*/ 	.word	0x000000ff
        /*0d80*/ 	.word	0x000298c8
        /*0d84*/ 	.short	0x0100
        /*0d86*/ 	.byte	0x08
	.zero		1


	//   ....[22]....
        /*0d88*/ 	.word	0x00003590
        /*0d8c*/ 	.word	0x00000061
        /*0d90*/ 	.word	0x00029890
        /*0d94*/ 	.short	0x010a
        /*0d96*/ 	.byte	0x3f
	.zero		1


	//   ....[23]....
        /*0d98*/ 	.word	0x000092e0
        /*0d9c*/ 	.word	0x00000061
        /*0da0*/ 	.word	0x00029890
        /*0da4*/ 	.short	0x010a
        /*0da6*/ 	.byte	0x3f
	.zero		1


	//   ....[24]....
        /*0da8*/ 	.word	0x0000f1f0
        /*0dac*/ 	.word	0x00000061
        /*0db0*/ 	.word	0x00029890
        /*0db4*/ 	.short	0x010a
        /*0db6*/ 	.byte	0x3f
	.zero		1


	//   ....[25]....
        /*0db8*/ 	.word	0x0000f5c0
        /*0dbc*/ 	.word	0x00000028
        /*0dc0*/ 	.word	0x00000000
        /*0dc4*/ 	.short	0x0101
        /*0dc6*/ 	.byte	0x3f
	.zero		1


	//   ....[26]....
        /*0dc8*/ 	.word	0x0000f600
        /*0dcc*/ 	.word	0x00000061
        /*0dd0*/ 	.word	0x000298b0
        /*0dd4*/ 	.short	0x010a
        /*0dd6*/ 	.byte	0x3f
	.zero		1


	//   ....[27]....
        /*0dd8*/ 	.word	0x0000faa0
        /*0ddc*/ 	.word	0x00000061
        /*0de0*/ 	.word	0x00000000
        /*0de4*/ 	.short	0x0101
        /*0de6*/ 	.byte	0x3f
	.zero		1


	//   ....[28]....
        /*0de8*/ 	.word	0x00010340
        /*0dec*/ 	.word	0x00000010
        /*0df0*/ 	.word	0x00029800
        /*0df4*/ 	.short	0x010a
        /*0df6*/ 	.byte	0x3f
	.zero		1


	//   ....[29]....
        /*0df8*/ 	.word	0x00010390
        /*0dfc*/ 	.word	0x00000010
        /*0e00*/ 	.word	0x00029800
        /*0e04*/ 	.short	0x010a
        /*0e06*/ 	.byte	0x3f
	.zero		1


	//   ....[30]....
        /*0e08*/ 	.word	0x00010d30
        /*0e0c*/ 	.word	0x00000010
        /*0e10*/ 	.word	0x00029800
        /*0e14*/ 	.short	0x010a
        /*0e16*/ 	.byte	0x3f
	.zero		1


	//   ....[31]....
        /*0e18*/ 	.word	0x00014220
        /*0e1c*/ 	.word	0x00000010
        /*0e20*/ 	.word	0x00029800
        /*0e24*/ 	.short	0x010a
        /*0e26*/ 	.byte	0x3f
	.zero		1


	//   ....[32]....
        /*0e28*/ 	.word	0x000172c0
        /*0e2c*/ 	.word	0x00000000
        /*0e30*/ 	.word	0x00029830
        /*0e34*/ 	.short	0x010a
        /*0e36*/ 	.byte	0x3f
	.zero		1


	//   ....[33]....
        /*0e38*/ 	.word	0x00017330
        /*0e3c*/ 	.word	0x00000000
        /*0e40*/ 	.word	0x00029830
        /*0e44*/ 	.short	0x010a
        /*0e46*/ 	.byte	0x3f
	.zero		1


	//   ....[34]....
        /*0e48*/ 	.word	0x00018e80
        /*0e4c*/ 	.word	0x00000000
        /*0e50*/ 	.word	0x00000000
        /*0e54*/ 	.short	0x0101
        /*0e56*/ 	.byte	0x3f
	.zero		1


	//   ....[35]....
        /*0e58*/ 	.word	0x0001b410
        /*0e5c*/ 	.word	0x0000000b
        /*0e60*/ 	.word	0x00029830
        /*0e64*/ 	.short	0x010a
        /*0e66*/ 	.byte	0x3f
	.zero		1


	//   ....[36]....
        /*0e68*/ 	.word	0x0001b460
        /*0e6c*/ 	.word	0x0000000b
        /*0e70*/ 	.word	0x00029830
        /*0e74*/ 	.short	0x010a
        /*0e76*/ 	.byte	0x3f
	.zero		1


	//   ....[37]....
        /*0e78*/ 	.word	0x0001c560
        /*0e7c*/ 	.word	0x0000000b
        /*0e80*/ 	.word	0x00029850
        /*0e84*/ 	.short	0x010a
        /*0e86*/ 	.byte	0x3f
	.zero		1


	//   ....[38]....
        /*0e88*/ 	.word	0x0001c5a0
        /*0e8c*/ 	.word	0x0000000b
        /*0e90*/ 	.word	0x00029850
        /*0e94*/ 	.short	0x010a
        /*0e96*/ 	.byte	0x3f
	.zero		1


	//   ....[39]....
        /*0e98*/ 	.word	0x0001f1a0
        /*0e9c*/ 	.word	0x00000003
        /*0ea0*/ 	.word	0x00000000
        /*0ea4*/ 	.short	0x0101
        /*0ea6*/ 	.byte	0x3f
	.zero		1


	//   ....[40]....
        /*0ea8*/ 	.word	0x0001f4a0
        /*0eac*/ 	.word	0x00000007
        /*0eb0*/ 	.word	0x00000000
        /*0eb4*/ 	.short	0x0101
        /*0eb6*/ 	.byte	0x3f
	.zero		1


	//   ....[41]....
        /*0eb8*/ 	.word	0x0001fbf0
        /*0ebc*/ 	.word	0x0000000a
        /*0ec0*/ 	.word	0x00029830
        /*0ec4*/ 	.short	0x010a
        /*0ec6*/ 	.byte	0x3f
	.zero		1


	//   ....[42]....
        /*0ec8*/ 	.word	0x0001fc40
        /*0ecc*/ 	.word	0x0000000a
        /*0ed0*/ 	.word	0x00029830
        /*0ed4*/ 	.short	0x010a
        /*0ed6*/ 	.byte	0x3f
	.zero		1


	//   ....[43]....
        /*0ed8*/ 	.word	0x00020d10
        /*0edc*/ 	.word	0x0000000a
        /*0ee0*/ 	.word	0x00029850
        /*0ee4*/ 	.short	0x010a
        /*0ee6*/ 	.byte	0x3f
	.zero		1


	//   ....[44]....
        /*0ee8*/ 	.word	0x00020d50
        /*0eec*/ 	.word	0x0000000a
        /*0ef0*/ 	.word	0x00029850
        /*0ef4*/ 	.short	0x010a
        /*0ef6*/ 	.byte	0x3f
	.zero		1


	//   ....[45]....
        /*0ef8*/ 	.word	0x00022e60
        /*0efc*/ 	.word	0x00000000
        /*0f00*/ 	.word	0x00000000
        /*0f04*/ 	.short	0x0101
        /*0f06*/ 	.byte	0x3f
	.zero		1


	//   ....[46]....
        /*0f08*/ 	.word	0x00023160
        /*0f0c*/ 	.word	0x00000007
        /*0f10*/ 	.word	0x00000000
        /*0f14*/ 	.short	0x0101
        /*0f16*/ 	.byte	0x3f
	.zero		1


	//   ....[47]....
        /*0f18*/ 	.word	0x000237a0
        /*0f1c*/ 	.word	0x0000000b
        /*0f20*/ 	.word	0x00029850
        /*0f24*/ 	.short	0x010a
        /*0f26*/ 	.byte	0x3f
	.zero		1


	//   ....[48]....
        /*0f28*/ 	.word	0x00023820
        /*0f2c*/ 	.word	0x0000000b
        /*0f30*/ 	.word	0x00029850
        /*0f34*/ 	.short	0x010a
        /*0f36*/ 	.byte	0x3f
	.zero		1


	//   ....[49]....
        /*0f38*/ 	.word	0x00023e30
        /*0f3c*/ 	.word	0x00000000
        /*0f40*/ 	.word	0x00000000
        /*0f44*/ 	.short	0x0101
        /*0f46*/ 	.byte	0x3f
	.zero		1


	//   ....[50]....
        /*0f48*/ 	.word	0x00025a60
        /*0f4c*/ 	.word	0x00000000
        /*0f50*/ 	.word	0x00000000
        /*0f54*/ 	.short	0x0101
        /*0f56*/ 	.byte	0x3f
	.zero		1


	//   ....[51]....
        /*0f58*/ 	.word	0x000281f0
        /*0f5c*/ 	.word	0x00000006
        /*0f60*/ 	.word	0x00029820
        /*0f64*/ 	.short	0x010a
        /*0f66*/ 	.byte	0x3f
	.zero		1


	//   ....[52]....
        /*0f68*/ 	.word	0x000282e0
        /*0f6c*/ 	.word	0x00000007
        /*0f70*/ 	.word	0x000298a0
        /*0f74*/ 	.short	0x010a
        /*0f76*/ 	.byte	0x3f
	.zero		1


	//   ....[53]....
        /*0f78*/ 	.word	0x00028710
        /*0f7c*/ 	.word	0x00000007
        /*0f80*/ 	.word	0x000298c0
        /*0f84*/ 	.short	0x010a
        /*0f86*/ 	.byte	0x3f
	.zero		1


	//   ....[54]....
        /*0f88*/ 	.word	0x00028b00
        /*0f8c*/ 	.word	0x00000008
        /*0f90*/ 	.word	0x000298a0
        /*0f94*/ 	.short	0x010a
        /*0f96*/ 	.byte	0x3f
	.zero		1


	//   ....[55]....
        /*0f98*/ 	.word	0x00028f20
        /*0f9c*/ 	.word	0x00000008
        /*0fa0*/ 	.word	0x000298c0
        /*0fa4*/ 	.short	0x010a
        /*0fa6*/ 	.byte	0x3f
	.zero		1


	//   ....[56]....
        /*0fa8*/ 	.word	0x00029e40
        /*0fac*/ 	.word	0x00000002
        /*0fb0*/ 	.word	0x00029880
        /*0fb4*/ 	.short	0x010a
        /*0fb6*/ 	.byte	0x3f
	.zero		1


	//   ....[57]....
        /*0fb8*/ 	.word	0x0002a010
        /*0fbc*/ 	.word	0x00000002
        /*0fc0*/ 	.word	0x00029840
        /*0fc4*/ 	.short	0x010a
        /*0fc6*/ 	.byte	0x3f
	.zero		1


	//   ....[58]....
        /*0fc8*/ 	.word	0x0002ad00
        /*0fcc*/ 	.word	0x00000009
        /*0fd0*/ 	.word	0x00029800
        /*0fd4*/ 	.short	0x0107
        /*0fd6*/ 	.byte	0x3f
	.zero		1


	//   ....[59]....
        /*0fd8*/ 	.word	0x0002ae00
        /*0fdc*/ 	.word	0x00000002
        /*0fe0*/ 	.word	0x00029800
        /*0fe4*/ 	.short	0x0101
        /*0fe6*/ 	.byte	0x3f
	.zero		1


	//   ....[60]....
        /*0fe8*/ 	.word	0x0002ae20
        /*0fec*/ 	.word	0x00000002
        /*0ff0*/ 	.word	0x00029820
        /*0ff4*/ 	.short	0x010a
        /*0ff6*/ 	.byte	0x3f
	.zero		1


	//   ....[61]....
        /*0ff8*/ 	.word	0x0002b170
        /*0ffc*/ 	.word	0x00000005
        /*1000*/ 	.word	0x00029880
        /*1004*/ 	.short	0x010a
        /*1006*/ 	.byte	0x3f
	.zero		1


	//   ....[62]....
        /*1008*/ 	.word	0x0002b3d0
        /*100c*/ 	.word	0x00000005
        /*1010*/ 	.word	0x00029840
        /*1014*/ 	.short	0x010a
        /*1016*/ 	.byte	0x3f
	.zero		1


	//   ....[63]....
        /*1018*/ 	.word	0x0002b8f0
        /*101c*/ 	.word	0x00000011
        /*1020*/ 	.word	0x00029870
        /*1024*/ 	.short	0x010a
        /*1026*/ 	.byte	0x3f
	.zero		1


	//   ....[64]....
        /*1028*/ 	.word	0x0002b960
        /*102c*/ 	.word	0x00000011
        /*1030*/ 	.word	0x00029860
        /*1034*/ 	.short	0x010a
        /*1036*/ 	.byte	0x3f
	.zero		1


	//   ....[65]....
        /*1038*/ 	.word	0x0002bea0
        /*103c*/ 	.word	0x00000011
        /*1040*/ 	.word	0x00029850
        /*1044*/ 	.short	0x0101
        /*1046*/ 	.byte	0x3f
	.zero		1


	//   ....[66]....
        /*1048*/ 	.word	0x0002bf20
        /*104c*/ 	.word	0x00000011
        /*1050*/ 	.word	0x00000000
        /*1054*/ 	.short	0x0101
        /*1056*/ 	.byte	0x3f
	.zero		1


	//   ....[67]....
        /*1058*/ 	.word	0x0002c150
        /*105c*/ 	.word	0x00000011
        /*1060*/ 	.word	0x00029870
        /*1064*/ 	.short	0x010a
        /*1066*/ 	.byte	0x3f
	.zero		1


	//   ....[68]....
        /*1068*/ 	.word	0x0002c1c0
        /*106c*/ 	.word	0x00000011
        /*1070*/ 	.word	0x00029860
        /*1074*/ 	.short	0x010a
        /*1076*/ 	.byte	0x3f
	.zero		1


	//   ....[69]....
        /*1078*/ 	.word	0x0002c720
        /*107c*/ 	.word	0x00000011
        /*1080*/ 	.word	0x00029850
        /*1084*/ 	.short	0x0101
        /*1086*/ 	.byte	0x3f
	.zero		1


	//   ....[70]....
        /*1088*/ 	.word	0x0002c770
        /*108c*/ 	.word	0x00000011
        /*1090*/ 	.word	0x00000000
        /*1094*/ 	.short	0x0101
        /*1096*/ 	.byte	0x3f
	.zero		1


	//   ....[71]....
        /*1098*/ 	.word	0x0002d500
        /*109c*/ 	.word	0x00000000
        /*10a0*/ 	.word	0x00029820
        /*10a4*/ 	.short	0x010a
        /*10a6*/ 	.byte	0x3f
	.zero		1


	//   ....[72]....
        /*10a8*/ 	.word	0x0002d6b0
        /*10ac*/ 	.word	0x00000006
        /*10b0*/ 	.word	0x00000000
        /*10b4*/ 	.short	0x010a
        /*10b6*/ 	.byte	0x3f
	.zero		1


	//   ....[73]....
        /*10b8*/ 	.word	0x0002d720
        /*10bc*/ 	.word	0x00000007
        /*10c0*/ 	.word	0x00000000
        /*10c4*/ 	.short	0x010a
        /*10c6*/ 	.byte	0x3f
	.zero		1


	//   ....[74]....
        /*10c8*/ 	.word	0x0002d780
        /*10cc*/ 	.word	0x00000004
        /*10d0*/ 	.word	0x00029860
        /*10d4*/ 	.short	0x010a
        /*10d6*/ 	.byte	0x3f
	.zero		1


	//   ....[75]....
        /*10d8*/ 	.word	0x0002d7d0
        /*10dc*/ 	.word	0x00000003
        /*10e0*/ 	.word	0x00029860
        /*10e4*/ 	.short	0x010a
        /*10e6*/ 	.byte	0x3f
	.zero		1


	//   ....[76]....
        /*10e8*/ 	.word	0x0002d810
        /*10ec*/ 	.word	0x00000004
        /*10f0*/ 	.word	0x00029880
        /*10f4*/ 	.short	0x010a
        /*10f6*/ 	.byte	0x3f
	.zero		1


	//   ....[77]....
        /*10f8*/ 	.word	0x0002d830
        /*10fc*/ 	.word	0x00000003
        /*1100*/ 	.word	0x00029880
        /*1104*/ 	.short	0x010a
        /*1106*/ 	.byte	0x3f
	.zero		1


	//   ....[78]....
        /*1108*/ 	.word	0x0002d890
        /*110c*/ 	.word	0x00000061
        /*1110*/ 	.word	0x00029890
        /*1114*/ 	.short	0x010a
        /*1116*/ 	.byte	0x3f
	.zero		1


	//   ....[79]....
        /*1118*/ 	.word	0x0002d8e0
        /*111c*/ 	.word	0x00000061
        /*1120*/ 	.word	0x00029890
        /*1124*/ 	.short	0x010a
        /*1126*/ 	.byte	0x3f
	.zero		1


	//   ....[80]....
        /*1128*/ 	.word	0x0002d930
        /*112c*/ 	.word	0x00000061
        /*1130*/ 	.word	0x00029890
        /*1134*/ 	.short	0x010a
        /*1136*/ 	.byte	0x3f
	.zero		1


	//   ....[81]....
        /*1138*/ 	.word	0x0002d980
        /*113c*/ 	.word	0x00000061
        /*1140*/ 	.word	0x000298b0
        /*1144*/ 	.short	0x010a
        /*1146*/ 	.byte	0x3f
	.zero		1


	//   ....[82]....
        /*1148*/ 	.word	0x0002dc30
        /*114c*/ 	.word	0x00000010
        /*1150*/ 	.word	0x00029800
        /*1154*/ 	.short	0x010a
        /*1156*/ 	.byte	0x3f
	.zero		1


	//   ....[83]....
        /*1158*/ 	.word	0x0002de40
        /*115c*/ 	.word	0x00000010
        /*1160*/ 	.word	0x00029800
        /*1164*/ 	.short	0x010a
        /*1166*/ 	.byte	0x3f
	.zero		1


	//   ....[84]....
        /*1168*/ 	.word	0x0002de90
        /*116c*/ 	.word	0x00000000
        /*1170*/ 	.word	0x00029830
        /*1174*/ 	.short	0x010a
        /*1176*/ 	.byte	0x3f
	.zero		1


	//   ....[85]....
        /*1178*/ 	.word	0x0002dee0
        /*117c*/ 	.word	0x0000000b
        /*1180*/ 	.word	0x00029830
        /*1184*/ 	.short	0x010a
        /*1186*/ 	.byte	0x3f
	.zero		1


	//   ....[86]....
        /*1188*/ 	.word	0x0002df30
        /*118c*/ 	.word	0x0000000b
        /*1190*/ 	.word	0x00029850
        /*1194*/ 	.short	0x010a
        /*1196*/ 	.byte	0x3f
	.zero		1


	//   ....[87]....
        /*1198*/ 	.word	0x0002df80
        /*119c*/ 	.word	0x0000000a
        /*11a0*/ 	.word	0x00029830
        /*11a4*/ 	.short	0x010a
        /*11a6*/ 	.byte	0x3f
	.zero		1


	//   ....[88]....
        /*11a8*/ 	.word	0x0002dfd0
        /*11ac*/ 	.word	0x0000000a
        /*11b0*/ 	.word	0x00029850
        /*11b4*/ 	.short	0x010a
        /*11b6*/ 	.byte	0x3f
	.zero		1


	//   ....[89]....
        /*11b8*/ 	.word	0x0002e020
        /*11bc*/ 	.word	0x0000000b
        /*11c0*/ 	.word	0x00029850
        /*11c4*/ 	.short	0x010a
        /*11c6*/ 	.byte	0x3f
	.zero		1


	//   ....[90]....
        /*11c8*/ 	.word	0x0002f5f0
        /*11cc*/ 	.word	0x00000005
        /*11d0*/ 	.word	0x00029820
        /*11d4*/ 	.short	0x010a
        /*11d6*/ 	.byte	0x3f
	.zero		1


	//   ....[91]....
        /*11d8*/ 	.word	0x0002f640
        /*11dc*/ 	.word	0x00000007
        /*11e0*/ 	.word	0x000298a0
        /*11e4*/ 	.short	0x010a
        /*11e6*/ 	.byte	0x3f
	.zero		1


	//   ....[92]....
        /*11e8*/ 	.word	0x0002f690
        /*11ec*/ 	.word	0x00000007
        /*11f0*/ 	.word	0x000298c0
        /*11f4*/ 	.short	0x010a
        /*11f6*/ 	.byte	0x3f
	.zero		1


	//   ....[93]....
        /*11f8*/ 	.word	0x0002f6e0
        /*11fc*/ 	.word	0x00000008
        /*1200*/ 	.word	0x000298a0
        /*1204*/ 	.short	0x010a
        /*1206*/ 	.byte	0x3f
	.zero		1


	//   ....[94]....
        /*1208*/ 	.word	0x0002f730
        /*120c*/ 	.word	0x00000008
        /*1210*/ 	.word	0x000298c0
        /*1214*/ 	.short	0x010a
        /*1216*/ 	.byte	0x3f
	.zero		1


	//   ....[95]....
        /*1218*/ 	.word	0x0002f8d0
        /*121c*/ 	.word	0x00000002
        /*1220*/ 	.word	0x00029880
        /*1224*/ 	.short	0x010a
        /*1226*/ 	.byte	0x3f
	.zero		1


	//   ....[96]....
        /*1228*/ 	.word	0x0002f920
        /*122c*/ 	.word	0x00000002
        /*1230*/ 	.word	0x00029840
        /*1234*/ 	.short	0x010a
        /*1236*/ 	.byte	0x3f
	.zero		1


	//   ....[97]....
        /*1238*/ 	.word	0x0002ff50
        /*123c*/ 	.word	0x00000002
        /*1240*/ 	.word	0x00029820
        /*1244*/ 	.short	0x010a
        /*1246*/ 	.byte	0x3f
	.zero		1


	//   ....[98]....
        /*1248*/ 	.word	0x0002ffa0
        /*124c*/ 	.word	0x00000005
        /*1250*/ 	.word	0x00029880
        /*1254*/ 	.short	0x010a
        /*1256*/ 	.byte	0x3f
	.zero		1


	//   ....[99]....
        /*1258*/ 	.word	0x0002fff0
        /*125c*/ 	.word	0x00000005
        /*1260*/ 	.word	0x00029840
        /*1264*/ 	.short	0x010a
        /*1266*/ 	.byte	0x3f
	.zero		1


	//   ....[100]....
        /*1268*/ 	.word	0x00030040
        /*126c*/ 	.word	0x00000011
        /*1270*/ 	.word	0x00029870
        /*1274*/ 	.short	0x010a
        /*1276*/ 	.byte	0x3f
	.zero		1


	//   ....[101]....
        /*1278*/ 	.word	0x00030090
        /*127c*/ 	.word	0x00000011
        /*1280*/ 	.word	0x00029860
        /*1284*/ 	.short	0x010a
        /*1286*/ 	.byte	0x3f
	.zero		1


	//   ....[102]....
        /*1288*/ 	.word	0x000300e0
        /*128c*/ 	.word	0x00000011
        /*1290*/ 	.word	0x00029870
        /*1294*/ 	.short	0x010a
        /*1296*/ 	.byte	0x3f
	.zero		1


	//   ....[103]....
        /*1298*/ 	.word	0x00030130
        /*129c*/ 	.word	0x00000011
        /*12a0*/ 	.word	0x00029860
        /*12a4*/ 	.short	0x010a
        /*12a6*/ 	.byte	0x3f
	.zero		1


	//   ....[104]....
        /*12a8*/ 	.word	0x00030b90
        /*12ac*/ 	.word	0x00000000
        /*12b0*/ 	.word	0x00029820
        /*12b4*/ 	.short	0x010a
        /*12b6*/ 	.byte	0x3f
	.zero		1


	//   ....[105]....
        /*12b8*/ 	.word	0x00030d30
        /*12bc*/ 	.word	0x00000006
        /*12c0*/ 	.word	0x00000000
        /*12c4*/ 	.short	0x010a
        /*12c6*/ 	.byte	0x3f
	.zero		1


	//   ....[106]....
        /*12c8*/ 	.word	0x00030d80
        /*12cc*/ 	.word	0x00000007
        /*12d0*/ 	.word	0x00000000
        /*12d4*/ 	.short	0x010a
        /*12d6*/ 	.byte	0x3f
	.zero		1


	//   ....[107]....
        /*12d8*/ 	.word	0x00030dd0
        /*12dc*/ 	.word	0x00000004
        /*12e0*/ 	.word	0x00029860
        /*12e4*/ 	.short	0x010a
        /*12e6*/ 	.byte	0x3f
	.zero		1


	//   ....[108]....
        /*12e8*/ 	.word	0x00030e20
        /*12ec*/ 	.word	0x00000003
        /*12f0*/ 	.word	0x00029860
        /*12f4*/ 	.short	0x010a
        /*12f6*/ 	.byte	0x3f
	.zero		1


	//   ....[109]....
        /*12f8*/ 	.word	0x00030e70
        /*12fc*/ 	.word	0x00000004
        /*1300*/ 	.word	0x00029880
        /*1304*/ 	.short	0x010a
        /*1306*/ 	.byte	0x3f
	.zero		1


	//----- nvinfo : EIATTR_NUM_MBARRIERS
	.align		4
.L_367:
        /*1308*/ 	.byte	0x03, 0x38
        /*130a*/ 	.short	0x0016


	//----- nvinfo : EIATTR_EXIT_INSTR_OFFSETS
	.align		4
        /*130c*/ 	.byte	0x04, 0x1c
        /*130e*/ 	.short	(.L_369 - .L_368)


	//   ....[0]....
.L_368:
        /*1310*/ 	.word	0x0002d880


	//----- nvinfo : EIATTR_MAX_THREADS
	.align		4
.L_369:
        /*1314*/ 	.byte	0x04, 0x05
        /*1316*/ 	.short	(.L_371 - .L_370)
.L_370:
        /*1318*/ 	.word	0x00000180
        /*131c*/ 	.word	0x00000001
        /*1320*/ 	.word	0x00000001


	//----- nvinfo : EIATTR_CRS_STACK_SIZE
	.align		4
.L_371:
        /*1324*/ 	.byte	0x04, 0x1e
        /*1326*/ 	.short	(.L_373 - .L_372)
.L_372:
        /*1328*/ 	.word	0x00000000


	//----- nvinfo : EIATTR_CBANK_PARAM_SIZE
	.align		4
.L_373:
        /*132c*/ 	.byte	0x03, 0x19
        /*132e*/ 	.short	0x0af0


	//----- nvinfo : EIATTR_PARAM_CBANK
	.align		4
        /*1330*/ 	.byte	0x04, 0x0a
        /*1332*/ 	.short	(.L_375 - .L_374)
	.align		4
.L_374:
        /*1334*/ 	.word	index@(.nv.constant0._ZN7cutlass13device_kernelIN5flash11enable_sm90INS1_16FlashAttnFwdSm90INS1_25CollectiveMainloopFwdSm90ILi2EN4cute5tupleIJNS5_1CILi1EEES8_S8_EEENS6_IJNS7_ILi128EEENS7_ILi160EEENS7_ILi192EEEEEELi128ENS_12float_e4m3_tEfNS_4arch4Sm90ELb1ELb0ELb1ELb1ELb0ELb1ELb0ELb1ELb1ELb1ELb0ELb0EEENS1_21CollectiveEpilogueFwdINS6_IJSA_SA_SB_EEES9_NS_10bfloat16_tESG_Li256ELb1ELb1ELb0ELb1EEENS1_36VarlenDynamicPersistentTileSchedulerILi128ELi160ELi256ELi128ELb0ELb1ELb1ELb1ELb1ELb1EEEEEEEEEvNT_6ParamsE)
        /*1338*/ 	.short	0x0210
        /*133a*/ 	.short	0x0af0


	//----- nvinfo : EIATTR_SW_WAR
	.align		4
.L_375:
        /*133c*/ 	.byte	0x04, 0x36
        /*133e*/ 	.short	(.L_377 - .L_376)
.L_376:
        /*1340*/ 	.word	0x00000008
.L_377:


//--------------------- .nv.callgraph             --------------------------
	.section	.nv.callgraph,"",@"SHT_CUDA_CALLGRAPH"
	.align	4
	.sectionentsize	8
	.align		4
        /*0000*/ 	.word	0x00000000
	.align		4
        /*0004*/ 	.word	0xffffffff
	.align		4
        /*0008*/ 	.word	index@(_ZN7cutlass13device_kernelIN5flash11enable_sm90INS1_16FlashAttnFwdSm90INS1_25CollectiveMainloopFwdSm90ILi2EN4cute5tupleIJNS5_1CILi1EEES8_S8_EEENS6_IJNS7_ILi128EEENS7_ILi160EEENS7_ILi192EEEEEELi128ENS_12float_e4m3_tEfNS_4arch4Sm90ELb0ELb0ELb1ELb0ELb0ELb0ELb0ELb1ELb1ELb1ELb0ELb0EEENS1_21CollectiveEpilogueFwdINS6_IJSA_SA_SB_EEES9_NS_10bfloat16_tESG_Li256ELb0ELb1ELb0ELb1EEENS1_29StaticPersistentTileSchedulerILb0EEEEEEEEEvNT_6ParamsE)
	.align		4
        /*000c*/ 	.word	index@(__assertfail)
	.align		4
        /*0010*/ 	.word	index@(_ZN7cutlass13device_kernelIN5flash11enable_sm90INS1_16FlashAttnFwdSm90INS1_25CollectiveMainloopFwdSm90ILi2EN4cute5tupleIJNS5_1CILi2EEENS7_ILi1EEES9_EEENS6_IJNS7_ILi128EEENS7_ILi160EEENS7_ILi192EEEEEELi128ENS_12float_e4m3_tEfNS_4arch4Sm90ELb0ELb0ELb1ELb0ELb0ELb0ELb0ELb1ELb1ELb1ELb0ELb0EEENS1_21CollectiveEpilogueFwdINS6_IJSB_SB_SC_EEESA_NS_10bfloat16_tESH_Li256ELb0ELb1ELb0ELb1EEENS1_29StaticPersistentTileSchedulerILb0EEEEEEEEEvNT_6ParamsE)
	.align		4
        /*0014*/ 	.word	index@(__assertfail)
	.align		4
        /*0018*/ 	.word	index@(_ZN7cutlass13device_kernelIN5flash11enable_sm90INS1_16FlashAttnFwdSm90INS1_25CollectiveMainloopFwdSm90ILi2EN4cute5tupleIJNS5_1CILi1EEES8_S8_EEENS6_IJNS7_ILi128EEENS7_ILi160EEENS7_ILi192EEEEEELi128ENS_12float_e4m3_tEfNS_4arch4Sm90ELb0ELb0ELb1ELb1ELb0ELb0ELb0ELb1ELb1ELb1ELb0ELb0EEENS1_21CollectiveEpilogueFwdINS6_IJSA_SA_SB_EEES9_NS_10bfloat16_tESG_Li256ELb1ELb1ELb0ELb1EEENS1_36VarlenDynamicPersistentTileSchedulerILi128ELi160ELi256ELi128ELb0ELb1ELb1ELb0ELb1ELb1EEEEEEEEEvNT_6ParamsE)
	.align		4
        /*001c*/ 	.word	index@(__assertfail)
	.align		4
        /*0020*/ 	.word	index@(_ZN7cutlass13device_kernelIN5flash11enable_sm90INS1_16FlashAttnFwdSm90INS1_25CollectiveMainloopFwdSm90ILi2EN4cute5tupleIJNS5_1CILi1EEES8_S8_EEENS6_IJNS7_ILi128EEENS7_ILi160EEENS7_ILi192EEEEEELi128ENS_12float_e4m3_tEfNS_4arch4Sm90ELb0ELb0ELb1ELb1ELb0ELb1ELb0ELb1ELb1ELb1ELb0ELb0EEENS1_21CollectiveEpilogueFwdINS6_IJSA_SA_SB_EEES9_NS_10bfloat16_tESG_Li256ELb1ELb1ELb0ELb1EEENS1_36VarlenDynamicPersistentTileSchedulerILi128ELi160ELi256ELi128ELb0ELb1ELb1ELb0ELb1ELb1EEEEEEEEEvNT_6ParamsE)
	.align		4
        /*0024*/ 	.word	index@(__assertfail)
	.align		4
        /*0028*/ 	.word	index@(_ZN7cutlass13device_kernelIN5flash11enable_sm90INS1_16FlashAttnFwdSm90INS1_25CollectiveMainloopFwdSm90ILi2EN4cute5tupleIJNS5_1CILi1EEES8_S8_EEENS6_IJNS7_ILi128EEESA_NS7_ILi192EEEEEELi128ENS_12float_e4m3_tEfNS_4arch4Sm90ELb0ELb1ELb1ELb0ELb0ELb0ELb0ELb1ELb1ELb1ELb0ELb0EEENS1_21CollectiveEpilogueFwdINS6_IJSA_SA_SA_EEES9_NS_10bfloat16_tESF_Li256ELb0ELb1ELb0ELb1EEENS1_30DynamicPersistentTileSchedulerILi256ELi128ELb0ELb1ELb1EEEEEEEEEvNT_6ParamsE)
	.align		4
        /*002c*/ 	.word	index@(__assertfail)
	.align		4
        /*0030*/ 	.word	index@(_ZN7cutlass13device_kernelIN5flash11enable_sm90INS1_16FlashAttnFwdSm90INS1_25CollectiveMainloopFwdSm90ILi2EN4cute5tupleIJNS5_1CILi1EEES8_S8_EEENS6_IJNS7_ILi128EEESA_NS7_ILi192EEEEEELi128ENS_12float_e4m3_tEfNS_4arch4Sm90ELb0ELb1ELb1ELb1ELb0ELb0ELb0ELb1ELb1ELb1ELb0ELb0EEENS1_21CollectiveEpilogueFwdINS6_IJSA_SA_SA_EEES9_NS_10bfloat16_tESF_Li256ELb1ELb1ELb0ELb1EEENS1_36VarlenDynamicPersistentTileSchedulerILi128ELi128ELi256ELi128ELb0ELb1ELb1ELb1ELb0ELb1EEEEEEEEEvNT_6ParamsE)
	.align		4
        /*0034*/ 	.word	index@(__assertfail)
	.align		4
        /*0038*/ 	.word	index@(_ZN7cutlass13device_kernelIN5flash11enable_sm90INS1_16FlashAttnFwdSm90INS1_25CollectiveMainloopFwdSm90ILi2EN4cute5tupleIJNS5_1CILi1EEES8_S8_EEENS6_IJNS7_ILi128EEESA_NS7_ILi192EEEEEELi128ENS_12float_e4m3_tEfNS_4arch4Sm90ELb0ELb1ELb1ELb1ELb0ELb1ELb0ELb1ELb1ELb1ELb0ELb0EEENS1_21CollectiveEpilogueFwdINS6_IJSA_SA_SA_EEES9_NS_10bfloat16_tESF_Li256ELb1ELb1ELb0ELb1EEENS1_36VarlenDynamicPersistentTileSchedulerILi128ELi128ELi256ELi128ELb0ELb1ELb1ELb1ELb0ELb1EEEEEEEEEvNT_6ParamsE)
	.align		4
        /*003c*/ 	.word	index@(__assertfail)
	.align		4
        /*0040*/ 	.word	index@(_ZN7cutlass13device_kernelIN5flash11enable_sm90INS1_16FlashAttnFwdSm90INS1_25CollectiveMainloopFwdSm90ILi2EN4cute5tupleIJNS5_1CILi1EEES8_S8_EEENS6_IJNS7_ILi128EEENS7_ILi160EEENS7_ILi192EEEEEELi128ENS_12float_e4m3_tEfNS_4arch4Sm90ELb1ELb0ELb1ELb0ELb0ELb0ELb0ELb1ELb1ELb1ELb0ELb0EEENS1_21CollectiveEpilogueFwdINS6_IJSA_SA_SB_EEES9_NS_10bfloat16_tESG_Li256ELb0ELb1ELb0ELb1EEENS1_30DynamicPersistentTileSchedulerILi256ELi128ELb0ELb1ELb1EEEEEEEEEvNT_6ParamsE)
	.align		4
        /*0044*/ 	.word	index@(__assertfail)
	.align		4
        /*0048*/ 	.word	index@(_ZN7cutlass13device_kernelIN5flash11enable_sm90INS1_16FlashAttnFwdSm90INS1_25CollectiveMainloopFwdSm90ILi2EN4cute5tupleIJNS5_1CILi1EEES8_S8_EEENS6_IJNS7_ILi128EEENS7_ILi160EEENS7_ILi192EEEEEELi128ENS_12float_e4m3_tEfNS_4arch4Sm90ELb1ELb0ELb1ELb1ELb0ELb0ELb0ELb1ELb1ELb1ELb0ELb0EEENS1_21CollectiveEpilogueFwdINS6_IJSA_SA_SB_EEES9_NS_10bfloat16_tESG_Li256ELb1ELb1ELb0ELb1EEENS1_36VarlenDynamicPersistentTileSchedulerILi128ELi160ELi256ELi128ELb0ELb1ELb1ELb1ELb1ELb1EEEEEEEEEvNT_6ParamsE)
	.align		4
        /*004c*/ 	.word	index@(__assertfail)
	.align		4
        /*0050*/ 	.word	index@(_ZN7cutlass13device_kernelIN5flash11enable_sm90INS1_16FlashAttnFwdSm90INS1_25CollectiveMainloopFwdSm90ILi2EN4cute5tupleIJNS5_1CILi1EEES8_S8_EEENS6_IJNS7_ILi128EEENS7_ILi160EEENS7_ILi192EEEEEELi128ENS_12float_e4m3_tEfNS_4arch4Sm90ELb1ELb0ELb1ELb1ELb0ELb1ELb0ELb1ELb1ELb1ELb0ELb0EEENS1_21CollectiveEpilogueFwdINS6_IJSA_SA_SB_EEES9_NS_10bfloat16_tESG_Li256ELb1ELb1ELb0ELb1EEENS1_36VarlenDynamicPersistentTileSchedulerILi128ELi160ELi256ELi128ELb0ELb1ELb1ELb1ELb1ELb1EEEEEEEEEvNT_6ParamsE)
	.align		4
        /*0054*/ 	.word	index@(__assertfail)
	.align		4
        /*0058*/ 	.word	0x00000000
	.align		4
        /*005c*/ 	.word	0xfffffffe
	.align		4
        /*0060*/ 	.word	0x00000000
	.align		4
        /*0064*/ 	.word	0xfffffffd
	.align		4
        /*0068*/ 	.word	0x00000000
	.align		4
        /*006c*/ 	.word	0xfffffffc


//--------------------- .nv.constant4             --------------------------
	.section	.nv.constant4,"a",@progbits
	.align	8
	.align		8
.nv.constant4:
        /*0000*/ 	.dword	__assertfail
	.align		8
        /*0008*/ 	.dword	__unnamed_1
	.align		8
        /*0010*/ 	.dword	__unnamed_2
	.align		8
        /*0018*/ 	.dword	__unnamed_3
	.align		8
        /*0020*/ 	.dword	__unnamed_4
	.align		8
        /*0028*/ 	.dword	__unnamed_5
	.align		8
        /*0030*/ 	.dword	__unnamed_6
	.align		8
        /*0038*/ 	.dword	__unnamed_7
	.align		8
        /*0040*/ 	.dword	_ZZN5flash28permute_output_fp8_VcolmajorIN4cute6TensorINS1_11ArrayEngineIN7cutlass10bfloat16_tELm64EEENS1_6LayoutINS1_5tupleIJNS8_IJNS1_1CILi2EEESA_NS9_ILi16EEEEEENS9_ILi1EEESD_EEENS8_IJNS8_IJSD_SA_NS9_ILi4EEEEEENS9_ILi0EEESH_EEEEEEEEEvRT_E9upper_map
	.align		8
        /*0048*/ 	.dword	__unnamed_8
	.align		8
        /*0050*/ 	.dword	__unnamed_9
	.align		8
        /*0058*/ 	.dword	__unnamed_10
	.align		8
        /*0060*/ 	.dword	__unnamed_11
	.align		8
        /*0068*/ 	.dword	__unnamed_12
	.align		8
        /*0070*/ 	.dword	_ZN83_INTERNAL_0df50879_47_flash_fwd_hdimdiff_e4m3_softcap_packgqa_sm90_cu_0985e13a_48124cuda3std3__45__cpo5beginE
	.align		8
        /*0078*/ 	.dword	_ZN83_INTERNAL_0df50879_47_flash_fwd_hdimdiff_e4m3_softcap_packgqa_sm90_cu_0985e13a_48124cuda3std3__45__cpo3endE
	.align		8
        /*0080*/ 	.dword	_ZN83_INTERNAL_0df50879_47_flash_fwd_hdimdiff_e4m3_softcap_packgqa_sm90_cu_0985e13a_48124cuda3std3__45__cpo6cbeginE
	.align		8
        /*0088*/ 	.dword	_ZN83_INTERNAL_0df50879_47_flash_fwd_hdimdiff_e4m3_softcap_packgqa_sm90_cu_0985e13a_48124cuda3std3__45__cpo4cendE
	.align		8
        /*0090*/ 	.dword	_ZN83_INTERNAL_0df50879_47_flash_fwd_hdimdiff_e4m3_softcap_packgqa_sm90_cu_0985e13a_48124cuda3std3__485_GLOBAL__N__0df50879_47_flash_fwd_hdimdiff_e4m3_softcap_packgqa_sm90_cu_0985e13a_48126ignoreE
	.align		8
        /*0098*/ 	.dword	_ZN83_INTERNAL_0df50879_47_flash_fwd_hdimdiff_e4m3_softcap_packgqa_sm90_cu_0985e13a_48124cuda3std3__419piecewise_constructE
	.align		8
        /*00a0*/ 	.dword	_ZN83_INTERNAL_0df50879_47_flash_fwd_hdimdiff_e4m3_softcap_packgqa_sm90_cu_0985e13a_48124cuda3std3__48in_placeE
	.align		8
        /*00a8*/ 	.dword	_ZN83_INTERNAL_0df50879_47_flash_fwd_hdimdiff_e4m3_softcap_packgqa_sm90_cu_0985e13a_48124cuda3std6ranges3__45__cpo4swapE
	.align		8
        /*00b0*/ 	.dword	_ZN83_INTERNAL_0df50879_47_flash_fwd_hdimdiff_e4m3_softcap_packgqa_sm90_cu_0985e13a_48124cuda3std6ranges3__45__cpo9iter_moveE
	.align		8
        /*00b8*/ 	.dword	_ZN83_INTERNAL_0df50879_47_flash_fwd_hdimdiff_e4m3_softcap_packgqa_sm90_cu_0985e13a_48124cute7productE
	.align		8
        /*00c0*/ 	.dword	_ZN83_INTERNAL_0df50879_47_flash_fwd_hdimdiff_e4m3_softcap_packgqa_sm90_cu_0985e13a_48124cute1_E
	.align		8
        /*00c8*/ 	.dword	$str$25
	.align		8
        /*00d0*/ 	.dword	$str$26


//--------------------- .text._ZN7cutlass13device_kernelIN5flash11enable_sm90INS1_16FlashAttnFwdSm90INS1_25CollectiveMainloopFwdSm90ILi2EN4cute5tupleIJNS5_1CILi1EEES8_S8_EEENS6_IJNS7_ILi128EEENS7_ILi160EEENS7_ILi192EEEEEELi128ENS_12float_e4m3_tEfNS_4arch4Sm90ELb0ELb0ELb1ELb0ELb0ELb0ELb0ELb1ELb1ELb1ELb0ELb0EEENS1_21CollectiveEpilogueFwdINS6_IJSA_SA_SB_EEES9_NS_10bfloat16_tESG_Li256ELb0ELb1ELb0ELb1EEENS1_29StaticPersistentTileSchedulerILb0EEEEEEEEEvNT_6ParamsE --------------------------
	.section	.text._ZN7cutlass13device_kernelIN5flash11enable_sm90INS1_16FlashAttnFwdSm90INS1_25CollectiveMainloopFwdSm90ILi2EN4cute5tupleIJNS5_1CILi1EEES8_S8_EEENS6_IJNS7_ILi128EEENS7_ILi160EEENS7_ILi192EEEEEELi128ENS_12float_e4m3_tEfNS_4arch4Sm90ELb0ELb0ELb1ELb0ELb0ELb0ELb0ELb1ELb1ELb1ELb0ELb0EEENS1_21CollectiveEpilogueFwdINS6_IJSA_SA_SB_EEES9_NS_10bfloat16_tESG_Li256ELb0ELb1ELb0ELb1EEENS1_29StaticPersistentTileSchedulerILb0EEEEEEEEEvNT_6ParamsE,"ax",@progbits
	.align	128
.text._ZN7cutlass13device_kernelIN5flash11enable_sm90INS1_16FlashAttnFwdSm90INS1_25CollectiveMainloopFwdSm90ILi2EN4cute5tupleIJNS5_1CILi1EEES8_S8_EEENS6_IJNS7_ILi128EEENS7_ILi160EEENS7_ILi192EEEEEELi128ENS_12float_e4m3_tEfNS_4arch4Sm90ELb0ELb0ELb1ELb0ELb0ELb0ELb0ELb1ELb1ELb1ELb0ELb0EEENS1_21CollectiveEpilogueFwdINS6_IJSA_SA_SB_EEES9_NS_10bfloat16_tESG_Li256ELb0ELb1ELb0ELb1EEENS1_29StaticPersistentTileSchedulerILb0EEEEEEEEEvNT_6ParamsE:
        .type           _ZN7cutlass13device_kernelIN5flash11enable_sm90INS1_16FlashAttnFwdSm90INS1_25CollectiveMainloopFwdSm90ILi2EN4cute5tupleIJNS5_1CILi1EEES8_S8_EEENS6_IJNS7_ILi128EEENS7_ILi160EEENS7_ILi192EEEEEELi128ENS_12float_e4m3_tEfNS_4arch4Sm90ELb0ELb0ELb1ELb0ELb0ELb0ELb0ELb1ELb1ELb1ELb0ELb0EEENS1_21CollectiveEpilogueFwdINS6_IJSA_SA_SB_EEES9_NS_10bfloat16_tESG_Li256ELb0ELb1ELb0ELb1EEENS1_29StaticPersistentTileSchedulerILb0EEEEEEEEEvNT_6ParamsE,@function
        .size           _ZN7cutlass13device_kernelIN5flash11enable_sm90INS1_16FlashAttnFwdSm90INS1_25CollectiveMainloopFwdSm90ILi2EN4cute5tupleIJNS5_1CILi1EEES8_S8_EEENS6_IJNS7_ILi128EEENS7_ILi160EEENS7_ILi192EEEEEELi128ENS_12float_e4m3_tEfNS_4arch4Sm90ELb0ELb0ELb1ELb0ELb0ELb0ELb0ELb1ELb1ELb1ELb0ELb0EEENS1_21CollectiveEpilogueFwdINS6_IJSA_SA_SB_EEES9_NS_10bfloat16_tESG_Li256ELb0ELb1ELb0ELb1EEENS1_29StaticPersistentTileSchedulerILb0EEEEEEEEEvNT_6ParamsE,(.L_x_2805 - _ZN7cutlass13device_kernelIN5flash11enable_sm90INS1_16FlashAttnFwdSm90INS1_25CollectiveMainloopFwdSm90ILi2EN4cute5tupleIJNS5_1CILi1EEES8_S8_EEENS6_IJNS7_ILi128EEENS7_ILi160EEENS7_ILi192EEEEEELi128ENS_12float_e4m3_tEfNS_4arch4Sm90ELb0ELb0ELb1ELb0ELb0ELb0ELb0ELb1ELb1ELb1ELb0ELb0EEENS1_21CollectiveEpilogueFwdINS6_IJSA_SA_SB_EEES9_NS_10bfloat16_tESG_Li256ELb0ELb1ELb0ELb1EEENS1_29StaticPersistentTileSchedulerILb0EEEEEEEEEvNT_6ParamsE)
        .other          _ZN7cutlass13device_kernelIN5flash11enable_sm90INS1_16FlashAttnFwdSm90INS1_25CollectiveMainloopFwdSm90ILi2EN4cute5tupleIJNS5_1CILi1EEES8_S8_EEENS6_IJNS7_ILi128EEENS7_ILi160EEENS7_ILi192EEEEEELi128ENS_12float_e4m3_tEfNS_4arch4Sm90ELb0ELb0ELb1ELb0ELb0ELb0ELb0ELb1ELb1ELb1ELb0ELb0EEENS1_21CollectiveEpilogueFwdINS6_IJSA_SA_SB_EEES9_NS_10bfloat16_tESG_Li256ELb0ELb1ELb0ELb1EEENS1_29StaticPersistentTileSchedulerILb0EEEEEEEEEvNT_6ParamsE,@"STO_CUDA_ENTRY STV_DEFAULT"
_ZN7cutlass13device_kernelIN5flash11enable_sm90INS1_16FlashAttnFwdSm90INS1_25CollectiveMainloopFwdSm90ILi2EN4cute5tupleIJNS5_1CILi1EEES8_S8_EEENS6_IJNS7_ILi128EEENS7_ILi160EEENS7_ILi192EEEEEELi128ENS_12float_e4m3_tEfNS_4arch4Sm90ELb0ELb0ELb1ELb0ELb0ELb0ELb0ELb1ELb1ELb1ELb0ELb0EEENS1_21CollectiveEpilogueFwdINS6_IJSA_SA_SB_EEES9_NS_10bfloat16_tESG_Li256ELb0ELb1ELb0ELb1EEENS1_29StaticPersistentTileSchedulerILb0EEEEEEEEEvNT_6ParamsE:
[----:B------:R-:W0:Y:S02]  /*0000*/  LDC R1, c[0x0][0x28] ;  /* 0x00000a00ff017b82 */ /* 0x000e240000000800 */
[----:B0-----:R-:W-:Y:S01]  /*0010*/  VIADD R1, R1, 0xffffffe0 ;  /* 0xffffffe001017836 */ /* 0x001fe20000000000 */
[----:B------:R-:W0:Y:S01]  /*0020*/  S2R R3, SR_TID.X ;  /* 0x0000000000037919 */ /* 0x000e220000002100 */
[----:B------:R-:W-:Y:S01]  /*0030*/  ELECT P0, URZ, PT ;  /* 0x00000000003f782f */ /* 0x000fe20003800000 */
[----:B------:R-:W-:Y:S01]  /*0040*/  BSSY B0, `(.L_x_0) ;  /* 0x000000e000007945 */ /* 0x000fe20003800000 */
[--C-:B0-----:R-:W-:Y:S02]  /*0050*/  SHF.R.U32.HI R0, RZ, 0x5, R3.reuse ;  /* 0x00000005ff007819 */ /* 0x101fe40000011603 */
[----:B------:R-:W-:-:S03]  /*0060*/  SHF.R.U32.HI R22, RZ, 0x7, R3 ;  /* 0x00000007ff167819 */ /* 0x000fc60000011603 */
[----:B------:R-:W0:Y:S02]  /*0070*/  SHFL.IDX PT, R2, R0, RZ, 0x1f ;  /* 0x00001fff00027589 */ /* 0x000e2400000e0000 */
[----:B0-----:R-:W-:-:S13]  /*0080*/  ISETP.EQ.AND P0, PT, R2, RZ, P0 ;  /* 0x000000ff0200720c */ /* 0x001fda0000702270 */
[----:B------:R-:W-:Y:S05]  /*0090*/  @!P0 BRA `(.L_x_1) ;  /* 0x0000000000208947 */ /* 0x000fea0003800000 */
[----:B------:R-:W-:Y:S02]  /*00a0*/  ULDC.64 UR4, c[0x0][0x198] ;  /* 0x0000660000047ab9 */ /* 0x000fe40000000a00 */
[----:B------:R-:W-:Y:S02]  /*00b0*/  UIADD3 UR6, UP0, UR4, 0x370, URZ ;  /* 0x0000037004067890 */ /* 0x000fe4000ff1e03f */
[----:B------:R-:W-:Y:S02]  /*00c0*/  UIADD3 UR4, UP1, UR4, 0x470, URZ ;  /* 0x0000047004047890 */ /* 0x000fe4000ff3e03f */
[----:B------:R-:W-:Y:S02]  /*00d0*/  UIADD3.X UR7, URZ, UR5, URZ, UP0, !UPT ;  /* 0x000000053f077290 */ /* 0x000fe400087fe43f */
[----:B------:R-:W-:-:S07]  /*00e0*/  UIADD3.X UR5, URZ, UR5, URZ, UP1, !UPT ;  /* 0x000000053f057290 */ /* 0x000fce0008ffe43f */
[----:B------:R0:W-:Y:S02]  /*00f0*/  UTMACCTL.PF [UR6] ;  /* 0x00000000060079b9 */ /* 0x0001e40008040000 */
[----:B------:R0:W-:Y:S02]  /*0100*/  UTMACCTL.PF [UR4] ;  /* 0x00000000040079b9 */ /* 0x0001e40008040000 */
[----:B0-----:R-:W-:Y:S01]  /*0110*/  NOP ;  /* 0x0000000000007918 */ /* 0x001fe20000000000 */
.L_x_1:
[----:B------:R-:W-:Y:S05]  /*0120*/  BSYNC B0 ;  /* 0x0000000000007941 */ /* 0x000fea0003800000 */
.L_x_0:
[----:B------:R-:W-:Y:S01]  /*0130*/  VOTEU.ANY UP0, P0 ;  /* 0x00000000003f7886 */ /* 0x000fe20000000100 */
[----:B------:R-:W0:Y:S01]  /*0140*/  SHFL.IDX PT, R3, R22, RZ, 0x1f ;  /* 0x00001fff16037589 */ /* 0x000e2200000e0000 */
[----:B------:R-:W-:Y:S01]  /*0150*/  UMOV UR4, 0x80 ;  /* 0x0000008000047882 */ /* 0x000fe20000000000 */
[----:B------:R-:W-:Y:S01]  /*0160*/  UMOV UR7, 0x100 ;  /* 0x0000010000077882 */ /* 0x000fe20000000000 */
[----:B------:R-:W-:Y:S01]  /*0170*/  VOTEU.ANY UP1, P0 ;  /* 0x00000000003f7886 */ /* 0x000fe20000020100 */
[----:B------:R-:W1:Y:S01]  /*0180*/  @UP0 S2UR UR8, SR_CgaCtaId ;  /* 0x00000000000809c3 */ /* 0x000e620000008800 */
[----:B------:R-:W2:Y:S01]  /*0190*/  SHFL.IDX PT, R2, R0, RZ, 0x1f ;  /* 0x00001fff00027589 */ /* 0x000ea200000e0000 */
[----:B------:R-:W-:Y:S01]  /*01a0*/  @UP0 UMOV UR6, 0x400 ;  /* 0x0000040000060882 */ /* 0x000fe20000000000 */
[----:B------:R-:W-:-:S04]  /*01b0*/  @UP0 UIADD3 UR4, -UR4, 0x100000, URZ ;  /* 0x0010000004040890 */ /* 0x000fc8000fffe13f */
[----:B------:R-:W-:Y:S02]  /*01c0*/  @UP0 USHF.L.U32 UR5, UR4, 0xb, URZ ;  /* 0x0000000b04050899 */ /* 0x000fe4000800063f */
[----:B------:R-:W-:Y:S01]  /*01d0*/  @UP0 USHF.L.U32 UR4, UR4, 0x1, URZ ;  /* 0x0000000104040899 */ /* 0x000fe2000800063f */
[----:B------:R-:W-:Y:S01]  /*01e0*/  VOTEU.ANY UP2, P0 ;  /* 0x00000000003f7886 */ /* 0x000fe20000040100 */
[----:B0-----:R-:W-:Y:S01]  /*01f0*/  R2UR UR9, R3 ;  /* 0x00000000030972ca */ /* 0x001fe200000e0000 */
[----:B-1----:R-:W-:Y:S01]  /*0200*/  @UP0 ULEA UR8, UR8, UR6, 0x18 ;  /* 0x0000000608080291 */ /* 0x002fe2000f8ec03f */
[----:B--2---:R-:W-:Y:S01]  /*0210*/  ISETP.NE.AND P1, PT, R2, RZ, PT ;  /* 0x000000ff0200720c */ /* 0x004fe20003f25270 */
[----:B------:R-:W-:-:S04]  /*0220*/  @UP0 UIADD3 UR6, -UR7, 0x100000, URZ ;  /* 0x0010000007060890 */ /* 0x000fc8000fffe13f */
[----:B------:R-:W-:Y:S02]  /*0230*/  @UP0 USHF.L.U32 UR7, UR6, 0xb, URZ ;  /* 0x0000000b06070899 */ /* 0x000fe4000800063f */
[----:B------:R-:W-:-:S04]  /*0240*/  @UP0 USHF.L.U32 UR6, UR6, 0x1, URZ ;  /* 0x0000000106060899 */ /* 0x000fc8000800063f */
[----:B------:R-:W-:Y:S01]  /*0250*/  UISETP.NE.AND UP0, UPT, UR9, URZ, UPT ;  /* 0x0000003f0900728c */ /* 0x000fe2000bf05270 */
[----:B------:R-:W0:Y:S02]  /*0260*/  FENCE.VIEW.ASYNC.S ;  /* 0x00000000000073c6 */ /* 0x000e240000000000 */
[----:B0-----:R0:W1:Y:S05]  /*0270*/  @UP1 SYNCS.EXCH.64 URZ, [UR8+0x29800], UR4 ;  /* 0x02980004083f15b2 */ /* 0x00106a0008000100 */
[----:B------:R0:W2:Y:S01]  /*0280*/  @UP2 SYNCS.EXCH.64 URZ, [UR8+0x29820], UR6 ;  /* 0x02982006083f25b2 */ /* 0x0000a20008000100 */
[----:B------:R-:W-:Y:S05]  /*0290*/  @P1 BRA `(.L_x_2) ;  /* 0x0000000000481947 */ /* 0x000fea0003800000 */
[----:B0-----:R-:W0:Y:S01]  /*02a0*/  S2UR UR5, SR_CgaCtaId ;  /* 0x00000000000579c3 */ /* 0x001e220000008800 */
[----:B------:R-:W-:Y:S01]  /*02b0*/  UMOV UR4, 0x400 ;  /* 0x0000040000047882 */ /* 0x000fe20000000000 */
[----:B------:R-:W-:Y:S01]  /*02c0*/  UMOV UR6, 0x1 ;  /* 0x0000000100067882 */ /* 0x000fe20000000000 */
[----:B------:R-:W-:Y:S01]  /*02d0*/  UMOV UR7, 0x2 ;  /* 0x0000000200077882 */ /* 0x000fe20000000000 */
[----:B------:R-:W-:Y:S01]  /*02e0*/  ELECT P0, URZ, PT ;  /* 0x00000000003f782f */ /* 0x000fe20003800000 */
[----:B0-----:R-:W-:Y:S02]  /*02f0*/  ULEA UR8, UR5, UR4, 0x18 ;  /* 0x0000000405087291 */ /* 0x001fe4000f8ec03f */
[----:B------:R-:W-:-:S04]  /*0300*/  UIADD3 UR4, -UR6, 0x100000, URZ ;  /* 0x0010000006047890 */ /* 0x000fc8000fffe13f */
[----:B------:R-:W-:Y:S02]  /*0310*/  USHF.L.U32 UR5, UR4, 0xb, URZ ;  /* 0x0000000b04057899 */ /* 0x000fe4000800063f */
[----:B------:R-:W-:Y:S02]  /*0320*/  USHF.L.U32 UR4, UR4, 0x1, URZ ;  /* 0x0000000104047899 */ /* 0x000fe4000800063f */
[----:B------:R-:W-:-:S04]  /*0330*/  UIADD3 UR6, -UR7, 0x100000, URZ ;  /* 0x0010000007067890 */ /* 0x000fc8000fffe13f */
[----:B------:R-:W-:Y:S02]  /*0340*/  USHF.L.U32 UR7, UR6, 0xb, URZ ;  /* 0x0000000b06077899 */ /* 0x000fe4000800063f */
[----:B------:R-:W-:Y:S01]  /*0350*/  USHF.L.U32 UR6, UR6, 0x1, URZ ;  /* 0x0000000106067899 */ /* 0x000fe2000800063f */
[----:B------:R-:W0:Y:S03]  /*0360*/  FENCE.VIEW.ASYNC.S ;  /* 0x00000000000073c6 */ /* 0x000e260000000000 */
[----:B0-----:R3:W4:Y:S08]  /*0370*/  SYNCS.EXCH.64 URZ, [UR8+0x29830], UR4 ;  /* 0x02983004083f75b2 */ /* 0x0017300008000100 */
[----:B------:R3:W0:Y:S01]  /*0380*/  SYNCS.EXCH.64 URZ, [UR8+0x29840], UR6 ;  /* 0x02984006083f75b2 */ /* 0x0006220008000100 */
[----:B------:R3:W0:Y:S01]  /*0390*/  SYNCS.EXCH.64 URZ, [UR8+0x29838], UR4 ;  /* 0x02983804083f75b2 */ /* 0x0006220008000100 */
[----:B------:R3:W0:Y:S02]  /*03a0*/  SYNCS.EXCH.64 URZ, [UR8+0x29848], UR6 ;  /* 0x02984806083f75b2 */ /* 0x0006240008000100 */
[----:B---3--:R-:W-:Y:S01]  /*03b0*/  NOP ;  /* 0x0000000000007918 */ /* 0x008fe20000000000 */
.L_x_2:
[----:B------:R-:W3:Y:S01]  /*03c0*/  SHFL.IDX PT, R2, R0, RZ, 0x1f ;  /* 0x00001fff00027589 */ /* 0x000ee200000e0000 */
[----:B------:R-:W-:Y:S01]  /*03d0*/  NOP ;  /* 0x0000000000007918 */ /* 0x000fe20000000000 */
[----:B---3--:R-:W-:-:S13]  /*03e0*/  ISETP.NE.AND P0, PT, R2, RZ, PT ;  /* 0x000000ff0200720c */ /* 0x008fda0003f05270 */
        /* <DEDUP_REMOVED lines=14> */
[----:B0-----:R3:W0:Y:S08]  /*04d0*/  SYNCS.EXCH.64 URZ, [UR8+0x29850], UR4 ;  /* 0x02985004083f75b2 */ /* 0x0016300008000100 */
[----:B------:R3:W0:Y:S01]  /*04e0*/  SYNCS.EXCH.64 URZ, [UR8+0x29860], UR6 ;  /* 0x02986006083f75b2 */ /* 0x0006220008000100 */
[----:B------:R3:W0:Y:S01]  /*04f0*/  SYNCS.EXCH.64 URZ, [UR8+0x29858], UR4 ;  /* 0x02985804083f75b2 */ /* 0x0006220008000100 */
[----:B------:R3:W0:Y:S02]  /*0500*/  SYNCS.EXCH.64 URZ, [UR8+0x29868], UR6 ;  /* 0x02986806083f75b2 */ /* 0x0006240008000100 */
[----:B---3--:R-:W-:Y:S01]  /*0510*/  NOP ;  /* 0x0000000000007918 */ /* 0x008fe20000000000 */
.L_x_3:
[----:B------:R-:W3:Y:S01]  /*0520*/  SHFL.IDX PT, R2, R0, RZ, 0x1f ;  /* 0x00001fff00027589 */ /* 0x000ee200000e0000 */
[----:B------:R-:W-:Y:S01]  /*0530*/  NOP ;  /* 0x0000000000007918 */ /* 0x000fe20000000000 */
[----:B---3--:R-:W-:-:S13]  /*0540*/  ISETP.NE.AND P0, PT, R2, RZ, PT ;  /* 0x000000ff0200720c */ /* 0x008fda0003f05270 */
[----:B------:R-:W-:Y:S05]  /*0550*/  @P0 BRA `(.L_x_4) ;  /* 0x0000000000380947 */ /* 0x000fea0003800000 */
[----:B0-----:R-:W0:Y:S01]  /*0560*/  S2UR UR5, SR_CgaCtaId ;  /* 0x00000000000579c3 */ /* 0x001e220000008800 */
[----:B------:R-:W-:Y:S01]  /*0570*/  UMOV UR4, 0x400 ;  /* 0x0000040000047882 */ /* 0x000fe20000000000 */
[----:B------:R-:W-:Y:S01]  /*0580*/  UMOV UR7, 0x1 ;  /* 0x0000000100077882 */ /* 0x000fe20000000000 */
[----:B------:R-:W-:Y:S01]  /*0590*/  ELECT P0, URZ, PT ;  /* 0x00000000003f782f */ /* 0x000fe20003800000 */
[----:B0-----:R-:W-:Y:S02]  /*05a0*/  ULEA UR6, UR5, UR4, 0x18 ;  /* 0x0000000405067291 */ /* 0x001fe4000f8ec03f */
[----:B------:R-:W-:-:S04]  /*05b0*/  UIADD3 UR4, -UR7, 0x100000, URZ ;  /* 0x0010000007047890 */ /* 0x000fc8000fffe13f */
[----:B------:R-:W-:Y:S02]  /*05c0*/  USHF.L.U32 UR5, UR4, 0xb, URZ ;  /* 0x0000000b04057899 */ /* 0x000fe4000800063f */
[----:B------:R-:W-:Y:S01]  /*05d0*/  USHF.L.U32 UR4, UR4, 0x1, URZ ;  /* 0x0000000104047899 */ /* 0x000fe2000800063f */
[----:B------:R-:W0:Y:S11]  /*05e0*/  FENCE.VIEW.ASYNC.S ;  /* 0x00000000000073c6 */ /* 0x000e360000000000 */
[----:B0-----:R3:W0:Y:S01]  /*05f0*/  SYNCS.EXCH.64 URZ, [UR6+0x29870], UR4 ;  /* 0x02987004063f75b2 */ /* 0x0016220008000100 */
[----:B------:R3:W0:Y:S01]  /*0600*/  SYNCS.EXCH.64 URZ, [UR6+0x29880], UR4 ;  /* 0x02988004063f75b2 */ /* 0x0006220008000100 */
[----:B------:R3:W0:Y:S01]  /*0610*/  SYNCS.EXCH.64 URZ, [UR6+0x29878], UR4 ;  /* 0x02987804063f75b2 */ /* 0x0006220008000100 */
[----:B------:R3:W0:Y:S02]  /*0620*/  SYNCS.EXCH.64 URZ, [UR6+0x29888], UR4 ;  /* 0x02988804063f75b2 */ /* 0x0006240008000100 */
[----:B---3--:R-:W-:Y:S01]  /*0630*/  NOP ;  /* 0x0000000000007918 */ /* 0x008fe20000000000 */
.L_x_4:
        /* <DEDUP_REMOVED lines=22> */
.L_x_5:
        /* <DEDUP_REMOVED lines=22> */
.L_x_6:
[----:B------:R-:W-:Y:S01]  /*0900*/  PLOP3.LUT P0, PT, PT, PT, UP0, 0x80, 0x0 ;  /* 0x000000000000781c */ /* 0x000fe20003f0f008 */
[----:B------:R-:W-:Y:S01]  /*0910*/  UMOV UR38, 0x1 ;  /* 0x0000000100267882 */ /* 0x000fe20000000000 */
[----:B------:R-:W-:Y:S01]  /*0920*/  NOP ;  /* 0x0000000000007918 */ /* 0x000fe20000000000 */
[----:B------:R-:W-:Y:S01]  /*0930*/  USEL UR38, UR38, 0x2, !UP0 ;  /* 0x0000000226267887 */ /* 0x000fe2000c000000 */
[----:B------:R-:W-:Y:S01]  /*0940*/  ULDC.64 UR48, c[0x0][0x208] ;  /* 0x0000820000307ab9 */ /* 0x000fe20000000a00 */
[----:B012-4-:R-:W-:Y:S08]  /*0950*/  BAR.SYNC.DEFER_BLOCKING 0x0 ;  /* 0x0000000000007b1d */ /* 0x017ff00000010000 */
[----:B------:R-:W-:Y:S05]  /*0960*/  @!P0 BRA `(.L_x_7) ;  /* 0x000000a000cc8947 */ /* 0x000fea0003800000 */
.L_x_8:
[----:B------:R-:W-:-:S08]  /*0970*/  NOP ;  /* 0x0000000000007918 */ /* 0x000fd00000000000 */
[----:B------:R-:W0:Y:S02]  /*0980*/  USETMAXREG.TRY_ALLOC.CTAPOOL UP0, 0xf0 ;  /* 0x000000f0000079c8 */ /* 0x000e240008000600 */
[----:B0-----:R-:W-:-:S13]  /*0990*/  PLOP3.LUT P0, PT, PT, PT, UP0, 0x80, 0x0 ;  /* 0x000000000000781c */ /* 0x001fda0003f0f008 */
[----:B------:R-:W-:Y:S05]  /*09a0*/  @!P0 BRA `(.L_x_8) ;  /* 0xfffffffc00f08947 */ /* 0x000fea000383ffff */
[----:B------:R-:W0:Y:S01]  /*09b0*/  S2R R2, SR_TID.X ;  /* 0x0000000000027919 */ /* 0x000e220000002100 */
[----:B------:R-:W1:Y:S08]  /*09c0*/  S2UR UR41, SR_CTAID.X ;  /* 0x00000000002979c3 */ /* 0x000e700000002500 */
[----:B------:R-:W-:Y:S06]  /*09d0*/  BAR.ARV 0x8, 0x180 ;  /* 0x0206000000007b1d */ /* 0x000fec0000002000 */
[----:B0-----:R-:W-:-:S04]  /*09e0*/  LOP3.LUT R0, R2, 0xffffff80, RZ, 0xc0, !PT ;  /* 0xffffff8002007812 */ /* 0x001fc800078ec0ff */
[----:B------:R-:W-:Y:S02]  /*09f0*/  ISETP.NE.AND P0, PT, R0, 0x80, PT ;  /* 0x000000800000780c */ /* 0x000fe40003f05270 */
[----:B------:R-:W1:Y:S11]  /*0a00*/  LDC R0, c[0x0][0xc34] ;  /* 0x00030d00ff007b82 */ /* 0x000e760000000800 */
[----:B------:R-:W-:Y:S06]  /*0a10*/  @!P0 BAR.ARV 0x9, 0x100 ;  /* 0x0244000000008b1d */ /* 0x000fec0000002000 */
[----:B-1----:R-:W-:-:S13]  /*0a20*/  ISETP.LE.AND P0, PT, R0, UR41, PT ;  /* 0x0000002900007c0c */ /* 0x002fda000bf03270 */
[----:B------:R-:W-:Y:S05]  /*0a30*/  @P0 EXIT ;  /* 0x000000000000094d */ /* 0x000fea0003800000 */
[----:B------:R-:W-:Y:S01]  /*0a40*/  VIADD R17, R2, 0xffffff80 ;  /* 0xffffff8002117836 */ /* 0x000fe20000000000 */
[----:B------:R-:W-:Y:S01]  /*0a50*/  ULOP3.LUT UR45, UR38, 0x1, URZ, 0xfc, !UPT ;  /* 0x00000001262d7892 */ /* 0x000fe2000f8efc3f */
[----:B------:R-:W-:Y:S01]  /*0a60*/  IMAD.MOV.U32 R171, RZ, RZ, -0x2 ;  /* 0xfffffffeffab7424 */ /* 0x000fe200078e00ff */
[----:B------:R-:W-:Y:S01]  /*0a70*/  UMOV UR44, URZ ;  /* 0x0000003f002c7c82 */ /* 0x000fe20008000000 */
[----:B------:R-:W-:Y:S01]  /*0a80*/  UMOV UR43, URZ ;  /* 0x0000003f002b7c82 */ /* 0x000fe20008000000 */
[----:B------:R-:W-:Y:S01]  /*0a90*/  SHF.R.S32.HI R0, RZ, 0x1f, R17 ;  /* 0x0000001fff007819 */ /* 0x000fe20000011411 */
[----:B------:R-:W-:-:S03]  /*0aa0*/  UMOV UR51, URZ ;  /* 0x0000003f00337c82 */ /* 0x000fc60008000000 */
[CC--:B------:R-:W-:Y:S02]  /*0ab0*/  LEA.HI R2, R0.reuse, R17.reuse, RZ, 0x7 ;  /* 0x0000001100027211 */ /* 0x0c0fe400078f38ff */
[-C--:B------:R-:W-:Y:S02]  /*0ac0*/  LEA.HI R3, R0, R17.reuse, RZ, 0x5 ;  /* 0x0000001100037211 */ /* 0x080fe400078f28ff */
[----:B------:R-:W-:Y:S02]  /*0ad0*/  LOP3.LUT R4, R2, 0xffffff80, RZ, 0xc0, !PT ;  /* 0xffffff8002047812 */ /* 0x000fe400078ec0ff */
[CC--:B------:R-:W-:Y:S01]  /*0ae0*/  LEA.HI R5, R0.reuse, R17.reuse, RZ, 0x4 ;  /* 0x0000001100057211 */ /* 0x0c0fe200078f20ff */
[----:B------:R-:W-:Y:S01]  /*0af0*/  IMAD.SHL.U32 R3, R3, 0x20, RZ ;  /* 0x0000002003037824 */ /* 0x000fe200078e00ff */
[----:B------:R-:W-:Y:S01]  /*0b00*/  LEA.HI R9, R0, R17, RZ, 0x2 ;  /* 0x0000001100097211 */ /* 0x000fe200078f10ff */
[----:B------:R-:W-:Y:S01]  /*0b10*/  IMAD.IADD R19, R17, 0x1, -R4 ;  /* 0x0000000111137824 */ /* 0x000fe200078e0a04 */
[----:B------:R-:W-:-:S02]  /*0b20*/  LOP3.LUT R6, R5, 0x3fffff0, RZ, 0xc0, !PT ;  /* 0x03fffff005067812 */ /* 0x000fc400078ec0ff */
[----:B------:R-:W-:Y:S02]  /*0b30*/  SHF.R.S32.HI R8, RZ, 0x4, R5 ;  /* 0x00000004ff087819 */ /* 0x000fe40000011405 */
[----:B------:R-:W-:Y:S01]  /*0b40*/  SHF.R.S32.HI R4, RZ, 0x1f, R19 ;  /* 0x0000001fff047819 */ /* 0x000fe20000011413 */
[----:B------:R-:W-:Y:S01]  /*0b50*/  IMAD.IADD R6, R17, 0x1, -R6 ;  /* 0x0000000111067824 */ /* 0x000fe200078e0a06 */
[----:B------:R-:W-:Y:S02]  /*0b60*/  LOP3.LUT R7, R3, 0xfffffc00, RZ, 0xc0, !PT ;  /* 0xfffffc0003077812 */ /* 0x000fe400078ec0ff */
[----:B------:R-:W-:Y:S02]  /*0b70*/  LEA.HI R3, R4, R19, RZ, 0x2 ;  /* 0x0000001304037211 */ /* 0x000fe400078f10ff */
[----:B------:R-:W-:Y:S01]  /*0b80*/  LEA.HI R5, R5, R8, RZ, 0x1 ;  /* 0x0000000805057211 */ /* 0x000fe200078f08ff */
[----:B------:R-:W-:Y:S01]  /*0b90*/  IMAD R6, R6, 0x40, R7 ;  /* 0x0000004006067824 */ /* 0x000fe200078e0207 */
[----:B------:R-:W-:-:S02]  /*0ba0*/  SHF.R.S32.HI R7, RZ, 0x2, R3 ;  /* 0x00000002ff077819 */ /* 0x000fc40000011403 */
[----:B------:R-:W-:Y:S02]  /*0bb0*/  SHF.R.S32.HI R10, RZ, 0x1f, R3 ;  /* 0x0000001fff0a7819 */ /* 0x000fe40000011403 */
[----:B------:R-:W-:Y:S02]  /*0bc0*/  LEA.HI R18, R0, R17, RZ, 0x3 ;  /* 0x0000001100127211 */ /* 0x000fe400078f18ff */
[----:B------:R-:W-:Y:S02]  /*0bd0*/  LOP3.LUT R5, R5, 0x1ffffffe, RZ, 0xc0, !PT ;  /* 0x1ffffffe05057812 */ /* 0x000fe400078ec0ff */
[----:B------:R-:W-:Y:S02]  /*0be0*/  LOP3.LUT R0, R9, 0xfffffffc, RZ, 0xc0, !PT ;  /* 0xfffffffc09007812 */ /* 0x000fe400078ec0ff */
[----:B------:R-:W-:Y:S01]  /*0bf0*/  SHF.R.S32.HI R23, RZ, 0x7, R2 ;  /* 0x00000007ff177819 */ /* 0x000fe20000011402 */
[----:B------:R-:W-:Y:S01]  /*0c00*/  IMAD.IADD R5, R8, 0x1, -R5 ;  /* 0x0000000108057824 */ /* 0x000fe200078e0a05 */
[----:B------:R-:W-:Y:S01]  /*0c10*/  LEA.HI R10, R10, R7, RZ, 0x3 ;  /* 0x000000070a0a7211 */ /* 0x000fe200078f18ff */
[----:B------:R-:W-:Y:S01]  /*0c20*/  IMAD.IADD R8, R17, 0x1, -R0 ;  /* 0x0000000111087824 */ /* 0x000fe200078e0a00 */
[----:B------:R-:W-:Y:S01]  /*0c30*/  LEA.HI R2, R2, R23, RZ, 0x1 ;  /* 0x0000001702027211 */ /* 0x000fe200078f08ff */
[----:B------:R-:W-:Y:S01]  /*0c40*/  IMAD R170, R5, 0x8, R6 ;  /* 0x0000000805aa7824 */ /* 0x000fe200078e0206 */
[----:B------:R-:W-:-:S02]  /*0c50*/  LOP3.LUT R12, R18, 0xfffffff8, RZ, 0xc0, !PT ;  /* 0xfffffff8120c7812 */ /* 0x000fc400078ec0ff */
[----:B------:R-:W-:Y:S02]  /*0c60*/  LOP3.LUT R10, R10, 0xfffffff8, RZ, 0xc0, !PT ;  /* 0xfffffff80a0a7812 */ /* 0x000fe400078ec0ff */
[----:B------:R-:W-:Y:S01]  /*0c70*/  LEA.HI R4, R4, R19, RZ, 0x5 ;  /* 0x0000001304047211 */ /* 0x000fe200078f28ff */
[----:B------:R-:W-:Y:S01]  /*0c80*/  IMAD.IADD R17, R17, 0x1, -R12 ;  /* 0x0000000111117824 */ /* 0x000fe200078e0a0c */
[----:B------:R-:W-:Y:S01]  /*0c90*/  LOP3.LUT R2, R2, 0x3fffffe, RZ, 0xc0, !PT ;  /* 0x03fffffe02027812 */ /* 0x000fe200078ec0ff */
[----:B------:R-:W-:Y:S01]  /*0ca0*/  IMAD.IADD R7, R7, 0x1, -R10 ;  /* 0x0000000107077824 */ /* 0x000fe200078e0a0a */
[----:B------:R-:W-:Y:S02]  /*0cb0*/  LEA.HI R5, R8, R8, RZ, 0x1 ;  /* 0x0000000808057211 */ /* 0x000fe400078f08ff */
[----:B------:R-:W-:Y:S01]  /*0cc0*/  SHF.R.S32.HI R4, RZ, 0x5, R4 ;  /* 0x00000005ff047819 */ /* 0x000fe20000011404 */
[----:B------:R-:W-:Y:S01]  /*0cd0*/  IMAD.IADD R168, R23, 0x1, -R2 ;  /* 0x0000000117a87824 */ /* 0x000fe200078e0a02 */
[----:B------:R-:W-:Y:S01]  /*0ce0*/  LOP3.LUT R0, R3, 0x7ffffffc, RZ, 0xc0, !PT ;  /* 0x7ffffffc03007812 */ /* 0x000fe200078ec0ff */
[----:B------:R-:W-:Y:S01]  /*0cf0*/  IMAD.SHL.U32 R2, R17, 0x8, RZ ;  /* 0x0000000811027824 */ /* 0x000fe200078e00ff */
[----:B------:R-:W-:Y:S01]  /*0d00*/  LOP3.LUT R5, R5, 0x1ffffffe, RZ, 0xc0, !PT ;  /* 0x1ffffffe05057812 */ /* 0x000fe200078ec0ff */
[----:B------:R-:W-:Y:S01]  /*0d10*/  IMAD R7, R4, 0x10, R7 ;  /* 0x0000001004077824 */ /* 0x000fe200078e0207 */
[----:B------:R-:W-:Y:S01]  /*0d20*/  SHF.R.S32.HI R18, RZ, 0x3, R18 ;  /* 0x00000003ff127819 */ /* 0x000fe20000011412 */
[----:B------:R-:W-:-:S02]  /*0d30*/  VIADD R16, R2, 0x40 ;  /* 0x0000004002107836 */ /* 0x000fc40000000000 */
[----:B------:R-:W-:Y:S02]  /*0d40*/  IMAD.IADD R0, R19, 0x1, -R0 ;  /* 0x0000000113007824 */ /* 0x000fe400078e0a00 */
[----:B------:R-:W-:Y:S01]  /*0d50*/  IMAD.IADD R5, R8, 0x1, -R5 ;  /* 0x0000000108057824 */ /* 0x000fe200078e0a05 */
[----:B------:R-:W-:Y:S01]  /*0d60*/  SHF.R.S32.HI R192, RZ, 0x1f, R16 ;  /* 0x0000001fffc07819 */ /* 0x000fe20000011410 */
[----:B------:R-:W-:Y:S02]  /*0d70*/  IMAD R168, R168, 0x40, R7 ;  /* 0x00000040a8a87824 */ /* 0x000fe400078e0207 */
[----:B------:R-:W-:Y:S02]  /*0d80*/  IMAD R171, R0, R171, 0xa0 ;  /* 0x000000a000ab7424 */ /* 0x000fe400078e02ab */
[----:B------:R-:W-:-:S07]  /*0d90*/  IMAD R169, R5, 0x8, R168 ;  /* 0x0000000805a97824 */ /* 0x000fce00078e02a8 */
.L_x_39:
[----:B0-----:R-:W0:Y:S01]  /*0da0*/  SHFL.IDX PT, R0, R23, RZ, 0x1f ;  /* 0x00001fff17007589 */ /* 0x001e2200000e0000 */
[----:B-1----:R-:W1:Y:S01]  /*0db0*/  S2UR UR36, SR_CgaCtaId ;  /* 0x00000000002479c3 */ /* 0x002e620000008800 */
[----:B------:R-:W-:Y:S01]  /*0dc0*/  ULDC UR4, c[0x0][0xc38] ;  /* 0x00030e0000047ab9 */ /* 0x000fe20000000800 */
[----:B------:R-:W-:Y:S01]  /*0dd0*/  ULDC.64 UR6, c[0x0][0x418] ;  /* 0x0001060000067ab9 */ /* 0x000fe20000000a00 */
[----:B------:R-:W-:Y:S02]  /*0de0*/  UISETP.NE.AND UP1, UPT, UR4, 0x1, UPT ;  /* 0x000000010400788c */ /* 0x000fe4000bf25270 */
[----:B------:R-:W-:Y:S01]  /*0df0*/  UISETP.NE.U32.AND UP0, UPT, UR6, URZ, UPT ;  /* 0x0000003f0600728c */ /* 0x000fe2000bf05070 */
[----:B------:R-:W-:Y:S01]  /*0e00*/  UMOV UR39, 0x400 ;  /* 0x0000040000277882 */ /* 0x000fe20000000000 */
[----:B------:R-:W-:Y:S02]  /*0e10*/  ULDC UR4, c[0x0][0xc44] ;  /* 0x0003110000047ab9 */ /* 0x000fe40000000800 */
[----:B------:R-:W-:-:S02]  /*0e20*/  UISETP.NE.AND.EX UP0, UPT, UR7, URZ, UPT, UP0 ;  /* 0x0000003f0700728c */ /* 0x000fc4000bf05300 */
[----:B------:R-:W-:Y:S01]  /*0e30*/  UISETP.NE.AND UP2, UPT, UR4, 0x1, UPT ;  /* 0x000000010400788c */ /* 0x000fe2000bf45270 */
[----:B------:R-:W-:Y:S02]  /*0e40*/  ULDC UR50, c[0x0][0x424] ;  /* 0x0001090000327ab9 */ /* 0x000fe40000000800 */
[----:B------:R-:W-:Y:S01]  /*0e50*/  @UP1 ULDC UR4, c[0x0][0xc3c] ;  /* 0x00030f0000041ab9 */ /* 0x000fe20000000800 */
[----:B------:R-:W-:Y:S01]  /*0e60*/  USEL UR50, UR50, 0x1, UP0 ;  /* 0x0000000132327887 */ /* 0x000fe20008000000 */
[----:B------:R-:W-:Y:S01]  /*0e70*/  ULDC UR7, c[0x0][0x2f0] ;  /* 0x0000bc0000077ab9 */ /* 0x000fe20000000800 */
[----:B------:R-:W-:Y:S01]  /*0e80*/  UIMAD.WIDE.U32 UR4, UR41, UR4, URZ ;  /* 0x00000004290472a5 */ /* 0x000fe2000f8e003f */
[----:B------:R-:W-:Y:S01]  /*0e90*/  @UP1 ULDC UR11, c[0x0][0xc40] ;  /* 0x00031000000b1ab9 */ /* 0x000fe20000000800 */
[----:B------:R-:W-:Y:S01]  /*0ea0*/  UIMAD UR50, UR50, UR7, URZ ;  /* 0x00000007323272a4 */ /* 0x000fe2000f8e023f */
[----:B0-----:R-:W-:Y:S01]  /*0eb0*/  R2UR UR37, R0 ;  /* 0x00000000002572ca */ /* 0x001fe200000e0000 */
[----:B-1----:R-:W-:Y:S01]  /*0ec0*/  ULEA UR39, UR36, UR39, 0x18 ;  /* 0x0000002724277291 */ /* 0x002fe2000f8ec03f */
[----:B------:R-:W-:Y:S01]  /*0ed0*/  UMOV UR42, UR41 ;  /* 0x00000029002a7c82 */ /* 0x000fe20008000000 */
[----:B------:R-:W-:-:S02]  /*0ee0*/  @UP1 USHF.R.U32.HI UR42, URZ, UR11, UR5 ;  /* 0x0000000b3f2a1299 */ /* 0x000fc40008011605 */
[----:B------:R-:W-:Y:S01]  /*0ef0*/  UIADD3 UR10, UR39, 0x14400, URZ ;  /* 0x00014400270a7890 */ /* 0x000fe2000fffe03f */
[----:B------:R-:W-:Y:S01]  /*0f00*/  @UP2 ULDC.64 UR8, c[0x0][0xc48] ;  /* 0x0003120000082ab9 */ /* 0x000fe20000000a00 */
[----:B------:R-:W-:Y:S02]  /*0f10*/  UIADD3 UR7, UR50, 0x9f, URZ ;  /* 0x0000009f32077890 */ /* 0x000fe4000fffe03f */
[----:B------:R-:W-:-:S04]  /*0f20*/  ULOP3.LUT UP0, URZ, UR10, 0x9f, URZ, 0xc0, !UPT ;  /* 0x0000009f0a3f7892 */ /* 0x000fc8000f80c03f */
[----:B------:R-:W-:Y:S02]  /*0f30*/  ULEA.HI UR6, UR37, UR37, URZ, 0x1 ;  /* 0x0000002525067291 */ /* 0x000fe4000f8f083f */
[----:B------:R-:W-:Y:S02]  /*0f40*/  UIMAD.WIDE.U32 UR4, UR42, UR8, URZ ;  /* 0x000000082a0472a5 */ /* 0x000fe4000f8e003f */
[----:B------:R-:W-:Y:S01]  /*0f50*/  ULOP3.LUT UR6, UR6, 0x3e, URZ, 0xc0, !UPT ;  /* 0x0000003e06067892 */ /* 0x000fe2000f8ec03f */
[----:B------:R-:W-:Y:S01]  /*0f60*/  PLOP3.LUT P0, PT, PT, PT, UP0, 0x80, 0x0 ;  /* 0x000000000000781c */ /* 0x000fe20003f0f008 */
[----:B------:R-:W-:Y:S01]  /*0f70*/  UMOV UR40, UR42 ;  /* 0x0000002a00287c82 */ /* 0x000fe20008000000 */
[----:B------:R-:W-:Y:S02]  /*0f80*/  @UP2 USHF.R.U32.HI UR40, URZ, UR9, UR5 ;  /* 0x000000093f282299 */ /* 0x000fe40008011605 */
[----:B------:R-:W-:-:S04]  /*0f90*/  UIADD3 UR6, UR37, -UR6, URZ ;  /* 0x8000000625067290 */ /* 0x000fc8000fffe03f */
[----:B------:R-:W-:Y:S02]  /*0fa0*/  ULEA UR8, UR6, UR10, 0xc ;  /* 0x0000000a06087291 */ /* 0x000fe4000f8e603f */
[----:B------:R-:W-:Y:S02]  /*0fb0*/  UIMAD.WIDE UR6, UR7, 0x66666667, URZ ;  /* 0x66666667070678a5 */ /* 0x000fe4000f8e023f */
[----:B------:R-:W-:Y:S02]  /*0fc0*/  USHF.R.U32.HI UR8, URZ, 0x4, UR8 ;  /* 0x000000043f087899 */ /* 0x000fe40008011608 */
[----:B------:R-:W-:Y:S02]  /*0fd0*/  USHF.R.U32.HI UR47, URZ, 0x1f, UR7 ;  /* 0x0000001f3f2f7899 */ /* 0x000fe40008011607 */
[----:B------:R-:W-:Y:S02]  /*0fe0*/  ULOP3.LUT UR52, UR8, 0x3fff, URZ, 0xc0, !UPT ;  /* 0x00003fff08347892 */ /* 0x000fe4000f8ec03f */
[----:B------:R-:W-:Y:S01]  /*0ff0*/  ULEA.HI.SX32 UR47, UR7, UR47, 0x1a ;  /* 0x0000002f072f7291 */ /* 0x000fe2000f8fd23f */
[----:B---3-5:R-:W-:Y:S11]  /*1000*/  @!P0 BRA `(.L_x_9) ;  /* 0x0000000000408947 */ /* 0x028ff60003800000 */
[----:B------:R-:W-:Y:S01]  /*1010*/  MOV R0, 0x0 ;  /* 0x0000000000007802 */ /* 0x000fe20000000f00 */
[----:B------:R-:W-:Y:S01]  /*1020*/  ULDC.64 UR4, c[0x4][0xc8] ;  /* 0x0100320000047ab9 */ /* 0x000fe20000000a00 */
[----:B------:R-:W-:Y:S01]  /*1030*/  ULDC.64 UR6, c[0x4][0x38] ;  /* 0x01000e0000067ab9 */ /* 0x000fe20000000a00 */
[----:B------:R-:W-:Y:S01]  /*1040*/  IMAD.U32 R4, RZ, RZ, UR4 ;  /* 0x00000004ff047e24 */ /* 0x000fe2000f8e00ff */
[----:B------:R0:W1:Y:S01]  /*1050*/  LDC.64 R14, c[0x4][R0] ;  /* 0x01000000000e7b82 */ /* 0x0000620000000a00 */
[----:B------:R-:W-:Y:S01]  /*1060*/  IMAD.U32 R5, RZ, RZ, UR5 ;  /* 0x00000005ff057e24 */ /* 0x000fe2000f8e00ff */
[----:B------:R-:W-:Y:S01]  /*1070*/  ULDC.64 UR4, c[0x4][0xd0] ;  /* 0x0100340000047ab9 */ /* 0x000fe20000000a00 */
[----:B------:R-:W-:Y:S02]  /*1080*/  IMAD.U32 R10, RZ, RZ, UR6 ;  /* 0x00000006ff0a7e24 */ /* 0x000fe4000f8e00ff */
[----:B------:R-:W-:Y:S02]  /*1090*/  IMAD.U32 R6, RZ, RZ, UR4 ;  /* 0x00000004ff067e24 */ /* 0x000fe4000f8e00ff */
[----:B------:R-:W-:-:S02]  /*10a0*/  IMAD.U32 R7, RZ, RZ, UR5 ;  /* 0x00000005ff077e24 */ /* 0x000fc4000f8e00ff */
[----:B------:R-:W-:Y:S02]  /*10b0*/  IMAD.U32 R11, RZ, RZ, UR7 ;  /* 0x00000007ff0b7e24 */ /* 0x000fe4000f8e00ff */
[----:B------:R-:W-:Y:S02]  /*10c0*/  IMAD.MOV.U32 R8, RZ, RZ, 0x70 ;  /* 0x00000070ff087424 */ /* 0x000fe400078e00ff */
[----:B------:R-:W-:Y:S02]  /*10d0*/  IMAD.MOV.U32 R12, RZ, RZ, 0x1 ;  /* 0x00000001ff0c7424 */ /* 0x000fe400078e00ff */
[----:B0-----:R-:W-:-:S07]  /*10e0*/  IMAD.MOV.U32 R13, RZ, RZ, RZ ;  /* 0x000000ffff0d7224 */ /* 0x001fce00078e00ff */
[----:B------:R-:W-:-:S07]  /*10f0*/  LEPC R20, `(.L_x_9) ;  /* 0x000000001014794e */ /* 0x000fce0000000000 */
[----:B-1----:R-:W-:Y:S05]  /*1100*/  CALL.ABS.NOINC R14 ;  /* 0x000000000e007343 */ /* 0x002fea0003c00000 */
.L_x_9:
[----:B------:R-:W-:Y:S01]  /*1110*/  ULDC.64 UR4, c[0x0][0x990] ;  /* 0x0002640000047ab9 */ /* 0x000fe20000000a00 */
[----:B------:R-:W-:Y:S01]  /*1120*/  ULDC.64 UR6, c[0x0][0x998] ;  /* 0x0002660000067ab9 */ /* 0x000fe20000000a00 */
[----:B------:R-:W-:Y:S01]  /*1130*/  UISETP.NE.U32.AND UP0, UPT, UR4, URZ, UPT ;  /* 0x0000003f0400728c */ /* 0x000fe2000bf05070 */
[----:B------:R-:W-:Y:S01]  /*1140*/  IMAD.MOV.U32 R3, RZ, RZ, 0x3f800000 ;  /* 0x3f800000ff037424 */ /* 0x000fe200078e00ff */
[----:B------:R-:W-:Y:S01]  /*1150*/  UISETP.NE.U32.AND UP1, UPT, UR6, URZ, UPT ;  /* 0x0000003f0600728c */ /* 0x000fe2000bf25070 */
[----:B------:R-:W-:Y:S01]  /*1160*/  IMAD.MOV.U32 R0, RZ, RZ, 0x3f800000 ;  /* 0x3f800000ff007424 */ /* 0x000fe200078e00ff */
[----:B------:R-:W-:Y:S02]  /*1170*/  UISETP.NE.AND.EX UP0, UPT, UR5, URZ, UPT, UP0 ;  /* 0x0000003f0500728c */ /* 0x000fe4000bf05300 */
[----:B------:R-:W-:-:S04]  /*1180*/  UISETP.NE.AND.EX UP1, UPT, UR7, URZ, UPT, UP1 ;  /* 0x0000003f0700728c */ /* 0x000fc8000bf25310 */
[----:B------:R-:W-:Y:S02]  /*1190*/  PLOP3.LUT P0, PT, PT, PT, UP0, 0x80, 0x0 ;  /* 0x000000000000781c */ /* 0x000fe40003f0f008 */
[----:B------:R-:W-:-:S03]  /*11a0*/  PLOP3.LUT P1, PT, PT, PT, UP1, 0x80, 0x0 ;  /* 0x000000000000781c */ /* 0x000fc60003f2f018 */
[----:B------:R-:W-:Y:S02]  /*11b0*/  @UP0 USHF.R.S32.HI UR8, URZ, 0x1f, UR40 ;  /* 0x0000001f3f080899 */ /* 0x000fe40008011428 */
[----:B------:R-:W-:Y:S02]  /*11c0*/  @UP1 USHF.R.S32.HI UR9, URZ, 0x1f, UR40 ;  /* 0x0000001f3f091899 */ /* 0x000fe40008011428 */
[----:B------:R-:W-:Y:S02]  /*11d0*/  @UP0 UIADD3 UR16, -UR40, URZ, URZ ;  /* 0x0000003f28100290 */ /* 0x000fe4000fffe13f */
[----:B------:R-:W-:Y:S01]  /*11e0*/  @UP1 UIADD3 UR20, -UR40, URZ, URZ ;  /* 0x0000003f28141290 */ /* 0x000fe2000fffe13f */
[----:B------:R-:W-:Y:S01]  /*11f0*/  @UP0 ULDC.64 UR12, c[0x0][0x9a8] ;  /* 0x00026a00000c0ab9 */ /* 0x000fe20000000a00 */
[----:B------:R-:W-:Y:S01]  /*1200*/  @UP1 ULDC.64 UR14, c[0x0][0x9b8] ;  /* 0x00026e00000e1ab9 */ /* 0x000fe20000000a00 */
[----:B------:R-:W-:Y:S01]  /*1210*/  @UP0 ULDC UR17, c[0x0][0xc44] ;  /* 0x0003110000110ab9 */ /* 0x000fe20000000800 */
[----:B------:R-:W-:Y:S01]  /*1220*/  @UP1 ULDC UR21, c[0x0][0xc44] ;  /* 0x0003110000151ab9 */ /* 0x000fe20000000800 */
[----:B------:R-:W-:-:S02]  /*1230*/  @UP0 UIMAD UR8, UR8, UR12, URZ ;  /* 0x0000000c080802a4 */ /* 0x000fc4000f8e023f */
[----:B------:R-:W-:Y:S02]  /*1240*/  @UP1 UIMAD UR9, UR9, UR14, URZ ;  /* 0x0000000e090912a4 */ /* 0x000fe4000f8e023f */
[----:B------:R-:W-:Y:S02]  /*1250*/  @UP0 UIMAD UR16, UR17, UR16, UR42 ;  /* 0x00000010111002a4 */ /* 0x000fe4000f8e022a */
[----:B------:R-:W-:Y:S02]  /*1260*/  @UP1 UIMAD UR20, UR21, UR20, UR42 ;  /* 0x00000014151412a4 */ /* 0x000fe4000f8e022a */
[----:B------:R-:W-:Y:S02]  /*1270*/  @UP0 UIMAD.WIDE.U32 UR10, UR40, UR12, URZ ;  /* 0x0000000c280a02a5 */ /* 0x000fe4000f8e003f */
[----:B------:R-:W-:Y:S02]  /*1280*/  @UP0 UIMAD UR18, UR40, UR13, UR8 ;  /* 0x0000000d281202a4 */ /* 0x000fe4000f8e0208 */
[----:B------:R-:W-:-:S02]  /*1290*/  @UP0 USHF.R.S32.HI UR17, URZ, 0x1f, UR16 ;  /* 0x0000001f3f110899 */ /* 0x000fc40008011410 */
[----:B------:R-:W-:Y:S02]  /*12a0*/  @UP1 USHF.R.S32.HI UR21, URZ, 0x1f, UR20 ;  /* 0x0000001f3f151899 */ /* 0x000fe40008011414 */
[----:B------:R-:W-:Y:S02]  /*12b0*/  @UP1 UIMAD.WIDE.U32 UR12, UR40, UR14, URZ ;  /* 0x0000000e280c12a5 */ /* 0x000fe4000f8e003f */
[----:B------:R-:W-:Y:S02]  /*12c0*/  @UP1 UIMAD UR19, UR40, UR15, UR9 ;  /* 0x0000000f281312a4 */ /* 0x000fe4000f8e0209 */
[----:B------:R-:W-:Y:S01]  /*12d0*/  @UP0 UIADD3 UR11, UR11, UR18, URZ ;  /* 0x000000120b0b0290 */ /* 0x000fe2000fffe03f */
[----:B------:R-:W-:Y:S01]  /*12e0*/  @UP0 ULDC.64 UR14, c[0x0][0x9b0] ;  /* 0x00026c00000e0ab9 */ /* 0x000fe20000000a00 */
[----:B------:R-:W-:Y:S01]  /*12f0*/  @UP1 ULDC.64 UR8, c[0x0][0x9c0] ;  /* 0x0002700000081ab9 */ /* 0x000fe20000000a00 */
[----:B------:R-:W-:Y:S02]  /*1300*/  @UP0 UIMAD UR17, UR17, UR14, URZ ;  /* 0x0000000e111102a4 */ /* 0x000fe4000f8e023f */
[----:B------:R-:W-:-:S02]  /*1310*/  @UP1 UIMAD UR18, UR21, UR8, URZ ;  /* 0x00000008151212a4 */ /* 0x000fc4000f8e023f */
[----:B------:R-:W-:Y:S02]  /*1320*/  @UP1 UIADD3 UR13, UR13, UR19, URZ ;  /* 0x000000130d0d1290 */ /* 0x000fe4000fffe03f */
[----:B------:R-:W-:Y:S02]  /*1330*/  @UP0 UIMAD UR17, UR16, UR15, UR17 ;  /* 0x0000000f101102a4 */ /* 0x000fe4000f8e0211 */
[----:B------:R-:W-:Y:S02]  /*1340*/  @UP1 UIMAD UR18, UR20, UR9, UR18 ;  /* 0x00000009141212a4 */ /* 0x000fe4000f8e0212 */
[----:B------:R-:W-:Y:S02]  /*1350*/  @UP0 UIMAD.WIDE.U32 UR14, UR16, UR14, UR10 ;  /* 0x0000000e100e02a5 */ /* 0x000fe4000f8e000a */
[----:B------:R-:W-:Y:S02]  /*1360*/  @UP1 UIMAD.WIDE.U32 UR8, UR20, UR8, UR12 ;  /* 0x00000008140812a5 */ /* 0x000fe4000f8e000c */
[----:B------:R-:W-:-:S02]  /*1370*/  @UP0 UIADD3 UR10, UR15, UR17, URZ ;  /* 0x000000110f0a0290 */ /* 0x000fc4000fffe03f */
[----:B------:R-:W-:Y:S02]  /*1380*/  @UP0 ULEA UR4, UP2, UR14, UR4, 0x2 ;  /* 0x000000040e040291 */ /* 0x000fe4000f84103f */
[----:B------:R-:W-:Y:S02]  /*1390*/  @UP1 UIADD3 UR9, UR9, UR18, URZ ;  /* 0x0000001209091290 */ /* 0x000fe4000fffe03f */
[----:B------:R-:W-:Y:S02]  /*13a0*/  @UP1 ULEA UR6, UP3, UR8, UR6, 0x2 ;  /* 0x0000000608061291 */ /* 0x000fe4000f86103f */
[----:B------:R-:W-:Y:S01]  /*13b0*/  @UP0 ULEA.HI.X UR5, UR14, UR5, UR10, 0x2, UP2 ;  /* 0x000000050e050291 */ /* 0x000fe200090f140a */
[----:B------:R-:W-:Y:S01]  /*13c0*/  IMAD.U32 R4, RZ, RZ, UR4 ;  /* 0x00000004ff047e24 */ /* 0x000fe2000f8e00ff */
[----:B------:R-:W-:Y:S02]  /*13d0*/  @UP1 ULEA.HI.X UR7, UR8, UR7, UR9, 0x2, UP3 ;  /* 0x0000000708071291 */ /* 0x000fe400098f1409 */
[----:B------:R-:W-:-:S02]  /*13e0*/  IMAD.U32 R6, RZ, RZ, UR6 ;  /* 0x00000006ff067e24 */ /* 0x000fc4000f8e00ff */
[----:B------:R-:W-:Y:S02]  /*13f0*/  IMAD.U32 R5, RZ, RZ, UR5 ;  /* 0x00000005ff057e24 */ /* 0x000fe4000f8e00ff */
[----:B------:R-:W-:-:S03]  /*1400*/  IMAD.U32 R7, RZ, RZ, UR7 ;  /* 0x00000007ff077e24 */ /* 0x000fc6000f8e00ff */
[----:B------:R-:W2:Y:S04]  /*1410*/  @P0 LDG.E R3, desc[UR48][R4.64] ;  /* 0x0000003004030981 */ /* 0x000ea8000c1e1900 */
[----:B------:R-:W2:Y:S01]  /*1420*/  @P1 LDG.E R0, desc[UR48][R6.64] ;  /* 0x0000003006001981 */ /* 0x000ea2000c1e1900 */
[----:B------:R-:W-:Y:S01]  /*1430*/  ULOP3.LUT UR4, UR44, 0x1, URZ, 0xc0, !UPT ;  /* 0x000000012c047892 */ /* 0x000fe2000f8ec03f */
[----:B------:R-:W-:-:S05]  /*1440*/  IMAD.U32 R9, RZ, RZ, UR45 ;  /* 0x0000002dff097e24 */ /* 0x000fca000f8e00ff */
[----:B------:R-:W-:Y:S01]  /*1450*/  IMAD.U32 R8, RZ, RZ, UR4 ;  /* 0x00000004ff087e24 */ /* 0x000fe2000f8e00ff */
[----:B------:R-:W-:Y:S01]  /*1460*/  ULDC UR4, c[0x0][0x9d8] ;  /* 0x0002760000047ab9 */ /* 0x000fe20000000800 */
[----:B------:R-:W-:-:S03]  /*1470*/  ISETP.NE.AND P0, PT, R9, 0x3, PT ;  /* 0x000000030900780c */ /* 0x000fc60003f05270 */
[----:B------:R-:W-:-:S04]  /*1480*/  SHF.L.U32 R8, R8, 0x1f, RZ ;  /* 0x0000001f08087819 */ /* 0x000fc800000006ff */
[----:B------:R-:W0:Y:S01]  /*1490*/  SYNCS.PHASECHK.TRANS64.TRYWAIT P1, [UR39+0x29800], R8 ;  /* 0x02980008ff0075a7 */ /* 0x000e220008020167 */
[----:B--2---:R-:W-:-:S04]  /*14a0*/  FMUL.FTZ R0, R3, R0 ;  /* 0x0000000003007220 */ /* 0x004fc80000410000 */
[----:B------:R-:W-:Y:S01]  /*14b0*/  FMUL.FTZ R0, R0, UR4 ;  /* 0x0000000400007c20 */ /* 0x000fe20008410000 */
[----:B0-----:R-:W-:Y:S06]  /*14c0*/  @!P1 BRA `(.L_x_10) ;  /* 0x000000cc00b09947 */ /* 0x001fec0003800000 */
.L_x_101:
[----:B------:R-:W-:Y:S05]  /*14d0*/  @!P0 BRA `(.L_x_11) ;  /* 0x0000000000048947 */ /* 0x000fea0003800000 */
[----:B------:R-:W-:Y:S01]  /*14e0*/  BPT.TRAP 0x1 ;  /* 0x000000040000795c */ /* 0x000fe20000300000 */
.L_x_11:
[----:B0-----:R-:W-:Y:S02]  /*14f0*/  IMAD.U32 R3, RZ, RZ, UR51 ;  /* 0x00000033ff037e24 */ /* 0x001fe4000f8e00ff */
[----:B------:R-:W-:-:S03]  /*1500*/  IMAD.U32 R4, RZ, RZ, UR43 ;  /* 0x0000002bff047e24 */ /* 0x000fc6000f8e00ff */
[----:B------:R-:W-:Y:S02]  /*1510*/  LEA R3, R3, UR39, 0x3 ;  /* 0x0000002703037c11 */ /* 0x000fe4000f8e18ff */
[----:B------:R-:W-:-:S04]  /*1520*/  SHF.L.U32 R4, R4, 0x1f, RZ ;  /* 0x0000001f04047819 */ /* 0x000fc800000006ff */
[----:B------:R0:W1:Y:S01]  /*1530*/  SYNCS.PHASECHK.TRANS64.TRYWAIT P1, [R3+URZ+0x29830], R4 ;  /* 0x02983004030075a7 */ /* 0x000062000802017f */
[----:B------:R-:W-:Y:S05]  /*1540*/  @!P0 BRA `(.L_x_12) ;  /* 0x0000000000048947 */ /* 0x000fea0003800000 */
[----:B------:R-:W-:Y:S01]  /*1550*/  BPT.TRAP 0x1 ;  /* 0x000000040000795c */ /* 0x000fe20000300000 */
.L_x_12:
[----:B------:R-:W2:Y:S01]  /*1560*/  S2R R5, SR_TID.X ;  /* 0x0000000000057919 */ /* 0x000ea20000002100 */
[----:B------:R-:W-:Y:S01]  /*1570*/  IMAD.MOV.U32 R87, RZ, RZ, RZ ;  /* 0x000000ffff577224 */ /* 0x000fe200078e00ff */
[----:B--2---:R-:W-:Y:S01]  /*1580*/  LOP3.LUT P2, RZ, R5, 0x7f, RZ, 0xc0, !PT ;  /* 0x0000007f05ff7812 */ /* 0x004fe2000784c0ff */
[----:B-1----:R-:W-:-:S12]  /*1590*/  @P1 BRA `(.L_x_13) ;  /* 0x0000000000081947 */ /* 0x002fd80003800000 */
[----:B------:R-:W1:Y:S02]  /*15a0*/  SYNCS.PHASECHK.TRANS64.TRYWAIT P1, [R3+URZ+0x29830], R4 ;  /* 0x02983004030075a7 */ /* 0x000e64000802017f */
[----:B-1----:R-:W-:Y:S05]  /*15b0*/  @!P1 BRA `(.L_x_14) ;  /* 0x000000cc008c9947 */ /* 0x002fea0003800000 */
.L_x_13:
[----:B------:R-:W-:Y:S05]  /*15c0*/  WARPSYNC.ALL ;  /* 0x0000000000007948 */ /* 0x000fea0003800000 */
[----:B------:R-:W-:Y:S01]  /*15d0*/  UIADD3 UR4, UR39, 0x1a400, URZ ;  /* 0x0001a40027047890 */ /* 0x000fe2000fffe03f */
[----:B------:R-:W-:Y:S01]  /*15e0*/  WARPGROUP.ARRIVE ;  /* 0x00000000000079c5 */ /* 0x000fe20000000000 */
[----:B------:R-:W-:Y:S01]  /*15f0*/  ULOP3.LUT UR28, UR52, 0x10000, URZ, 0xfc, !UPT ;  /* 0x00010000341c7892 */ /* 0x000fe2000f8efc3f */
[----:B------:R-:W-:Y:S01]  /*1600*/  VIADD R6, R171, UR50 ;  /* 0x00000032ab067c36 */ /* 0x000fe20008000000 */
[----:B------:R-:W-:-:S03]  /*1610*/  USHF.R.U32.HI UR4, URZ, 0x4, UR4 ;  /* 0x000000043f047899 */ /* 0x000fc60008011604 */
[----:B------:R-:W2:Y:S01]  /*1620*/  S2R R82, SR_TID.X ;  /* 0x0000000000527919 */ /* 0x000ea20000002100 */
[----:B------:R-:W-:Y:S01]  /*1630*/  UMOV UR25, 0x80000020 ;  /* 0x8000002000197882 */ /* 0x000fe20000000000 */
[----:B------:R-:W-:Y:S01]  /*1640*/  UMOV UR27, 0x80000020 ;  /* 0x80000020001b7882 */ /* 0x000fe20000000000 */
[----:B------:R-:W-:Y:S01]  /*1650*/  ULOP3.LUT UR4, UR4, 0x3fff, URZ, 0xc0, !UPT ;  /* 0x00003fff04047892 */ /* 0x000fe2000f8ec03f */
[----:B------:R-:W-:Y:S01]  /*1660*/  IMAD.MOV.U32 R86, RZ, RZ, R87 ;  /* 0x000000ffff567224 */ /* 0x000fe200078e0057 */
[----:B------:R-:W-:Y:S01]  /*1670*/  UMOV UR24, UR28 ;  /* 0x0000001c00187c82 */ /* 0x000fe20008000000 */
[----:B------:R-:W-:Y:S01]  /*1680*/  UMOV UR5, UR25 ;  /* 0x0000001900057c82 */ /* 0x000fe20008000000 */
[----:B------:R-:W-:Y:S01]  /*1690*/  ULOP3.LUT UR46, UR4, 0x10000, URZ, 0xfc, !UPT ;  /* 0x00010000042e7892 */ /* 0x000fe2000f8efc3f */
[----:B------:R-:W-:Y:S02]  /*16a0*/  UMOV UR7, 0x80000020 ;  /* 0x8000002000077882 */ /* 0x000fe40000000000 */
[----:B------:R-:W-:Y:S01]  /*16b0*/  UMOV UR4, UR24 ;  /* 0x0000001800047c82 */ /* 0x000fe20008000000 */
[----:B------:R-:W-:Y:S01]  /*16c0*/  UIMAD UR32, UR51, 0x780, UR46 ;  /* 0x00000780332078a4 */ /* 0x000fe2000f8e022e */
[----:B------:R-:W-:Y:S01]  /*16d0*/  UMOV UR8, UR24 ;  /* 0x0000001800087c82 */ /* 0x000fe20008000000 */
[----:B------:R-:W-:-:S02]  /*16e0*/  UMOV UR9, UR25 ;  /* 0x0000001900097c82 */ /* 0x000fc40008000000 */
[----:B------:R-:W-:Y:S02]  /*16f0*/  UIADD3 UR6, UR32, 0x100, URZ ;  /* 0x0000010020067890 */ /* 0x000fe4000fffe03f */
[----:B------:R-:W-:Y:S02]  /*1700*/  UIADD3 UR10, UR32, 0x180, URZ ;  /* 0x00000180200a7890 */ /* 0x000fe4000fffe03f */
[----:B------:R-:W-:Y:S01]  /*1710*/  UMOV UR26, UR32 ;  /* 0x00000020001a7c82 */ /* 0x000fe20008000000 */
[----:B------:R-:W-:Y:S01]  /*1720*/  UMOV UR11, 0x80000020 ;  /* 0x80000020000b7882 */ /* 0x000fe20000000000 */
[----:B------:R-:W-:Y:S01]  /*1730*/  QGMMA.64x32x32.F32.E4M3.E4M3 R104, gdesc[UR24], RZ, !UPT, gsb0 ;  /* 0x00600000186879f3 */ /* 0x000fe2000c0008ff */
[----:B------:R-:W-:Y:S01]  /*1740*/  UIADD3 UR26, UR32, 0x80, URZ ;  /* 0x00000080201a7890 */ /* 0x000fe2000fffe03f */
[----:B------:R-:W-:Y:S01]  /*1750*/  UMOV UR27, 0x80000020 ;  /* 0x80000020001b7882 */ /* 0x000fe20000000000 */
[----:B------:R-:W-:Y:S02]  /*1760*/  UIADD3 UR12, UR28, 0x2, URZ ;  /* 0x000000021c0c7890 */ /* 0x000fe4000fffe03f */
[----:B------:R-:W-:Y:S01]  /*1770*/  UIADD3 UR14, UR32, 0x182, URZ ;  /* 0x00000182200e7890 */ /* 0x000fe2000fffe03f */
[----:B------:R-:W-:Y:S01]  /*1780*/  UMOV UR15, 0x80000020 ;  /* 0x80000020000f7882 */ /* 0x000fe20000000000 */
[----:B------:R-:W-:-:S02]  /*1790*/  UIADD3 UR16, UR28, 0x200, URZ ;  /* 0x000002001c107890 */ /* 0x000fc4000fffe03f */
[----:B------:R-:W-:Y:S01]  /*17a0*/  UIADD3 UR18, UR32, 0x400, URZ ;  /* 0x0000040020127890 */ /* 0x000fe2000fffe03f */
[----:B------:R-:W-:Y:S01]  /*17b0*/  UMOV UR19, 0x80000020 ;  /* 0x8000002000137882 */ /* 0x000fe20000000000 */
[----:B------:R-:W-:Y:S01]  /*17c0*/  UIADD3 UR22, UR32, 0x402, URZ ;  /* 0x0000040220167890 */ /* 0x000fe2000fffe03f */
[----:B------:R-:W-:Y:S01]  /*17d0*/  UMOV UR23, 0x80000020 ;  /* 0x8000002000177882 */ /* 0x000fe20000000000 */
[----:B------:R-:W-:Y:S01]  /*17e0*/  UIADD3 UR30, UR32, 0x680, URZ ;  /* 0x00000680201e7890 */ /* 0x000fe2000fffe03f */
[----:B------:R-:W-:Y:S01]  /*17f0*/  UMOV UR31, 0x80000020 ;  /* 0x80000020001f7882 */ /* 0x000fe20000000000 */
[----:B------:R-:W-:Y:S01]  /*1800*/  UISETP.GE.AND UP0, UPT, UR50, 0xa1, UPT ;  /* 0x000000a13200788c */ /* 0x000fe2000bf06270 */
[----:B------:R-:W-:Y:S02]  /*1810*/  WARPGROUP.DEPBAR.LE gsb0, 0x0 ;  /* 0x00008000000079c5 */ /* 0x000fe40000010000 */
[----:B------:R-:W-:-:S06]  /*1820*/  WARPGROUP.ARRIVE ;  /* 0x00000000000079c5 */ /* 0x000fcc0000000000 */
[----:B------:R-:W-:Y:S01]  /*1830*/  QGMMA.64x32x32.F32.E4M3.E4M3 R88, gdesc[UR24], RZ, !UPT, gsb0 ;  /* 0x00600000185879f3 */ /* 0x000fe2000c0008ff */
[----:B------:R-:W-:Y:S01]  /*1840*/  UIADD3 UR26, UR32, 0x200, URZ ;  /* 0x00000200201a7890 */ /* 0x000fe2000fffe03f */
[----:B------:R-:W-:Y:S01]  /*1850*/  UMOV UR27, 0x80000020 ;  /* 0x80000020001b7882 */ /* 0x000fe20000000000 */
[----:B------:R-:W-:Y:S02]  /*1860*/  WARPGROUP.DEPBAR.LE gsb0, 0x0 ;  /* 0x00008000000079c5 */ /* 0x000fe40000010000 */
[----:B------:R-:W-:-:S06]  /*1870*/  WARPGROUP.ARRIVE ;  /* 0x00000000000079c5 */ /* 0x000fcc0000000000 */
[----:B------:R-:W-:Y:S01]  /*1880*/  QGMMA.64x32x32.F32.E4M3.E4M3 R56, gdesc[UR4], RZ, !UPT, gsb0 ;  /* 0x00600000043879f3 */ /* 0x000fe2000c0008ff */
[----:B------:R-:W-:Y:S01]  /*1890*/  UIADD3 UR6, UR32, 0x2, URZ ;  /* 0x0000000220067890 */ /* 0x000fe2000fffe03f */
[----:B------:R-:W-:Y:S01]  /*18a0*/  UMOV UR4, UR12 ;  /* 0x0000000c00047c82 */ /* 0x000fe20008000000 */
[----:B------:R-:W-:Y:S01]  /*18b0*/  UMOV UR5, 0x80000020 ;  /* 0x8000002000057882 */ /* 0x000fe20000000000 */
[----:B------:R-:W-:Y:S01]  /*18c0*/  UMOV UR7, 0x80000020 ;  /* 0x8000002000077882 */ /* 0x000fe20000000000 */
[----:B------:R-:W-:Y:S01]  /*18d0*/  UMOV UR12, UR4 ;  /* 0x00000004000c7c82 */ /* 0x000fe20008000000 */
[----:B------:R-:W-:Y:S01]  /*18e0*/  UMOV UR13, UR5 ;  /* 0x00000005000d7c82 */ /* 0x000fe20008000000 */
[----:B------:R-:W-:Y:S02]  /*18f0*/  WARPGROUP.DEPBAR.LE gsb0, 0x0 ;  /* 0x00008000000079c5 */ /* 0x000fe40000010000 */
[----:B------:R-:W-:-:S06]  /*1900*/  WARPGROUP.ARRIVE ;  /* 0x00000000000079c5 */ /* 0x000fcc0000000000 */
[----:B------:R-:W-:Y:S01]  /*1910*/  QGMMA.64x32x32.F32.E4M3.E4M3 R40, gdesc[UR8], RZ, !UPT, gsb0 ;  /* 0x00600000082879f3 */ /* 0x000fe2000c0008ff */
[----:B------:R-:W-:Y:S01]  /*1920*/  UIADD3 UR10, UR32, 0x102, URZ ;  /* 0x00000102200a7890 */ /* 0x000fe2000fffe03f */
[----:B------:R-:W-:Y:S01]  /*1930*/  UMOV UR8, UR4 ;  /* 0x0000000400087c82 */ /* 0x000fe20008000000 */
[----:B------:R-:W-:Y:S01]  /*1940*/  UMOV UR9, UR5 ;  /* 0x0000000500097c82 */ /* 0x000fe20008000000 */
[----:B------:R-:W-:Y:S01]  /*1950*/  UMOV UR11, 0x80000020 ;  /* 0x80000020000b7882 */ /* 0x000fe20000000000 */
[----:B------:R-:W-:Y:S02]  /*1960*/  WARPGROUP.DEPBAR.LE gsb0, 0x0 ;  /* 0x00008000000079c5 */ /* 0x000fe40000010000 */
[----:B------:R-:W-:-:S06]  /*1970*/  WARPGROUP.ARRIVE ;  /* 0x00000000000079c5 */ /* 0x000fcc0000000000 */
[----:B------:R-:W-:Y:S03]  /*1980*/  QGMMA.64x32x32.F32.E4M3.E4M3 R24, gdesc[UR24], RZ, !UPT, gsb0 ;  /* 0x00600000181879f3 */ /* 0x000fe6000c0008ff */
[----:B------:R-:W-:Y:S02]  /*1990*/  WARPGROUP.DEPBAR.LE gsb0, 0x0 ;  /* 0x00008000000079c5 */ /* 0x000fe40000010000 */
[----:B------:R-:W-:-:S06]  /*19a0*/  WARPGROUP.ARRIVE ;  /* 0x00000000000079c5 */ /* 0x000fcc0000000000 */
[----:B------:R-:W-:Y:S01]  /*19b0*/  QGMMA.64x32x32.F32.E4M3.E4M3 R104, gdesc[UR4], R104, gsb0 ;  /* 0x00600000046879f3 */ /* 0x000fe20008000868 */
[----:B------:R-:W-:Y:S01]  /*19c0*/  UIADD3 UR6, UR32, 0x82, URZ ;  /* 0x0000008220067890 */ /* 0x000fe2000fffe03f */
[----:B------:R-:W-:Y:S01]  /*19d0*/  UMOV UR7, 0x80000020 ;  /* 0x8000002000077882 */ /* 0x000fe20000000000 */
        /* <DEDUP_REMOVED lines=16> */
[----:B------:R-:W-:Y:S01]  /*1ae0*/  QGMMA.64x32x32.F32.E4M3.E4M3 R40, gdesc[UR12], R40, gsb0 ;  /* 0x006000000c2879f3 */ /* 0x000fe20008000828 */
[----:B------:R-:W-:Y:S01]  /*1af0*/  UIADD3 UR14, UR32, 0x380, URZ ;  /* 0x00000380200e7890 */ /* 0x000fe2000fffe03f */
[----:B------:R-:W-:Y:S01]  /*1b00*/  UMOV UR12, UR8 ;  /* 0x00000008000c7c82 */ /* 0x000fe20008000000 */
[----:B------:R-:W-:Y:S01]  /*1b10*/  UMOV UR13, UR9 ;  /* 0x00000009000d7c82 */ /* 0x000fe20008000000 */
[----:B------:R-:W-:Y:S01]  /*1b20*/  UMOV UR15, 0x80000020 ;  /* 0x80000020000f7882 */ /* 0x000fe20000000000 */
[----:B------:R-:W-:Y:S02]  /*1b30*/  WARPGROUP.DEPBAR.LE gsb0, 0x0 ;  /* 0x00008000000079c5 */ /* 0x000fe40000010000 */
[----:B------:R-:W-:-:S06]  /*1b40*/  WARPGROUP.ARRIVE ;  /* 0x00000000000079c5 */ /* 0x000fcc0000000000 */
[----:B------:R-:W-:Y:S01]  /*1b50*/  QGMMA.64x32x32.F32.E4M3.E4M3 R24, gdesc[UR4], R24, gsb0 ;  /* 0x00600000041879f3 */ /* 0x000fe20008000818 */
[----:B------:R-:W-:Y:S02]  /*1b60*/  UIADD3 UR6, UR28, 0x202, URZ ;  /* 0x000002021c067890 */ /* 0x000fe4000fffe03f */
        /* <DEDUP_REMOVED lines=19> */
[----:B------:R-:W-:Y:S01]  /*1ca0*/  UIADD3 UR6, UR28, 0x400, URZ ;  /* 0x000004001c067890 */ /* 0x000fe2000fffe03f */
        /* <DEDUP_REMOVED lines=9> */
[----:B------:R-:W-:Y:S03]  /*1d40*/  QGMMA.64x32x32.F32.E4M3.E4M3 R24, gdesc[UR8], R24, gsb0 ;  /* 0x00600000081879f3 */ /* 0x000fe60008000818 */
        /* <DEDUP_REMOVED lines=17> */
[----:B------:R-:W-:Y:S01]  /*1e60*/  UIADD3 UR6, UR28, 0x402, URZ ;  /* 0x000004021c067890 */ /* 0x000fe2000fffe03f */
[----:B------:R-:W-:Y:S02]  /*1e70*/  UMOV UR29, UR17 ;  /* 0x00000011001d7c82 */ /* 0x000fe40008000000 */
        /* <DEDUP_REMOVED lines=28> */
[----:B------:R-:W-:Y:S01]  /*2040*/  ULDC UR6, c[0x0][0x988] ;  /* 0x0002620000067ab9 */ /* 0x000fe20000000800 */
[----:B------:R-:W-:Y:S02]  /*2050*/  WARPGROUP.DEPBAR.LE gsb0, 0x0 ;  /* 0x00008000000079c5 */ /* 0x000fe40000010000 */
[----:B------:R-:W-:-:S06]  /*2060*/  WARPGROUP.ARRIVE ;  /* 0x00000000000079c5 */ /* 0x000fcc0000000000 */
[----:B------:R-:W-:Y:S03]  /*2070*/  QGMMA.64x32x32.F32.E4M3.E4M3 R40, gdesc[UR28], R40, gsb0 ;  /* 0x006000001c2879f3 */ /* 0x000fe60008000828 */
        /* <DEDUP_REMOVED lines=9> */
[----:B------:R-:W-:Y:S01]  /*2110*/  WARPGROUP.ARRIVE ;  /* 0x00000000000079c5 */ /* 0x000fe20000000000 */
[C---:B------:R-:W-:Y:S01]  /*2120*/  FMUL.FTZ R104, R0.reuse, R104 ;  /* 0x0000006800687220 */ /* 0x040fe20000410000 */
[C---:B------:R-:W-:Y:S01]  /*2130*/  FMUL.FTZ R112, R0.reuse, R112 ;  /* 0x0000007000707220 */ /* 0x040fe20000410000 */
[C---:B------:R-:W-:Y:S01]  /*2140*/  FMUL.FTZ R114, R0.reuse, R114 ;  /* 0x0000007200727220 */ /* 0x040fe20000410000 */
[C---:B------:R-:W-:Y:S01]  /*2150*/  FMUL.FTZ R113, R0.reuse, R113 ;  /* 0x0000007100717220 */ /* 0x040fe20000410000 */
[C---:B------:R-:W-:Y:S01]  /*2160*/  FMUL.FTZ R105, R0.reuse, R105 ;  /* 0x0000006900697220 */ /* 0x040fe20000410000 */
[----:B------:R-:W-:Y:S01]  /*2170*/  QGMMA.64x32x32.F32.E4M3.E4M3 R88, gdesc[UR20], R88, gsb0 ;  /* 0x00600000145879f3 */ /* 0x000fe20008000858 */
[----:B------:R-:W-:Y:S01]  /*2180*/  UIADD3 UR22, UR32, 0x602, URZ ;  /* 0x0000060220167890 */ /* 0x000fe2000fffe03f */
[C---:B------:R-:W-:Y:S01]  /*2190*/  FMUL.FTZ R108, R0.reuse, R108 ;  /* 0x0000006c006c7220 */ /* 0x040fe20000410000 */
[----:B------:R-:W-:Y:S01]  /*21a0*/  UMOV UR23, 0x80000020 ;  /* 0x8000002000177882 */ /* 0x000fe20000000000 */
[----:B------:R-:W-:Y:S01]  /*21b0*/  MUFU.TANH R73, R112 ;  /* 0x0000007000497308 */ /* 0x000fe20000002400 */
[C---:B------:R-:W-:Y:S01]  /*21c0*/  FMUL.FTZ R109, R0.reuse, R109 ;  /* 0x0000006d006d7220 */ /* 0x040fe20000410000 */
[C---:B------:R-:W-:Y:S01]  /*21d0*/  FMUL.FTZ R106, R0.reuse, R106 ;  /* 0x0000006a006a7220 */ /* 0x040fe20000410000 */
[C---:B------:R-:W-:Y:S01]  /*21e0*/  FMUL.FTZ R107, R0.reuse, R107 ;  /* 0x0000006b006b7220 */ /* 0x040fe20000410000 */
[C---:B------:R-:W-:Y:S01]  /*21f0*/  FMUL.FTZ R110, R0.reuse, R110 ;  /* 0x0000006e006e7220 */ /* 0x040fe20000410000 */
[C---:B------:R-:W-:Y:S01]  /*2200*/  FMUL.FTZ R116, R0.reuse, R116 ;  /* 0x0000007400747220 */ /* 0x040fe20000410000 */
[C---:B------:R-:W-:Y:S01]  /*2210*/  FMUL.FTZ R117, R0.reuse, R117 ;  /* 0x0000007500757220 */ /* 0x040fe20000410000 */
[C---:B------:R-:W-:Y:S01]  /*2220*/  FMUL.FTZ R111, R0.reuse, R111 ;  /* 0x0000006f006f7220 */ /* 0x040fe20000410000 */
[----:B------:R-:W3:Y:S01]  /*2230*/  MUFU.TANH R11, R114 ;  /* 0x00000072000b7308 */ /* 0x000ee20000002400 */
[C---:B------:R-:W-:Y:S01]  /*2240*/  FMUL.FTZ R115, R0.reuse, R115 ;  /* 0x0000007300737220 */ /* 0x040fe20000410000 */
[C---:B------:R-:W-:Y:S01]  /*2250*/  FMUL.FTZ R118, R0.reuse, R118 ;  /* 0x0000007600767220 */ /* 0x040fe20000410000 */
[----:B------:R-:W-:-:S05]  /*2260*/  FMUL.FTZ R119, R0, R119 ;  /* 0x0000007700777220 */ /* 0x000fca0000410000 */
[----:B------:R-:W4:Y:S08]  /*2270*/  MUFU.TANH R104, R104 ;  /* 0x0000006800687308 */ /* 0x000f300000002400 */
[----:B------:R-:W5:Y:S08]  /*2280*/  MUFU.TANH R8, R105 ;  /* 0x0000006900087308 */ /* 0x000f700000002400 */
[----:B------:R-:W-:Y:S08]  /*2290*/  MUFU.TANH R77, R113 ;  /* 0x00000071004d7308 */ /* 0x000ff00000002400 */
[----:B------:R-:W2:Y:S08]  /*22a0*/  MUFU.TANH R108, R108 ;  /* 0x0000006c006c7308 */ /* 0x000eb00000002400 */
[----:B------:R-:W2:Y:S01]  /*22b0*/  MUFU.TANH R109, R109 ;  /* 0x0000006d006d7308 */ /* 0x000ea20000002400 */
[----:B------:R-:W-:-:S02]  /*22c0*/  WARPGROUP.DEPBAR.LE gsb0, 0x0 ;  /* 0x00008000000079c5 */ /* 0x000fc40000010000 */
[----:B------:R-:W-:Y:S01]  /*22d0*/  WARPGROUP.ARRIVE ;  /* 0x00000000000079c5 */ /* 0x000fe20000000000 */
[----:B------:R-:W-:-:S04]  /*22e0*/  FMUL.FTZ R91, R0, R91 ;  /* 0x0000005b005b7220 */ /* 0x000fc80000410000 */
[----:B------:R-:W2:Y:S01]  /*22f0*/  MUFU.TANH R5, R106 ;  /* 0x0000006a00057308 */ /* 0x000ea20000002400 */
        /* <DEDUP_REMOVED lines=15> */
[----:B01----:R-:W0:Y:S01]  /*23f0*/  MUFU.TANH R4, R107 ;  /* 0x0000006b00047308 */ /* 0x003e220000002400 */
[C---:B------:R-:W-:Y:S01]  /*2400*/  FMUL.FTZ R98, R0.reuse, R98 ;  /* 0x0000006200627220 */ /* 0x040fe20000410000 */
[C---:B------:R-:W-:Y:S01]  /*2410*/  FMUL.FTZ R99, R0.reuse, R99 ;  /* 0x0000006300637220 */ /* 0x040fe20000410000 */
[C---:B------:R-:W-:Y:S01]  /*2420*/  FMUL.FTZ R102, R0.reuse, R102 ;  /* 0x0000006600667220 */ /* 0x040fe20000410000 */
[----:B------:R-:W-:-:S04]  /*2430*/  FMUL.FTZ R103, R0, R103 ;  /* 0x0000006700677220 */ /* 0x000fc80000410000 */
[----:B------:R-:W1:Y:S08]  /*2440*/  MUFU.TANH R7, R110 ;  /* 0x0000006e00077308 */ /* 0x000e700000002400 */
[----:B------:R-:W1:Y:S08]  /*2450*/  MUFU.TANH R85, R116 ;  /* 0x0000007400557308 */ /* 0x000e700000002400 */
[----:B------:R-:W1:Y:S08]  /*2460*/  MUFU.TANH R9, R111 ;  /* 0x0000006f00097308 */ /* 0x000e700000002400 */
[----:B------:R-:W1:Y:S08]  /*2470*/  MUFU.TANH R117, R117 ;  /* 0x0000007500757308 */ /* 0x000e700000002400 */
[----:B------:R-:W1:Y:S01]  /*2480*/  MUFU.TANH R83, R88 ;  /* 0x0000005800537308 */ /* 0x000e620000002400 */
[----:B------:R-:W-:-:S02]  /*2490*/  WARPGROUP.DEPBAR.LE gsb0, 0x0 ;  /* 0x00008000000079c5 */ /* 0x000fc40000010000 */
[----:B------:R-:W-:Y:S01]  /*24a0*/  WARPGROUP.ARRIVE ;  /* 0x00000000000079c5 */ /* 0x000fe20000000000 */
[C---:B------:R-:W-:Y:S01]  /*24b0*/  FMUL.FTZ R57, R0.reuse, R57 ;  /* 0x0000003900397220 */ /* 0x040fe20000410000 */
[C---:B------:R-:W-:Y:S01]  /*24c0*/  FMUL.FTZ R63, R0.reuse, R63 ;  /* 0x0000003f003f7220 */ /* 0x040fe20000410000 */
[C---:B------:R-:W-:Y:S01]  /*24d0*/  FMUL.FTZ R67, R0.reuse, R67 ;  /* 0x0000004300437220 */ /* 0x040fe20000410000 */
[C---:B------:R-:W-:Y:S01]  /*24e0*/  FMUL.FTZ R69, R0.reuse, R69 ;  /* 0x0000004500457220 */ /* 0x040fe20000410000 */
[----:B------:R3:W-:Y:S01]  /*24f0*/  MUFU.TANH R113, R57 ;  /* 0x0000003900717308 */ /* 0x0007e20000002400 */
[----:B------:R-:W-:Y:S01]  /*2500*/  QGMMA.64x32x32.F32.E4M3.E4M3 R40, gdesc[UR20], R40, gsb0 ;  /* 0x00600000142879f3 */ /* 0x000fe20008000828 */
[----:B------:R-:W-:Y:S01]  /*2510*/  UIADD3 UR22, UR32, 0x702, URZ ;  /* 0x0000070220167890 */ /* 0x000fe2000fffe03f */
[C---:B------:R-:W-:Y:S01]  /*2520*/  FMUL.FTZ R56, R0.reuse, R56 ;  /* 0x0000003800387220 */ /* 0x040fe20000410000 */
[----:B------:R-:W-:Y:S01]  /*2530*/  UMOV UR23, 0x80000020 ;  /* 0x8000002000177882 */ /* 0x000fe20000000000 */
[C---:B------:R-:W-:Y:S01]  /*2540*/  FMUL.FTZ R60, R0.reuse, R60 ;  /* 0x0000003c003c7220 */ /* 0x040fe20000410000 */
[C---:B------:R-:W-:Y:S01]  /*2550*/  FMUL.FTZ R61, R0.reuse, R61 ;  /* 0x0000003d003d7220 */ /* 0x040fe20000410000 */
[----:B------:R-:W-:Y:S01]  /*2560*/  FMUL.FTZ R58, R0, R58 ;  /* 0x0000003a003a7220 */ /* 0x000fe20000410000 */
[----:B------:R4:W-:Y:S01]  /*2570*/  MUFU.TANH R74, R63 ;  /* 0x0000003f004a7308 */ /* 0x0009e20000002400 */
[----:B---3--:R-:W-:-:S02]  /*2580*/  IMAD.U32 R57, RZ, RZ, UR47 ;  /* 0x0000002fff397e24 */ /* 0x008fc4000f8e00ff */
[C---:B------:R-:W-:Y:S01]  /*2590*/  FMUL.FTZ R64, R0.reuse, R64 ;  /* 0x0000004000407220 */ /* 0x040fe20000410000 */
[C---:B------:R-:W-:Y:S01]  /*25a0*/  FMUL.FTZ R59, R0.reuse, R59 ;  /* 0x0000003b003b7220 */ /* 0x040fe20000410000 */
[C---:B------:R-:W-:Y:S01]  /*25b0*/  FMUL.FTZ R65, R0.reuse, R65 ;  /* 0x0000004100417220 */ /* 0x040fe20000410000 */
[----:B------:R-:W-:Y:S02]  /*25c0*/  IMAD R6, R57, -0xa0, R6 ;  /* 0xffffff6039067824 */ /* 0x000fe400078e0206 */
[C---:B------:R-:W-:Y:S01]  /*25d0*/  FMUL.FTZ R62, R0.reuse, R62 ;  /* 0x0000003e003e7220 */ /* 0x040fe20000410000 */
[C---:B------:R-:W-:Y:S01]  /*25e0*/  FMUL.FTZ R68, R0.reuse, R68 ;  /* 0x0000004400447220 */ /* 0x040fe20000410000 */
[----:B------:R2:W-:Y:S01]  /*25f0*/  MUFU.TANH R75, R67 ;  /* 0x00000043004b7308 */ /* 0x0005e20000002400 */
[----:B------:R-:W-:Y:S01]  /*2600*/  FMUL.FTZ R66, R0, R66 ;  /* 0x0000004200427220 */ /* 0x000fe20000410000 */
[----:B------:R-:W-:Y:S01]  /*2610*/  ISETP.GT.AND P5, PT, R6, 0x10, PT ;  /* 0x000000100600780c */ /* 0x000fe20003fa4270 */
[----:B------:R-:W-:Y:S01]  /*2620*/  FMUL.FTZ R71, R0, R71 ;  /* 0x0000004700477220 */ /* 0x000fe20000410000 */
[----:B------:R-:W-:Y:S01]  /*2630*/  ISETP.GT.AND P1, PT, R6, RZ, PT ;  /* 0x000000ff0600720c */ /* 0x000fe20003f24270 */
[----:B------:R-:W-:Y:S01]  /*2640*/  FMUL.FTZ R70, R0, R70 ;  /* 0x0000004600467220 */ /* 0x000fe20000410000 */
[----:B------:R-:W-:Y:S01]  /*2650*/  ISETP.GT.AND P2, PT, R6, 0x1, PT ;  /* 0x000000010600780c */ /* 0x000fe20003f44270 */
[----:B------:R-:W-:Y:S01]  /*2660*/  IMAD.U32 R88, RZ, RZ, UR6 ;  /* 0x00000006ff587e24 */ /* 0x000fe2000f8e00ff */
[----:B------:R-:W-:Y:S01]  /*2670*/  FSEL R11, R11, -INF , P5 ;  /* 0xff8000000b0b7808 */ /* 0x000fe20002800000 */
[----:B------:R3:W-:Y:S01]  /*2680*/  MUFU.TANH R127, R69 ;  /* 0x00000045007f7308 */ /* 0x0007e20000002400 */
[----:B------:R-:W-:-:S02]  /*2690*/  FSEL R73, R73, -INF , P5 ;  /* 0xff80000049497808 */ /* 0x000fc40002800000 */
[C---:B------:R-:W-:Y:S02]  /*26a0*/  ISETP.GT.AND P5, PT, R6.reuse, 0x21, PT ;  /* 0x000000210600780c */ /* 0x040fe40003fa4270 */
[----:B------:R-:W-:Y:S02]  /*26b0*/  ISETP.GT.AND P3, PT, R6, 0x8, PT ;  /* 0x000000080600780c */ /* 0x000fe40003f64270 */
[----:B----4-:R-:W-:Y:S01]  /*26c0*/  FSEL R63, R104, -INF , P1 ;  /* 0xff800000683f7808 */ /* 0x010fe20000800000 */
[----:B------:R-:W4:Y:S01]  /*26d0*/  MUFU.TANH R13, R115 ;  /* 0x00000073000d7308 */ /* 0x000f220000002400 */
[----:B-----5:R-:W-:Y:S02]  /*26e0*/  FSEL R8, R8, -INF , P2 ;  /* 0xff80000008087808 */ /* 0x020fe40001000000 */
[----:B------:R-:W-:Y:S02]  /*26f0*/  ISETP.GT.AND P4, PT, R6, 0x9, PT ;  /* 0x000000090600780c */ /* 0x000fe40003f84270 */
[----:B--2---:R-:W-:-:S02]  /*2700*/  FSEL R67, R108, -INF , P3 ;  /* 0xff8000006c437808 */ /* 0x004fc40001800000 */
[----:B---3--:R-:W-:Y:S01]  /*2710*/  FSEL R69, R109, -INF , P4 ;  /* 0xff8000006d457808 */ /* 0x008fe20002000000 */
[----:B------:R-:W2:Y:S01]  /*2720*/  MUFU.TANH R81, R89 ;  /* 0x0000005900517308 */ /* 0x000ea20000002400 */
[----:B------:R-:W-:Y:S02]  /*2730*/  FSEL R5, R5, -INF , P1 ;  /* 0xff80000005057808 */ /* 0x000fe40000800000 */
[----:B------:R-:W-:Y:S02]  /*2740*/  ISETP.GT.AND P1, PT, R6, 0x11, PT ;  /* 0x000000110600780c */ /* 0x000fe40003f24270 */
[----:B0-----:R-:W-:Y:S02]  /*2750*/  FSEL R4, R4, -INF , P2 ;  /* 0xff80000004047808 */ /* 0x001fe40001000000 */
[----:B------:R-:W-:Y:S01]  /*2760*/  ISETP.GT.AND P2, PT, R6, 0x18, PT ;  /* 0x000000180600780c */ /* 0x000fe20003f44270 */
[----:B------:R-:W0:Y:S01]  /*2770*/  MUFU.TANH R15, R118 ;  /* 0x00000076000f7308 */ /* 0x000e220000002400 */
[----:B------:R-:W-:-:S02]  /*2780*/  FSEL R77, R77, -INF , P1 ;  /* 0xff8000004d4d7808 */ /* 0x000fc40000800000 */
[----:B-1----:R-:W-:Y:S02]  /*2790*/  FSEL R7, R7, -INF , P3 ;  /* 0xff80000007077808 */ /* 0x002fe40001800000 */
[C---:B------:R-:W-:Y:S02]  /*27a0*/  ISETP.GT.AND P3, PT, R6.reuse, 0x19, PT ;  /* 0x000000190600780c */ /* 0x040fe40003f64270 */
[----:B------:R-:W-:Y:S01]  /*27b0*/  FSEL R85, R85, -INF , P2 ;  /* 0xff80000055557808 */ /* 0x000fe20001000000 */
[----:B------:R-:W-:Y:S01]  /*27c0*/  MUFU.TANH R92, R92 ;  /* 0x0000005c005c7308 */ /* 0x000fe20000002400 */
[----:B------:R-:W-:Y:S02]  /*27d0*/  FSEL R9, R9, -INF , P4 ;  /* 0xff80000009097808 */ /* 0x000fe40002000000 */
[----:B------:R-:W-:Y:S01]  /*27e0*/  ISETP.GT.AND P4, PT, R6, 0x20, PT ;  /* 0x000000200600780c */ /* 0x000fe20003f84270 */
[----:B------:R-:W-:Y:S02]  /*27f0*/  WARPGROUP.DEPBAR.LE gsb0, 0x0 ;  /* 0x00008000000079c5 */ /* 0x000fe40000010000 */
[C---:B------:R-:W-:Y:S01]  /*2800*/  FMUL.FTZ R43, R0.reuse, R43 ;  /* 0x0000002b002b7220 */ /* 0x040fe20000410000 */
[----:B------:R-:W-:Y:S01]  /*2810*/  WARPGROUP.ARRIVE ;  /* 0x00000000000079c5 */ /* 0x000fe20000000000 */
[----:B------:R-:W1:Y:S01]  /*2820*/  MUFU.TANH R21, R119 ;  /* 0x0000007700157308 */ /* 0x000e620000002400 */
[----:B------:R-:W-:Y:S01]  /*2830*/  FSEL R91, R117, -INF , P3 ;  /* 0xff800000755b7808 */ /* 0x000fe20001800000 */
[C---:B------:R-:W-:Y:S01]  /*2840*/  FMUL.FTZ R41, R0.reuse, R41 ;  /* 0x0000002900297220 */ /* 0x040fe20000410000 */
[----:B------:R-:W-:Y:S01]  /*2850*/  FSEL R83, R83, -INF , P4 ;  /* 0xff80000053537808 */ /* 0x000fe20002000000 */
[C---:B------:R-:W-:Y:S01]  /*2860*/  FMUL.FTZ R45, R0.reuse, R45 ;  /* 0x0000002d002d7220 */ /* 0x040fe20000410000 */
[----:B------:R-:W-:Y:S01]  /*2870*/  QGMMA.64x32x32.F32.E4M3.E4M3 R24, gdesc[UR20], R24, gsb0 ;  /* 0x00600000141879f3 */ /* 0x000fe20008000818 */
[----:B----4-:R-:W-:Y:S01]  /*2880*/  FSEL R13, R13, -INF , P1 ;  /* 0xff8000000d0d7808 */ /* 0x010fe20000800000 */
[----:B------:R-:W-:Y:S01]  /*2890*/  FMUL.FTZ R47, R0, R47 ;  /* 0x0000002f002f7220 */ /* 0x000fe20000410000 */
[----:B------:R3:W-:Y:S01]  /*28a0*/  MUFU.TANH R78, R43 ;  /* 0x0000002b004e7308 */ /* 0x0007e20000002400 */
[----:B------:R-:W-:Y:S01]  /*28b0*/  ISETP.GT.AND P1, PT, R6, 0x28, PT ;  /* 0x000000280600780c */ /* 0x000fe20003f24270 */
[C---:B------:R-:W-:Y:S01]  /*28c0*/  FMUL.FTZ R49, R0.reuse, R49 ;  /* 0x0000003100317220 */ /* 0x040fe20000410000 */
[----:B--2---:R-:W-:Y:S01]  /*28d0*/  FSEL R81, R81, -INF , P5 ;  /* 0xff80000051517808 */ /* 0x004fe20002800000 */
[C---:B------:R-:W-:Y:S01]  /*28e0*/  FMUL.FTZ R51, R0.reuse, R51 ;  /* 0x0000003300337220 */ /* 0x040fe20000410000 */
[----:B0-----:R-:W-:Y:S01]  /*28f0*/  FSEL R15, R15, -INF , P2 ;  /* 0xff8000000f0f7808 */ /* 0x001fe20001000000 */
[----:B------:R-:W-:Y:S01]  /*2900*/  FMUL.FTZ R57, R0, R53 ;  /* 0x0000003500397220 */ /* 0x000fe20000410000 */
[----:B------:R-:W-:Y:S01]  /*2910*/  ISETP.GT.AND P2, PT, R6, 0x29, PT ;  /* 0x000000290600780c */ /* 0x000fe20003f44270 */
[----:B------:R0:W2:Y:S01]  /*2920*/  MUFU.TANH R79, R93 ;  /* 0x0000005d004f7308 */ /* 0x0000a20000002400 */
[----:B---3--:R-:W-:Y:S01]  /*2930*/  FSEL R43, R10, -INF , P5 ;  /* 0xff8000000a2b7808 */ /* 0x008fe20002800000 */
[C---:B------:R-:W-:Y:S01]  /*2940*/  FMUL.FTZ R40, R0.reuse, R40 ;  /* 0x0000002800287220 */ /* 0x040fe20000410000 */
[----:B------:R-:W-:Y:S01]  /*2950*/  FMNMX.FTZ R10, R63, R8, !PT ;  /* 0x000000083f0a7209 */ /* 0x000fe20007810000 */
[C---:B------:R-:W-:Y:S01]  /*2960*/  FMUL.FTZ R50, R0.reuse, R50 ;  /* 0x0000003200327220 */ /* 0x040fe20000410000 */
[----:B-1----:R-:W-:Y:S01]  /*2970*/  FSEL R21, R21, -INF , P3 ;  /* 0xff80000015157808 */ /* 0x002fe20001800000 */
[----:B------:R-:W-:Y:S01]  /*2980*/  FMUL.FTZ R44, R0, R44 ;  /* 0x0000002c002c7220 */ /* 0x000fe20000410000 */
[----:B------:R-:W-:Y:S01]  /*2990*/  FMNMX.FTZ R80, R67, R10, !PT ;  /* 0x0000000a43507209 */ /* 0x000fe20007810000 */
[----:B------:R-:W-:Y:S01]  /*29a0*/  MUFU.TANH R90, R90 ;  /* 0x0000005a005a7308 */ /* 0x000fe20000002400 */
[----:B0-----:R-:W-:Y:S01]  /*29b0*/  FSEL R93, R92, -INF , P1 ;  /* 0xff8000005c5d7808 */ /* 0x001fe20000800000 */
[C---:B------:R-:W-:Y:S01]  /*29c0*/  FMUL.FTZ R42, R0.reuse, R42 ;  /* 0x0000002a002a7220 */ /* 0x040fe20000410000 */
[----:B------:R-:W-:Y:S01]  /*29d0*/  FMNMX.FTZ R80, R69, R80, !PT ;  /* 0x0000005045507209 */ /* 0x000fe20007810000 */
[----:B------:R-:W-:Y:S01]  /*29e0*/  FMUL.FTZ R46, R0, R46 ;  /* 0x0000002e002e7220 */ /* 0x000fe20000410000 */
[----:B------:R-:W-:Y:S01]  /*29f0*/  ISETP.GT.AND P3, PT, R6, 0x30, PT ;  /* 0x000000300600780c */ /* 0x000fe20003f64270 */
[C---:B------:R-:W-:Y:S01]  /*2a00*/  FMUL.FTZ R52, R0.reuse, R52 ;  /* 0x0000003400347220 */ /* 0x040fe20000410000 */
[----:B------:R-:W-:Y:S01]  /*2a10*/  FMNMX.FTZ R80, R73, R80, !PT ;  /* 0x0000005049507209 */ /* 0x000fe20007810000 */
[----:B------:R-:W-:Y:S01]  /*2a20*/  MUFU.TANH R96, R96 ;  /* 0x0000006000607308 */ /* 0x000fe20000002400 */
[----:B--2---:R-:W-:Y:S01]  /*2a30*/  FSEL R79, R79, -INF , P2 ;  /* 0xff8000004f4f7808 */ /* 0x004fe20001000000 */
[----:B------:R-:W-:Y:S01]  /*2a40*/  FMUL.FTZ R54, R0, R54 ;  /* 0x0000003600367220 */ /* 0x000fe20000410000 */
[----:B------:R-:W-:-:S02]  /*2a50*/  FMNMX.FTZ R80, R77, R80, !PT ;  /* 0x000000504d507209 */ /* 0x000fc40007810000 */
[----:B------:R-:W-:Y:S02]  /*2a60*/  ISETP.GT.AND P5, PT, R6, 0x38, PT ;  /* 0x000000380600780c */ /* 0x000fe40003fa4270 */
[----:B------:R-:W-:Y:S01]  /*2a70*/  FMNMX.FTZ R80, R85, R80, !PT ;  /* 0x0000005055507209 */ /* 0x000fe20007810000 */
[----:B------:R-:W-:Y:S03]  /*2a80*/  MUFU.TANH R97, R97 ;  /* 0x0000006100617308 */ /* 0x000fe60000002400 */
[----:B------:R-:W-:-:S04]  /*2a90*/  FMNMX.FTZ R80, R91, R80, !PT ;  /* 0x000000505b507209 */ /* 0x000fc80007810000 */
[----:B------:R-:W-:Y:S01]  /*2aa0*/  FMNMX.FTZ R80, R83, R80, !PT ;  /* 0x0000005053507209 */ /* 0x000fe20007810000 */
[----:B------:R-:W-:Y:S03]  /*2ab0*/  MUFU.TANH R94, R94 ;  /* 0x0000005e005e7308 */ /* 0x000fe60000002400 */
[----:B------:R-:W-:-:S04]  /*2ac0*/  FMNMX.FTZ R80, R81, R80, !PT ;  /* 0x0000005051507209 */ /* 0x000fc80007810000 */
[----:B------:R-:W-:Y:S01]  /*2ad0*/  FMNMX.FTZ R80, R93, R80, !PT ;  /* 0x000000505d507209 */ /* 0x000fe20007810000 */
[----:B------:R-:W0:Y:S03]  /*2ae0*/  MUFU.TANH R100, R100 ;  /* 0x0000006400647308 */ /* 0x000e260000002400 */
[----:B------:R-:W-:-:S05]  /*2af0*/  FMNMX.FTZ R80, R79, R80, !PT ;  /* 0x000000504f507209 */ /* 0x000fca0007810000 */
[----:B------:R1:W-:Y:S01]  /*2b00*/  MUFU.TANH R125, R41 ;  /* 0x00000029007d7308 */ /* 0x0003e20000002400 */
[----:B------:R-:W-:Y:S02]  /*2b10*/  WARPGROUP.DEPBAR.LE gsb0, 0x0 ;  /* 0x00008000000079c5 */ /* 0x000fe40000010000 */
[C---:B------:R-:W-:Y:S01]  /*2b20*/  FMUL.FTZ R24, R0.reuse, R24 ;  /* 0x0000001800187220 */ /* 0x040fe20000410000 */
[C---:B------:R-:W-:Y:S01]  /*2b30*/  FMUL.FTZ R28, R0.reuse, R28 ;  /* 0x0000001c001c7220 */ /* 0x040fe20000410000 */
[C---:B------:R-:W-:Y:S01]  /*2b40*/  FMUL.FTZ R26, R0.reuse, R26 ;  /* 0x0000001a001a7220 */ /* 0x040fe20000410000 */
[C---:B------:R-:W-:Y:S01]  /*2b50*/  FMUL.FTZ R32, R0.reuse, R32 ;  /* 0x0000002000207220 */ /* 0x040fe20000410000 */
[C---:B------:R-:W-:Y:S01]  /*2b60*/  FMUL.FTZ R30, R0.reuse, R30 ;  /* 0x0000001e001e7220 */ /* 0x040fe20000410000 */
[----:B------:R-:W-:Y:S01]  /*2b70*/  MUFU.TANH R95, R95 ;  /* 0x0000005f005f7308 */ /* 0x000fe20000002400 */
[C---:B-1----:R-:W-:Y:S01]  /*2b80*/  FMUL.FTZ R41, R0.reuse, R48 ;  /* 0x0000003000297220 */ /* 0x042fe20000410000 */
[C---:B------:R-:W-:Y:S01]  /*2b90*/  FMUL.FTZ R36, R0.reuse, R36 ;  /* 0x0000002400247220 */ /* 0x040fe20000410000 */
[C---:B------:R-:W-:Y:S01]  /*2ba0*/  FMUL.FTZ R34, R0.reuse, R34 ;  /* 0x0000002200227220 */ /* 0x040fe20000410000 */
[C---:B------:R-:W-:Y:S01]  /*2bb0*/  FMUL.FTZ R31, R0.reuse, R31 ;  /* 0x0000001f001f7220 */ /* 0x040fe20000410000 */
[C---:B------:R-:W-:Y:S01]  /*2bc0*/  FMUL.FTZ R35, R0.reuse, R35 ;  /* 0x0000002300237220 */ /* 0x040fe20000410000 */
[C---:B------:R-:W-:Y:S01]  /*2bd0*/  FMUL.FTZ R38, R0.reuse, R38 ;  /* 0x0000002600267220 */ /* 0x040fe20000410000 */
[----:B------:R-:W-:Y:S01]  /*2be0*/  FMUL.FTZ R39, R0, R39 ;  /* 0x0000002700277220 */ /* 0x000fe20000410000 */
[----:B------:R0:W-:Y:S08]  /*2bf0*/  MUFU.TANH R14, R101 ;  /* 0x00000065000e7308 */ /* 0x0001f00000002400 */
[----:B------:R-:W-:Y:S01]  /*2c00*/  MUFU.TANH R98, R98 ;  /* 0x0000006200627308 */ /* 0x000fe20000002400 */
[----:B0-----:R-:W-:-:S07]  /*2c10*/  FSEL R101, R100, -INF , P5 ;  /* 0xff80000064657808 */ /* 0x001fce0002800000 */
[----:B------:R0:W-:Y:S08]  /*2c20*/  MUFU.TANH R137, R41 ;  /* 0x0000002900897308 */ /* 0x0001f00000002400 */
[----:B------:R1:W-:Y:S01]  /*2c30*/  MUFU.TANH R12, R99 ;  /* 0x00000063000c7308 */ /* 0x0003e20000002400 */
[----:B0-----:R-:W-:Y:S02]  /*2c40*/  FSEL R41, R90, -INF , P4 ;  /* 0xff8000005a297808 */ /* 0x001fe40002000000 */
[----:B------:R-:W-:-:S04]  /*2c50*/  ISETP.GT.AND P4, PT, R6, 0x31, PT ;  /* 0x000000310600780c */ /* 0x000fc80003f84270 */
[----:B------:R-:W-:Y:S01]  /*2c60*/  FSEL R97, R97, -INF , P4 ;  /* 0xff80000061617808 */ /* 0x000fe20002000000 */
[----:B------:R-:W-:Y:S01]  /*2c70*/  MUFU.TANH R56, R56 ;  /* 0x0000003800387308 */ /* 0x000fe20000002400 */
[----:B-1----:R-:W-:-:S04]  /*2c80*/  FSEL R99, R96, -INF , P3 ;  /* 0xff80000060637808 */ /* 0x002fc80001800000 */
[----:B------:R-:W-:-:S03]  /*2c90*/  FMNMX.FTZ R80, R99, R80, !PT ;  /* 0x0000005063507209 */ /* 0x000fc60007810000 */
[----:B------:R-:W0:Y:S01]  /*2ca0*/  MUFU.TANH R102, R102 ;  /* 0x0000006600667308 */ /* 0x000e220000002400 */
[----:B------:R-:W-:-:S04]  /*2cb0*/  FMNMX.FTZ R80, R97, R80, !PT ;  /* 0x0000005061507209 */ /* 0x000fc80007810000 */
[----:B------:R-:W-:-:S03]  /*2cc0*/  FMNMX.FTZ R80, R101, R80, !PT ;  /* 0x0000005065507209 */ /* 0x000fc60007810000 */
[----:B------:R1:W-:Y:S08]  /*2cd0*/  MUFU.TANH R135, R45 ;  /* 0x0000002d00877308 */ /* 0x0003f00000002400 */
[----:B------:R-:W-:Y:S01]  /*2ce0*/  MUFU.TANH R60, R60 ;  /* 0x0000003c003c7308 */ /* 0x000fe20000002400 */
[----:B-1----:R-:W-:Y:S02]  /*2cf0*/  FSEL R45, R94, -INF , P1 ;  /* 0xff8000005e2d7808 */ /* 0x002fe40000800000 */
[----:B------:R-:W-:-:S02]  /*2d00*/  ISETP.GT.AND P1, PT, R6, 0x39, PT ;  /* 0x000000390600780c */ /* 0x000fc40003f24270 */
[----:B0-----:R-:W-:Y:S02]  /*2d10*/  FSEL R53, R102, -INF , P5 ;  /* 0xff80000066357808 */ /* 0x001fe40002800000 */
[----:B------:R-:W-:Y:S01]  /*2d20*/  ISETP.GT.AND P5, PT, R6, 0x49, PT ;  /* 0x000000490600780c */ /* 0x000fe20003fa4270 */
[----:B------:R0:W-:Y:S08]  /*2d30*/  MUFU.TANH R20, R103 ;  /* 0x0000006700147308 */ /* 0x0001f00000002400 */
[----:B------:R1:W-:Y:S01]  /*2d40*/  MUFU.TANH R48, R47 ;  /* 0x0000002f00307308 */ /* 0x0003e20000002400 */
[----:B0-----:R-:W-:Y:S01]  /*2d50*/  FSEL R103, R14, -INF , P1 ;  /* 0xff8000000e677808 */ /* 0x001fe20000800000 */
[----:B------:R-:W-:Y:S01]  /*2d60*/  FMUL.FTZ R14, R0, R25 ;  /* 0x00000019000e7220 */ /* 0x000fe20000410000 */
[----:B------:R-:W-:-:S02]  /*2d70*/  FSEL R25, R74, -INF , P5 ;  /* 0xff8000004a197808 */ /* 0x000fc40002800000 */
[----:B------:R-:W-:-:S03]  /*2d80*/  FMNMX.FTZ R80, R103, R80, !PT ;  /* 0x0000005067507209 */ /* 0x000fc60007810000 */
[----:B------:R-:W0:Y:S01]  /*2d90*/  MUFU.TANH R72, R61 ;  /* 0x0000003d00487308 */ /* 0x000e220000002400 */
[----:B-1----:R-:W-:Y:S02]  /*2da0*/  FSEL R47, R95, -INF , P2 ;  /* 0xff8000005f2f7808 */ /* 0x002fe40001000000 */
[----:B------:R-:W-:-:S04]  /*2db0*/  ISETP.GT.AND P2, PT, R6, 0x40, PT ;  /* 0x000000400600780c */ /* 0x000fc80003f44270 */
[----:B------:R-:W-:Y:S01]  /*2dc0*/  FSEL R107, R56, -INF , P2 ;  /* 0xff800000386b7808 */ /* 0x000fe20001000000 */
[----:B------:R-:W-:Y:S01]  /*2dd0*/  MUFU.TANH R58, R58 ;  /* 0x0000003a003a7308 */ /* 0x000fe20000002400 */
[----:B------:R-:W-:Y:S02]  /*2de0*/  FMUL.FTZ R56, R0, R29 ;  /* 0x0000001d00387220 */ /* 0x000fe40000410000 */
[----:B------:R-:W-:-:S05]  /*2df0*/  FMNMX.FTZ R80, R107, R80, !PT ;  /* 0x000000506b507209 */ /* 0x000fca0007810000 */
[----:B------:R1:W-:Y:S01]  /*2e00*/  MUFU.TANH R139, R49 ;  /* 0x00000031008b7308 */ /* 0x0003e20000002400 */
[----:B0-----:R-:W-:Y:S02]  /*2e10*/  FSEL R117, R72, -INF , P5 ;  /* 0xff80000048757808 */ /* 0x001fe40002800000 */
[----:B------:R-:W-:-:S05]  /*2e20*/  ISETP.GT.AND P5, PT, R6, 0x60, PT ;  /* 0x000000600600780c */ /* 0x000fca0003fa4270 */
[----:B------:R-:W-:Y:S01]  /*2e30*/  MUFU.TANH R64, R64 ;  /* 0x0000004000407308 */ /* 0x000fe20000002400 */
[----:B-1----:R-:W-:Y:S02]  /*2e40*/  FSEL R49, R98, -INF , P3 ;  /* 0xff80000062317808 */ /* 0x002fe40001800000 */
[----:B------:R-:W-:-:S04]  /*2e50*/  ISETP.GT.AND P3, PT, R6, 0x41, PT ;  /* 0x000000410600780c */ /* 0x000fc80003f64270 */
[----:B------:R-:W-:Y:S01]  /*2e60*/  FSEL R113, R113, -INF , P3 ;  /* 0xff80000071717808 */ /* 0x000fe20001800000 */
[----:B------:R-:W0:Y:S03]  /*2e70*/  MUFU.TANH R59, R59 ;  /* 0x0000003b003b7308 */ /* 0x000e260000002400 */
[----:B------:R-:W-:-:S05]  /*2e80*/  FMNMX.FTZ R80, R113, R80, !PT ;  /* 0x0000005071507209 */ /* 0x000fca0007810000 */
[----:B------:R1:W-:Y:S08]  /*2e90*/  MUFU.TANH R10, R51 ;  /* 0x00000033000a7308 */ /* 0x0003f00000002400 */
[----:B------:R2:W-:Y:S01]  /*2ea0*/  MUFU.TANH R123, R65 ;  /* 0x00000041007b7308 */ /* 0x0005e20000002400 */
[----:B-1----:R-:W-:Y:S02]  /*2eb0*/  FSEL R51, R12, -INF , P4 ;  /* 0xff8000000c337808 */ /* 0x002fe40002000000 */
[----:B------:R-:W-:-:S02]  /*2ec0*/  ISETP.GT.AND P4, PT, R6, 0x48, PT ;  /* 0x000000480600780c */ /* 0x000fc40003f84270 */
[----:B0-----:R-:W-:Y:S02]  /*2ed0*/  FSEL R59, R59, -INF , P3 ;  /* 0xff8000003b3b7808 */ /* 0x001fe40001800000 */
[----:B------:R-:W-:Y:S01]  /*2ee0*/  FSEL R111, R60, -INF , P4 ;  /* 0xff8000003c6f7808 */ /* 0x000fe20002000000 */
[----:B------:R-:W0:Y:S01]  /*2ef0*/  MUFU.TANH R62, R62 ;  /* 0x0000003e003e7308 */ /* 0x000e220000002400 */
[----:B--2---:R-:W-:Y:S01]  /*2f00*/  FMUL.FTZ R65, R0, R55 ;  /* 0x0000003700417220 */ /* 0x004fe20000410000 */
[----:B------:R-:W-:Y:S01]  /*2f10*/  FSEL R55, R20, -INF , P1 ;  /* 0xff80000014377808 */ /* 0x000fe20000800000 */
[----:B------:R-:W-:Y:S01]  /*2f20*/  FMUL.FTZ R20, R0, R27 ;  /* 0x0000001b00147220 */ /* 0x000fe20000410000 */
[----:B------:R-:W-:Y:S02]  /*2f30*/  ISETP.GT.AND P1, PT, R6, 0x50, PT ;  /* 0x000000500600780c */ /* 0x000fe40003f24270 */
[----:B------:R-:W-:Y:S02]  /*2f40*/  FMNMX.FTZ R80, R111, R80, !PT ;  /* 0x000000506f507209 */ /* 0x000fe40007810000 */
[----:B------:R-:W1:Y:S01]  /*2f50*/  MUFU.TANH R68, R68 ;  /* 0x0000004400447308 */ /* 0x000e620000002400 */
[----:B------:R-:W-:-:S02]  /*2f60*/  FSEL R119, R64, -INF , P1 ;  /* 0xff80000040777808 */ /* 0x000fc40000800000 */
[----:B------:R-:W-:Y:S02]  /*2f70*/  FMNMX.FTZ R80, R117, R80, !PT ;  /* 0x0000005075507209 */ /* 0x000fe40007810000 */
[----:B------:R-:W-:Y:S02]  /*2f80*/  ISETP.GT.AND P3, PT, R6, 0x58, PT ;  /* 0x000000580600780c */ /* 0x000fe40003f64270 */
[----:B------:R-:W-:Y:S01]  /*2f90*/  FMNMX.FTZ R80, R119, R80, !PT ;  /* 0x0000005077507209 */ /* 0x000fe20007810000 */
[----:B------:R-:W2:Y:S01]  /*2fa0*/  MUFU.TANH R76, R71 ;  /* 0x00000047004c7308 */ /* 0x000ea20000002400 */
[----:B0-----:R-:W-:Y:S02]  /*2fb0*/  FSEL R61, R62, -INF , P4 ;  /* 0xff8000003e3d7808 */ /* 0x001fe40002000000 */
[----:B------:R-:W-:-:S04]  /*2fc0*/  ISETP.GT.AND P4, PT, R6, 0x59, PT ;  /* 0x000000590600780c */ /* 0x000fc80003f84270 */
[----:B------:R-:W-:Y:S01]  /*2fd0*/  FSEL R127, R127, -INF , P4 ;  /* 0xff8000007f7f7808 */ /* 0x000fe20002000000 */
[----:B------:R-:W-:Y:S01]  /*2fe0*/  MUFU.TANH R66, R66 ;  /* 0x0000004200427308 */ /* 0x000fe20000002400 */
[----:B-1----:R-:W-:-:S07]  /*2ff0*/  FSEL R121, R68, -INF , P3 ;  /* 0xff80000044797808 */ /* 0x002fce0001800000 */
[----:B------:R0:W-:Y:S08]  /*3000*/  MUFU.TANH R143, R57 ;  /* 0x00000039008f7308 */ /* 0x0001f00000002400 */
[----:B------:R-:W1:Y:S01]  /*3010*/  MUFU.TANH R40, R40 ;  /* 0x0000002800287308 */ /* 0x000e620000002400 */
[----:B0-----:R-:W-:Y:S02]  /*3020*/  FSEL R57, R58, -INF , P2 ;  /* 0xff8000003a397808 */ /* 0x001fe40001000000 */
[----:B------:R-:W-:-:S04]  /*3030*/  ISETP.GT.AND P2, PT, R6, 0x51, PT ;  /* 0x000000510600780c */ /* 0x000fc80003f44270 */
[----:B------:R-:W-:Y:S01]  /*3040*/  FSEL R123, R123, -INF , P2 ;  /* 0xff8000007b7b7808 */ /* 0x000fe20001000000 */
[----:B------:R-:W0:Y:S01]  /*3050*/  MUFU.TANH R50, R50 ;  /* 0x0000003200327308 */ /* 0x000e220000002400 */
[----:B------:R-:W-:Y:S02]  /*3060*/  FSEL R27, R75, -INF , P2 ;  /* 0xff8000004b1b7808 */ /* 0x000fe40001000000 */
[----:B------:R-:W-:Y:S02]  /*3070*/  FMNMX.FTZ R80, R123, R80, !PT ;  /* 0x000000507b507209 */ /* 0x000fe40007810000 */
[----:B--2---:R-:W-:Y:S02]  /*3080*/  FSEL R75, R76, -INF , P4 ;  /* 0xff8000004c4b7808 */ /* 0x004fe40002000000 */
[----:B------:R-:W-:Y:S01]  /*3090*/  FMNMX.FTZ R80, R121, R80, !PT ;  /* 0x0000005079507209 */ /* 0x000fe20007810000 */
[----:B------:R-:W2:Y:S01]  /*30a0*/  MUFU.TANH R70, R70 ;  /* 0x0000004600467308 */ /* 0x000ea20000002400 */
[----:B------:R-:W-:-:S02]  /*30b0*/  ISETP.GT.AND P4, PT, R6, 0x70, PT ;  /* 0x000000700600780c */ /* 0x000fc40003f84270 */
[----:B-1----:R-:W-:Y:S01]  /*30c0*/  FSEL R131, R40, -INF , P5 ;  /* 0xff80000028837808 */ /* 0x002fe20002800000 */
[----:B------:R-:W-:Y:S01]  /*30d0*/  FMUL.FTZ R40, R0, R33 ;  /* 0x0000002100287220 */ /* 0x000fe20000410000 */
[----:B------:R-:W-:Y:S02]  /*30e0*/  FMNMX.FTZ R80, R127, R80, !PT ;  /* 0x000000507f507209 */ /* 0x000fe40007810000 */
[----:B------:R-:W-:Y:S01]  /*30f0*/  FSEL R137, R137, -INF , P4 ;  /* 0xff80000089897808 */ /* 0x000fe20002000000 */
[----:B------:R-:W1:Y:S01]  /*3100*/  MUFU.TANH R44, R44 ;  /* 0x0000002c002c7308 */ /* 0x000e620000002400 */
[----:B0-----:R-:W-:Y:S02]  /*3110*/  FSEL R115, R50, -INF , P4 ;  /* 0xff80000032737808 */ /* 0x001fe40002000000 */
[----:B------:R-:W-:Y:S02]  /*3120*/  ISETP.GT.AND P2, PT, R6, 0x68, PT ;  /* 0x000000680600780c */ /* 0x000fe40003f44270 */
[----:B------:R-:W-:-:S02]  /*3130*/  FMNMX.FTZ R80, R131, R80, !PT ;  /* 0x0000005083507209 */ /* 0x000fc40007810000 */
[----:B------:R-:W-:Y:S01]  /*3140*/  ISETP.GT.AND P4, PT, R6, 0x81, PT ;  /* 0x000000810600780c */ /* 0x000fe20003f84270 */
[----:B------:R-:W0:Y:S01]  /*3150*/  MUFU.TANH R14, R14 ;  /* 0x0000000e000e7308 */ /* 0x000e220000002400 */
[----:B--2---:R-:W-:Y:S02]  /*3160*/  FSEL R71, R70, -INF , P3 ;  /* 0xff80000046477808 */ /* 0x004fe40001800000 */
[----:B------:R-:W-:-:S04]  /*3170*/  ISETP.GT.AND P3, PT, R6, 0x69, PT ;  /* 0x000000690600780c */ /* 0x000fc80003f64270 */
[----:B------:R-:W-:Y:S01]  /*3180*/  FSEL R135, R135, -INF , P3 ;  /* 0xff80000087877808 */ /* 0x000fe20001800000 */
[----:B------:R-:W2:Y:S01]  /*3190*/  MUFU.TANH R42, R42 ;  /* 0x0000002a002a7308 */ /* 0x000ea20000002400 */
[----:B-1----:R-:W-:Y:S02]  /*31a0*/  FSEL R129, R44, -INF , P2 ;  /* 0xff8000002c817808 */ /* 0x002fe40001000000 */
[----:B------:R-:W-:Y:S02]  /*31b0*/  FSEL R109, R48, -INF , P3 ;  /* 0xff800000306d7808 */ /* 0x000fe40001800000 */
[----:B------:R-:W-:-:S03]  /*31c0*/  ISETP.GT.AND P3, PT, R6, 0x80, PT ;  /* 0x000000800600780c */ /* 0x000fc60003f64270 */
[----:B------:R1:W-:Y:S01]  /*31d0*/  MUFU.TANH R12, R65 ;  /* 0x00000041000c7308 */ /* 0x0003e20000002400 */
[----:B0-----:R-:W-:Y:S02]  /*31e0*/  FSEL R149, R14, -INF , P4 ;  /* 0xff8000000e957808 */ /* 0x001fe40002000000 */
[----:B------:R-:W-:-:S04]  /*31f0*/  FMNMX.FTZ R14, R5, R4, !PT ;  /* 0x00000004050e7209 */ /* 0x000fc80007810000 */
[----:B------:R-:W-:Y:S01]  /*3200*/  FMNMX.FTZ R14, R7, R14, !PT ;  /* 0x0000000e070e7209 */ /* 0x000fe20007810000 */
[----:B------:R-:W0:Y:S01]  /*3210*/  MUFU.TANH R20, R20 ;  /* 0x0000001400147308 */ /* 0x000e220000002400 */
[----:B-1----:R-:W-:Y:S02]  /*3220*/  FSEL R65, R66, -INF , P1 ;  /* 0xff80000042417808 */ /* 0x002fe40000800000 */
[----:B------:R-:W-:Y:S02]  /*3230*/  ISETP.GT.AND P1, PT, R6, 0x61, PT ;  /* 0x000000610600780c */ /* 0x000fe40003f24270 */
[----:B--2---:R-:W-:Y:S02]  /*3240*/  FSEL R29, R42, -INF , P5 ;  /* 0xff8000002a1d7808 */ /* 0x004fe40002800000 */
[----:B------:R-:W-:Y:S01]  /*3250*/  FSEL R125, R125, -INF , P1 ;  /* 0xff8000007d7d7808 */ /* 0x000fe20000800000 */
[----:B------:R-:W1:Y:S01]  /*3260*/  MUFU.TANH R46, R46 ;  /* 0x0000002e002e7308 */ /* 0x000e620000002400 */
[----:B------:R-:W-:-:S02]  /*3270*/  ISETP.GT.AND P5, PT, R6, 0x71, PT ;  /* 0x000000710600780c */ /* 0x000fc40003fa4270 */
[----:B------:R-:W-:Y:S02]  /*3280*/  FMNMX.FTZ R80, R125, R80, !PT ;  /* 0x000000507d507209 */ /* 0x000fe40007810000 */
[----:B------:R-:W-:Y:S02]  /*3290*/  FSEL R95, R78, -INF , P1 ;  /* 0xff8000004e5f7808 */ /* 0x000fe40000800000 */
[----:B------:R-:W-:Y:S01]  /*32a0*/  FMNMX.FTZ R80, R129, R80, !PT ;  /* 0x0000005081507209 */ /* 0x000fe20007810000 */
[----:B------:R-:W2:Y:S01]  /*32b0*/  MUFU.TANH R52, R52 ;  /* 0x0000003400347308 */ /* 0x000ea20000002400 */
[----:B0-----:R-:W-:Y:S02]  /*32c0*/  FSEL R151, R20, -INF , P4 ;  /* 0xff80000014977808 */ /* 0x001fe40002000000 */
[----:B------:R-:W-:Y:S02]  /*32d0*/  FMNMX.FTZ R80, R135, R80, !PT ;  /* 0x0000005087507209 */ /* 0x000fe40007810000 */
[----:B------:R-:W-:-:S02]  /*32e0*/  FMNMX.FTZ R20, R9, R14, !PT ;  /* 0x0000000e09147209 */ /* 0x000fc40007810000 */
[----:B------:R-:W-:Y:S01]  /*32f0*/  ISETP.GT.AND P1, PT, R6, 0x78, PT ;  /* 0x000000780600780c */ /* 0x000fe20003f24270 */
[----:B------:R-:W0:Y:S01]  /*3300*/  MUFU.TANH R24, R24 ;  /* 0x0000001800187308 */ /* 0x000e220000002400 */
[----:B------:R-:W-:Y:S02]  /*3310*/  FSEL R139, R139, -INF , P5 ;  /* 0xff8000008b8b7808 */ /* 0x000fe40002800000 */
[----:B------:R-:W-:Y:S02]  /*3320*/  FMNMX.FTZ R80, R137, R80, !PT ;  /* 0x0000005089507209 */ /* 0x000fe40007810000 */
[----:B------:R-:W-:Y:S02]  /*3330*/  FMNMX.FTZ R20, R11, R20, !PT ;  /* 0x000000140b147209 */ /* 0x000fe40007810000 */
[----:B-1----:R-:W-:Y:S01]  /*3340*/  FSEL R105, R46, -INF , P2 ;  /* 0xff8000002e697808 */ /* 0x002fe20001000000 */
[----:B------:R-:W1:Y:S01]  /*3350*/  MUFU.TANH R54, R54 ;  /* 0x0000003600367308 */ /* 0x000e620000002400 */
[----:B------:R-:W-:-:S02]  /*3360*/  ISETP.GT.AND P2, PT, R6, 0x79, PT ;  /* 0x000000790600780c */ /* 0x000fc40003f44270 */
[----:B--2---:R-:W-:Y:S02]  /*3370*/  FSEL R141, R52, -INF , P1 ;  /* 0xff800000348d7808 */ /* 0x004fe40000800000 */
[----:B------:R-:W-:Y:S02]  /*3380*/  FMNMX.FTZ R80, R139, R80, !PT ;  /* 0x000000508b507209 */ /* 0x000fe40007810000 */
[----:B------:R-:W-:Y:S01]  /*3390*/  FMNMX.FTZ R20, R13, R20, !PT ;  /* 0x000000140d147209 */ /* 0x000fe20007810000 */
[----:B------:R-:W2:Y:S01]  /*33a0*/  MUFU.TANH R28, R28 ;  /* 0x0000001c001c7308 */ /* 0x000ea20000002400 */
[----:B------:R-:W-:Y:S02]  /*33b0*/  FSEL R143, R143, -INF , P2 ;  /* 0xff8000008f8f7808 */ /* 0x000fe40001000000 */
[----:B------:R-:W-:Y:S02]  /*33c0*/  FMNMX.FTZ R80, R141, R80, !PT ;  /* 0x000000508d507209 */ /* 0x000fe40007810000 */
[----:B------:R-:W-:-:S02]  /*33d0*/  FMNMX.FTZ R20, R15, R20, !PT ;  /* 0x000000140f147209 */ /* 0x000fc40007810000 */
[----:B0-----:R-:W-:Y:S01]  /*33e0*/  FSEL R145, R24, -INF , P3 ;  /* 0xff80000018917808 */ /* 0x001fe20001800000 */
[----:B------:R-:W0:Y:S01]  /*33f0*/  MUFU.TANH R56, R56 ;  /* 0x0000003800387308 */ /* 0x000e220000002400 */
[----:B------:R-:W-:Y:S02]  /*3400*/  FMNMX.FTZ R80, R143, R80, !PT ;  /* 0x000000508f507209 */ /* 0x000fe40007810000 */
[----:B------:R-:W-:Y:S02]  /*3410*/  FMNMX.FTZ R24, R21, R20, !PT ;  /* 0x0000001415187209 */ /* 0x000fe40007810000 */
[----:B------:R-:W-:Y:S01]  /*3420*/  FSEL R33, R10, -INF , P5 ;  /* 0xff8000000a217808 */ /* 0x000fe20002800000 */
[----:B------:R-:W-:Y:S01]  /*3430*/  FMUL.FTZ R10, R0, R37 ;  /* 0x00000025000a7220 */ /* 0x000fe20000410000 */
[----:B------:R-:W-:Y:S01]  /*3440*/  ISETP.GT.AND P5, PT, R6, 0x88, PT ;  /* 0x000000880600780c */ /* 0x000fe20003fa4270 */
[----:B------:R-:W3:Y:S01]  /*3450*/  MUFU.TANH R26, R26 ;  /* 0x0000001a001a7308 */ /* 0x000ee20000002400 */
[----:B------:R-:W-:-:S02]  /*3460*/  FMNMX.FTZ R80, R145, R80, !PT ;  /* 0x0000005091507209 */ /* 0x000fc40007810000 */
[----:B------:R-:W-:Y:S02]  /*3470*/  FMNMX.FTZ R24, R41, R24, !PT ;  /* 0x0000001829187209 */ /* 0x000fe40007810000 */
[----:B-1----:R-:W-:Y:S02]  /*3480*/  FSEL R133, R54, -INF , P1 ;  /* 0xff80000036857808 */ /* 0x002fe40000800000 */
[----:B------:R-:W-:Y:S01]  /*3490*/  ISETP.GT.AND P1, PT, R6, 0x89, PT ;  /* 0x000000890600780c */ /* 0x000fe20003f24270 */
[----:B------:R-:W1:Y:S01]  /*34a0*/  MUFU.TANH R32, R32 ;  /* 0x0000002000207308 */ /* 0x000e620000002400 */
[----:B--2---:R-:W-:Y:S02]  /*34b0*/  FSEL R153, R28, -INF , P5 ;  /* 0xff8000001c997808 */ /* 0x004fe40002800000 */
[----:B------:R-:W-:Y:S02]  /*34c0*/  FMNMX.FTZ R80, R149, R80, !PT ;  /* 0x0000005095507209 */ /* 0x000fe40007810000 */
[----:B------:R-:W-:-:S02]  /*34d0*/  FMNMX.FTZ R24, R43, R24, !PT ;  /* 0x000000182b187209 */ /* 0x000fc40007810000 */
[----:B------:R-:W-:Y:S01]  /*34e0*/  FSEL R37, R12, -INF , P2 ;  /* 0xff8000000c257808 */ /* 0x000fe20001000000 */
[----:B------:R-:W2:Y:S01]  /*34f0*/  MUFU.TANH R40, R40 ;  /* 0x0000002800287308 */ /* 0x000ea20000002400 */
[----:B------:R-:W-:Y:S02]  /*3500*/  ISETP.GT.AND P2, PT, R6, 0x90, PT ;  /* 0x000000900600780c */ /* 0x000fe40003f44270 */
[----:B0-----:R-:W-:Y:S02]  /*3510*/  FSEL R157, R56, -INF , P1 ;  /* 0xff800000389d7808 */ /* 0x001fe40000800000 */
[----:B------:R-:W-:Y:S02]  /*3520*/  FMNMX.FTZ R80, R153, R80, !PT ;  /* 0x0000005099507209 */ /* 0x000fe40007810000 */
[----:B------:R-:W-:Y:S01]  /*3530*/  FMNMX.FTZ R24, R45, R24, !PT ;  /* 0x000000182d187209 */ /* 0x000fe20007810000 */
[----:B------:R-:W0:Y:S01]  /*3540*/  MUFU.TANH R30, R30 ;  /* 0x0000001e001e7308 */ /* 0x000e220000002400 */
[----:B---3--:R-:W-:-:S02]  /*3550*/  FSEL R147, R26, -INF , P3 ;  /* 0xff8000001a937808 */ /* 0x008fc40001800000 */
[----:B------:R-:W-:Y:S02]  /*3560*/  ISETP.GT.AND P3, PT, R6, 0x91, PT ;  /* 0x000000910600780c */ /* 0x000fe40003f64270 */
[----:B-1----:R-:W-:Y:S02]  /*3570*/  FSEL R159, R32, -INF , P2 ;  /* 0xff800000209f7808 */ /* 0x002fe40001000000 */
[----:B------:R-:W-:Y:S01]  /*3580*/  FMNMX.FTZ R80, R157, R80, !PT ;  /* 0x000000509d507209 */ /* 0x000fe20007810000 */
[----:B------:R-:W1:Y:S01]  /*3590*/  MUFU.TANH R36, R36 ;  /* 0x0000002400247308 */ /* 0x000e620000002400 */
[----:B------:R-:W-:Y:S02]  /*35a0*/  FMNMX.FTZ R26, R47, R24, !PT ;  /* 0x000000182f1a7209 */ /* 0x000fe40007810000 */
[----:B------:R-:W-:Y:S02]  /*35b0*/  ISETP.GT.AND P4, PT, R6, 0x98, PT ;  /* 0x000000980600780c */ /* 0x000fe40003f84270 */
[----:B--2---:R-:W-:-:S02]  /*35c0*/  FSEL R161, R40, -INF , P3 ;  /* 0xff80000028a17808 */ /* 0x004fc40001800000 */
[----:B------:R-:W-:Y:S01]  /*35d0*/  FMNMX.FTZ R80, R159, R80, !PT ;  /* 0x000000509f507209 */ /* 0x000fe20007810000 */
[----:B------:R-:W2:Y:S01]  /*35e0*/  MUFU.TANH R10, R10 ;  /* 0x0000000a000a7308 */ /* 0x000ea20000002400 */
[----:B------:R-:W-:Y:S02]  /*35f0*/  FMNMX.FTZ R26, R49, R26, !PT ;  /* 0x0000001a311a7209 */ /* 0x000fe40007810000 */
[----:B0-----:R-:W-:Y:S02]  /*3600*/  FSEL R155, R30, -INF , P5 ;  /* 0xff8000001e9b7808 */ /* 0x001fe40002800000 */
[----:B------:R-:W-:Y:S02]  /*3610*/  ISETP.GT.AND P5, PT, R6, 0x99, PT ;  /* 0x000000990600780c */ /* 0x000fe40003fa4270 */
[----:B------:R-:W-:Y:S01]  /*3620*/  FMNMX.FTZ R80, R161, R80, !PT ;  /* 0x00000050a1507209 */ /* 0x000fe20007810000 */
[----:B------:R0:W-:Y:S01]  /*3630*/  MUFU.TANH R40, R34 ;  /* 0x0000002200287308 */ /* 0x0001e20000002400 */
[----:B-1----:R-:W-:-:S02]  /*3640*/  FSEL R163, R36, -INF , P4 ;  /* 0xff80000024a37808 */ /* 0x002fc40002000000 */
[----:B------:R-:W-:Y:S02]  /*3650*/  FMNMX.FTZ R26, R51, R26, !PT ;  /* 0x0000001a331a7209 */ /* 0x000fe40007810000 */
[----:B------:R-:W-:Y:S02]  /*3660*/  FMNMX.FTZ R80, R163, R80, !PT ;  /* 0x00000050a3507209 */ /* 0x000fe40007810000 */
[----:B------:R-:W-:Y:S01]  /*3670*/  FMNMX.FTZ R26, R53, R26, !PT ;  /* 0x0000001a351a7209 */ /* 0x000fe20007810000 */
[----:B------:R1:W3:Y:S01]  /*3680*/  MUFU.TANH R36, R31 ;  /* 0x0000001f00247308 */ /* 0x0002e20000002400 */
[----:B--2---:R-:W-:Y:S02]  /*3690*/  FSEL R165, R10, -INF , P5 ;  /* 0xff8000000aa57808 */ /* 0x004fe40002800000 */
[----:B------:R-:W-:Y:S02]  /*36a0*/  FMNMX.FTZ R28, R55, R26, !PT ;  /* 0x0000001a371c7209 */ /* 0x000fe40007810000 */
[----:B------:R-:W-:-:S02]  /*36b0*/  FMNMX.FTZ R80, R165, R80, !PT ;  /* 0x00000050a5507209 */ /* 0x000fc40007810000 */
[----:B------:R-:W-:Y:S01]  /*36c0*/  FMNMX.FTZ R28, R57, R28, !PT ;  /* 0x0000001c391c7209 */ /* 0x000fe20007810000 */
[----:B------:R-:W2:Y:S02]  /*36d0*/  MUFU.TANH R42, R35 ;  /* 0x00000023002a7308 */ /* 0x000ea40000002400 */
[----:B------:R-:W4:Y:S01]  /*36e0*/  SHFL.BFLY PT, R89, R80, 0x2, 0x1f ;  /* 0x0c401f0050597f89 */ /* 0x000f2200000e0000 */
[----:B------:R-:W-:-:S04]  /*36f0*/  FMNMX.FTZ R28, R59, R28, !PT ;  /* 0x0000001c3b1c7209 */ /* 0x000fc80007810000 */
[----:B------:R-:W-:Y:S01]  /*3700*/  FMNMX.FTZ R28, R61, R28, !PT ;  /* 0x0000001c3d1c7209 */ /* 0x000fe20007810000 */
[----:B------:R-:W5:Y:S03]  /*3710*/  MUFU.TANH R38, R38 ;  /* 0x0000002600267308 */ /* 0x000f660000002400 */
[----:B------:R-:W-:-:S04]  /*3720*/  FMNMX.FTZ R30, R25, R28, !PT ;  /* 0x0000001c191e7209 */ /* 0x000fc80007810000 */
[----:B------:R-:W-:Y:S01]  /*3730*/  FMNMX.FTZ R30, R65, R30, !PT ;  /* 0x0000001e411e7209 */ /* 0x000fe20007810000 */
[----:B------:R-:W5:Y:S03]  /*3740*/  MUFU.TANH R44, R39 ;  /* 0x00000027002c7308 */ /* 0x000f660000002400 */
[----:B------:R-:W-:-:S04]  /*3750*/  FMNMX.FTZ R30, R27, R30, !PT ;  /* 0x0000001e1b1e7209 */ /* 0x000fc80007810000 */
[----:B------:R-:W-:Y:S02]  /*3760*/  FMNMX.FTZ R30, R71, R30, !PT ;  /* 0x0000001e471e7209 */ /* 0x000fe40007810000 */
[----:B----4-:R-:W-:Y:S02]  /*3770*/  FMNMX.FTZ R6, R80, R89, !PT ;  /* 0x0000005950067209 */ /* 0x010fe40007810000 */
[----:B------:R-:W-:-:S03]  /*3780*/  FMNMX.FTZ R32, R75, R30, !PT ;  /* 0x0000001e4b207209 */ /* 0x000fc60007810000 */
[----:B------:R-:W4:Y:S01]  /*3790*/  SHFL.BFLY PT, R89, R6, 0x1, 0x1f ;  /* 0x0c201f0006597f89 */ /* 0x000f2200000e0000 */
[----:B------:R-:W-:-:S04]  /*37a0*/  FMNMX.FTZ R32, R29, R32, !PT ;  /* 0x000000201d207209 */ /* 0x000fc80007810000 */
[----:B------:R-:W-:-:S04]  /*37b0*/  FMNMX.FTZ R32, R95, R32, !PT ;  /* 0x000000205f207209 */ /* 0x000fc80007810000 */
[----:B------:R-:W-:-:S04]  /*37c0*/  FMNMX.FTZ R32, R105, R32, !PT ;  /* 0x0000002069207209 */ /* 0x000fc80007810000 */
[----:B0-----:R-:W-:-:S04]  /*37d0*/  FMNMX.FTZ R34, R109, R32, !PT ;  /* 0x000000206d227209 */ /* 0x001fc80007810000 */
[----:B------:R-:W-:-:S04]  /*37e0*/  FMNMX.FTZ R34, R115, R34, !PT ;  /* 0x0000002273227209 */ /* 0x000fc80007810000 */
[----:B------:R-:W-:Y:S02]  /*37f0*/  FMNMX.FTZ R34, R33, R34, !PT ;  /* 0x0000002221227209 */ /* 0x000fe40007810000 */
[----:B----4-:R-:W-:Y:S02]  /*3800*/  FMNMX.FTZ R89, R6, R89, !PT ;  /* 0x0000005906597209 */ /* 0x010fe40007810000 */
[----:B------:R-:W-:Y:S02]  /*3810*/  FMNMX.FTZ R34, R133, R34, !PT ;  /* 0x0000002285227209 */ /* 0x000fe40007810000 */
[C---:B------:R-:W-:Y:S01]  /*3820*/  FSETP.NEU.FTZ.AND P6, PT, R89.reuse, -INF , PT ;  /* 0xff8000005900780b */ /* 0x040fe20003fdd000 */
[----:B------:R-:W-:-:S01]  /*3830*/  FFMA.FTZ R10, R89, R88, -8 ;  /* 0xc1000000590a7423 */ /* 0x000fc20000010058 */
[----:B------:R-:W-:-:S04]  /*3840*/  FMNMX.FTZ R46, R37, R34, !PT ;  /* 0x00000022252e7209 */ /* 0x000fc80007810000 */
[----:B------:R-:W-:Y:S02]  /*3850*/  FSEL R52, R10, RZ, P6 ;  /* 0x000000ff0a347208 */ /* 0x000fe40003000000 */
[----:B------:R-:W-:Y:S02]  /*3860*/  FMNMX.FTZ R46, R147, R46, !PT ;  /* 0x0000002e932e7209 */ /* 0x000fe40007810000 */
[----:B------:R-:W-:Y:S01]  /*3870*/  LOP3.LUT P6, RZ, R82, 0x7f, RZ, 0xc0, !PT ;  /* 0x0000007f52ff7812 */ /* 0x000fe200078cc0ff */
[----:B-1----:R-:W-:-:S01]  /*3880*/  FFMA.FTZ R31, R8, R88, -R52 ;  /* 0x00000058081f7223 */ /* 0x002fc20000010834 */
[----:B------:R-:W-:Y:S01]  /*3890*/  FMNMX.FTZ R46, R151, R46, !PT ;  /* 0x0000002e972e7209 */ /* 0x000fe20007810000 */
[----:B------:R-:W-:-:S01]  /*38a0*/  FFMA.FTZ R8, R67, R88, -R52 ;  /* 0x0000005843087223 */ /* 0x000fc20000010834 */
[-CC-:B------:R-:W-:Y:S01]  /*38b0*/  FFMA.FTZ R67, R81, R88.reuse, -R52.reuse ;  /* 0x0000005851437223 */ /* 0x180fe20000010834 */
[----:B------:R-:W-:-:S01]  /*38c0*/  FFMA.FTZ R81, R117, R88, -R52 ;  /* 0x0000005875517223 */ /* 0x000fc20000010834 */
[-CC-:B------:R-:W-:Y:S01]  /*38d0*/  FFMA.FTZ R119, R119, R88.reuse, -R52.reuse ;  /* 0x0000005877777223 */ /* 0x180fe20000010834 */
[----:B---3--:R-:W-:Y:S01]  /*38e0*/  FSEL R117, R36, -INF , P1 ;  /* 0xff80000024757808 */ /* 0x008fe20000800000 */
[--C-:B------:R-:W-:Y:S01]  /*38f0*/  FFMA.FTZ R83, R83, R88, -R52.reuse ;  /* 0x0000005853537223 */ /* 0x100fe20000010834 */
[----:B------:R-:W-:Y:S01]  /*3900*/  FMNMX.FTZ R46, R155, R46, !PT ;  /* 0x0000002e9b2e7209 */ /* 0x000fe20007810000 */
[----:B------:R0:W-:Y:S01]  /*3910*/  MUFU.EX2 R32, R119 ;  /* 0x0000007700207308 */ /* 0x0001e20000000800 */
[----:B------:R-:W-:-:S01]  /*3920*/  FFMA.FTZ R48, R121, R88, -R52 ;  /* 0x0000005879307223 */ /* 0x000fc20000010834 */
[----:B--2---:R-:W-:Y:S01]  /*3930*/  FSEL R121, R42, -INF , P3 ;  /* 0xff8000002a797808 */ /* 0x004fe20001800000 */
[----:B------:R-:W-:-:S01]  /*3940*/  FFMA.FTZ R93, R93, R88, -R52 ;  /* 0x000000585d5d7223 */ /* 0x000fc20000010834 */
[----:B------:R-:W-:Y:S01]  /*3950*/  FMNMX.FTZ R46, R117, R46, !PT ;  /* 0x0000002e752e7209 */ /* 0x000fe20007810000 */
[----:B------:R-:W-:-:S01]  /*3960*/  FFMA.FTZ R6, R63, R88, -R52 ;  /* 0x000000583f067223 */ /* 0x000fc20000010834 */
[-CC-:B------:R-:W-:Y:S01]  /*3970*/  FFMA.FTZ R63, R91, R88.reuse, -R52.reuse ;  /* 0x000000585b3f7223 */ /* 0x180fe20000010834 */
[----:B------:R-:W-:-:S01]  /*3980*/  FFMA.FTZ R35, R69, R88, -R52 ;  /* 0x0000005845237223 */ /* 0x000fc20000010834 */
[----:B------:R1:W-:Y:S01]  /*3990*/  MUFU.EX2 R14, R83 ;  /* 0x00000053000e7308 */ /* 0x0003e20000000800 */
[----:B0-----:R-:W-:Y:S01]  /*39a0*/  FSEL R119, R40, -INF , P2 ;  /* 0xff80000028777808 */ /* 0x001fe20001000000 */
[-CC-:B------:R-:W-:Y:S01]  /*39b0*/  FFMA.FTZ R99, R99, R88.reuse, -R52.reuse ;  /* 0x0000005863637223 */ /* 0x180fe20000010834 */
[----:B------:R-:W-:-:S01]  /*39c0*/  FFMA.FTZ R101, R101, R88, -R52 ;  /* 0x0000005865657223 */ /* 0x000fc20000010834 */
[--C-:B------:R-:W-:Y:S01]  /*39d0*/  FFMA.FTZ R107, R107, R88, -R52.reuse ;  /* 0x000000586b6b7223 */ /* 0x100fe20000010834 */
[----:B------:R-:W-:Y:S01]  /*39e0*/  FMNMX.FTZ R46, R119, R46, !PT ;  /* 0x0000002e772e7209 */ /* 0x000fe20007810000 */
[-CC-:B------:R-:W-:Y:S01]  /*39f0*/  FFMA.FTZ R111, R111, R88.reuse, -R52.reuse ;  /* 0x000000586f6f7223 */ /* 0x180fe20000010834 */
[----:B------:R-:W-:-:S01]  /*3a00*/  FFMA.FTZ R10, R73, R88, -R52 ;  /* 0x00000058490a7223 */ /* 0x000fc20000010834 */
[----:B------:R0:W-:Y:S01]  /*3a10*/  MUFU.EX2 R20, R93 ;  /* 0x0000005d00147308 */ /* 0x0001e20000000800 */
[----:B-1----:R-:W-:-:S01]  /*3a20*/  FFMA.FTZ R83, R123, R88, -R52 ;  /* 0x000000587b537223 */ /* 0x002fc20000010834 */
[----:B-----5:R-:W-:Y:S01]  /*3a30*/  FSEL R123, R38, -INF , P4 ;  /* 0xff800000267b7808 */ /* 0x020fe20002000000 */
[----:B------:R-:W-:-:S01]  /*3a40*/  FFMA.FTZ R39, R77, R88, -R52 ;  /* 0x000000584d277223 */ /* 0x000fc20000010834 */
[----:B------:R-:W-:Y:S01]  /*3a50*/  FMNMX.FTZ R46, R121, R46, !PT ;  /* 0x0000002e792e7209 */ /* 0x000fe20007810000 */
[----:B------:R-:W-:-:S01]  /*3a60*/  FFMA.FTZ R69, R79, R88, -R52 ;  /* 0x000000584f457223 */ /* 0x000fc20000010834 */
[-CC-:B------:R-:W-:Y:S01]  /*3a70*/  FFMA.FTZ R12, R85, R88.reuse, -R52.reuse ;  /* 0x00000058550c7223 */ /* 0x180fe20000010834 */
[----:B------:R-:W-:-:S01]  /*3a80*/  FFMA.FTZ R73, R97, R88, -R52 ;  /* 0x0000005861497223 */ /* 0x000fc20000010834 */
[----:B------:R-:W-:Y:S01]  /*3a90*/  FMNMX.FTZ R46, R123, R46, !PT ;  /* 0x0000002e7b2e7209 */ /* 0x000fe20007810000 */
[----:B0-----:R-:W-:-:S01]  /*3aa0*/  FFMA.FTZ R93, R125, R88, -R52 ;  /* 0x000000587d5d7223 */ /* 0x001fc20000010834 */
[----:B------:R-:W-:Y:S01]  /*3ab0*/  FSEL R125, R44, -INF , P5 ;  /* 0xff8000002c7d7808 */ /* 0x000fe20002800000 */
[----:B------:R-:W-:Y:S01]  /*3ac0*/  MUFU.EX2 R6, R6 ;  /* 0x0000000600067308 */ /* 0x000fe20000000800 */
[----:B------:R-:W-:-:S01]  /*3ad0*/  FFMA.FTZ R77, R103, R88, -R52 ;  /* 0x00000058674d7223 */ /* 0x000fc20000010834 */
[--C-:B------:R-:W-:Y:S01]  /*3ae0*/  FFMA.FTZ R79, R113, R88, -R52.reuse ;  /* 0x00000058714f7223 */ /* 0x100fe20000010834 */
[----:B------:R-:W-:Y:S01]  /*3af0*/  FMNMX.FTZ R46, R125, R46, !PT ;  /* 0x0000002e7d2e7209 */ /* 0x000fe20007810000 */
[-CC-:B------:R-:W-:Y:S01]  /*3b00*/  FFMA.FTZ R85, R127, R88.reuse, -R52.reuse ;  /* 0x000000587f557223 */ /* 0x180fe20000010834 */
[----:B------:R-:W-:-:S01]  /*3b10*/  FFMA.FTZ R36, R131, R88, -R52 ;  /* 0x0000005883247223 */ /* 0x000fc20000010834 */
[-CC-:B------:R-:W-:Y:S01]  /*3b20*/  FFMA.FTZ R38, R129, R88.reuse, -R52.reuse ;  /* 0x0000005881267223 */ /* 0x180fe20000010834 */
[----:B------:R-:W-:-:S01]  /*3b30*/  FFMA.FTZ R40, R137, R88, -R52 ;  /* 0x0000005889287223 */ /* 0x000fc20000010834 */
[----:B------:R-:W0:Y:S01]  /*3b40*/  SHFL.BFLY PT, R91, R46, 0x2, 0x1f ;  /* 0x0c401f002e5b7f89 */ /* 0x000e2200000e0000 */
[----:B------:R-:W-:Y:S01]  /*3b50*/  MUFU.EX2 R31, R31 ;  /* 0x0000001f001f7308 */ /* 0x000fe20000000800 */
[----:B------:R-:W-:-:S01]  /*3b60*/  FFMA.FTZ R97, R139, R88, -R52 ;  /* 0x000000588b617223 */ /* 0x000fc20000010834 */
[-CC-:B------:R-:W-:Y:S01]  /*3b70*/  FFMA.FTZ R42, R141, R88.reuse, -R52.reuse ;  /* 0x000000588d2a7223 */ /* 0x180fe20000010834 */
[----:B------:R-:W-:-:S01]  /*3b80*/  FFMA.FTZ R44, R145, R88, -R52 ;  /* 0x00000058912c7223 */ /* 0x000fc20000010834 */
[-CC-:B------:R-:W-:Y:S01]  /*3b90*/  FFMA.FTZ R103, R149, R88.reuse, -R52.reuse ;  /* 0x0000005895677223 */ /* 0x180fe20000010834 */
[----:B------:R-:W-:-:S01]  /*3ba0*/  FFMA.FTZ R113, R165, R88, -R52 ;  /* 0x00000058a5717223 */ /* 0x000fc20000010834 */
[----:B------:R-:W-:-:S02]  /*3bb0*/  @!P6 VIADD R3, R3, 0x29840 ;  /* 0x000298400303e836 */ /* 0x000fc40000000000 */
[----:B------:R-:W-:Y:S03]  /*3bc0*/  MUFU.EX2 R8, R8 ;  /* 0x0000000800087308 */ /* 0x000fe60000000800 */
[----:B------:R-:W-:-:S04]  /*3bd0*/  @!P6 PRMT R3, RZ, 0x654, R3 ;  /* 0x00000654ff03e816 */ /* 0x000fc80000000003 */
[----:B------:R1:W-:Y:S01]  /*3be0*/  @!P6 SYNCS.ARRIVE.TRANS64.RED.A1T0 RZ, [R3+URZ], RZ ;  /* 0x000000ff03ffe9a7 */ /* 0x0003e2000810043f */
[----:B------:R2:W-:Y:S01]  /*3bf0*/  MUFU.EX2 R24, R99 ;  /* 0x0000006300187308 */ /* 0x0005e20000000800 */
[----:B0-----:R-:W-:-:S07]  /*3c00*/  FMNMX.FTZ R50, R46, R91, !PT ;  /* 0x0000005b2e327209 */ /* 0x001fce0007810000 */
[----:B------:R0:W-:Y:S01]  /*3c10*/  MUFU.EX2 R26, R101 ;  /* 0x00000065001a7308 */ /* 0x0001e20000000800 */
[----:B--2---:R-:W-:-:S01]  /*3c20*/  FFMA.FTZ R99, R135, R88, -R52 ;  /* 0x0000005887637223 */ /* 0x004fc20000010834 */
[-CC-:B------:R-:W-:Y:S01]  /*3c30*/  FFMA.FTZ R46, R153, R88.reuse, -R52.reuse ;  /* 0x00000058992e7223 */ /* 0x180fe20000010834 */
[----:B------:R-:W2:Y:S05]  /*3c40*/  SHFL.BFLY PT, R91, R50, 0x1, 0x1f ;  /* 0x0c201f00325b7f89 */ /* 0x000eaa00000e0000 */
[----:B------:R3:W-:Y:S01]  /*3c50*/  MUFU.EX2 R28, R107 ;  /* 0x0000006b001c7308 */ /* 0x0007e20000000800 */
[----:B0-----:R-:W-:-:S07]  /*3c60*/  FFMA.FTZ R101, R143, R88, -R52 ;  /* 0x000000588f657223 */ /* 0x001fce0000010834 */
[----:B------:R0:W-:Y:S01]  /*3c70*/  MUFU.EX2 R30, R111 ;  /* 0x0000006f001e7308 */ /* 0x0001e20000000800 */
[----:B---3--:R-:W-:-:S07]  /*3c80*/  FFMA.FTZ R107, R157, R88, -R52 ;  /* 0x000000589d6b7223 */ /* 0x008fce0000010834 */
[----:B------:R3:W-:Y:S01]  /*3c90*/  MUFU.EX2 R34, R48 ;  /* 0x0000003000227308 */ /* 0x0007e20000000800 */
[----:B0-----:R-:W-:-:S01]  /*3ca0*/  FFMA.FTZ R111, R161, R88, -R52 ;  /* 0x00000058a16f7223 */ /* 0x001fc20000010834 */
[----:B--2---:R-:W-:Y:S01]  /*3cb0*/  FMNMX.FTZ R91, R50, R91, !PT ;  /* 0x0000005b325b7209 */ /* 0x004fe20007810000 */
[----:B------:R-:W-:-:S03]  /*3cc0*/  FFMA.FTZ R50, R163, R88, -R52 ;  /* 0x00000058a3327223 */ /* 0x000fc60000010834 */
[C---:B------:R-:W-:Y:S01]  /*3cd0*/  FSETP.NEU.FTZ.AND P1, PT, R91.reuse, -INF , PT ;  /* 0xff8000005b00780b */ /* 0x040fe20003f3d000 */
[----:B------:R-:W-:-:S01]  /*3ce0*/  FFMA.FTZ R54, R91, R88, -8 ;  /* 0xc10000005b367423 */ /* 0x000fc20000010058 */
[----:B------:R-:W-:Y:S01]  /*3cf0*/  MUFU.EX2 R35, R35 ;  /* 0x0000002300237308 */ /* 0x000fe20000000800 */
[----:B---3--:R-:W-:-:S03]  /*3d00*/  FFMA.FTZ R48, R159, R88, -R52 ;  /* 0x000000589f307223 */ /* 0x008fc60000010834 */
[----:B------:R-:W-:Y:S02]  /*3d10*/  FSEL R54, R54, RZ, P1 ;  /* 0x000000ff36367208 */ /* 0x000fe40000800000 */
[----:B------:R-:W-:Y:S02]  /*3d20*/  PLOP3.LUT P1, PT, PT, PT, UP0, 0x80, 0x0 ;  /* 0x000000000000781c */ /* 0x000fe40003f2f008 */
[----:B------:R-:W-:Y:S01]  /*3d30*/  MUFU.EX2 R10, R10 ;  /* 0x0000000a000a7308 */ /* 0x000fe20000000800 */
[----:B------:R-:W-:-:S01]  /*3d40*/  FFMA.FTZ R5, R5, R88, -R54 ;  /* 0x0000005805057223 */ /* 0x000fc20000010836 */
[-CC-:B------:R-:W-:Y:S01]  /*3d50*/  FFMA.FTZ R4, R4, R88.reuse, -R54.reuse ;  /* 0x0000005804047223 */ /* 0x180fe20000010836 */
[----:B------:R-:W-:-:S01]  /*3d60*/  FFMA.FTZ R7, R7, R88, -R54 ;  /* 0x0000005807077223 */ /* 0x000fc20000010836 */
[-CC-:B------:R-:W-:Y:S01]  /*3d70*/  FFMA.FTZ R9, R9, R88.reuse, -R54.reuse ;  /* 0x0000005809097223 */ /* 0x180fe20000010836 */
[----:B------:R-:W-:-:S01]  /*3d80*/  FFMA.FTZ R11, R11, R88, -R54 ;  /* 0x000000580b0b7223 */ /* 0x000fc20000010836 */
[-CC-:B------:R-:W-:Y:S01]  /*3d90*/  FFMA.FTZ R13, R13, R88.reuse, -R54.reuse ;  /* 0x000000580d0d7223 */ /* 0x180fe20000010836 */
[----:B------:R-:W-:-:S01]  /*3da0*/  FFMA.FTZ R15, R15, R88, -R54 ;  /* 0x000000580f0f7223 */ /* 0x000fc20000010836 */
        /* <DEDUP_REMOVED lines=8> */
[----:B------:R-:W0:Y:S01]  /*3e30*/  MUFU.EX2 R4, R4 ;  /* 0x0000000400047308 */ /* 0x000e220000000800 */
[----:B------:R-:W-:-:S01]  /*3e40*/  FFMA.FTZ R53, R53, R88, -R54 ;  /* 0x0000005835357223 */ /* 0x000fc20000010836 */
[-CC-:B------:R-:W-:Y:S01]  /*3e50*/  FFMA.FTZ R55, R55, R88.reuse, -R54.reuse ;  /* 0x0000005837377223 */ /* 0x180fe20000010836 */
[----:B------:R-:W-:-:S01]  /*3e60*/  FFMA.FTZ R57, R57, R88, -R54 ;  /* 0x0000005839397223 */ /* 0x000fc20000010836 */
[-CC-:B------:R-:W-:Y:S01]  /*3e70*/  FFMA.FTZ R59, R59, R88.reuse, -R54.reuse ;  /* 0x000000583b3b7223 */ /* 0x180fe20000010836 */
[----:B------:R-:W-:-:S01]  /*3e80*/  FFMA.FTZ R61, R61, R88, -R54 ;  /* 0x000000583d3d7223 */ /* 0x000fc20000010836 */
[-CC-:B------:R-:W-:Y:S01]  /*3e90*/  FFMA.FTZ R25, R25, R88.reuse, -R54.reuse ;  /* 0x0000005819197223 */ /* 0x180fe20000010836 */
[----:B------:R-:W-:-:S01]  /*3ea0*/  FFMA.FTZ R65, R65, R88, -R54 ;  /* 0x0000005841417223 */ /* 0x000fc20000010836 */
[----:B------:R-:W2:Y:S01]  /*3eb0*/  MUFU.EX2 R7, R7 ;  /* 0x0000000700077308 */ /* 0x000ea20000000800 */
[----:B------:R-:W-:-:S01]  /*3ec0*/  FFMA.FTZ R27, R27, R88, -R54 ;  /* 0x000000581b1b7223 */ /* 0x000fc20000010836 */
[-CC-:B------:R-:W-:Y:S01]  /*3ed0*/  FFMA.FTZ R71, R71, R88.reuse, -R54.reuse ;  /* 0x0000005847477223 */ /* 0x180fe20000010836 */
[----:B------:R-:W-:-:S01]  /*3ee0*/  FFMA.FTZ R75, R75, R88, -R54 ;  /* 0x000000584b4b7223 */ /* 0x000fc20000010836 */
[-CC-:B------:R-:W-:Y:S01]  /*3ef0*/  FFMA.FTZ R29, R29, R88.reuse, -R54.reuse ;  /* 0x000000581d1d7223 */ /* 0x180fe20000010836 */
[----:B------:R-:W-:-:S01]  /*3f00*/  FFMA.FTZ R95, R95, R88, -R54 ;  /* 0x000000585f5f7223 */ /* 0x000fc20000010836 */
[-CC-:B------:R-:W-:Y:S01]  /*3f10*/  FFMA.FTZ R105, R105, R88.reuse, -R54.reuse ;  /* 0x0000005869697223 */ /* 0x180fe20000010836 */
[----:B------:R-:W-:-:S01]  /*3f20*/  FFMA.FTZ R109, R109, R88, -R54 ;  /* 0x000000586d6d7223 */ /* 0x000fc20000010836 */
[----:B------:R3:W4:Y:S01]  /*3f30*/  MUFU.EX2 R52, R9 ;  /* 0x0000000900347308 */ /* 0x0007220000000800 */
[----:B0-----:R-:W-:-:S01]  /*3f40*/  FADD.FTZ R76, R5, R4 ;  /* 0x00000004054c7221 */ /* 0x001fc20000010000 */
[-CC-:B------:R-:W-:Y:S01]  /*3f50*/  FFMA.FTZ R115, R115, R88.reuse, -R54.reuse ;  /* 0x0000005873737223 */ /* 0x180fe20000010836 */
[----:B------:R-:W-:-:S01]  /*3f60*/  FFMA.FTZ R33, R33, R88, -R54 ;  /* 0x0000005821217223 */ /* 0x000fc20000010836 */
[-CC-:B------:R-:W-:Y:S01]  /*3f70*/  FFMA.FTZ R133, R133, R88.reuse, -R54.reuse ;  /* 0x0000005885857223 */ /* 0x180fe20000010836 */
[----:B------:R-:W-:-:S01]  /*3f80*/  FFMA.FTZ R37, R37, R88, -R54 ;  /* 0x0000005825257223 */ /* 0x000fc20000010836 */
[-CC-:B------:R-:W-:Y:S01]  /*3f90*/  FFMA.FTZ R147, R147, R88.reuse, -R54.reuse ;  /* 0x0000005893937223 */ /* 0x180fe20000010836 */
[----:B------:R-:W-:-:S01]  /*3fa0*/  FFMA.FTZ R151, R151, R88, -R54 ;  /* 0x0000005897977223 */ /* 0x000fc20000010836 */
[----:B------:R-:W1:Y:S01]  /*3fb0*/  MUFU.EX2 R11, R11 ;  /* 0x0000000b000b7308 */ /* 0x000e620000000800 */
[----:B---3--:R-:W-:-:S01]  /*3fc0*/  FADD.FTZ R9, R6, R31 ;  /* 0x0000001f06097221 */ /* 0x008fc20000010000 */
[-CC-:B------:R-:W-:Y:S01]  /*3fd0*/  FFMA.FTZ R155, R155, R88.reuse, -R54.reuse ;  /* 0x000000589b9b7223 */ /* 0x180fe20000010836 */
[----:B------:R-:W-:-:S01]  /*3fe0*/  FFMA.FTZ R117, R117, R88, -R54 ;  /* 0x0000005875757223 */ /* 0x000fc20000010836 */
[----:B------:R-:W-:Y:S01]  /*3ff0*/  FFMA.FTZ R119, R119, R88, -R54 ;  /* 0x0000005877777223 */ /* 0x000fe20000010836 */
[----:B------:R-:W-:-:S01]  /*4000*/  FADD.FTZ R78, R8, R9 ;  /* 0x00000009084e7221 */ /* 0x000fc20000010000 */
[----:B--2---:R-:W-:Y:S01]  /*4010*/  FADD.FTZ R9, R7, R76 ;  /* 0x0000004c07097221 */ /* 0x004fe20000010000 */
[----:B------:R-:W-:-:S01]  /*4020*/  FFMA.FTZ R121, R121, R88, -R54 ;  /* 0x0000005879797223 */ /* 0x000fc20000010836 */
[----:B------:R-:W0:Y:S01]  /*4030*/  MUFU.EX2 R39, R39 ;  /* 0x0000002700277308 */ /* 0x000e220000000800 */
[----:B------:R-:W-:-:S01]  /*4040*/  FFMA.FTZ R123, R123, R88, -R54 ;  /* 0x000000587b7b7223 */ /* 0x000fc20000010836 */
[C---:B----4-:R-:W-:Y:S01]  /*4050*/  FADD.FTZ R76, R52.reuse, R9 ;  /* 0x00000009344c7221 */ /* 0x050fe20000010000 */
[----:B------:R-:W-:Y:S01]  /*4060*/  F2FP.SATFINITE.E4M3.F32.PACK_AB_MERGE_C R52, R52, R7, RZ ;  /* 0x000000073434723e */ /* 0x000fe200048070ff */
[----:B------:R-:W-:-:S03]  /*4070*/  FFMA.FTZ R54, R125, R88, -R54 ;  /* 0x000000587d367223 */ /* 0x000fc60000010836 */
[----:B------:R-:W-:Y:S01]  /*4080*/  F2FP.SATFINITE.E4M3.F32.PACK_AB_MERGE_C R173, R4, R5, R52 ;  /* 0x0000000504ad723e */ /* 0x000fe20004807034 */
[----:B------:R2:W3:Y:S01]  /*4090*/  MUFU.EX2 R56, R13 ;  /* 0x0000000d00387308 */ /* 0x0004e20000000800 */
[----:B-1----:R-:W-:-:S01]  /*40a0*/  FADD.FTZ R3, R11, R76 ;  /* 0x0000004c0b037221 */ /* 0x002fc20000010000 */
[----:B------:R-:W-:-:S06]  /*40b0*/  IMAD.MOV.U32 R52, RZ, RZ, R87 ;  /* 0x000000ffff347224 */ /* 0x000fcc00078e0057 */
[----:B------:R-:W1:Y:S01]  /*40c0*/  MUFU.EX2 R12, R12 ;  /* 0x0000000c000c7308 */ /* 0x000e620000000800 */
[----:B--2---:R-:W-:-:S01]  /*40d0*/  FADD.FTZ R13, R35, R78 ;  /* 0x0000004e230d7221 */ /* 0x004fc20000010000 */
[----:B------:R-:W-:-:S03]  /*40e0*/  F2FP.SATFINITE.E4M3.F32.PACK_AB_MERGE_C R35, R35, R8, RZ ;  /* 0x000000082323723e */ /* 0x000fc600048070ff */
[----:B------:R-:W-:Y:S01]  /*40f0*/  FADD.FTZ R78, R10, R13 ;  /* 0x0000000d0a4e7221 */ /* 0x000fe20000010000 */
[----:B------:R-:W-:Y:S01]  /*4100*/  F2FP.SATFINITE.E4M3.F32.PACK_AB_MERGE_C R172, R31, R6, R35 ;  /* 0x000000061fac723e */ /* 0x000fe20004807023 */
[----:B------:R-:W-:Y:S01]  /*4110*/  IMAD.MOV.U32 R35, RZ, RZ, R87 ;  /* 0x000000ffff237224 */ /* 0x000fe200078e0057 */
[----:B------:R-:W2:Y:S01]  /*4120*/  MUFU.EX2 R15, R15 ;  /* 0x0000000f000f7308 */ /* 0x000ea20000000800 */
[----:B0-----:R-:W-:-:S01]  /*4130*/  FADD.FTZ R9, R39, R78 ;  /* 0x0000004e27097221 */ /* 0x001fc20000010000 */
[----:B---3--:R-:W-:Y:S01]  /*4140*/  FADD.FTZ R78, R56, R3 ;  /* 0x00000003384e7221 */ /* 0x008fe20000010000 */
[----:B------:R-:W-:-:S05]  /*4150*/  IMAD.MOV.U32 R31, RZ, RZ, R87 ;  /* 0x000000ffff1f7224 */ /* 0x000fca00078e0057 */
[----:B------:R-:W0:Y:S01]  /*4160*/  MUFU.EX2 R63, R63 ;  /* 0x0000003f003f7308 */ /* 0x000e220000000800 */
[----:B-1----:R-:W-:-:S07]  /*4170*/  FADD.FTZ R80, R12, R9 ;  /* 0x000000090c507221 */ /* 0x002fce0000010000 */
[----:B------:R-:W1:Y:S01]  /*4180*/  MUFU.EX2 R58, R21 ;  /* 0x00000015003a7308 */ /* 0x000e620000000800 */
[----:B--2---:R-:W-:-:S07]  /*4190*/  FADD.FTZ R3, R15, R78 ;  /* 0x0000004e0f037221 */ /* 0x004fce0000010000 */
[----:B------:R-:W2:Y:S01]  /*41a0*/  MUFU.EX2 R41, R41 ;  /* 0x0000002900297308 */ /* 0x000ea20000000800 */
[----:B0-----:R-:W-:-:S01]  /*41b0*/  FADD.FTZ R9, R63, R80 ;  /* 0x000000503f097221 */ /* 0x001fc20000010000 */
[----:B------:R-:W-:-:S03]  /*41c0*/  F2FP.SATFINITE.E4M3.F32.PACK_AB_MERGE_C R63, R63, R12, RZ ;  /* 0x0000000c3f3f723e */ /* 0x000fc600048070ff */
[----:B------:R-:W-:Y:S01]  /*41d0*/  FADD.FTZ R80, R14, R9 ;  /* 0x000000090e507221 */ /* 0x000fe20000010000 */
[----:B------:R-:W-:Y:S01]  /*41e0*/  F2FP.SATFINITE.E4M3.F32.PACK_AB_MERGE_C R174, R39, R10, R63 ;  /* 0x0000000a27ae723e */ /* 0x000fe2000480703f */
[----:B------:R-:W-:Y:S01]  /*41f0*/  IMAD.MOV.U32 R63, RZ, RZ, R87 ;  /* 0x000000ffff3f7224 */ /* 0x000fe200078e0057 */
[----:B------:R-:W0:Y:S01]  /*4200*/  MUFU.EX2 R67, R67 ;  /* 0x0000004300437308 */ /* 0x000e220000000800 */
[----:B-1----:R-:W-:-:S01]  /*4210*/  FADD.FTZ R78, R58, R3 ;  /* 0x000000033a4e7221 */ /* 0x002fc20000010000 */
[----:B------:R-:W-:Y:S01]  /*4220*/  F2FP.SATFINITE.E4M3.F32.PACK_AB_MERGE_C R15, R58, R15, RZ ;  /* 0x0000000f3a0f723e */ /* 0x000fe200048070ff */
[--C-:B------:R-:W-:Y:S02]  /*4230*/  IMAD.MOV.U32 R58, RZ, RZ, R87.reuse ;  /* 0x000000ffff3a7224 */ /* 0x100fe400078e0057 */
[----:B------:R-:W-:Y:S01]  /*4240*/  IMAD.MOV.U32 R39, RZ, RZ, R87 ;  /* 0x000000ffff277224 */ /* 0x000fe200078e0057 */
[----:B------:R-:W-:Y:S01]  /*4250*/  F2FP.SATFINITE.E4M3.F32.PACK_AB_MERGE_C R175, R56, R11, R15 ;  /* 0x0000000b38af723e */ /* 0x000fe2000480700f */
[----:B------:R-:W-:Y:S01]  /*4260*/  IMAD.MOV.U32 R56, RZ, RZ, R87 ;  /* 0x000000ffff387224 */ /* 0x000fe200078e0057 */
[----:B------:R1:W3:Y:S01]  /*4270*/  MUFU.EX2 R60, R43 ;  /* 0x0000002b003c7308 */ /* 0x0002e20000000800 */
[----:B--2---:R-:W-:-:S07]  /*4280*/  FADD.FTZ R3, R41, R78 ;  /* 0x0000004e29037221 */ /* 0x004fce0000010000 */
[----:B------:R-:W2:Y:S01]  /*4290*/  MUFU.EX2 R45, R45 ;  /* 0x0000002d002d7308 */ /* 0x000ea20000000800 */
[----:B0-----:R-:W-:-:S01]  /*42a0*/  FADD.FTZ R9, R67, R80 ;  /* 0x0000005043097221 */ /* 0x001fc20000010000 */
[----:B-1----:R-:W-:-:S03]  /*42b0*/  IMAD.MOV.U32 R43, RZ, RZ, R87 ;  /* 0x000000ffff2b7224 */ /* 0x002fc600078e0057 */
[----:B------:R-:W-:-:S03]  /*42c0*/  FADD.FTZ R82, R20, R9 ;  /* 0x0000000914527221 */ /* 0x000fc60000010000 */
[----:B------:R-:W0:Y:S01]  /*42d0*/  MUFU.EX2 R69, R69 ;  /* 0x0000004500457308 */ /* 0x000e220000000800 */
[----:B---3--:R-:W-:-:S07]  /*42e0*/  FADD.FTZ R80, R60, R3 ;  /* 0x000000033c507221 */ /* 0x008fce0000010000 */
[----:B------:R1:W3:Y:S01]  /*42f0*/  MUFU.EX2 R62, R47 ;  /* 0x0000002f003e7308 */ /* 0x0002e20000000800 */
[----:B--2---:R-:W-:-:S07]  /*4300*/  FADD.FTZ R3, R45, R80 ;  /* 0x000000502d037221 */ /* 0x004fce0000010000 */
[----:B------:R-:W2:Y:S01]  /*4310*/  MUFU.EX2 R49, R49 ;  /* 0x0000003100317308 */ /* 0x000ea20000000800 */
[----:B0-----:R-:W-:-:S01]  /*4320*/  FADD.FTZ R9, R69, R82 ;  /* 0x0000005245097221 */ /* 0x001fc20000010000 */
[----:B------:R-:W-:Y:S01]  /*4330*/  F2FP.SATFINITE.E4M3.F32.PACK_AB_MERGE_C R69, R69, R20, RZ ;  /* 0x000000144545723e */ /* 0x000fe200048070ff */
[----:B-1----:R-:W-:Y:S02]  /*4340*/  IMAD.MOV.U32 R47, RZ, RZ, R87 ;  /* 0x000000ffff2f7224 */ /* 0x002fe400078e0057 */
[----:B------:R-:W-:Y:S01]  /*4350*/  FADD.FTZ R82, R24, R9 ;  /* 0x0000000918527221 */ /* 0x000fe20000010000 */
[----:B------:R-:W-:Y:S01]  /*4360*/  F2FP.SATFINITE.E4M3.F32.PACK_AB_MERGE_C R176, R67, R14, R69 ;  /* 0x0000000e43b0723e */ /* 0x000fe20004807045 */
[----:B------:R-:W-:Y:S01]  /*4370*/  IMAD.MOV.U32 R69, RZ, RZ, R87 ;  /* 0x000000ffff457224 */ /* 0x000fe200078e0057 */
[----:B------:R-:W0:Y:S01]  /*4380*/  MUFU.EX2 R73, R73 ;  /* 0x0000004900497308 */ /* 0x000e220000000800 */
[----:B---3--:R-:W-:-:S01]  /*4390*/  FADD.FTZ R80, R62, R3 ;  /* 0x000000033e507221 */ /* 0x008fc20000010000 */
[----:B------:R-:W-:Y:S01]  /*43a0*/  F2FP.SATFINITE.E4M3.F32.PACK_AB_MERGE_C R45, R62, R45, RZ ;  /* 0x0000002d3e2d723e */ /* 0x000fe200048070ff */
[----:B------:R-:W-:-:S02]  /*43b0*/  IMAD.MOV.U32 R67, RZ, RZ, R87 ;  /* 0x000000ffff437224 */ /* 0x000fc400078e0057 */
[----:B------:R-:W-:Y:S01]  /*43c0*/  IMAD.MOV.U32 R62, RZ, RZ, R87 ;  /* 0x000000ffff3e7224 */ /* 0x000fe200078e0057 */
[----:B------:R-:W-:Y:S01]  /*43d0*/  F2FP.SATFINITE.E4M3.F32.PACK_AB_MERGE_C R177, R60, R41, R45 ;  /* 0x000000293cb1723e */ /* 0x000fe2000480702d */
[----:B------:R-:W-:Y:S01]  /*43e0*/  IMAD.MOV.U32 R60, RZ, RZ, R87 ;  /* 0x000000ffff3c7224 */ /* 0x000fe200078e0057 */
[----:B------:R1:W3:Y:S01]  /*43f0*/  MUFU.EX2 R64, R51 ;  /* 0x0000003300407308 */ /* 0x0002e20000000800 */
[----:B--2---:R-:W-:-:S01]  /*4400*/  FADD.FTZ R3, R49, R80 ;  /* 0x0000005031037221 */ /* 0x004fc20000010000 */
[--C-:B------:R-:W-:Y:S02]  /*4410*/  IMAD.MOV.U32 R45, RZ, RZ, R87.reuse ;  /* 0x000000ffff2d7224 */ /* 0x100fe400078e0057 */
[----:B------:R-:W-:-:S04]  /*4420*/  IMAD.MOV.U32 R41, RZ, RZ, R87 ;  /* 0x000000ffff297224 */ /* 0x000fc800078e0057 */
[----:B------:R-:W2:Y:S01]  /*4430*/  MUFU.EX2 R53, R53 ;  /* 0x0000003500357308 */ /* 0x000ea20000000800 */
[----:B0-----:R-:W-:-:S01]  /*4440*/  FADD.FTZ R9, R73, R82 ;  /* 0x0000005249097221 */ /* 0x001fc20000010000 */
[----:B-1----:R-:W-:-:S03]  /*4450*/  IMAD.MOV.U32 R51, RZ, RZ, R87 ;  /* 0x000000ffff337224 */ /* 0x002fc600078e0057 */
[----:B------:R-:W-:-:S03]  /*4460*/  FADD.FTZ R84, R26, R9 ;  /* 0x000000091a547221 */ /* 0x000fc60000010000 */
[----:B------:R-:W0:Y:S01]  /*4470*/  MUFU.EX2 R77, R77 ;  /* 0x0000004d004d7308 */ /* 0x000e220000000800 */
[----:B---3--:R-:W-:-:S07]  /*4480*/  FADD.FTZ R82, R64, R3 ;  /* 0x0000000340527221 */ /* 0x008fce0000010000 */
[----:B------:R-:W1:Y:S01]  /*4490*/  MUFU.EX2 R66, R55 ;  /* 0x0000003700427308 */ /* 0x000e620000000800 */
[----:B--2---:R-:W-:-:S01]  /*44a0*/  FADD.FTZ R3, R53, R82 ;  /* 0x0000005235037221 */ /* 0x004fc20000010000 */
[----:B------:R-:W-:-:S06]  /*44b0*/  IMAD.MOV.U32 R82, RZ, RZ, R87 ;  /* 0x000000ffff527224 */ /* 0x000fcc00078e0057 */
[----:B------:R-:W2:Y:S01]  /*44c0*/  MUFU.EX2 R57, R57 ;  /* 0x0000003900397308 */ /* 0x000ea20000000800 */
[----:B0-----:R-:W-:-:S01]  /*44d0*/  FADD.FTZ R9, R77, R84 ;  /* 0x000000544d097221 */ /* 0x001fc20000010000 */
[----:B------:R-:W-:Y:S01]  /*44e0*/  F2FP.SATFINITE.E4M3.F32.PACK_AB_MERGE_C R26, R77, R26, RZ ;  /* 0x0000001a4d1a723e */ /* 0x000fe200048070ff */
[----:B------:R-:W-:Y:S02]  /*44f0*/  IMAD.MOV.U32 R84, RZ, RZ, R87 ;  /* 0x000000ffff547224 */ /* 0x000fe400078e0057 */
[----:B------:R-:W-:Y:S01]  /*4500*/  FADD.FTZ R12, R28, R9 ;  /* 0x000000091c0c7221 */ /* 0x000fe20000010000 */
[----:B------:R-:W-:Y:S01]  /*4510*/  F2FP.SATFINITE.E4M3.F32.PACK_AB_MERGE_C R178, R73, R24, R26 ;  /* 0x0000001849b2723e */ /* 0x000fe2000480701a */
[----:B------:R-:W-:Y:S01]  /*4520*/  IMAD.MOV.U32 R77, RZ, RZ, R87 ;  /* 0x000000ffff4d7224 */ /* 0x000fe200078e0057 */
[----:B------:R-:W0:Y:S01]  /*4530*/  MUFU.EX2 R79, R79 ;  /* 0x0000004f004f7308 */ /* 0x000e220000000800 */
[----:B-1----:R-:W-:-:S01]  /*4540*/  FADD.FTZ R8, R66, R3 ;  /* 0x0000000342087221 */ /* 0x002fc20000010000 */
        /* <DEDUP_REMOVED lines=8> */
[--C-:B------:R-:W-:Y:S02]  /*45d0*/  IMAD.MOV.U32 R53, RZ, RZ, R87.reuse ;  /* 0x000000ffff357224 */ /* 0x100fe400078e0057 */
[----:B------:R-:W-:Y:S02]  /*45e0*/  IMAD.MOV.U32 R49, RZ, RZ, R87 ;  /* 0x000000ffff317224 */ /* 0x000fe400078e0057 */
[----:B------:R-:W2:Y:S01]  /*45f0*/  MUFU.EX2 R61, R61 ;  /* 0x0000003d003d7308 */ /* 0x000ea20000000800 */
[----:B0-----:R-:W-:-:S01]  /*4600*/  FADD.FTZ R7, R79, R12 ;  /* 0x0000000c4f077221 */ /* 0x001fc20000010000 */
[----:B-1----:R-:W-:-:S02]  /*4610*/  IMAD.MOV.U32 R59, RZ, RZ, R87 ;  /* 0x000000ffff3b7224 */ /* 0x002fc400078e0057 */
[----:B------:R-:W-:Y:S02]  /*4620*/  IMAD.MOV.U32 R26, RZ, RZ, R87 ;  /* 0x000000ffff1a7224 */ /* 0x000fe400078e0057 */
[----:B------:R-:W-:Y:S01]  /*4630*/  FADD.FTZ R20, R30, R7 ;  /* 0x000000071e147221 */ /* 0x000fe20000010000 */
[----:B------:R-:W-:Y:S01]  /*4640*/  IMAD.MOV.U32 R24, RZ, RZ, R87 ;  /* 0x000000ffff187224 */ /* 0x000fe200078e0057 */
[----:B------:R-:W0:Y:S01]  /*4650*/  MUFU.EX2 R81, R81 ;  /* 0x0000005100517308 */ /* 0x000e220000000800 */
[----:B---3--:R-:W-:-:S07]  /*4660*/  FADD.FTZ R12, R68, R3 ;  /* 0x00000003440c7221 */ /* 0x008fce0000010000 */
[----:B------:R-:W1:Y:S01]  /*4670*/  MUFU.EX2 R70, R25 ;  /* 0x0000001900467308 */ /* 0x000e620000000800 */
[----:B--2---:R-:W-:-:S07]  /*4680*/  FADD.FTZ R3, R61, R12 ;  /* 0x0000000c3d037221 */ /* 0x004fce0000010000 */
        /* <DEDUP_REMOVED lines=10> */
[--C-:B------:R-:W-:Y:S01]  /*4730*/  IMAD.MOV.U32 R70, RZ, RZ, R87.reuse ;  /* 0x000000ffff467224 */ /* 0x100fe200078e0057 */
[----:B------:R-:W-:Y:S01]  /*4740*/  MOV R28, R87 ;  /* 0x00000057001c7202 */ /* 0x000fe20000000f00 */
[----:B------:R-:W-:Y:S01]  /*4750*/  IMAD.MOV.U32 R30, RZ, RZ, R87 ;  /* 0x000000ffff1e7224 */ /* 0x000fe200078e0057 */
[----:B------:R-:W-:Y:S01]  /*4760*/  F2FP.SATFINITE.E4M3.F32.PACK_AB_MERGE_C R181, R68, R57, R61 ;  /* 0x0000003944b5723e */ /* 0x000fe2000480703d */
[----:B------:R-:W-:Y:S01]  /*4770*/  IMAD.MOV.U32 R68, RZ, RZ, R87 ;  /* 0x000000ffff447224 */ /* 0x000fe200078e0057 */
[----:B------:R1:W3:Y:S01]  /*4780*/  MUFU.EX2 R72, R27 ;  /* 0x0000001b00487308 */ /* 0x0002e20000000800 */
[----:B--2---:R-:W-:-:S01]  /*4790*/  FADD.FTZ R3, R65, R12 ;  /* 0x0000000c41037221 */ /* 0x004fc20000010000 */
[----:B------:R-:W-:-:S02]  /*47a0*/  IMAD.MOV.U32 R61, RZ, RZ, R87 ;  /* 0x000000ffff3d7224 */ /* 0x000fc400078e0057 */
[--C-:B------:R-:W-:Y:S02]  /*47b0*/  IMAD.MOV.U32 R57, RZ, RZ, R87.reuse ;  /* 0x000000ffff397224 */ /* 0x100fe400078e0057 */
[----:B------:R-:W-:Y:S02]  /*47c0*/  IMAD.MOV.U32 R25, RZ, RZ, R87 ;  /* 0x000000ffff197224 */ /* 0x000fe400078e0057 */
        /* <DEDUP_REMOVED lines=9> */
[C---:B0-----:R-:W-:Y:S01]  /*4860*/  F2FP.SATFINITE.E4M3.F32.PACK_AB_MERGE_C R34, R85.reuse, R34, RZ ;  /* 0x000000225522723e */ /* 0x041fe200048070ff */
[----:B------:R-:W-:Y:S01]  /*4870*/  FADD.FTZ R85, R85, R20 ;  /* 0x0000001455557221 */ /* 0x000fe20000010000 */
[----:B-1----:R-:W-:Y:S02]  /*4880*/  MOV R75, R87 ;  /* 0x00000057004b7202 */ /* 0x002fe40000000f00 */
[----:B------:R-:W-:Y:S01]  /*4890*/  F2FP.SATFINITE.E4M3.F32.PACK_AB_MERGE_C R182, R83, R32, R34 ;  /* 0x0000002053b6723e */ /* 0x000fe20004807022 */
[----:B------:R-:W-:Y:S02]  /*48a0*/  IMAD.MOV.U32 R83, RZ, RZ, R87 ;  /* 0x000000ffff537224 */ /* 0x000fe400078e0057 */
[----:B------:R-:W0:Y:S01]  /*48b0*/  MUFU.EX2 R29, R29 ;  /* 0x0000001d001d7308 */ /* 0x000e220000000800 */
[C---:B---3--:R-:W-:Y:S01]  /*48c0*/  F2FP.SATFINITE.E4M3.F32.PACK_AB_MERGE_C R71, R74.reuse, R71, RZ ;  /* 0x000000474a47723e */ /* 0x048fe200048070ff */
[----:B------:R-:W-:Y:S01]  /*48d0*/  FADD.FTZ R74, R74, R3 ;  /* 0x000000034a4a7221 */ /* 0x000fe20000010000 */
[----:B------:R-:W-:-:S02]  /*48e0*/  IMAD.MOV.U32 R34, RZ, RZ, R87 ;  /* 0x000000ffff227224 */ /* 0x000fc400078e0057 */
[----:B------:R-:W-:Y:S01]  /*48f0*/  F2FP.SATFINITE.E4M3.F32.PACK_AB_MERGE_C R183, R72, R65, R71 ;  /* 0x0000004148b7723e */ /* 0x000fe20004807047 */
[----:B------:R-:W-:Y:S02]  /*4900*/  IMAD.MOV.U32 R72, RZ, RZ, R87 ;  /* 0x000000ffff487224 */ /* 0x000fe400078e0057 */
[----:B------:R-:W1:Y:S01]  /*4910*/  MUFU.EX2 R93, R93 ;  /* 0x0000005d005d7308 */ /* 0x000e620000000800 */
[----:B--2---:R-:W-:-:S01]  /*4920*/  FADD.FTZ R10, R36, R85 ;  /* 0x00000055240a7221 */ /* 0x004fc20000010000 */
[--C-:B------:R-:W-:Y:S02]  /*4930*/  IMAD.MOV.U32 R85, RZ, RZ, R87.reuse ;  /* 0x000000ffff557224 */ /* 0x100fe400078e0057 */
[--C-:B------:R-:W-:Y:S02]  /*4940*/  IMAD.MOV.U32 R71, RZ, RZ, R87.reuse ;  /* 0x000000ffff477224 */ /* 0x100fe400078e0057 */
[----:B------:R-:W-:Y:S02]  /*4950*/  IMAD.MOV.U32 R65, RZ, RZ, R87 ;  /* 0x000000ffff417224 */ /* 0x000fe400078e0057 */
[----:B------:R-:W2:Y:S01]  /*4960*/  MUFU.EX2 R76, R95 ;  /* 0x0000005f004c7308 */ /* 0x000ea20000000800 */
[----:B0-----:R-:W-:-:S01]  /*4970*/  FADD.FTZ R3, R29, R74 ;  /* 0x0000004a1d037221 */ /* 0x001fc20000010000 */
[----:B------:R-:W-:-:S02]  /*4980*/  IMAD.MOV.U32 R74, RZ, RZ, R87 ;  /* 0x000000ffff4a7224 */ /* 0x000fc400078e0057 */
[----:B------:R-:W-:-:S04]  /*4990*/  IMAD.MOV.U32 R32, RZ, RZ, R87 ;  /* 0x000000ffff207224 */ /* 0x000fc800078e0057 */
[----:B------:R-:W0:Y:S01]  /*49a0*/  MUFU.EX2 R38, R38 ;  /* 0x0000002600267308 */ /* 0x000e220000000800 */
[----:B-1----:R-:W-:-:S07]  /*49b0*/  FADD.FTZ R5, R93, R10 ;  /* 0x0000000a5d057221 */ /* 0x002fce0000010000 */
[----:B------:R-:W1:Y:S01]  /*49c0*/  MUFU.EX2 R105, R105 ;  /* 0x0000006900697308 */ /* 0x000e620000000800 */
[----:B--2---:R-:W-:-:S07]  /*49d0*/  FADD.FTZ R10, R76, R3 ;  /* 0x000000034c0a7221 */ /* 0x004fce0000010000 */
[----:B------:R-:W2:Y:S01]  /*49e0*/  MUFU.EX2 R99, R99 ;  /* 0x0000006300637308 */ /* 0x000ea20000000800 */
[----:B0-----:R-:W-:-:S07]  /*49f0*/  FADD.FTZ R12, R38, R5 ;  /* 0x00000005260c7221 */ /* 0x001fce0000010000 */
[----:B------:R-:W0:Y:S01]  /*4a00*/  MUFU.EX2 R78, R109 ;  /* 0x0000006d004e7308 */ /* 0x000e220000000800 */
[----:B-1----:R-:W-:-:S07]  /*4a10*/  FADD.FTZ R3, R105, R10 ;  /* 0x0000000a69037221 */ /* 0x002fce0000010000 */
[----:B------:R-:W1:Y:S01]  /*4a20*/  MUFU.EX2 R40, R40 ;  /* 0x0000002800287308 */ /* 0x000e620000000800 */
[C---:B--2---:R-:W-:Y:S01]  /*4a30*/  F2FP.SATFINITE.E4M3.F32.PACK_AB_MERGE_C R38, R99.reuse, R38, RZ ;  /* 0x000000266326723e */ /* 0x044fe200048070ff */
[----:B------:R-:W-:-:S03]  /*4a40*/  FADD.FTZ R99, R99, R12 ;  /* 0x0000000c63637221 */ /* 0x000fc60000010000 */
[----:B------:R-:W-:Y:S01]  /*4a50*/  F2FP.SATFINITE.E4M3.F32.PACK_AB_MERGE_C R184, R93, R36, R38 ;  /* 0x000000245db8723e */ /* 0x000fe20004807026 */
[----:B------:R-:W-:Y:S02]  /*4a60*/  IMAD.MOV.U32 R38, RZ, RZ, R87 ;  /* 0x000000ffff267224 */ /* 0x000fe400078e0057 */
[----:B------:R-:W2:Y:S01]  /*4a70*/  MUFU.EX2 R115, R115 ;  /* 0x0000007300737308 */ /* 0x000ea20000000800 */
[C---:B0-----:R-:W-:Y:S01]  /*4a80*/  F2FP.SATFINITE.E4M3.F32.PACK_AB_MERGE_C R105, R78.reuse, R105, RZ ;  /* 0x000000694e69723e */ /* 0x041fe200048070ff */
[----:B------:R-:W-:Y:S01]  /*4a90*/  FADD.FTZ R78, R78, R3 ;  /* 0x000000034e4e7221 */ /* 0x000fe20000010000 */
[----:B------:R-:W-:Y:S02]  /*4aa0*/  IMAD.MOV.U32 R36, RZ, RZ, R87 ;  /* 0x000000ffff247224 */ /* 0x000fe400078e0057 */
[----:B------:R-:W-:Y:S01]  /*4ab0*/  F2FP.SATFINITE.E4M3.F32.PACK_AB_MERGE_C R185, R76, R29, R105 ;  /* 0x0000001d4cb9723e */ /* 0x000fe20004807069 */
[----:B------:R-:W-:Y:S02]  /*4ac0*/  IMAD.MOV.U32 R76, RZ, RZ, R87 ;  /* 0x000000ffff4c7224 */ /* 0x000fe400078e0057 */
[----:B------:R-:W0:Y:S01]  /*4ad0*/  MUFU.EX2 R97, R97 ;  /* 0x0000006100617308 */ /* 0x000e220000000800 */
[----:B-1----:R-:W-:-:S01]  /*4ae0*/  FADD.FTZ R10, R40, R99 ;  /* 0x00000063280a7221 */ /* 0x002fc20000010000 */
[----:B------:R-:W-:-:S06]  /*4af0*/  IMAD.MOV.U32 R29, RZ, RZ, R87 ;  /* 0x000000ffff1d7224 */ /* 0x000fcc00078e0057 */
[----:B------:R1:W3:Y:S01]  /*4b00*/  MUFU.EX2 R80, R33 ;  /* 0x0000002100507308 */ /* 0x0002e20000000800 */
[----:B--2---:R-:W-:-:S01]  /*4b10*/  FADD.FTZ R3, R115, R78 ;  /* 0x0000004e73037221 */ /* 0x004fc20000010000 */
[----:B------:R-:W-:-:S06]  /*4b20*/  IMAD.MOV.U32 R78, RZ, RZ, R87 ;  /* 0x000000ffff4e7224 */ /* 0x000fcc00078e0057 */
[----:B------:R-:W2:Y:S01]  /*4b30*/  MUFU.EX2 R42, R42 ;  /* 0x0000002a002a7308 */ /* 0x000ea20000000800 */
[----:B0-----:R-:W-:-:S01]  /*4b40*/  FADD.FTZ R5, R97, R10 ;  /* 0x0000000a61057221 */ /* 0x001fc20000010000 */
[----:B-1----:R-:W-:-:S06]  /*4b50*/  IMAD.MOV.U32 R33, RZ, RZ, R87 ;  /* 0x000000ffff217224 */ /* 0x002fcc00078e0057 */
[----:B------:R-:W0:Y:S01]  /*4b60*/  MUFU.EX2 R133, R133 ;  /* 0x0000008500857308 */ /* 0x000e220000000800 */
[----:B---3--:R-:W-:-:S07]  /*4b70*/  FADD.FTZ R12, R80, R3 ;  /* 0x00000003500c7221 */ /* 0x008fce0000010000 */
[----:B------:R-:W1:Y:S01]  /*4b80*/  MUFU.EX2 R101, R101 ;  /* 0x0000006500657308 */ /* 0x000e620000000800 */
[----:B--2---:R-:W-:-:S07]  /*4b90*/  FADD.FTZ R14, R42, R5 ;  /* 0x000000052a0e7221 */ /* 0x004fce0000010000 */
[----:B------:R2:W3:Y:S01]  /*4ba0*/  MUFU.EX2 R8, R37 ;  /* 0x0000002500087308 */ /* 0x0004e20000000800 */
[----:B0-----:R-:W-:-:S07]  /*4bb0*/  FADD.FTZ R3, R133, R12 ;  /* 0x0000000c85037221 */ /* 0x001fce0000010000 */
[----:B------:R-:W0:Y:S01]  /*4bc0*/  MUFU.EX2 R44, R44 ;  /* 0x0000002c002c7308 */ /* 0x000e220000000800 */
[C---:B-1----:R-:W-:Y:S01]  /*4bd0*/  F2FP.SATFINITE.E4M3.F32.PACK_AB_MERGE_C R42, R101.reuse, R42, RZ ;  /* 0x0000002a652a723e */ /* 0x042fe200048070ff */
[----:B------:R-:W-:Y:S01]  /*4be0*/  FADD.FTZ R101, R101, R14 ;  /* 0x0000000e65657221 */ /* 0x000fe20000010000 */
[--C-:B--2---:R-:W-:Y:S02]  /*4bf0*/  IMAD.MOV.U32 R37, RZ, RZ, R87.reuse ;  /* 0x000000ffff257224 */ /* 0x104fe400078e0057 */
[----:B------:R-:W-:Y:S01]  /*4c00*/  F2FP.SATFINITE.E4M3.F32.PACK_AB_MERGE_C R186, R97, R40, R42 ;  /* 0x0000002861ba723e */ /* 0x000fe2000480702a */
[----:B------:R-:W-:Y:S02]  /*4c10*/  IMAD.MOV.U32 R42, RZ, RZ, R87 ;  /* 0x000000ffff2a7224 */ /* 0x000fe400078e0057 */
[----:B------:R-:W1:Y:S01]  /*4c20*/  MUFU.EX2 R147, R147 ;  /* 0x0000009300937308 */ /* 0x000e620000000800 */
[C---:B---3--:R-:W-:Y:S01]  /*4c30*/  F2FP.SATFINITE.E4M3.F32.PACK_AB_MERGE_C R133, R8.reuse, R133, RZ ;  /* 0x000000850885723e */ /* 0x048fe200048070ff */
[----:B------:R-:W-:Y:S01]  /*4c40*/  FADD.FTZ R8, R8, R3 ;  /* 0x0000000308087221 */ /* 0x000fe20000010000 */
[----:B------:R-:W-:-:S02]  /*4c50*/  IMAD.MOV.U32 R40, RZ, RZ, R87 ;  /* 0x000000ffff287224 */ /* 0x000fc400078e0057 */
[----:B------:R-:W-:Y:S01]  /*4c60*/  F2FP.SATFINITE.E4M3.F32.PACK_AB_MERGE_C R187, R80, R115, R133 ;  /* 0x0000007350bb723e */ /* 0x000fe20004807085 */
[----:B------:R-:W-:Y:S02]  /*4c70*/  IMAD.MOV.U32 R80, RZ, RZ, R87 ;  /* 0x000000ffff507224 */ /* 0x000fe400078e0057 */
[----:B------:R-:W2:Y:S01]  /*4c80*/  MUFU.EX2 R103, R103 ;  /* 0x0000006700677308 */ /* 0x000ea20000000800 */
[----:B0-----:R-:W-:-:S07]  /*4c90*/  FADD.FTZ R12, R44, R101 ;  /* 0x000000652c0c7221 */ /* 0x001fce0000010000 */
        /* <DEDUP_REMOVED lines=9> */
[----:B--2---:R-:W-:-:S07]  /*4d30*/  FADD.FTZ R3, R155, R8 ;  /* 0x000000089b037221 */ /* 0x004fce0000010000 */
[----:B------:R-:W2:Y:S01]  /*4d40*/  MUFU.EX2 R48, R48 ;  /* 0x0000003000307308 */ /* 0x000ea20000000800 */
[C---:B0-----:R-:W-:Y:S01]  /*4d50*/  F2FP.SATFINITE.E4M3.F32.PACK_AB_MERGE_C R46, R107.reuse, R46, RZ ;  /* 0x0000002e6b2e723e */ /* 0x041fe200048070ff */
[----:B------:R-:W-:-:S03]  /*4d60*/  FADD.FTZ R107, R107, R12 ;  /* 0x0000000c6b6b7221 */ /* 0x000fc60000010000 */
[----:B------:R-:W-:Y:S01]  /*4d70*/  F2FP.SATFINITE.E4M3.F32.PACK_AB_MERGE_C R188, R103, R44, R46 ;  /* 0x0000002c67bc723e */ /* 0x000fe2000480702e */
[----:B------:R-:W-:Y:S02]  /*4d80*/  IMAD.MOV.U32 R46, RZ, RZ, R87 ;  /* 0x000000ffff2e7224 */ /* 0x000fe400078e0057 */
[----:B------:R-:W0:Y:S01]  /*4d90*/  MUFU.EX2 R119, R119 ;  /* 0x0000007700777308 */ /* 0x000e220000000800 */
[C---:B-1----:R-:W-:Y:S01]  /*4da0*/  F2FP.SATFINITE.E4M3.F32.PACK_AB_MERGE_C R155, R4.reuse, R155, RZ ;  /* 0x0000009b049b723e */ /* 0x042fe200048070ff */
[----:B------:R-:W-:Y:S01]  /*4db0*/  FADD.FTZ R4, R4, R3 ;  /* 0x0000000304047221 */ /* 0x000fe20000010000 */
[----:B------:R-:W-:Y:S02]  /*4dc0*/  IMAD.MOV.U32 R44, RZ, RZ, R87 ;  /* 0x000000ffff2c7224 */ /* 0x000fe400078e0057 */
[----:B------:R-:W-:-:S03]  /*4dd0*/  F2FP.SATFINITE.E4M3.F32.PACK_AB_MERGE_C R189, R6, R147, R155 ;  /* 0x0000009306bd723e */ /* 0x000fc6000480709b */
[----:B------:R-:W1:Y:S01]  /*4de0*/  MUFU.EX2 R111, R111 ;  /* 0x0000006f006f7308 */ /* 0x000e620000000800 */
[----:B--2---:R-:W-:-:S07]  /*4df0*/  FADD.FTZ R8, R48, R107 ;  /* 0x0000006b30087221 */ /* 0x004fce0000010000 */
[----:B------:R-:W2:Y:S01]  /*4e00*/  MUFU.EX2 R10, R121 ;  /* 0x00000079000a7308 */ /* 0x000ea20000000800 */
[----:B0-----:R-:W-:-:S07]  /*4e10*/  FADD.FTZ R3, R119, R4 ;  /* 0x0000000477037221 */ /* 0x001fce0000010000 */
[----:B------:R-:W-:Y:S01]  /*4e20*/  MUFU.EX2 R50, R50 ;  /* 0x0000003200327308 */ /* 0x000fe20000000800 */
[----:B-1----:R-:W-:-:S07]  /*4e30*/  FADD.FTZ R5, R111, R8 ;  /* 0x000000086f057221 */ /* 0x002fce0000010000 */
[----:B------:R-:W0:Y:S01]  /*4e40*/  MUFU.EX2 R113, R113 ;  /* 0x0000007100717308 */ /* 0x000e220000000800 */
[----:B--2---:R-:W-:-:S07]  /*4e50*/  FADD.FTZ R4, R10, R3 ;  /* 0x000000030a047221 */ /* 0x004fce0000010000 */
[----:B------:R-:W-:Y:S08]  /*4e60*/  MUFU.EX2 R123, R123 ;  /* 0x0000007b007b7308 */ /* 0x000ff00000000800 */
[----:B------:R-:W1:Y:S01]  /*4e70*/  MUFU.EX2 R54, R54 ;  /* 0x0000003600367308 */ /* 0x000e620000000800 */
[----:B0-----:R-:W-:Y:S01]  /*4e80*/  F2FP.SATFINITE.E4M3.F32.PACK_AB_MERGE_C R3, R113, R50, RZ ;  /* 0x000000327103723e */ /* 0x001fe200048070ff */
[----:B------:R-:W-:-:S03]  /*4e90*/  FADD.FTZ R50, R50, R5 ;  /* 0x0000000532327221 */ /* 0x000fc60000010000 */
[----:B------:R-:W-:Y:S01]  /*4ea0*/  F2FP.SATFINITE.E4M3.F32.PACK_AB_MERGE_C R190, R111, R48, R3 ;  /* 0x000000306fbe723e */ /* 0x000fe20004807003 */
[----:B------:R-:W-:-:S01]  /*4eb0*/  FADD.FTZ R5, R113, R50 ;  /* 0x0000003271057221 */ /* 0x000fc20000010000 */
[--C-:B------:R-:W-:Y:S02]  /*4ec0*/  IMAD.MOV.U32 R50, RZ, RZ, R87.reuse ;  /* 0x000000ffff327224 */ /* 0x100fe400078e0057 */
[----:B------:R-:W-:Y:S01]  /*4ed0*/  IMAD.MOV.U32 R48, RZ, RZ, R87 ;  /* 0x000000ffff307224 */ /* 0x000fe200078e0057 */
[----:B-1----:R-:W-:Y:S01]  /*4ee0*/  F2FP.SATFINITE.E4M3.F32.PACK_AB_MERGE_C R6, R54, R123, RZ ;  /* 0x0000007b3606723e */ /* 0x002fe200048070ff */
[----:B------:R-:W-:-:S03]  /*4ef0*/  FADD.FTZ R123, R123, R4 ;  /* 0x000000047b7b7221 */ /* 0x000fc60000010000 */
[----:B------:R-:W-:Y:S01]  /*4f00*/  F2FP.SATFINITE.E4M3.F32.PACK_AB_MERGE_C R191, R10, R119, R6 ;  /* 0x000000770abf723e */ /* 0x000fe20004807006 */
[----:B------:R-:W-:-:S01]  /*4f10*/  FADD.FTZ R4, R54, R123 ;  /* 0x0000007b36047221 */ /* 0x000fc20000010000 */
[----:B------:R-:W-:Y:S01]  /*4f20*/  IMAD.MOV.U32 R54, RZ, RZ, R87 ;  /* 0x000000ffff367224 */ /* 0x000fe200078e0057 */
[----:B------:R-:W-:Y:S06]  /*4f30*/  @!P1 BRA `(.L_x_15) ;  /* 0x0000003800309947 */ /* 0x000fec0003800000 */
[----:B------:R-:W-:Y:S01]  /*4f40*/  IMAD.MOV.U32 R6, RZ, RZ, R91 ;  /* 0x000000ffff067224 */ /* 0x000fe200078e005b */
[----:B------:R-:W-:Y:S01]  /*4f50*/  CS2R R86, SRZ ;  /* 0x0000000000567805 */ /* 0x000fe2000001ff00 */
[----:B------:R-:W-:Y:S01]  /*4f60*/  IMAD.MOV.U32 R3, RZ, RZ, R89 ;  /* 0x000000ffff037224 */ /* 0x000fe200078e0059 */
[----:B------:R-:W-:Y:S02]  /*4f70*/  CS2R R84, SRZ ;  /* 0x0000000000547805 */ /* 0x000fe4000001ff00 */
[----:B------:R-:W-:Y:S02]  /*4f80*/  CS2R R82, SRZ ;  /* 0x0000000000527805 */ /* 0x000fe4000001ff00 */
[----:B------:R-:W-:Y:S02]  /*4f90*/  CS2R R80, SRZ ;  /* 0x0000000000507805 */ /* 0x000fe4000001ff00 */
[----:B------:R-:W-:Y:S02]  /*4fa0*/  CS2R R78, SRZ ;  /* 0x00000000004e7805 */ /* 0x000fe4000001ff00 */
[----:B------:R-:W-:-:S02]  /*4fb0*/  CS2R R76, SRZ ;  /* 0x00000000004c7805 */ /* 0x000fc4000001ff00 */
[----:B------:R-:W-:Y:S02]  /*4fc0*/  CS2R R74, SRZ ;  /* 0x00000000004a7805 */ /* 0x000fe4000001ff00 */
        /* <DEDUP_REMOVED lines=24> */
[----:B------:R-:W-:Y:S01]  /*5150*/  CS2R R24, SRZ ;  /* 0x0000000000187805 */ /* 0x000fe2000001ff00 */
[----:B------:R-:W-:Y:S01]  /*5160*/  UIADD3 UR47, UR47, -0x2, URZ ;  /* 0xfffffffe2f2f7890 */ /* 0x000fe2000fffe03f */
[----:B------:R-:W-:Y:S01]  /*5170*/  UMOV UR52, UR43 ;  /* 0x0000002b00347c82 */ /* 0x000fe20008000000 */
[----:B------:R-:W-:-:S10]  /*5180*/  UMOV UR50, UR51 ;  /* 0x0000003300327c82 */ /* 0x000fd40008000000 */
.L_x_25:
[----:B------:R-:W-:Y:S01]  /*5190*/  ISETP.NE.AND P2, PT, RZ, UR37, PT ;  /* 0x00000025ff007c0c */ /* 0x000fe2000bf45270 */
[----:B------:R-:W-:-:S04]  /*51a0*/  UISETP.NE.AND UP0, UPT, UR50, 0x1, UPT ;  /* 0x000000013200788c */ /* 0x000fc8000bf05270 */
[----:B------:R-:W-:-:S04]  /*51b0*/  USEL UR43, URZ, 0x1, UP0 ;  /* 0x000000013f2b7887 */ /* 0x000fc80008000000 */
[----:B------:R-:W-:-:S04]  /*51c0*/  ULOP3.LUT UR43, UR52, UR43, URZ, 0x3c, !UPT ;  /* 0x0000002b342b7292 */ /* 0x000fc8000f8e3c3f */
[----:B------:R-:W-:Y:S08]  /*51d0*/  @P2 BRA `(.L_x_16) ;  /* 0x0000000000382947 */ /* 0x000ff00003800000 */
[----:B------:R-:W-:Y:S05]  /*51e0*/  @!P0 BRA `(.L_x_17) ;  /* 0x0000000000048947 */ /* 0x000fea0003800000 */
[----:B------:R-:W-:Y:S01]  /*51f0*/  BPT.TRAP 0x1 ;  /* 0x000000040000795c */ /* 0x000fe20000300000 */
.L_x_17:
[----:B------:R-:W-:Y:S01]  /*5200*/  UIADD3 UR6, UR50, 0x1, URZ ;  /* 0x0000000132067890 */ /* 0x000fe2000fffe03f */
[----:B------:R-:W-:-:S03]  /*5210*/  IMAD.U32 R7, RZ, RZ, UR43 ;  /* 0x0000002bff077e24 */ /* 0x000fc6000f8e00ff */
[----:B------:R-:W-:Y:S02]  /*5220*/  UISETP.NE.AND UP0, UPT, UR6, 0x2, UPT ;  /* 0x000000020600788c */ /* 0x000fe4000bf05270 */
[----:B------:R-:W-:Y:S02]  /*5230*/  SHF.L.U32 R7, R7, 0x1f, RZ ;  /* 0x0000001f07077819 */ /* 0x000fe400000006ff */
[----:B------:R-:W-:-:S04]  /*5240*/  USEL UR6, UR6, URZ, UP0 ;  /* 0x0000003f06067287 */ /* 0x000fc80008000000 */
[----:B------:R-:W-:-:S09]  /*5250*/  ULEA UR6, UR6, UR39, 0x3 ;  /* 0x0000002706067291 */ /* 0x000fd2000f8e183f */
[----:B------:R0:W1:Y:S01]  /*5260*/  SYNCS.PHASECHK.TRANS64.TRYWAIT P1, [UR6+0x29830], R7 ;  /* 0x02983007ff0075a7 */ /* 0x0000620008020146 */
[----:B------:R-:W-:Y:S05]  /*5270*/  @!P0 BRA `(.L_x_18) ;  /* 0x0000000000048947 */ /* 0x000fea0003800000 */
[----:B------:R-:W-:Y:S01]  /*5280*/  BPT.TRAP 0x1 ;  /* 0x000000040000795c */ /* 0x000fe20000300000 */
.L_x_18:
[----:B-1----:R-:W-:Y:S05]  /*5290*/  @P1 BRA `(.L_x_16) ;  /* 0x0000000000081947 */ /* 0x002fea0003800000 */
[----:B------:R-:W1:Y:S02]  /*52a0*/  SYNCS.PHASECHK.TRANS64.TRYWAIT P1, [UR6+0x29830], R7 ;  /* 0x02983007ff0075a7 */ /* 0x000e640008020146 */
[----:B-1----:R-:W-:Y:S05]  /*52b0*/  @!P1 BRA `(.L_x_19) ;  /* 0x0000009000609947 */ /* 0x002fea0003800000 */
.L_x_16:
[----:B01----:R-:W-:Y:S01]  /*52c0*/  VIADD R7, R22, 0x8 ;  /* 0x0000000816077836 */ /* 0x003fe20000000000 */
[----:B------:R-:W-:Y:S01]  /*52d0*/  UIADD3 UR51, UR50, 0x1, URZ ;  /* 0x0000000132337890 */ /* 0x000fe2000fffe03f */
[----:B------:R-:W-:Y:S01]  /*52e0*/  UMOV UR27, 0x80000020 ;  /* 0x80000020001b7882 */ /* 0x000fe20000000000 */
[----:B------:R-:W-:Y:S02]  /*52f0*/  UMOV UR28, UR24 ;  /* 0x00000018001c7c82 */ /* 0x000fe40008000000 */
[----:B------:R0:W-:Y:S01]  /*5300*/  BAR.SYNC.DEFER_BLOCKING R7, 0x100 ;  /* 0x000400070000751d */ /* 0x0001e20000010000 */
[----:B------:R-:W-:-:S04]  /*5310*/  UISETP.NE.AND UP0, UPT, UR51, 0x2, UPT ;  /* 0x000000023300788c */ /* 0x000fc8000bf05270 */
[----:B------:R-:W-:Y:S01]  /*5320*/  USEL UR51, UR51, URZ, UP0 ;  /* 0x0000003f33337287 */ /* 0x000fe20008000000 */
[----:B------:R-:W-:Y:S01]  /*5330*/  UMOV UR29, UR25 ;  /* 0x00000019001d7c82 */ /* 0x000fe20008000000 */
[----:B------:R-:W-:Y:S02]  /*5340*/  UMOV UR31, 0x80000020 ;  /* 0x80000020001f7882 */ /* 0x000fe40000000000 */
[----:B------:R-:W-:Y:S01]  /*5350*/  UIMAD UR53, UR51, 0x780, UR46 ;  /* 0x00000780333578a4 */ /* 0x000fe2000f8e022e */
[----:B------:R-:W-:Y:S01]  /*5360*/  UMOV UR32, UR24 ;  /* 0x0000001800207c82 */ /* 0x000fe20008000000 */
[----:B------:R-:W-:Y:S02]  /*5370*/  UMOV UR33, UR25 ;  /* 0x0000001900217c82 */ /* 0x000fe40008000000 */
[----:B------:R-:W-:Y:S02]  /*5380*/  UIADD3 UR30, UR53, 0x80, URZ ;  /* 0x00000080351e7890 */ /* 0x000fe4000fffe03f */
[----:B------:R-:W-:-:S02]  /*5390*/  UIADD3 UR34, UR53, 0x100, URZ ;  /* 0x0000010035227890 */ /* 0x000fc4000fffe03f */
[----:B------:R-:W-:Y:S01]  /*53a0*/  UMOV UR26, UR53 ;  /* 0x00000035001a7c82 */ /* 0x000fe20008000000 */
[----:B------:R-:W-:Y:S01]  /*53b0*/  UMOV UR35, 0x80000020 ;  /* 0x8000002000237882 */ /* 0x000fe20000000000 */
[----:B------:R-:W-:Y:S01]  /*53c0*/  UIADD3 UR6, UR53, 0x200, URZ ;  /* 0x0000020035067890 */ /* 0x000fe2000fffe03f */
[----:B------:R-:W-:Y:S01]  /*53d0*/  UMOV UR7, 0x80000020 ;  /* 0x8000002000077882 */ /* 0x000fe20000000000 */
[----:B------:R-:W-:Y:S01]  /*53e0*/  UIADD3 UR10, UR53, 0x202, URZ ;  /* 0x00000202350a7890 */ /* 0x000fe2000fffe03f */
[----:B------:R-:W-:Y:S01]  /*53f0*/  WARPGROUP.ARRIVE ;  /* 0x00000000000079c5 */ /* 0x000fe20000000000 */
[----:B------:R-:W-:Y:S01]  /*5400*/  UMOV UR11, 0x80000020 ;  /* 0x80000020000b7882 */ /* 0x000fe20000000000 */
[----:B------:R-:W-:Y:S01]  /*5410*/  UIADD3 UR14, UR53, 0x282, URZ ;  /* 0x00000282350e7890 */ /* 0x000fe2000fffe03f */
[----:B------:R-:W-:Y:S01]  /*5420*/  UMOV UR15, 0x80000020 ;  /* 0x80000020000f7882 */ /* 0x000fe20000000000 */
[----:B------:R-:W-:Y:S02]  /*5430*/  UIADD3 UR18, UR53, 0x500, URZ ;  /* 0x0000050035127890 */ /* 0x000fe4000fffe03f */
[----:B------:R-:W-:Y:S01]  /*5440*/  QGMMA.64x32x32.F32.E4M3.E4M3 R152, gdesc[UR24], RZ, !UPT, gsb0 ;  /* 0x00600000189879f3 */ /* 0x000fe2000c0008ff */
[----:B------:R-:W-:Y:S01]  /*5450*/  UIADD3 UR26, UR53, 0x180, URZ ;  /* 0x00000180351a7890 */ /* 0x000fe2000fffe03f */
[----:B------:R-:W-:Y:S01]  /*5460*/  UMOV UR27, 0x80000020 ;  /* 0x80000020001b7882 */ /* 0x000fe20000000000 */
[----:B------:R-:W-:Y:S01]  /*5470*/  UMOV UR19, 0x80000020 ;  /* 0x8000002000137882 */ /* 0x000fe20000000000 */
[----:B------:R-:W-:Y:S01]  /*5480*/  UIADD3 UR22, UR53, 0x502, URZ ;  /* 0x0000050235167890 */ /* 0x000fe2000fffe03f */
[----:B------:R-:W-:Y:S01]  /*5490*/  UMOV UR23, 0x80000020 ;  /* 0x8000002000177882 */ /* 0x000fe20000000000 */
[----:B------:R-:W-:-:S02]  /*54a0*/  WARPGROUP.DEPBAR.LE gsb0, 0x0 ;  /* 0x00008000000079c5 */ /* 0x000fc40000010000 */
        /* <DEDUP_REMOVED lines=16> */
[----:B------:R-:W-:Y:S01]  /*55b0*/  UMOV UR26, UR6 ;  /* 0x00000006001a7c82 */ /* 0x000fe20008000000 */
[----:B------:R-:W-:Y:S01]  /*55c0*/  UMOV UR27, 0x80000020 ;  /* 0x80000020001b7882 */ /* 0x000fe20000000000 */
[----:B------:R-:W-:Y:S01]  /*55d0*/  UIADD3 UR6, UR53, 0x2, URZ ;  /* 0x0000000235067890 */ /* 0x000fe2000fffe03f */
        /* <DEDUP_REMOVED lines=25> */
[----:B------:R-:W-:Y:S01]  /*5770*/  UMOV UR6, UR10 ;  /* 0x0000000a00067c82 */ /* 0x000fe20008000000 */
[----:B------:R-:W-:Y:S01]  /*5780*/  UMOV UR7, 0x80000020 ;  /* 0x8000002000077882 */ /* 0x000fe20000000000 */
[----:B------:R-:W-:Y:S01]  /*5790*/  UIADD3 UR10, UR53, 0x280, URZ ;  /* 0x00000280350a7890 */ /* 0x000fe2000fffe03f */
        /* <DEDUP_REMOVED lines=92> */
[----:B------:R-:W-:Y:S01]  /*5d60*/  UIADD3 UR53, UR53, 0x702, URZ ;  /* 0x0000070235357890 */ /* 0x000fe2000fffe03f */
        /* <DEDUP_REMOVED lines=15> */
[----:B0-----:R-:W-:Y:S05]  /*5e60*/  @P2 BRA `(.L_x_20) ;  /* 0x00000000002c2947 */ /* 0x001fea0003800000 */
[----:B------:R-:W-:Y:S05]  /*5e70*/  @!P0 BRA `(.L_x_21) ;  /* 0x0000000000048947 */ /* 0x000fea0003800000 */
[----:B------:R-:W-:Y:S01]  /*5e80*/  BPT.TRAP 0x1 ;  /* 0x000000040000795c */ /* 0x000fe20000300000 */
.L_x_21:
[----:B------:R-:W-:Y:S01]  /*5e90*/  ULEA UR6, UR50, UR39, 0x3 ;  /* 0x0000002732067291 */ /* 0x000fe2000f8e183f */
[----:B------:R-:W-:-:S05]  /*5ea0*/  IMAD.U32 R7, RZ, RZ, UR52 ;  /* 0x00000034ff077e24 */ /* 0x000fca000f8e00ff */
[----:B------:R-:W-:-:S04]  /*5eb0*/  SHF.L.U32 R7, R7, 0x1f, RZ ;  /* 0x0000001f07077819 */ /* 0x000fc800000006ff */
[----:B------:R0:W1:Y:S01]  /*5ec0*/  SYNCS.PHASECHK.TRANS64.TRYWAIT P1, [UR6+0x29850], R7 ;  /* 0x02985007ff0075a7 */ /* 0x0000620008020146 */
[----:B------:R-:W-:Y:S05]  /*5ed0*/  @!P0 BRA `(.L_x_22) ;  /* 0x0000000000048947 */ /* 0x000fea0003800000 */
[----:B------:R-:W-:Y:S01]  /*5ee0*/  BPT.TRAP 0x1 ;  /* 0x000000040000795c */ /* 0x000fe20000300000 */
.L_x_22:
[----:B-1----:R-:W-:Y:S05]  /*5ef0*/  @P1 BRA `(.L_x_20) ;  /* 0x0000000000081947 */ /* 0x002fea0003800000 */
[----:B------:R-:W1:Y:S02]  /*5f00*/  SYNCS.PHASECHK.TRANS64.TRYWAIT P1, [UR6+0x29850], R7 ;  /* 0x02985007ff0075a7 */ /* 0x000e640008020146 */
[----:B-1----:R-:W-:Y:S05]  /*5f10*/  @!P1 BRA `(.L_x_23) ;  /* 0x0000008400609947 */ /* 0x002fea0003800000 */
.L_x_20:
[----:B------:R-:W-:Y:S01]  /*5f20*/  UIADD3 UR6, UR39, 0x400, URZ ;  /* 0x0000040027067890 */ /* 0x000fe2000fffe03f */
[----:B------:R-:W-:Y:S01]  /*5f30*/  WARPGROUP.ARRIVE ;  /* 0x00000000000079c5 */ /* 0x000fe20000000000 */
[----:B------:R-:W-:Y:S01]  /*5f40*/  UMOV UR7, 0xc0000010 ;  /* 0xc000001000077882 */ /* 0x000fe20000000000 */
[C---:B-1----:R-:W-:Y:S01]  /*5f50*/  FMUL.FTZ R8, R0.reuse, R152 ;  /* 0x0000009800087220 */ /* 0x042fe20000410000 */
[----:B------:R-:W-:Y:S01]  /*5f60*/  USHF.R.U32.HI UR6, URZ, 0x4, UR6 ;  /* 0x000000043f067899 */ /* 0x000fe20008011606 */
[C---:B------:R-:W-:Y:S01]  /*5f70*/  FMUL.FTZ R9, R0.reuse, R154 ;  /* 0x0000009a00097220 */ /* 0x040fe20000410000 */
[C---:B0-----:R-:W-:Y:S01]  /*5f80*/  FMUL.FTZ R7, R0.reuse, R153 ;  /* 0x0000009900077220 */ /* 0x041fe20000410000 */
[C---:B------:R-:W-:Y:S01]  /*5f90*/  FMUL.FTZ R10, R0.reuse, R155 ;  /* 0x0000009b000a7220 */ /* 0x040fe20000410000 */
[----:B------:R-:W-:Y:S01]  /*5fa0*/  ULOP3.LUT UR6, UR6, 0x3fff, URZ, 0xc0, !UPT ;  /* 0x00003fff06067892 */ /* 0x000fe2000f8ec03f */
[----:B------:R-:W0:Y:S01]  /*5fb0*/  MUFU.TANH R8, R8 ;  /* 0x0000000800087308 */ /* 0x000e220000002400 */
[C---:B------:R-:W-:Y:S01]  /*5fc0*/  FMUL.FTZ R11, R0.reuse, R156 ;  /* 0x0000009c000b7220 */ /* 0x040fe20000410000 */
[C---:B------:R-:W-:Y:S01]  /*5fd0*/  FMUL.FTZ R13, R0.reuse, R158 ;  /* 0x0000009e000d7220 */ /* 0x040fe20000410000 */
[----:B------:R-:W-:Y:S01]  /*5fe0*/  ULOP3.LUT UR6, UR6, 0x10000, URZ, 0xfc, !UPT ;  /* 0x0001000006067892 */ /* 0x000fe2000f8efc3f */
[C---:B------:R-:W-:Y:S01]  /*5ff0*/  FMUL.FTZ R12, R0.reuse, R157 ;  /* 0x0000009d000c7220 */ /* 0x040fe20000410000 */
[C---:B------:R-:W-:Y:S01]  /*6000*/  FMUL.FTZ R14, R0.reuse, R159 ;  /* 0x0000009f000e7220 */ /* 0x040fe20000410000 */
[C---:B------:R-:W-:Y:S01]  /*6010*/  FMUL.FTZ R15, R0.reuse, R160 ;  /* 0x000000a0000f7220 */ /* 0x040fe20000410000 */
[----:B------:R-:W-:Y:S01]  /*6020*/  UIMAD UR10, UR50, 0x500, UR6 ;  /* 0x00000500320a78a4 */ /* 0x000fe2000f8e0206 */
[----:B------:R-:W1:Y:S01]  /*6030*/  MUFU.TANH R9, R9 ;  /* 0x0000000900097308 */ /* 0x000e620000002400 */
[C---:B------:R-:W-:Y:S01]  /*6040*/  FMUL.FTZ R21, R0.reuse, R162 ;  /* 0x000000a200157220 */ /* 0x040fe20000410000 */
[C---:B------:R-:W-:Y:S01]  /*6050*/  FMUL.FTZ R20, R0.reuse, R161 ;  /* 0x000000a100147220 */ /* 0x040fe20000410000 */
[C---:B------:R-:W-:Y:S01]  /*6060*/  FMUL.FTZ R156, R0.reuse, R167 ;  /* 0x000000a7009c7220 */ /* 0x040fe20000410000 */
[C---:B------:R-:W-:Y:S01]  /*6070*/  FMUL.FTZ R167, R0.reuse, R104 ;  /* 0x0000006800a77220 */ /* 0x040fe20000410000 */
[C---:B------:R-:W-:Y:S01]  /*6080*/  FMUL.FTZ R152, R0.reuse, R163 ;  /* 0x000000a300987220 */ /* 0x040fe20000410000 */
[----:B------:R-:W-:Y:S01]  /*6090*/  UMOV UR6, UR10 ;  /* 0x0000000a00067c82 */ /* 0x000fe20008000000 */
[----:B------:R-:W-:Y:S01]  /*60a0*/  FMUL.FTZ R153, R0, R164 ;  /* 0x000000a400997220 */ /* 0x000fe20000410000 */
[----:B------:R-:W-:Y:S01]  /*60b0*/  QGMMA.64x128x32.F32.E4M3.E4M3 R24, R172, gdesc[UR4], R24, gsb0 ;  /* 0x01e00004ac187df3 */ /* 0x000fe20008000818 */
[----:B------:R-:W-:Y:S01]  /*60c0*/  UIADD3 UR6, UR10, 0x100, URZ ;  /* 0x000001000a067890 */ /* 0x000fe2000fffe03f */
[----:B------:R-:W2:Y:S01]  /*60d0*/  MUFU.TANH R7, R7 ;  /* 0x0000000700077308 */ /* 0x000ea20000002400 */
[----:B------:R-:W-:Y:S01]  /*60e0*/  UMOV UR7, 0xc0000010 ;  /* 0xc000001000077882 */ /* 0x000fe20000000000 */
[----:B0-----:R-:W-:Y:S01]  /*60f0*/  FMNMX.FTZ R104, R8, R3, !PT ;  /* 0x0000000308687209 */ /* 0x001fe20007810000 */
[C---:B------:R-:W-:Y:S01]  /*6100*/  FMUL.FTZ R155, R0.reuse, R166 ;  /* 0x000000a6009b7220 */ /* 0x040fe20000410000 */
[C---:B------:R-:W-:Y:S01]  /*6110*/  FMUL.FTZ R154, R0.reuse, R165 ;  /* 0x000000a5009a7220 */ /* 0x040fe20000410000 */
[C---:B------:R-:W-:Y:S01]  /*6120*/  FMUL.FTZ R193, R0.reuse, R106 ;  /* 0x0000006a00c17220 */ /* 0x040fe20000410000 */
[C---:B------:R-:W-:Y:S01]  /*6130*/  FMUL.FTZ R136, R0.reuse, R136 ;  /* 0x0000008800887220 */ /* 0x040fe20000410000 */
[----:B-1----:R-:W-:Y:S01]  /*6140*/  FMNMX.FTZ R203, R9, R6, !PT ;  /* 0x0000000609cb7209 */ /* 0x002fe20007810000 */
[----:B------:R-:W0:Y:S01]  /*6150*/  MUFU.TANH R10, R10 ;  /* 0x0000000a000a7308 */ /* 0x000e220000002400 */
[C---:B------:R-:W-:Y:S01]  /*6160*/  FMUL.FTZ R138, R0.reuse, R138 ;  /* 0x0000008a008a7220 */ /* 0x040fe20000410000 */
[C---:B------:R-:W-:Y:S01]  /*6170*/  FMUL.FTZ R137, R0.reuse, R137 ;  /* 0x0000008900897220 */ /* 0x040fe20000410000 */
[C---:B------:R-:W-:Y:S01]  /*6180*/  FMUL.FTZ R140, R0.reuse, R140 ;  /* 0x0000008c008c7220 */ /* 0x040fe20000410000 */
[C---:B------:R-:W-:Y:S01]  /*6190*/  FMUL.FTZ R211, R0.reuse, R88 ;  /* 0x0000005800d37220 */ /* 0x040fe20000410000 */
[C---:B------:R-:W-:Y:S01]  /*61a0*/  FMUL.FTZ R139, R0.reuse, R139 ;  /* 0x0000008b008b7220 */ /* 0x040fe20000410000 */
[C---:B------:R-:W-:Y:S01]  /*61b0*/  FMUL.FTZ R141, R0.reuse, R141 ;  /* 0x0000008d008d7220 */ /* 0x040fe20000410000 */
[C---:B------:R-:W-:Y:S01]  /*61c0*/  FMUL.FTZ R142, R0.reuse, R142 ;  /* 0x0000008e008e7220 */ /* 0x040fe20000410000 */
[----:B------:R-:W1:Y:S01]  /*61d0*/  MUFU.TANH R11, R11 ;  /* 0x0000000b000b7308 */ /* 0x000e620000002400 */
[----:B--2---:R-:W-:Y:S01]  /*61e0*/  FMNMX.FTZ R104, R7, R104, !PT ;  /* 0x0000006807687209 */ /* 0x004fe20007810000 */
[C---:B------:R-:W-:Y:S01]  /*61f0*/  FMUL.FTZ R144, R0.reuse, R144 ;  /* 0x0000009000907220 */ /* 0x040fe20000410000 */
[C---:B------:R-:W-:Y:S01]  /*6200*/  FMUL.FTZ R213, R0.reuse, R89 ;  /* 0x0000005900d57220 */ /* 0x040fe20000410000 */
[C---:B------:R-:W-:Y:S01]  /*6210*/  FMUL.FTZ R143, R0.reuse, R143 ;  /* 0x0000008f008f7220 */ /* 0x040fe20000410000 */
[C---:B------:R-:W-:Y:S01]  /*6220*/  FMUL.FTZ R145, R0.reuse, R145 ;  /* 0x0000009100917220 */ /* 0x040fe20000410000 */
[C---:B------:R-:W-:Y:S01]  /*6230*/  FMUL.FTZ R146, R0.reuse, R146 ;  /* 0x0000009200927220 */ /* 0x040fe20000410000 */
[----:B------:R-:W-:Y:S01]  /*6240*/  FMUL.FTZ R148, R0, R148 ;  /* 0x0000009400947220 */ /* 0x000fe20000410000 */
[----:B------:R-:W2:Y:S01]  /*6250*/  MUFU.TANH R13, R13 ;  /* 0x0000000d000d7308 */ /* 0x000ea20000002400 */
[----:B0-----:R-:W-:Y:S01]  /*6260*/  FMNMX.FTZ R106, R10, R203, !PT ;  /* 0x000000cb0a6a7209 */ /* 0x001fe20007810000 */
[C---:B------:R-:W-:Y:S01]  /*6270*/  FMUL.FTZ R147, R0.reuse, R147 ;  /* 0x0000009300937220 */ /* 0x040fe20000410000 */
[C---:B------:R-:W-:Y:S01]  /*6280*/  FMUL.FTZ R149, R0.reuse, R149 ;  /* 0x0000009500957220 */ /* 0x040fe20000410000 */
[C---:B------:R-:W-:Y:S01]  /*6290*/  FMUL.FTZ R150, R0.reuse, R150 ;  /* 0x0000009600967220 */ /* 0x040fe20000410000 */
[C---:B------:R-:W-:Y:S01]  /*62a0*/  FMUL.FTZ R120, R0.reuse, R120 ;  /* 0x0000007800787220 */ /* 0x040fe20000410000 */
[C---:B------:R-:W-:Y:S01]  /*62b0*/  FMUL.FTZ R151, R0.reuse, R151 ;  /* 0x0000009700977220 */ /* 0x040fe20000410000 */
[C---:B------:R-:W-:Y:S01]  /*62c0*/  FMUL.FTZ R121, R0.reuse, R121 ;  /* 0x0000007900797220 */ /* 0x040fe20000410000 */
[----:B------:R-:W0:Y:S01]  /*62d0*/  MUFU.TANH R12, R12 ;  /* 0x0000000c000c7308 */ /* 0x000e220000002400 */
[----:B-1----:R-:W-:Y:S01]  /*62e0*/  FMNMX.FTZ R203, R11, R104, !PT ;  /* 0x000000680bcb7209 */ /* 0x002fe20007810000 */
        /* <DEDUP_REMOVED lines=21> */
[----:B------:R-:W-:Y:S01]  /*6440*/  FMUL.FTZ R109, R0, R109 ;  /* 0x0000006d006d7220 */ /* 0x000fe20000410000 */
        /* <DEDUP_REMOVED lines=15> */
[C---:B------:R-:W-:Y:S01]  /*6540*/  FMUL.FTZ R93, R0.reuse, R94 ;  /* 0x0000005e005d7220 */ /* 0x040fe20000410000 */
        /* <DEDUP_REMOVED lines=12> */
[----:B------:R-:W-:Y:S01]  /*6610*/  FMUL.FTZ R103, R0, R103 ;  /* 0x0000006700677220 */ /* 0x000fe20000410000 */
[----:B------:R-:W1:Y:S03]  /*6620*/  S2R R194, SR_TID.X ;  /* 0x0000000000c27919 */ /* 0x000e660000002100 */
[----:B------:R-:W3:Y:S01]  /*6630*/  MUFU.TANH R155, R155 ;  /* 0x0000009b009b7308 */ /* 0x000ee20000002400 */
[----:B--2---:R-:W-:Y:S01]  /*6640*/  FMNMX.FTZ R104, R152, R205, !PT ;  /* 0x000000cd98687209 */ /* 0x004fe20007810000 */
[----:B------:R-:W-:-:S06]  /*6650*/  FMUL.FTZ R205, R0, R91 ;  /* 0x0000005b00cd7220 */ /* 0x000fcc0000410000 */
[----:B------:R-:W2:Y:S01]  /*6660*/  MUFU.TANH R154, R154 ;  /* 0x0000009a009a7308 */ /* 0x000ea20000002400 */
[----:B0-----:R-:W-:-:S07]  /*6670*/  FMNMX.FTZ R203, R153, R88, !PT ;  /* 0x0000005899cb7209 */ /* 0x001fce0007810000 */
[----:B------:R-:W0:Y:S01]  /*6680*/  MUFU.TANH R156, R156 ;  /* 0x0000009c009c7308 */ /* 0x000e220000002400 */
[----:B---3--:R-:W-:-:S07]  /*6690*/  FMNMX.FTZ R89, R155, R104, !PT ;  /* 0x000000689b597209 */ /* 0x008fce0007810000 */
[----:B------:R-:W3:Y:S01]  /*66a0*/  MUFU.TANH R136, R136 ;  /* 0x0000008800887308 */ /* 0x000ee20000002400 */
[----:B--2---:R-:W-:Y:S02]  /*66b0*/  FMNMX.FTZ R203, R154, R203, !PT ;  /* 0x000000cb9acb7209 */ /* 0x004fe40007810000 */
[----:B-1----:R-:W-:-:S05]  /*66c0*/  LOP3.LUT P1, RZ, R194, 0x7f, RZ, 0xc0, !PT ;  /* 0x0000007fc2ff7812 */ /* 0x002fca000782c0ff */
[----:B------:R-:W1:Y:S01]  /*66d0*/  MUFU.TANH R138, R138 ;  /* 0x0000008a008a7308 */ /* 0x000e620000002400 */
[----:B0-----:R-:W-:-:S07]  /*66e0*/  FMNMX.FTZ R89, R156, R89, !PT ;  /* 0x000000599c597209 */ /* 0x001fce0007810000 */
[----:B------:R-:W0:Y:S01]  /*66f0*/  MUFU.TANH R137, R137 ;  /* 0x0000008900897308 */ /* 0x000e220000002400 */
[----:B---3--:R-:W-:Y:S01]  /*6700*/  FMNMX.FTZ R88, R136, R203, !PT ;  /* 0x000000cb88587209 */ /* 0x008fe20007810000 */
[----:B------:R-:W-:-:S06]  /*6710*/  FMUL.FTZ R203, R0, R90 ;  /* 0x0000005a00cb7220 */ /* 0x000fcc0000410000 */
[----:B------:R-:W2:Y:S01]  /*6720*/  MUFU.TANH R140, R140 ;  /* 0x0000008c008c7308 */ /* 0x000ea20000002400 */
[----:B-1----:R-:W-:Y:S01]  /*6730*/  FMNMX.FTZ R90, R138, R89, !PT ;  /* 0x000000598a5a7209 */ /* 0x002fe20007810000 */
[----:B------:R-:W-:Y:S02]  /*6740*/  WARPGROUP.DEPBAR.LE gsb0, 0x0 ;  /* 0x00008000000079c5 */ /* 0x000fe40000010000 */
[----:B------:R-:W-:-:S04]  /*6750*/  WARPGROUP.ARRIVE ;  /* 0x00000000000079c5 */ /* 0x000fc80000000000 */
[----:B------:R-:W1:Y:S01]  /*6760*/  MUFU.TANH R139, R139 ;  /* 0x0000008b008b7308 */ /* 0x000e620000002400 */
[----:B0-----:R-:W-:Y:S01]  /*6770*/  FMNMX.FTZ R89, R137, R88, !PT ;  /* 0x0000005889597209 */ /* 0x001fe20007810000 */
[----:B------:R-:W-:Y:S01]  /*6780*/  QGMMA.64x128x32.F32.E4M3.E4M3 R24, R176, gdesc[UR4], R24, gsb0 ;  /* 0x01e00004b0187df3 */ /* 0x000fe20008000818 */
[----:B------:R-:W-:Y:S01]  /*6790*/  UIADD3 UR6, UR10, 0x200, URZ ;  /* 0x000002000a067890 */ /* 0x000fe2000fffe03f */
[----:B------:R-:W-:-:S04]  /*67a0*/  UMOV UR7, 0xc0000010 ;  /* 0xc000001000077882 */ /* 0x000fc80000000000 */
[----:B------:R-:W0:Y:S01]  /*67b0*/  MUFU.TANH R141, R141 ;  /* 0x0000008d008d7308 */ /* 0x000e220000002400 */
[----:B--2---:R-:W-:-:S07]  /*67c0*/  FMNMX.FTZ R88, R140, R89, !PT ;  /* 0x000000598c587209 */ /* 0x004fce0007810000 */
[----:B------:R-:W2:Y:S01]  /*67d0*/  MUFU.TANH R142, R142 ;  /* 0x0000008e008e7308 */ /* 0x000ea20000002400 */
[----:B-1----:R-:W-:-:S07]  /*67e0*/  FMNMX.FTZ R215, R139, R90, !PT ;  /* 0x0000005a8bd77209 */ /* 0x002fce0007810000 */
[----:B------:R-:W1:Y:S01]  /*67f0*/  MUFU.TANH R144, R144 ;  /* 0x0000009000907308 */ /* 0x000e620000002400 */
[----:B0-----:R-:W-:-:S07]  /*6800*/  FMNMX.FTZ R89, R141, R88, !PT ;  /* 0x000000588d597209 */ /* 0x001fce0007810000 */
[----:B------:R-:W0:Y:S01]  /*6810*/  MUFU.TANH R143, R143 ;  /* 0x0000008f008f7308 */ /* 0x000e220000002400 */
[----:B--2---:R-:W-:Y:S01]  /*6820*/  FMNMX.FTZ R90, R142, R215, !PT ;  /* 0x000000d78e5a7209 */ /* 0x004fe20007810000 */
[----:B------:R-:W-:-:S06]  /*6830*/  FMUL.FTZ R215, R0, R92 ;  /* 0x0000005c00d77220 */ /* 0x000fcc0000410000 */
[----:B------:R-:W2:Y:S01]  /*6840*/  MUFU.TANH R145, R145 ;  /* 0x0000009100917308 */ /* 0x000ea20000002400 */
[----:B-1----:R-:W-:-:S07]  /*6850*/  FMNMX.FTZ R88, R144, R89, !PT ;  /* 0x0000005990587209 */ /* 0x002fce0007810000 */
[----:B------:R-:W1:Y:S01]  /*6860*/  MUFU.TANH R146, R146 ;  /* 0x0000009200927308 */ /* 0x000e620000002400 */
[----:B0-----:R-:W-:-:S07]  /*6870*/  FMNMX.FTZ R91, R143, R90, !PT ;  /* 0x0000005a8f5b7209 */ /* 0x001fce0007810000 */
[----:B------:R-:W0:Y:S01]  /*6880*/  MUFU.TANH R148, R148 ;  /* 0x0000009400947308 */ /* 0x000e220000002400 */
[----:B--2---:R-:W-:-:S07]  /*6890*/  FMNMX.FTZ R89, R145, R88, !PT ;  /* 0x0000005891597209 */ /* 0x004fce0007810000 */
        /* <DEDUP_REMOVED lines=21> */
[----:B0-----:R-:W-:Y:S01]  /*69f0*/  FMNMX.FTZ R90, R123, R90, !PT ;  /* 0x0000005a7b5a7209 */ /* 0x001fe20007810000 */
[----:B------:R-:W-:Y:S02]  /*6a00*/  WARPGROUP.DEPBAR.LE gsb0, 0x0 ;  /* 0x00008000000079c5 */ /* 0x000fe40000010000 */
[----:B------:R-:W-:-:S04]  /*6a10*/  WARPGROUP.ARRIVE ;  /* 0x00000000000079c5 */ /* 0x000fc80000000000 */
[----:B------:R-:W0:Y:S01]  /*6a20*/  MUFU.TANH R159, R159 ;  /* 0x0000009f009f7308 */ /* 0x000e220000002400 */
[----:B--2---:R-:W-:Y:S01]  /*6a30*/  FMNMX.FTZ R88, R125, R88, !PT ;  /* 0x000000587d587209 */ /* 0x004fe20007810000 */
[----:B------:R-:W-:Y:S01]  /*6a40*/  QGMMA.64x128x32.F32.E4M3.E4M3 R24, R180, gdesc[UR4], R24, gsb0 ;  /* 0x01e00004b4187df3 */ /* 0x000fe20008000818 */
[----:B------:R-:W-:Y:S01]  /*6a50*/  UIADD3 UR6, UR10, 0x300, URZ ;  /* 0x000003000a067890 */ /* 0x000fe2000fffe03f */
[----:B------:R-:W-:-:S04]  /*6a60*/  UMOV UR7, 0xc0000010 ;  /* 0xc000001000077882 */ /* 0x000fc80000000000 */
        /* <DEDUP_REMOVED lines=36> */
[----:B------:R-:W-:Y:S02]  /*6cb0*/  WARPGROUP.DEPBAR.LE gsb0, 0x0 ;  /* 0x00008000000079c5 */ /* 0x000fe40000010000 */
[----:B------:R-:W-:-:S04]  /*6cc0*/  WARPGROUP.ARRIVE ;  /* 0x00000000000079c5 */ /* 0x000fc80000000000 */
[----:B------:R-:W2:Y:S01]  /*6cd0*/  MUFU.TANH R201, R201 ;  /* 0x000000c900c97308 */ /* 0x000ea20000002400 */
[----:B-1----:R-:W-:Y:S01]  /*6ce0*/  FMNMX.FTZ R90, R111, R90, !PT ;  /* 0x0000005a6f5a7209 */ /* 0x002fe20007810000 */
[----:B------:R-:W-:Y:S01]  /*6cf0*/  QGMMA.64x128x32.F32.E4M3.E4M3 R24, R184, gdesc[UR4], R24, gsb0 ;  /* 0x01e00004b8187df3 */ /* 0x000fe20008000818 */
[----:B------:R-:W-:Y:S01]  /*6d00*/  UIADD3 UR6, UR10, 0x400, URZ ;  /* 0x000004000a067890 */ /* 0x000fe2000fffe03f */
[----:B------:R-:W-:-:S04]  /*6d10*/  UMOV UR7, 0xc0000010 ;  /* 0xc000001000077882 */ /* 0x000fc80000000000 */
        /* <DEDUP_REMOVED lines=35> */
[----:B-1----:R-:W-:Y:S01]  /*6f50*/  FMNMX.FTZ R90, R97, R90, !PT ;  /* 0x0000005a615a7209 */ /* 0x002fe20007810000 */
[----:B------:R-:W-:Y:S02]  /*6f60*/  WARPGROUP.DEPBAR.LE gsb0, 0x0 ;  /* 0x00008000000079c5 */ /* 0x000fe40000010000 */
[----:B------:R-:W-:-:S04]  /*6f70*/  WARPGROUP.ARRIVE ;  /* 0x00000000000079c5 */ /* 0x000fc80000000000 */
[----:B------:R-:W1:Y:S01]  /*6f80*/  MUFU.TANH R225, R225 ;  /* 0x000000e100e17308 */ /* 0x000e620000002400 */
[----:B0-----:R-:W-:Y:S01]  /*6f90*/  FMNMX.FTZ R88, R223, R88, !PT ;  /* 0x00000058df587209 */ /* 0x001fe20007810000 */
[----:B------:R-:W-:Y:S06]  /*6fa0*/  QGMMA.64x128x32.F32.E4M3.E4M3 R24, R188, gdesc[UR4], R24, gsb0 ;  /* 0x01e00004bc187df3 */ /* 0x000fec0008000818 */
[----:B------:R-:W0:Y:S01]  /*6fb0*/  MUFU.TANH R101, R101 ;  /* 0x0000006500657308 */ /* 0x000e220000002400 */
[----:B--2---:R-:W-:-:S07]  /*6fc0*/  FMNMX.FTZ R90, R99, R90, !PT ;  /* 0x0000005a635a7209 */ /* 0x004fce0007810000 */
[----:B------:R-:W2:Y:S01]  /*6fd0*/  MUFU.TANH R103, R103 ;  /* 0x0000006700677308 */ /* 0x000ea20000002400 */
[----:B-1----:R-:W-:Y:S02]  /*6fe0*/  FMNMX.FTZ R92, R225, R88, !PT ;  /* 0x00000058e15c7209 */ /* 0x002fe40007810000 */
[----:B------:R-:W1:Y:S03]  /*6ff0*/  LDC R88, c[0x0][0x988] ;  /* 0x00026200ff587b82 */ /* 0x000e660000000800 */
[----:B------:R-:W3:Y:S01]  /*7000*/  SHFL.BFLY PT, R89, R92, 0x2, 0x1f ;  /* 0x0c401f005c597f89 */ /* 0x000ee200000e0000 */
[----:B0-----:R-:W-:-:S04]  /*7010*/  FMNMX.FTZ R90, R101, R90, !PT ;  /* 0x0000005a655a7209 */ /* 0x001fc80007810000 */
[----:B--2---:R-:W-:-:S05]  /*7020*/  FMNMX.FTZ R90, R103, R90, !PT ;  /* 0x0000005a675a7209 */ /* 0x004fca0007810000 */
[----:B------:R-:W0:Y:S01]  /*7030*/  SHFL.BFLY PT, R91, R90, 0x2, 0x1f ;  /* 0x0c401f005a5b7f89 */ /* 0x000e2200000e0000 */
[----:B---3--:R-:W-:-:S05]  /*7040*/  FMNMX.FTZ R94, R92, R89, !PT ;  /* 0x000000595c5e7209 */ /* 0x008fca0007810000 */
[----:B------:R-:W2:Y:S01]  /*7050*/  SHFL.BFLY PT, R89, R94, 0x1, 0x1f ;  /* 0x0c201f005e597f89 */ /* 0x000ea200000e0000 */
[----:B0-----:R-:W-:-:S05]  /*7060*/  FMNMX.FTZ R96, R90, R91, !PT ;  /* 0x0000005b5a607209 */ /* 0x001fca0007810000 */
[----:B------:R-:W0:Y:S01]  /*7070*/  SHFL.BFLY PT, R91, R96, 0x1, 0x1f ;  /* 0x0c201f00605b7f89 */ /* 0x000e2200000e0000 */
[----:B--2---:R-:W-:-:S05]  /*7080*/  FMNMX.FTZ R89, R94, R89, !PT ;  /* 0x000000595e597209 */ /* 0x004fca0007810000 */
[C---:B------:R-:W-:Y:S01]  /*7090*/  FADD.FTZ R3, -R89.reuse, R3 ;  /* 0x0000000359037221 */ /* 0x040fe20000010100 */
[----:B-1----:R-:W-:-:S03]  /*70a0*/  FFMA.FTZ R104, R89, R88, -8 ;  /* 0xc100000059687423 */ /* 0x002fc60000010058 */
[-C--:B------:R-:W-:Y:S01]  /*70b0*/  FMUL.FTZ R90, R3, R88.reuse ;  /* 0x00000058035a7220 */ /* 0x080fe20000410000 */
[----:B------:R-:W-:-:S01]  /*70c0*/  FFMA.FTZ R173, R8, R88, -R104 ;  /* 0x0000005808ad7223 */ /* 0x000fc20000010868 */
[-CC-:B------:R-:W-:Y:S01]  /*70d0*/  FFMA.FTZ R8, R7, R88.reuse, -R104.reuse ;  /* 0x0000005807087223 */ /* 0x180fe20000010868 */
[----:B------:R-:W-:-:S01]  /*70e0*/  FFMA.FTZ R7, R11, R88, -R104 ;  /* 0x000000580b077223 */ /* 0x000fc20000010868 */
[-CC-:B------:R-:W-:Y:S01]  /*70f0*/  FFMA.FTZ R11, R15, R88.reuse, -R104.reuse ;  /* 0x000000580f0b7223 */ /* 0x180fe20000010868 */
[----:B------:R-:W-:-:S01]  /*7100*/  FFMA.FTZ R15, R153, R88, -R104 ;  /* 0x00000058990f7223 */ /* 0x000fc20000010868 */
[-CC-:B------:R-:W-:Y:S01]  /*7110*/  FFMA.FTZ R100, R120, R88.reuse, -R104.reuse ;  /* 0x0000005878647223 */ /* 0x180fe20000010868 */
[----:B0-----:R-:W-:Y:S01]  /*7120*/  FMNMX.FTZ R91, R96, R91, !PT ;  /* 0x0000005b605b7209 */ /* 0x001fe20007810000 */
[-CC-:B------:R-:W-:Y:S01]  /*7130*/  FFMA.FTZ R102, R124, R88.reuse, -R104.reuse ;  /* 0x000000587c667223 */ /* 0x180fe20000010868 */
[----:B------:R-:W-:-:S01]  /*7140*/  FFMA.FTZ R106, R159, R88, -R104 ;  /* 0x000000589f6a7223 */ /* 0x000fc20000010868 */
[-CC-:B------:R-:W-:Y:S01]  /*7150*/  FFMA.FTZ R108, R163, R88.reuse, -R104.reuse ;  /* 0x00000058a36c7223 */ /* 0x180fe20000010868 */
[----:B------:R-:W-:-:S01]  /*7160*/  FFMA.FTZ R110, R167, R88, -R104 ;  /* 0x00000058a76e7223 */ /* 0x000fc20000010868 */
[----:B------:R-:W-:Y:S01]  /*7170*/  FADD.FTZ R3, -R91, R6 ;  /* 0x000000065b037221 */ /* 0x000fe20000010100 */
[----:B------:R-:W-:-:S01]  /*7180*/  FFMA.FTZ R12, R12, R88, -R104 ;  /* 0x000000580c0c7223 */ /* 0x000fc20000010868 */
[----:B------:R0:W-:Y:S01]  /*7190*/  MUFU.EX2 R6, R90 ;  /* 0x0000005a00067308 */ /* 0x0001e20000000800 */
[----:B------:R-:W-:-:S01]  /*71a0*/  FFMA.FTZ R20, R20, R88, -R104 ;  /* 0x0000005814147223 */ /* 0x000fc20000010868 */
[-CC-:B------:R-:W-:Y:S01]  /*71b0*/  FFMA.FTZ R92, R136, R88.reuse, -R104.reuse ;  /* 0x00000058885c7223 */ /* 0x180fe20000010868 */
[----:B------:R-:W-:-:S01]  /*71c0*/  FFMA.FTZ R137, R137, R88, -R104 ;  /* 0x0000005889897223 */ /* 0x000fc20000010868 */
[-CC-:B------:R-:W-:Y:S01]  /*71d0*/  FFMA.FTZ R94, R140, R88.reuse, -R104.reuse ;  /* 0x000000588c5e7223 */ /* 0x180fe20000010868 */
[----:B------:R-:W-:-:S01]  /*71e0*/  FFMA.FTZ R141, R141, R88, -R104 ;  /* 0x000000588d8d7223 */ /* 0x000fc20000010868 */
[-CC-:B------:R-:W-:Y:S01]  /*71f0*/  FFMA.FTZ R96, R144, R88.reuse, -R104.reuse ;  /* 0x0000005890607223 */ /* 0x180fe20000010868 */
[----:B------:R-:W-:-:S01]  /*7200*/  FFMA.FTZ R145, R145, R88, -R104 ;  /* 0x0000005891917223 */ /* 0x000fc20000010868 */
[-CC-:B------:R-:W-:Y:S01]  /*7210*/  FFMA.FTZ R98, R148, R88.reuse, -R104.reuse ;  /* 0x0000005894627223 */ /* 0x180fe20000010868 */
[----:B0-----:R-:W-:-:S01]  /*7220*/  FFMA.FTZ R90, R154, R88, -R104 ;  /* 0x000000589a5a7223 */ /* 0x001fc20000010868 */
[-CC-:B------:R-:W-:Y:S01]  /*7230*/  FFMA.FTZ R149, R149, R88.reuse, -R104.reuse ;  /* 0x0000005895957223 */ /* 0x180fe20000010868 */
        /* <DEDUP_REMOVED lines=19> */
[-C--:B------:R-:W-:Y:S01]  /*7370*/  FFMA.FTZ R104, R91, R88.reuse, -8 ;  /* 0xc10000005b687423 */ /* 0x080fe20000010058 */
[-C--:B------:R-:W-:Y:S01]  /*7380*/  FMUL.FTZ R3, R3, R88.reuse ;  /* 0x0000005803037220 */ /* 0x080fe20000410000 */
[----:B------:R-:W0:Y:S02]  /*7390*/  MUFU.EX2 R173, R173 ;  /* 0x000000ad00ad7308 */ /* 0x000e240000000800 */
[----:B------:R-:W-:-:S01]  /*73a0*/  FFMA.FTZ R128, R9, R88, -R104 ;  /* 0x0000005809807223 */ /* 0x000fc20000010868 */
[-CC-:B------:R-:W-:Y:S01]  /*73b0*/  FFMA.FTZ R9, R10, R88.reuse, -R104.reuse ;  /* 0x000000580a097223 */ /* 0x180fe20000010868 */
[----:B------:R-:W-:-:S01]  /*73c0*/  FFMA.FTZ R10, R13, R88, -R104 ;  /* 0x000000580d0a7223 */ /* 0x000fc20000010868 */
[-CC-:B------:R-:W-:Y:S01]  /*73d0*/  FFMA.FTZ R13, R14, R88.reuse, -R104.reuse ;  /* 0x000000580e0d7223 */ /* 0x180fe20000010868 */
[----:B------:R-:W-:-:S01]  /*73e0*/  FFMA.FTZ R14, R21, R88, -R104 ;  /* 0x00000058150e7223 */ /* 0x000fc20000010868 */
[-CC-:B------:R-:W-:Y:S01]  /*73f0*/  FFMA.FTZ R21, R152, R88.reuse, -R104.reuse ;  /* 0x0000005898157223 */ /* 0x180fe20000010868 */
        /* <DEDUP_REMOVED lines=8> */
[----:B------:R-:W1:Y:S01]  /*7480*/  MUFU.EX2 R128, R128 ;  /* 0x0000008000807308 */ /* 0x000e620000000800 */
[----:B0-----:R-:W-:-:S01]  /*7490*/  FFMA.FTZ R5, R6, R5, R173 ;  /* 0x0000000506057223 */ /* 0x001fc200000100ad */
        /* <DEDUP_REMOVED lines=15> */
[----:B-1----:R-:W-:-:S01]  /*7590*/  FFMA.FTZ R4, R3, R4, R128 ;  /* 0x0000000403047223 */ /* 0x002fc20000010080 */
[-CC-:B------:R-:W-:Y:S01]  /*75a0*/  FFMA.FTZ R115, R115, R88.reuse, -R104.reuse ;  /* 0x0000005873737223 */ /* 0x180fe20000010868 */
[----:B------:R-:W-:-:S01]  /*75b0*/  FFMA.FTZ R117, R117, R88, -R104 ;  /* 0x0000005875757223 */ /* 0x000fc20000010868 */
[-CC-:B------:R-:W-:Y:S01]  /*75c0*/  FFMA.FTZ R154, R119, R88.reuse, -R104.reuse ;  /* 0x00000058779a7223 */ /* 0x180fe20000010868 */
[----:B------:R-:W-:-:S01]  /*75d0*/  FFMA.FTZ R119, R203, R88, -R104 ;  /* 0x00000058cb777223 */ /* 0x000fc20000010868 */
[-CC-:B------:R-:W-:Y:S01]  /*75e0*/  FFMA.FTZ R93, R93, R88.reuse, -R104.reuse ;  /* 0x000000585d5d7223 */ /* 0x180fe20000010868 */
[----:B------:R-:W-:-:S01]  /*75f0*/  FFMA.FTZ R95, R95, R88, -R104 ;  /* 0x000000585f5f7223 */ /* 0x000fc20000010868 */
[----:B------:R-:W1:Y:S01]  /*7600*/  MUFU.EX2 R7, R7 ;  /* 0x0000000700077308 */ /* 0x000e620000000800 */
[----:B0-----:R-:W-:-:S01]  /*7610*/  FADD.FTZ R146, R8, R5 ;  /* 0x0000000508927221 */ /* 0x001fc20000010000 */
[-CC-:B------:R-:W-:Y:S01]  /*7620*/  FFMA.FTZ R97, R97, R88.reuse, -R104.reuse ;  /* 0x0000005861617223 */ /* 0x180fe20000010868 */
[----:B------:R-:W-:-:S01]  /*7630*/  FFMA.FTZ R99, R99, R88, -R104 ;  /* 0x0000005863637223 */ /* 0x000fc20000010868 */
[----:B------:R-:W-:-:S02]  /*7640*/  WARPGROUP.DEPBAR.LE gsb0, 0x0 ;  /* 0x00008000000079c5 */ /* 0x000fc40000010000 */
[----:B------:R-:W-:-:S01]  /*7650*/  FFMA.FTZ R101, R101, R88, -R104 ;  /* 0x0000005865657223 */ /* 0x000fc20000010868 */
[----:B------:R-:W-:Y:S01]  /*7660*/  FFMA.FTZ R103, R103, R88, -R104 ;  /* 0x0000005867677223 */ /* 0x000fe20000010868 */
[----:B------:R-:W0:Y:S01]  /*7670*/  MUFU.EX2 R10, R10 ;  /* 0x0000000a000a7308 */ /* 0x000e220000000800 */
[----:B--2---:R-:W-:-:S07]  /*7680*/  FADD.FTZ R5, R9, R4 ;  /* 0x0000000409057221 */ /* 0x004fce0000010000 */
[----:B------:R-:W2:Y:S01]  /*7690*/  MUFU.EX2 R12, R12 ;  /* 0x0000000c000c7308 */ /* 0x000ea20000000800 */
[----:B-1----:R-:W-:-:S01]  /*76a0*/  FADD.FTZ R157, R7, R146 ;  /* 0x00000092079d7221 */ /* 0x002fc20000010000 */
[----:B------:R-:W-:-:S06]  /*76b0*/  FFMA.FTZ R146, R193, R88, -R104 ;  /* 0x00000058c1927223 */ /* 0x000fcc0000010868 */
[----:B------:R-:W1:Y:S01]  /*76c0*/  MUFU.EX2 R13, R13 ;  /* 0x0000000d000d7308 */ /* 0x000e620000000800 */
[----:B0-----:R-:W-:-:S07]  /*76d0*/  FADD.FTZ R4, R10, R5 ;  /* 0x000000050a047221 */ /* 0x001fce0000010000 */
[----:B------:R-:W0:Y:S01]  /*76e0*/  MUFU.EX2 R11, R11 ;  /* 0x0000000b000b7308 */ /* 0x000e220000000800 */
[----:B--2---:R-:W-:-:S07]  /*76f0*/  FADD.FTZ R148, R12, R157 ;  /* 0x0000009d0c947221 */ /* 0x004fce0000010000 */
[----:B------:R-:W2:Y:S01]  /*7700*/  MUFU.EX2 R14, R14 ;  /* 0x0000000e000e7308 */ /* 0x000ea20000000800 */
[----:B-1----:R-:W-:-:S07]  /*7710*/  FADD.FTZ R5, R13, R4 ;  /* 0x000000040d057221 */ /* 0x002fce0000010000 */
        /* <DEDUP_REMOVED lines=9> */
[----:B--2---:R-:W-:-:S01]  /*77b0*/  FADD.FTZ R157, R15, R148 ;  /* 0x000000940f9d7221 */ /* 0x004fc20000010000 */
[----:B------:R-:W-:-:S06]  /*77c0*/  FFMA.FTZ R148, R197, R88, -R104 ;  /* 0x00000058c5947223 */ /* 0x000fcc0000010868 */
        /* <DEDUP_REMOVED lines=21> */
[----:B0-----:R-:W-:-:S01]  /*7920*/  FADD.FTZ R157, R143, R150 ;  /* 0x000000968f9d7221 */ /* 0x001fc20000010000 */
[----:B------:R-:W-:-:S06]  /*7930*/  FFMA.FTZ R150, R201, R88, -R104 ;  /* 0x00000058c9967223 */ /* 0x000fcc0000010868 */
        /* <DEDUP_REMOVED lines=63> */
[----:B------:R-:W-:-:S06]  /*7d30*/  IADD3 R4, -R22, 0xb, RZ ;  /* 0x0000000b16047810 */ /* 0x000fcc0007ffe1ff */
[----:B------:R-:W2:Y:S01]  /*7d40*/  MUFU.EX2 R150, R150 ;  /* 0x0000009600967308 */ /* 0x000ea20000000800 */
[----:B-1----:R-:W-:-:S07]  /*7d50*/  FADD.FTZ R157, R111, R156 ;  /* 0x0000009c6f9d7221 */ /* 0x002fce0000010000 */
[----:B------:R-:W1:Y:S01]  /*7d60*/  MUFU.EX2 R113, R113 ;  /* 0x0000007100717308 */ /* 0x000e620000000800 */
[----:B0-----:R-:W-:-:S07]  /*7d70*/  FADD.FTZ R156, R114, R5 ;  /* 0x00000005729c7221 */ /* 0x001fce0000010000 */
[----:B------:R-:W0:Y:S01]  /*7d80*/  MUFU.EX2 R115, R115 ;  /* 0x0000007300737308 */ /* 0x000e220000000800 */
[----:B--2---:R-:W-:-:S01]  /*7d90*/  FADD.FTZ R158, R150, R157 ;  /* 0x0000009d969e7221 */ /* 0x004fc20000010000 */
[----:B------:R-:W-:-:S06]  /*7da0*/  IMAD.U32 R157, RZ, RZ, UR51 ;  /* 0x00000033ff9d7e24 */ /* 0x000fcc000f8e00ff */
        /* <DEDUP_REMOVED lines=8> */
[----:B------:R-:W1:Y:S08]  /*7e30*/  MUFU.EX2 R118, R118 ;  /* 0x0000007600767308 */ /* 0x000e700000000800 */
[----:B------:R-:W3:Y:S08]  /*7e40*/  MUFU.EX2 R119, R119 ;  /* 0x0000007700777308 */ /* 0x000ef00000000800 */
[----:B------:R-:W4:Y:S08]  /*7e50*/  MUFU.EX2 R159, R159 ;  /* 0x0000009f009f7308 */ /* 0x000f300000000800 */
[----:B------:R-:W5:Y:S08]  /*7e60*/  MUFU.EX2 R152, R152 ;  /* 0x0000009800987308 */ /* 0x000f700000000800 */
[----:B------:R-:W5:Y:S08]  /*7e70*/  MUFU.EX2 R120, R120 ;  /* 0x0000007800787308 */ /* 0x000f700000000800 */
[----:B------:R-:W5:Y:S08]  /*7e80*/  MUFU.EX2 R160, R93 ;  /* 0x0000005d00a07308 */ /* 0x000f700000000800 */
[----:B------:R0:W-:Y:S08]  /*7e90*/  MUFU.EX2 R161, R95 ;  /* 0x0000005f00a17308 */ /* 0x0001f00000000800 */
[----:B------:R-:W5:Y:S01]  /*7ea0*/  MUFU.EX2 R163, R163 ;  /* 0x000000a300a37308 */ /* 0x000f620000000800 */
[----:B0-----:R-:W-:-:S01]  /*7eb0*/  FADD.FTZ R95, R153, R156 ;  /* 0x0000009c995f7221 */ /* 0x001fc20000010000 */
[----:B--2---:R-:W-:-:S03]  /*7ec0*/  FADD.FTZ R156, R154, R5 ;  /* 0x000000059a9c7221 */ /* 0x004fc60000010000 */
[----:B-1----:R-:W-:Y:S01]  /*7ed0*/  FADD.FTZ R158, R118, R95 ;  /* 0x0000005f769e7221 */ /* 0x002fe20000010000 */
[----:B---3--:R-:W-:-:S02]  /*7ee0*/  FADD.FTZ R5, R119, R156 ;  /* 0x0000009c77057221 */ /* 0x008fc40000010000 */
[----:B------:R0:W-:Y:S01]  /*7ef0*/  MUFU.EX2 R93, R97 ;  /* 0x00000061005d7308 */ /* 0x0001e20000000800 */
[----:B----4-:R-:W-:-:S01]  /*7f00*/  FADD.FTZ R95, R159, R158 ;  /* 0x0000009e9f5f7221 */ /* 0x010fc20000010000 */
[----:B-----5:R-:W-:-:S03]  /*7f10*/  FADD.FTZ R5, R152, R5 ;  /* 0x0000000598057221 */ /* 0x020fc60000010000 */
[----:B------:R-:W-:Y:S01]  /*7f20*/  FADD.FTZ R104, R120, R95 ;  /* 0x0000005f78687221 */ /* 0x000fe20000010000 */
[----:B------:R-:W-:-:S02]  /*7f30*/  FADD.FTZ R5, R160, R5 ;  /* 0x00000005a0057221 */ /* 0x000fc40000010000 */
[----:B------:R-:W1:Y:S01]  /*7f40*/  MUFU.EX2 R124, R124 ;  /* 0x0000007c007c7308 */ /* 0x000e620000000800 */
[----:B0-----:R-:W-:Y:S01]  /*7f50*/  @!P1 LEA R97, R157, UR39, 0x3 ;  /* 0x000000279d619c11 */ /* 0x001fe2000f8e18ff */
[----:B------:R0:W-:Y:S06]  /*7f60*/  BAR.ARV R4, 0x100 ;  /* 0x000400040000751d */ /* 0x0001ec0000002000 */
[----:B------:R-:W2:Y:S01]  /*7f70*/  MUFU.EX2 R167, R167 ;  /* 0x000000a700a77308 */ /* 0x000ea20000000800 */
[----:B------:R-:W-:-:S01]  /*7f80*/  FADD.FTZ R95, R163, R104 ;  /* 0x00000068a35f7221 */ /* 0x000fc20000010000 */
[----:B0-----:R-:W-:-:S05]  /*7f90*/  @!P1 VIADD R4, R97, 0x29840 ;  /* 0x0002984061049836 */ /* 0x001fca0000000000 */
[----:B------:R-:W-:Y:S01]  /*7fa0*/  @!P1 PRMT R4, RZ, 0x654, R4 ;  /* 0x00000654ff049816 */ /* 0x000fe20000000004 */
[----:B------:R-:W0:Y:S01]  /*7fb0*/  MUFU.EX2 R99, R99 ;  /* 0x0000006300637308 */ /* 0x000e220000000800 */
[----:B-1----:R-:W-:-:S02]  /*7fc0*/  FADD.FTZ R104, R124, R95 ;  /* 0x0000005f7c687221 */ /* 0x002fc40000010000 */
[----:B------:R1:W-:Y:S05]  /*7fd0*/  @!P1 SYNCS.ARRIVE.TRANS64.RED.A1T0 RZ, [R4+URZ], RZ ;  /* 0x000000ff04ff99a7 */ /* 0x0003ea000810043f */
[----:B------:R-:W3:Y:S01]  /*7fe0*/  MUFU.EX2 R126, R126 ;  /* 0x0000007e007e7308 */ /* 0x000ee20000000800 */
[----:B-1----:R-:W-:-:S01]  /*7ff0*/  FADD.FTZ R4, R161, R5 ;  /* 0x00000005a1047221 */ /* 0x002fc20000010000 */
[----:B--2---:R-:W-:-:S03]  /*8000*/  FADD.FTZ R5, R167, R104 ;  /* 0x00000068a7057221 */ /* 0x004fc60000010000 */
[----:B------:R-:W-:-:S03]  /*8010*/  FADD.FTZ R4, R93, R4 ;  /* 0x000000045d047221 */ /* 0x000fc60000010000 */
[----:B------:R-:W1:Y:S01]  /*8020*/  MUFU.EX2 R101, R101 ;  /* 0x0000006500657308 */ /* 0x000e620000000800 */
[----:B0-----:R-:W-:-:S07]  /*8030*/  FADD.FTZ R4, R99, R4 ;  /* 0x0000000463047221 */ /* 0x001fce0000010000 */
[----:B------:R-:W0:Y:S01]  /*8040*/  MUFU.EX2 R175, R175 ;  /* 0x000000af00af7308 */ /* 0x000e220000000800 */
[----:B---3--:R-:W-:-:S07]  /*8050*/  FADD.FTZ R104, R126, R5 ;  /* 0x000000057e687221 */ /* 0x008fce0000010000 */
[----:B------:R-:W2:Y:S01]  /*8060*/  MUFU.EX2 R103, R103 ;  /* 0x0000006700677308 */ /* 0x000ea20000000800 */
[----:B-1----:R-:W-:-:S01]  /*8070*/  FADD.FTZ R4, R101, R4 ;  /* 0x0000000465047221 */ /* 0x002fc20000010000 */
[----:B0-----:R-:W-:-:S03]  /*8080*/  FADD.FTZ R5, R175, R104 ;  /* 0x00000068af057221 */ /* 0x001fc60000010000 */
[----:B--2---:R-:W-:Y:S01]  /*8090*/  FADD.FTZ R4, R103, R4 ;  /* 0x0000000467047221 */ /* 0x004fe20000010000 */
[----:B------:R-:W-:Y:S06]  /*80a0*/  @!P0 BRA `(.L_x_24) ;  /* 0x0000000000048947 */ /* 0x000fec0003800000 */
[----:B------:R-:W-:Y:S01]  /*80b0*/  BPT.TRAP 0x1 ;  /* 0x000000040000795c */ /* 0x000fe20000300000 */
.L_x_24:
[----:B------:R-:W-:Y:S01]  /*80c0*/  ULEA UR6, UR50, UR39, 0x3 ;  /* 0x0000002732067291 */ /* 0x000fe2000f8e183f */
[----:B------:R-:W-:Y:S01]  /*80d0*/  ISETP.LT.AND P1, PT, RZ, UR47, PT ;  /* 0x0000002fff007c0c */ /* 0x000fe2000bf21270 */
[----:B------:R-:W-:Y:S01]  /*80e0*/  UIADD3 UR7, UR47, -0x1, URZ ;  /* 0xffffffff2f077890 */ /* 0x000fe2000fffe03f */
[----:B------:R-:W-:Y:S01]  /*80f0*/  F2FP.SATFINITE.E4M3.F32.PACK_AB_MERGE_C R7, R12, R7, RZ ;  /* 0x000000070c07723e */ /* 0x000fe200048070ff */
[----:B------:R-:W-:Y:S01]  /*8100*/  UIADD3 UR6, UR6, 0x29860, URZ ;  /* 0x0002986006067890 */ /* 0x000fe2000fffe03f */
[----:B------:R-:W-:Y:S01]  /*8110*/  F2FP.SATFINITE.E4M3.F32.PACK_AB_MERGE_C R15, R90, R15, RZ ;  /* 0x0000000f5a0f723e */ /* 0x000fe200048070ff */
[----:B------:R-:W-:Y:S01]  /*8120*/  UMOV UR52, UR43 ;  /* 0x0000002b00347c82 */ /* 0x000fe20008000000 */
[----:B------:R-:W-:Y:S01]  /*8130*/  F2FP.SATFINITE.E4M3.F32.PACK_AB_MERGE_C R10, R13, R10, RZ ;  /* 0x0000000a0d0a723e */ /* 0x000fe200048070ff */
[----:B------:R-:W-:Y:S01]  /*8140*/  UPRMT UR6, UR36, 0x654, UR6 ;  /* 0x0000065424067896 */ /* 0x000fe20008000006 */
[----:B------:R-:W-:Y:S01]  /*8150*/  F2FP.SATFINITE.E4M3.F32.PACK_AB_MERGE_C R130, R155, R130, RZ ;  /* 0x000000829b82723e */ /* 0x000fe200048070ff */
[----:B------:R-:W-:Y:S01]  /*8160*/  UMOV UR47, UR7 ;  /* 0x00000007002f7c82 */ /* 0x000fe20008000000 */
[----:B------:R-:W-:Y:S01]  /*8170*/  F2FP.SATFINITE.E4M3.F32.PACK_AB_MERGE_C R94, R141, R94, RZ ;  /* 0x0000005e8d5e723e */ /* 0x000fe200048070ff */
[----:B------:R-:W-:Y:S01]  /*8180*/  UMOV UR50, UR51 ;  /* 0x0000003300327c82 */ /* 0x000fe20008000000 */
[----:B------:R-:W-:Y:S01]  /*8190*/  F2FP.SATFINITE.E4M3.F32.PACK_AB_MERGE_C R134, R143, R134, RZ ;  /* 0x000000868f86723e */ /* 0x000fe200048070ff */
[----:B------:R-:W-:Y:S01]  /*81a0*/  FMUL.FTZ R24, R24, R6 ;  /* 0x0000000618187220 */ /* 0x000fe20000410000 */
[----:B------:R-:W-:Y:S01]  /*81b0*/  F2FP.SATFINITE.E4M3.F32.PACK_AB_MERGE_C R98, R149, R98, RZ ;  /* 0x000000629562723e */ /* 0x000fe200048070ff */
[----:B------:R-:W-:Y:S01]  /*81c0*/  FMUL.FTZ R25, R25, R6 ;  /* 0x0000000619197220 */ /* 0x000fe20000410000 */
[----:B------:R-:W-:Y:S01]  /*81d0*/  F2FP.SATFINITE.E4M3.F32.PACK_AB_MERGE_C R138, R151, R138, RZ ;  /* 0x0000008a978a723e */ /* 0x000fe200048070ff */
[----:B------:R-:W-:Y:S01]  /*81e0*/  SYNCS.ARRIVE.TRANS64.RED.A1T0 RZ, [UR6], RZ ;  /* 0x000000ffffff79a7 */ /* 0x000fe20008100406 */
[----:B------:R-:W-:Y:S01]  /*81f0*/  F2FP.SATFINITE.E4M3.F32.PACK_AB_MERGE_C R102, R125, R102, RZ ;  /* 0x000000667d66723e */ /* 0x000fe200048070ff */
[----:B------:R-:W-:Y:S01]  /*8200*/  FMUL.FTZ R28, R28, R6 ;  /* 0x000000061c1c7220 */ /* 0x000fe20000410000 */
        /* <DEDUP_REMOVED lines=11> */
[-C--:B------:R-:W-:Y:S01]  /*82c0*/  FMUL.FTZ R40, R40, R6.reuse ;  /* 0x0000000628287220 */ /* 0x080fe20000410000 */
        /* <DEDUP_REMOVED lines=9> */
[-C--:B------:R-:W-:Y:S01]  /*8360*/  FMUL.FTZ R49, R49, R6.reuse ;  /* 0x0000000631317220 */ /* 0x080fe20000410000 */
[----:B------:R-:W-:Y:S01]  /*8370*/  F2FP.SATFINITE.E4M3.F32.PACK_AB_MERGE_C R172, R8, R173, R7 ;  /* 0x000000ad08ac723e */ /* 0x000fe20004807007 */
[-C--:B------:R-:W-:Y:S01]  /*8380*/  FMUL.FTZ R52, R52, R6.reuse ;  /* 0x0000000634347220 */ /* 0x080fe20000410000 */
        /* <DEDUP_REMOVED lines=16> */
[----:B------:R-:W-:Y:S01]  /*8490*/  FMUL.FTZ R85, R85, R6 ;  /* 0x0000000655557220 */ /* 0x000fe20000410000 */
        /* <DEDUP_REMOVED lines=32> */
[----:B------:R-:W-:Y:S01]  /*86a0*/  F2FP.SATFINITE.E4M3.F32.PACK_AB_MERGE_C R173, R9, R128, R10 ;  /* 0x0000008009ad723e */ /* 0x000fe2000480700a */
[----:B------:R-:W-:Y:S01]  /*86b0*/  IMAD.MOV.U32 R6, RZ, RZ, R91 ;  /* 0x000000ffff067224 */ /* 0x000fe200078e005b */
[----:B------:R-:W-:Y:S01]  /*86c0*/  F2FP.SATFINITE.E4M3.F32.PACK_AB_MERGE_C R174, R20, R11, R15 ;  /* 0x0000000b14ae723e */ /* 0x000fe2000480700f */
[----:B------:R-:W-:Y:S01]  /*86d0*/  IMAD.MOV.U32 R3, RZ, RZ, R89 ;  /* 0x000000ffff037224 */ /* 0x000fe200078e0059 */
[----:B------:R-:W-:-:S02]  /*86e0*/  F2FP.SATFINITE.E4M3.F32.PACK_AB_MERGE_C R175, R21, R14, R130 ;  /* 0x0000000e15af723e */ /* 0x000fc40004807082 */
[----:B------:R-:W-:Y:S02]  /*86f0*/  F2FP.SATFINITE.E4M3.F32.PACK_AB_MERGE_C R176, R137, R92, R94 ;  /* 0x0000005c89b0723e */ /* 0x000fe4000480705e */
[----:B------:R-:W-:Y:S02]  /*8700*/  F2FP.SATFINITE.E4M3.F32.PACK_AB_MERGE_C R177, R139, R132, R134 ;  /* 0x000000848bb1723e */ /* 0x000fe40004807086 */
[----:B------:R-:W-:Y:S02]  /*8710*/  F2FP.SATFINITE.E4M3.F32.PACK_AB_MERGE_C R178, R145, R96, R98 ;  /* 0x0000006091b2723e */ /* 0x000fe40004807062 */
[----:B------:R-:W-:Y:S02]  /*8720*/  F2FP.SATFINITE.E4M3.F32.PACK_AB_MERGE_C R179, R147, R136, R138 ;  /* 0x0000008893b3723e */ /* 0x000fe4000480708a */
[----:B------:R-:W-:Y:S02]  /*8730*/  F2FP.SATFINITE.E4M3.F32.PACK_AB_MERGE_C R180, R121, R100, R102 ;  /* 0x0000006479b4723e */ /* 0x000fe40004807066 */
        /* <DEDUP_REMOVED lines=10> */
[----:B------:R-:W-:Y:S01]  /*87e0*/  F2FP.SATFINITE.E4M3.F32.PACK_AB_MERGE_C R191, R99, R93, R90 ;  /* 0x0000005d63bf723e */ /* 0x000fe2000480705a */
[----:B------:R-:W-:Y:S06]  /*87f0*/  @P1 BRA `(.L_x_25) ;  /* 0xffffffc800641947 */ /* 0x000fec000383ffff */
.L_x_15:
[----:B------:R-:W-:Y:S06]  /*8800*/  BAR.ARV 0x8, 0x180 ;  /* 0x0206000000007b1d */ /* 0x000fec0000002000 */
[----:B------:R-:W-:Y:S05]  /*8810*/  @!P0 BRA `(.L_x_26) ;  /* 0x0000000000048947 */ /* 0x000fea0003800000 */
[----:B------:R-:W-:Y:S01]  /*8820*/  BPT.TRAP 0x1 ;  /* 0x000000040000795c */ /* 0x000fe20000300000 */
.L_x_26:
[----:B------:R-:W-:Y:S01]  /*8830*/  ULEA UR4, UR51, UR39, 0x3 ;  /* 0x0000002733047291 */ /* 0x000fe2000f8e183f */
[----:B------:R-:W-:-:S05]  /*8840*/  IMAD.U32 R0, RZ, RZ, UR43 ;  /* 0x0000002bff007e24 */ /* 0x000fca000f8e00ff */
[----:B------:R-:W-:-:S04]  /*8850*/  SHF.L.U32 R0, R0, 0x1f, RZ ;  /* 0x0000001f00007819 */ /* 0x000fc800000006ff */
[----:B------:R0:W1:Y:S01]  /*8860*/  SYNCS.PHASECHK.TRANS64.TRYWAIT P1, [UR4+0x29850], R0 ;  /* 0x02985000ff0075a7 */ /* 0x0000620008020144 */
[----:B------:R-:W-:Y:S05]  /*8870*/  @!P0 BRA `(.L_x_27) ;  /* 0x0000000000048947 */ /* 0x000fea0003800000 */
[----:B------:R-:W-:Y:S01]  /*8880*/  BPT.TRAP 0x1 ;  /* 0x000000040000795c */ /* 0x000fe20000300000 */
.L_x_27:
[----:B-1----:R-:W-:Y:S05]  /*8890*/  @P1 BRA `(.L_x_28) ;  /* 0x0000000000081947 */ /* 0x002fea0003800000 */
[----:B------:R-:W1:Y:S02]  /*88a0*/  SYNCS.PHASECHK.TRANS64.TRYWAIT P1, [UR4+0x29850], R0 ;  /* 0x02985000ff0075a7 */ /* 0x000e640008020144 */
[----:B-1----:R-:W-:Y:S05]  /*88b0*/  @!P1 BRA `(.L_x_29) ;  /* 0x0000005c00109947 */ /* 0x002fea0003800000 */
.L_x_28:
[----:B------:R-:W-:Y:S01]  /*88c0*/  UIADD3 UR5, UR39, 0x400, URZ ;  /* 0x0000040027057890 */ /* 0x000fe2000fffe03f */
[----:B------:R-:W-:Y:S01]  /*88d0*/  WARPGROUP.ARRIVE ;  /* 0x00000000000079c5 */ /* 0x000fe20000000000 */
[----:B------:R-:W-:Y:S01]  /*88e0*/  UMOV UR7, 0xc0000010 ;  /* 0xc000001000077882 */ /* 0x000fe20000000000 */
[----:B------:R-:W-:Y:S01]  /*88f0*/  IMAD.MOV.U32 R8, RZ, RZ, 0x3f800000 ;  /* 0x3f800000ff087424 */ /* 0x000fe200078e00ff */
[----:B------:R-:W-:-:S04]  /*8900*/  USHF.R.U32.HI UR5, URZ, 0x4, UR5 ;  /* 0x000000043f057899 */ /* 0x000fc80008011605 */
[----:B------:R-:W-:-:S04]  /*8910*/  ULOP3.LUT UR5, UR5, 0x3fff, URZ, 0xc0, !UPT ;  /* 0x00003fff05057892 */ /* 0x000fc8000f8ec03f */
[----:B------:R-:W-:-:S04]  /*8920*/  ULOP3.LUT UR5, UR5, 0x10000, URZ, 0xfc, !UPT ;  /* 0x0001000005057892 */ /* 0x000fc8000f8efc3f */
[----:B------:R-:W-:-:S07]  /*8930*/  UIMAD UR5, UR51, 0x500, UR5 ;  /* 0x00000500330578a4 */ /* 0x000fce000f8e0205 */
[----:B------:R-:W-:Y:S02]  /*8940*/  UMOV UR6, UR5 ;  /* 0x0000000500067c82 */ /* 0x000fe40008000000 */
[----:B------:R-:W-:Y:S01]  /*8950*/  QGMMA.64x128x32.F32.E4M3.E4M3 R24, R172, gdesc[UR4], R24, gsb0 ;  /* 0x01e00004ac187df3 */ /* 0x000fe20008000818 */
[----:B------:R-:W-:Y:S01]  /*8960*/  UIADD3 UR6, UR5, 0x100, URZ ;  /* 0x0000010005067890 */ /* 0x000fe2000fffe03f */
[----:B------:R-:W-:Y:S01]  /*8970*/  UMOV UR7, 0xc0000010 ;  /* 0xc000001000077882 */ /* 0x000fe20000000000 */
[----:B------:R-:W-:Y:S02]  /*8980*/  WARPGROUP.DEPBAR.LE gsb0, 0x0 ;  /* 0x00008000000079c5 */ /* 0x000fe40000010000 */
[----:B------:R-:W-:-:S07]  /*8990*/  WARPGROUP.ARRIVE ;  /* 0x00000000000079c5 */ /* 0x000fce0000000000 */
[----:B------:R-:W-:Y:S01]  /*89a0*/  QGMMA.64x128x32.F32.E4M3.E4M3 R24, R176, gdesc[UR4], R24, gsb0 ;  /* 0x01e00004b0187df3 */ /* 0x000fe20008000818 */
[----:B------:R-:W-:Y:S02]  /*89b0*/  ULDC.64 UR6, c[0x0][0x9a0] ;  /* 0x0002680000067ab9 */ /* 0x000fe40000000a00 */
[----:B------:R-:W-:-:S04]  /*89c0*/  UISETP.NE.U32.AND UP0, UPT, UR6, URZ, UPT ;  /* 0x0000003f0600728c */ /* 0x000fc8000bf05070 */
[----:B------:R-:W-:-:S06]  /*89d0*/  UISETP.NE.AND.EX UP0, UPT, UR7, URZ, UPT, UP0 ;  /* 0x0000003f0700728c */ /* 0x000fcc000bf05300 */
[----:B------:R-:W-:-:S05]  /*89e0*/  PLOP3.LUT P1, PT, PT, PT, UP0, 0x80, 0x0 ;  /* 0x000000000000781c */ /* 0x000fca0003f2f008 */
[----:B------:R-:W-:Y:S01]  /*89f0*/  @UP0 USHF.R.S32.HI UR10, URZ, 0x1f, UR40 ;  /* 0x0000001f3f0a0899 */ /* 0x000fe20008011428 */
[----:B------:R-:W-:Y:S01]  /*8a00*/  @UP0 ULDC.64 UR12, c[0x0][0x9c8] ;  /* 0x00027200000c0ab9 */ /* 0x000fe20000000a00 */
[----:B------:R-:W-:Y:S02]  /*8a10*/  @UP0 UIADD3 UR8, -UR40, URZ, URZ ;  /* 0x0000003f28080290 */ /* 0x000fe4000fffe13f */
[----:B------:R-:W-:Y:S01]  /*8a20*/  @UP0 UIMAD UR10, UR10, UR12, URZ ;  /* 0x0000000c0a0a02a4 */ /* 0x000fe2000f8e023f */
[----:B------:R-:W-:Y:S02]  /*8a30*/  @UP0 ULDC UR9, c[0x0][0xc44] ;  /* 0x0003110000090ab9 */ /* 0x000fe40000000800 */
[----:B------:R-:W-:Y:S02]  /*8a40*/  @UP0 UIMAD UR11, UR9, UR8, UR42 ;  /* 0x00000008090b02a4 */ /* 0x000fe4000f8e022a */
[----:B------:R-:W-:Y:S02]  /*8a50*/  @UP0 UIMAD.WIDE.U32 UR8, UR40, UR12, URZ ;  /* 0x0000000c280802a5 */ /* 0x000fe4000f8e003f */
[----:B------:R-:W-:-:S02]  /*8a60*/  @UP0 UIMAD UR10, UR40, UR13, UR10 ;  /* 0x0000000d280a02a4 */ /* 0x000fc4000f8e020a */
[----:B------:R-:W-:Y:S02]  /*8a70*/  @UP0 USHF.R.S32.HI UR14, URZ, 0x1f, UR11 ;  /* 0x0000001f3f0e0899 */ /* 0x000fe4000801140b */
[----:B------:R-:W-:Y:S01]  /*8a80*/  @UP0 UIADD3 UR9, UR9, UR10, URZ ;  /* 0x0000000a09090290 */ /* 0x000fe2000fffe03f */
[----:B------:R-:W-:Y:S02]  /*8a90*/  @UP0 ULDC.64 UR12, c[0x0][0x9d0] ;  /* 0x00027400000c0ab9 */ /* 0x000fe40000000a00 */
[----:B------:R-:W-:Y:S02]  /*8aa0*/  @UP0 UIMAD UR10, UR14, UR12, URZ ;  /* 0x0000000c0e0a02a4 */ /* 0x000fe4000f8e023f */
[----:B------:R-:W-:Y:S02]  /*8ab0*/  @UP0 UIMAD.WIDE.U32 UR8, UR11, UR12, UR8 ;  /* 0x0000000c0b0802a5 */ /* 0x000fe4000f8e0008 */
[----:B------:R-:W-:Y:S02]  /*8ac0*/  @UP0 UIMAD UR10, UR11, UR13, UR10 ;  /* 0x0000000d0b0a02a4 */ /* 0x000fe4000f8e020a */
[----:B------:R-:W-:-:S02]  /*8ad0*/  @UP0 ULEA UR6, UP1, UR8, UR6, 0x2 ;  /* 0x0000000608060291 */ /* 0x000fc4000f82103f */
[----:B------:R-:W-:-:S04]  /*8ae0*/  @UP0 UIADD3 UR9, UR9, UR10, URZ ;  /* 0x0000000a09090290 */ /* 0x000fc8000fffe03f */
[----:B------:R-:W-:Y:S01]  /*8af0*/  IMAD.U32 R6, RZ, RZ, UR6 ;  /* 0x00000006ff067e24 */ /* 0x000fe2000f8e00ff */
[----:B------:R-:W-:Y:S02]  /*8b00*/  @UP0 ULEA.HI.X UR7, UR8, UR7, UR9, 0x2, UP1 ;  /* 0x0000000708070291 */ /* 0x000fe400088f1409 */
[----:B------:R-:W-:-:S04]  /*8b10*/  UIADD3 UR6, UR5, 0x200, URZ ;  /* 0x0000020005067890 */ /* 0x000fc8000fffe03f */
[----:B------:R-:W-:Y:S01]  /*8b20*/  IMAD.U32 R7, RZ, RZ, UR7 ;  /* 0x00000007ff077e24 */ /* 0x000fe2000f8e00ff */
[----:B------:R-:W-:-:S04]  /*8b30*/  UMOV UR7, 0xc0000010 ;  /* 0xc000001000077882 */ /* 0x000fc80000000000 */
[----:B------:R2:W3:Y:S01]  /*8b40*/  @P1 LDG.E R8, desc[UR48][R6.64] ;  /* 0x0000003006081981 */ /* 0x0004e2000c1e1900 */
[----:B------:R-:W-:Y:S02]  /*8b50*/  WARPGROUP.DEPBAR.LE gsb0, 0x0 ;  /* 0x00008000000079c5 */ /* 0x000fe40000010000 */
[----:B------:R-:W-:-:S06]  /*8b60*/  WARPGROUP.ARRIVE ;  /* 0x00000000000079c5 */ /* 0x000fcc0000000000 */
[----:B------:R-:W-:Y:S01]  /*8b70*/  QGMMA.64x128x32.F32.E4M3.E4M3 R24, R180, gdesc[UR4], R24, gsb0 ;  /* 0x01e00004b4187df3 */ /* 0x000fe20008000818 */
[----:B------:R-:W-:Y:S01]  /*8b80*/  UIADD3 UR6, UR5, 0x300, URZ ;  /* 0x0000030005067890 */ /* 0x000fe2000fffe03f */
[----:B------:R-:W-:Y:S01]  /*8b90*/  UMOV UR7, 0xc0000010 ;  /* 0xc000001000077882 */ /* 0x000fe20000000000 */
[----:B01----:R-:W0:Y:S04]  /*8ba0*/  SHFL.BFLY PT, R0, R5, 0x2, 0x1f ;  /* 0x0c401f0005007f89 */ /* 0x003e2800000e0000 */
[----:B------:R-:W1:Y:S01]  /*8bb0*/  SHFL.BFLY PT, R9, R4, 0x2, 0x1f ;  /* 0x0c401f0004097f89 */ /* 0x000e6200000e0000 */
[----:B------:R-:W-:Y:S02]  /*8bc0*/  WARPGROUP.DEPBAR.LE gsb0, 0x0 ;  /* 0x00008000000079c5 */ /* 0x000fe40000010000 */
[----:B------:R-:W-:-:S06]  /*8bd0*/  WARPGROUP.ARRIVE ;  /* 0x00000000000079c5 */ /* 0x000fcc0000000000 */
[----:B------:R-:W-:Y:S01]  /*8be0*/  QGMMA.64x128x32.F32.E4M3.E4M3 R24, R184, gdesc[UR4], R24, gsb0 ;  /* 0x01e00004b8187df3 */ /* 0x000fe20008000818 */
[----:B------:R-:W-:Y:S01]  /*8bf0*/  UIADD3 UR6, UR5, 0x400, URZ ;  /* 0x0000040005067890 */ /* 0x000fe2000fffe03f */
[----:B------:R-:W-:Y:S01]  /*8c00*/  UMOV UR7, 0xc0000010 ;  /* 0xc000001000077882 */ /* 0x000fe20000000000 */
[----:B0-----:R-:W-:-:S01]  /*8c10*/  FADD.FTZ R0, R0, R5 ;  /* 0x0000000500007221 */ /* 0x001fc20000010000 */
[----:B-1----:R-:W-:-:S04]  /*8c20*/  FADD.FTZ R9, R9, R4 ;  /* 0x0000000409097221 */ /* 0x002fc80000010000 */
[----:B------:R-:W0:Y:S04]  /*8c30*/  SHFL.BFLY PT, R3, R0, 0x1, 0x1f ;  /* 0x0c201f0000037f89 */ /* 0x000e2800000e0000 */
[----:B--2---:R-:W1:Y:S01]  /*8c40*/  SHFL.BFLY PT, R6, R9, 0x1, 0x1f ;  /* 0x0c201f0009067f89 */ /* 0x004e6200000e0000 */
[----:B------:R-:W-:Y:S02]  /*8c50*/  IMAD.MOV.U32 R5, RZ, RZ, RZ ;  /* 0x000000ffff057224 */ /* 0x000fe400078e00ff */
[----:B0-----:R-:W-:Y:S01]  /*8c60*/  FADD.FTZ R7, R0, R3 ;  /* 0x0000000300077221 */ /* 0x001fe20000010000 */
[----:B-1----:R-:W-:-:S04]  /*8c70*/  FADD.FTZ R11, R9, R6 ;  /* 0x00000006090b7221 */ /* 0x002fc80000010000 */
[C---:B------:R-:W-:Y:S01]  /*8c80*/  FSETP.NE.FTZ.AND P1, PT, R7.reuse, RZ, PT ;  /* 0x000000ff0700720b */ /* 0x040fe20003f35000 */
[----:B------:R-:W-:Y:S01]  /*8c90*/  FMUL.FTZ R12, R7, 0.00390625 ;  /* 0x3b800000070c7820 */ /* 0x000fe20000410000 */
[----:B------:R-:W-:-:S04]  /*8ca0*/  FMUL.FTZ R13, R11, 0.00390625 ;  /* 0x3b8000000b0d7820 */ /* 0x000fc80000410000 */
[----:B------:R-:W-:Y:S02]  /*8cb0*/  FSETP.NE.FTZ.AND P2, PT, R12, RZ, PT ;  /* 0x000000ff0c00720b */ /* 0x000fe40003f55000 */
[----:B------:R-:W-:-:S05]  /*8cc0*/  FSETP.NE.FTZ.AND P3, PT, R13, RZ, PT ;  /* 0x000000ff0d00720b */ /* 0x000fca0003f75000 */
[----:B------:R-:W-:Y:S01]  /*8cd0*/  @P1 MUFU.RCP R5, R7 ;  /* 0x0000000700051308 */ /* 0x000fe20000001000 */
[----:B------:R-:W-:Y:S01]  /*8ce0*/  FSETP.NE.FTZ.AND P1, PT, R11, RZ, PT ;  /* 0x000000ff0b00720b */ /* 0x000fe20003f35000 */
[----:B------:R-:W-:Y:S01]  /*8cf0*/  IMAD.MOV.U32 R9, RZ, RZ, RZ ;  /* 0x000000ffff097224 */ /* 0x000fe200078e00ff */
[----:B------:R-:W-:Y:S02]  /*8d00*/  WARPGROUP.DEPBAR.LE gsb0, 0x0 ;  /* 0x00008000000079c5 */ /* 0x000fe40000010000 */
[----:B------:R-:W-:-:S06]  /*8d10*/  WARPGROUP.ARRIVE ;  /* 0x00000000000079c5 */ /* 0x000fcc0000000000 */
[----:B------:R-:W-:Y:S01]  /*8d20*/  QGMMA.64x128x32.F32.E4M3.E4M3 R24, R188, gdesc[UR4], R24, gsb0 ;  /* 0x01e00004bc187df3 */ /* 0x000fe20008000818 */
[----:B------:R-:W0:Y:S08]  /*8d30*/  @P2 MUFU.LG2 R6, R12 ;  /* 0x0000000c00062308 */ /* 0x000e300000000c00 */
[----:B------:R-:W1:Y:S08]  /*8d40*/  @P3 MUFU.LG2 R10, R13 ;  /* 0x0000000d000a3308 */ /* 0x000e700000000c00 */
[----:B------:R-:W2:Y:S01]  /*8d50*/  @P1 MUFU.RCP R9, R11 ;  /* 0x0000000b00091308 */ /* 0x000ea20000001000 */
[C---:B------:R-:W-:Y:S01]  /*8d60*/  @P2 FMUL.FTZ R4, R88.reuse, 0.69314718246459960938 ;  /* 0x3f31721858042820 */ /* 0x040fe20000410000 */
[----:B------:R-:W-:Y:S01]  /*8d70*/  @P3 FMUL.FTZ R15, R88, 0.69314718246459960938 ;  /* 0x3f317218580f3820 */ /* 0x000fe20000410000 */
[----:B0-----:R-:W-:Y:S01]  /*8d80*/  @P2 FMUL.FTZ R7, R6, 0.69314718246459960938 ;  /* 0x3f31721806072820 */ /* 0x001fe20000410000 */
[----:B------:R-:W-:-:S02]  /*8d90*/  IMAD.MOV.U32 R3, RZ, RZ, -0x800000 ;  /* 0xff800000ff037424 */ /* 0x000fc400078e00ff */
[----:B---3--:R-:W-:Y:S01]  /*8da0*/  FMUL.FTZ R12, R5, R8 ;  /* 0x00000008050c7220 */ /* 0x008fe20000410000 */
[----:B------:R-:W-:Y:S02]  /*8db0*/  IMAD.MOV.U32 R0, RZ, RZ, -0x800000 ;  /* 0xff800000ff007424 */ /* 0x000fe400078e00ff */
[----:B-1----:R-:W-:Y:S01]  /*8dc0*/  @P3 FMUL.FTZ R10, R10, 0.69314718246459960938 ;  /* 0x3f3172180a0a3820 */ /* 0x002fe20000410000 */
[----:B------:R-:W-:-:S03]  /*8dd0*/  @P2 FFMA.FTZ R3, R4, R89, R7 ;  /* 0x0000005904032223 */ /* 0x000fc60000010007 */
[----:B------:R-:W-:Y:S01]  /*8de0*/  @P3 FFMA.FTZ R0, R15, R91, R10 ;  /* 0x0000005b0f003223 */ /* 0x000fe2000001000a */
[----:B--2---:R-:W-:Y:S01]  /*8df0*/  FMUL.FTZ R88, R9, R8 ;  /* 0x0000000809587220 */ /* 0x004fe20000410000 */
[----:B------:R-:W-:Y:S02]  /*8e00*/  WARPGROUP.DEPBAR.LE gsb0, 0x0 ;  /* 0x00008000000079c5 */ /* 0x000fe40000010000 */
[----:B------:R-:W-:Y:S05]  /*8e10*/  @!P0 BRA `(.L_x_30) ;  /* 0x0000000000048947 */ /* 0x000fea0003800000 */
[----:B------:R-:W-:Y:S01]  /*8e20*/  BPT.TRAP 0x1 ;  /* 0x000000040000795c */ /* 0x000fe20000300000 */
.L_x_30:
[----:B------:R-:W0:Y:S01]  /*8e30*/  S2R R89, SR_TID.X ;  /* 0x0000000000597919 */ /* 0x000e220000002100 */
[----:B------:R-:W-:Y:S01]  /*8e40*/  ULDC.64 UR6, c[0x4][0x40] ;  /* 0x0100100000067ab9 */ /* 0x000fe20000000a00 */
[----:B------:R-:W1:Y:S01]  /*8e50*/  S2UR UR5, SR_SWINHI ;  /* 0x00000000000579c3 */ /* 0x000e620000002f00 */
        /* <DEDUP_REMOVED lines=10> */
[----:B------:R-:W-:Y:S01]  /*8f00*/  FMUL.FTZ R15, R38, R88 ;  /* 0x00000058260f7220 */ /* 0x000fe20000410000 */
[----:B------:R-:W-:Y:S01]  /*8f10*/  ULDC.64 UR8, c[0x0][0xb90] ;  /* 0x0002e40000087ab9 */ /* 0x000fe20000000a00 */
[----:B------:R-:W-:Y:S01]  /*8f20*/  USHF.R.S32.HI UR14, URZ, 0x1f, UR40 ;  /* 0x0000001f3f0e7899 */ /* 0x000fe20008011428 */
[----:B------:R-:W-:Y:S01]  /*8f30*/  ULDC.64 UR10, c[0x0][0xb98] ;  /* 0x0002e600000a7ab9 */ /* 0x000fe20000000a00 */
[----:B0-----:R-:W-:-:S05]  /*8f40*/  IMAD.SHL.U32 R4, R89, 0x4, RZ ;  /* 0x0000000459047824 */ /* 0x001fca00078e00ff */
[----:B------:R-:W-:-:S04]  /*8f50*/  LOP3.LUT R4, R4, 0xc, RZ, 0xc0, !PT ;  /* 0x0000000c04047812 */ /* 0x000fc800078ec0ff */
[----:B------:R-:W-:-:S05]  /*8f60*/  IADD3 R4, P0, R4, UR6, RZ ;  /* 0x0000000604047c10 */ /* 0x000fca000ff1e0ff */
[----:B------:R-:W-:-:S05]  /*8f70*/  IMAD.X R5, RZ, RZ, UR7, P0 ;  /* 0x00000007ff057e24 */ /* 0x000fca00080e06ff */
[----:B------:R0:W2:Y:S01]  /*8f80*/  LDG.E.CONSTANT R4, desc[UR48][R4.64] ;  /* 0x0000003004047981 */ /* 0x0000a2000c1e9900 */
        /* <DEDUP_REMOVED lines=25> */
[-C--:B0-----:R-:W-:Y:S01]  /*9120*/  FMUL.FTZ R5, R30, R88.reuse ;  /* 0x000000581e057220 */ /* 0x081fe20000410000 */
[-C--:B------:R-:W-:Y:S01]  /*9130*/  FMUL.FTZ R12, R27, R88.reuse ;  /* 0x000000581b0c7220 */ /* 0x080fe20000410000 */
[-C--:B------:R-:W-:Y:S01]  /*9140*/  FMUL.FTZ R25, R39, R88.reuse ;  /* 0x0000005827197220 */ /* 0x080fe20000410000 */
[-C--:B------:R-:W-:Y:S01]  /*9150*/  FMUL.FTZ R26, R35, R88.reuse ;  /* 0x00000058231a7220 */ /* 0x080fe20000410000 */
[-C--:B------:R-:W-:Y:S01]  /*9160*/  FMUL.FTZ R27, R46, R88.reuse ;  /* 0x000000582e1b7220 */ /* 0x080fe20000410000 */
[-C--:B------:R-:W-:Y:S01]  /*9170*/  FMUL.FTZ R30, R42, R88.reuse ;  /* 0x000000582a1e7220 */ /* 0x080fe20000410000 */
[----:B------:R-:W-:Y:S01]  /*9180*/  F2FP.BF16.F32.PACK_AB R6, R6, R7 ;  /* 0x000000070606723e */ /* 0x000fe200000010ff */
[-C--:B------:R-:W-:Y:S01]  /*9190*/  FMUL.FTZ R34, R43, R88.reuse ;  /* 0x000000582b227220 */ /* 0x080fe20000410000 */
[----:B------:R-:W-:Y:S01]  /*91a0*/  LOP3.LUT P0, R7, R89, 0x3, RZ, 0xc0, !PT ;  /* 0x0000000359077812 */ /* 0x000fe2000780c0ff */
[-C--:B------:R-:W-:Y:S01]  /*91b0*/  FMUL.FTZ R43, R62, R88.reuse ;  /* 0x000000583e2b7220 */ /* 0x080fe20000410000 */
[----:B------:R-:W-:Y:S01]  /*91c0*/  FMUL.FTZ R46, R58, R88 ;  /* 0x000000583a2e7220 */ /* 0x000fe20000410000 */
[----:B------:R-:W-:Y:S01]  /*91d0*/  F2FP.BF16.F32.PACK_AB R5, R5, R8 ;  /* 0x000000080505723e */ /* 0x000fe200000010ff */
[----:B------:R-:W-:Y:S01]  /*91e0*/  UMOV UR6, UR39 ;  /* 0x0000002700067c82 */ /* 0x000fe20008000000 */
[----:B-1----:R-:W-:Y:S01]  /*91f0*/  UMOV UR7, UR5 ;  /* 0x0000000500077c82 */ /* 0x002fe20008000000 */
[----:B------:R-:W-:Y:S01]  /*9200*/  FMUL.FTZ R31, R47, R88 ;  /* 0x000000582f1f7220 */ /* 0x000fe20000410000 */
[----:B------:R-:W-:Y:S01]  /*9210*/  F2FP.BF16.F32.PACK_AB R9, R9, R10 ;  /* 0x0000000a0909723e */ /* 0x000fe200000010ff */
[----:B------:R-:W-:Y:S01]  /*9220*/  FMUL.FTZ R39, R55, R88 ;  /* 0x0000005837277220 */ /* 0x000fe20000410000 */
[----:B------:R-:W-:Y:S01]  /*9230*/  F2FP.BF16.F32.PACK_AB R8, R25, R26 ;  /* 0x0000001a1908723e */ /* 0x000fe200000010ff */
[----:B------:R-:W-:Y:S01]  /*9240*/  FMUL.FTZ R42, R51, R88 ;  /* 0x00000058332a7220 */ /* 0x000fe20000410000 */
[----:B------:R-:W-:Y:S01]  /*9250*/  F2FP.BF16.F32.PACK_AB R30, R27, R30 ;  /* 0x0000001e1b1e723e */ /* 0x000fe200000010ff */
[----:B------:R-:W-:Y:S01]  /*9260*/  IMAD.U32 R26, RZ, RZ, UR6 ;  /* 0x00000006ff1a7e24 */ /* 0x000fe2000f8e00ff */
[----:B------:R-:W-:Y:S01]  /*9270*/  ISETP.EQ.OR P0, PT, R7, 0x3, !P0 ;  /* 0x000000030700780c */ /* 0x000fe20004702670 */
[----:B------:R-:W-:-:S02]  /*9280*/  IMAD.U32 R27, RZ, RZ, UR7 ;  /* 0x00000007ff1b7e24 */ /* 0x000fc4000f8e00ff */
        /* <DEDUP_REMOVED lines=8> */
[----:B------:R-:W-:Y:S01]  /*9310*/  F2FP.BF16.F32.PACK_AB R44, R44, R45 ;  /* 0x0000002d2c2c723e */ /* 0x000fe200000010ff */
[----:B------:R-:W-:Y:S01]  /*9320*/  FMUL.FTZ R38, R50, R88 ;  /* 0x0000005832267220 */ /* 0x000fe20000410000 */
[----:B------:R-:W-:Y:S01]  /*9330*/  F2FP.BF16.F32.PACK_AB R43, R43, R46 ;  /* 0x0000002e2b2b723e */ /* 0x000fe200000010ff */
[-C--:B------:R-:W-:Y:S01]  /*9340*/  FMUL.FTZ R50, R59, R88.reuse ;  /* 0x000000583b327220 */ /* 0x080fe20000410000 */
[----:B------:R-:W-:Y:S01]  /*9350*/  F2FP.BF16.F32.PACK_AB R49, R48, R49 ;  /* 0x000000313031723e */ /* 0x000fe200000010ff */
[-C--:B------:R-:W-:Y:S01]  /*9360*/  FMUL.FTZ R59, R78, R88.reuse ;  /* 0x000000584e3b7220 */ /* 0x080fe20000410000 */
[----:B------:R-:W-:Y:S01]  /*9370*/  SEL R45, R6, R9, P0 ;  /* 0x00000009062d7207 */ /* 0x000fe20000000000 */
[----:B------:R-:W-:Y:S01]  /*9380*/  FMUL.FTZ R35, R54, R88 ;  /* 0x0000005836237220 */ /* 0x000fe20000410000 */
[----:B------:R-:W-:Y:S01]  /*9390*/  SEL R46, R9, R6, P0 ;  /* 0x00000006092e7207 */ /* 0x000fe20000000000 */
[----:B------:R-:W-:Y:S01]  /*93a0*/  IMAD.WIDE R6, R170, 0x2, R26 ;  /* 0x00000002aa067825 */ /* 0x000fe200078e021a */
[----:B------:R-:W-:-:S03]  /*93b0*/  F2FP.BF16.F32.PACK_AB R31, R31, R34 ;  /* 0x000000221f1f723e */ /* 0x000fc600000010ff */
[-C--:B------:R-:W-:Y:S01]  /*93c0*/  FMUL.FTZ R54, R66, R88.reuse ;  /* 0x0000005842367220 */ /* 0x080fe20000410000 */
[----:B------:R-:W-:Y:S01]  /*93d0*/  F2FP.BF16.F32.PACK_AB R52, R52, R53 ;  /* 0x000000353434723e */ /* 0x000fe200000010ff */
[----:B------:R-:W0:Y:S01]  /*93e0*/  LDC R89, c[0x0][0xc38] ;  /* 0x00030e00ff597b82 */ /* 0x000e220000000800 */
[----:B------:R-:W-:Y:S01]  /*93f0*/  F2FP.BF16.F32.PACK_AB R57, R56, R57 ;  /* 0x000000393839723e */ /* 0x000fe200000010ff */
[-C--:B------:R-:W-:Y:S01]  /*9400*/  FMUL.FTZ R47, R63, R88.reuse ;  /* 0x000000583f2f7220 */ /* 0x080fe20000410000 */
[----:B------:R-:W-:Y:S01]  /*9410*/  F2FP.BF16.F32.PACK_AB R60, R60, R61 ;  /* 0x0000003d3c3c723e */ /* 0x000fe200000010ff */
[-C--:B------:R-:W-:Y:S01]  /*9420*/  FMUL.FTZ R66, R75, R88.reuse ;  /* 0x000000584b427220 */ /* 0x080fe20000410000 */
[----:B------:R-:W-:Y:S01]  /*9430*/  F2FP.BF16.F32.PACK_AB R65, R64, R65 ;  /* 0x000000414041723e */ /* 0x000fe200000010ff */
[----:B------:R-:W-:Y:S01]  /*9440*/  FMUL.FTZ R63, R79, R88 ;  /* 0x000000584f3f7220 */ /* 0x000fe20000410000 */
[----:B------:R-:W-:Y:S01]  /*9450*/  SEL R61, R44, R49, P0 ;  /* 0x000000312c3d7207 */ /* 0x000fe20000000000 */
[----:B------:R-:W-:Y:S01]  /*9460*/  UIADD3 UR5, -UR40, URZ, URZ ;  /* 0x0000003f28057290 */ /* 0x000fe2000fffe13f */
[----:B------:R-:W-:Y:S01]  /*9470*/  F2FP.BF16.F32.PACK_AB R67, R67, R70 ;  /* 0x000000464343723e */ /* 0x000fe200000010ff */
[----:B------:R-:W-:Y:S01]  /*9480*/  ULDC UR6, c[0x0][0xc44] ;  /* 0x0003110000067ab9 */ /* 0x000fe20000000800 */
[----:B------:R-:W-:Y:S01]  /*9490*/  F2FP.BF16.F32.PACK_AB R74, R71, R74 ;  /* 0x0000004a474a723e */ /* 0x000fe200000010ff */
[----:B------:R-:W-:Y:S01]  /*94a0*/  UIMAD UR13, UR6, UR5, UR42 ;  /* 0x00000005060d72a4 */ /* 0x000fe2000f8e022a */
[----:B------:R-:W-:Y:S01]  /*94b0*/  SEL R44, R49, R44, P0 ;  /* 0x0000002c312c7207 */ /* 0x000fe20000000000 */
[----:B------:R-:W-:Y:S01]  /*94c0*/  UIADD3 UR4, UR4, 0x29860, URZ ;  /* 0x0002986004047890 */ /* 0x000fe2000fffe03f */
[----:B------:R-:W-:Y:S01]  /*94d0*/  F2FP.BF16.F32.PACK_AB R12, R11, R12 ;  /* 0x0000000c0b0c723e */ /* 0x000fe200000010ff */
[----:B------:R-:W-:Y:S01]  /*94e0*/  USHF.R.S32.HI UR12, URZ, 0x1f, UR13 ;  /* 0x0000001f3f0c7899 */ /* 0x000fe2000801140d */
[----:B------:R-:W-:Y:S01]  /*94f0*/  SEL R49, R52, R57, P0 ;  /* 0x0000003934317207 */ /* 0x000fe20000000000 */
[----:B------:R-:W-:Y:S01]  /*9500*/  UPRMT UR4, UR36, 0x654, UR4 ;  /* 0x0000065424047896 */ /* 0x000fe20008000004 */
[----:B------:R-:W-:Y:S01]  /*9510*/  SEL R71, R30, R31, P0 ;  /* 0x0000001f1e477207 */ /* 0x000fe20000000000 */
[----:B------:R-:W-:Y:S01]  /*9520*/  UIMAD UR5, UR12, UR8, URZ ;  /* 0x000000080c0572a4 */ /* 0x000fe2000f8e023f */
[----:B------:R-:W-:Y:S01]  /*9530*/  SEL R70, R31, R30, P0 ;  /* 0x0000001e1f467207 */ /* 0x000fe20000000000 */
[----:B------:R-:W-:Y:S01]  /*9540*/  UIMAD.WIDE.U32 UR6, UR13, UR8, URZ ;  /* 0x000000080d0672a5 */ /* 0x000fe2000f8e003f */
[----:B------:R-:W-:Y:S01]  /*9550*/  F2FP.BF16.F32.PACK_AB R15, R15, R20 ;  /* 0x000000140f0f723e */ /* 0x000fe200000010ff */
[----:B------:R-:W-:Y:S01]  /*9560*/  UIMAD UR5, UR13, UR9, UR5 ;  /* 0x000000090d0572a4 */ /* 0x000fe2000f8e0205 */
[----:B------:R-:W-:Y:S01]  /*9570*/  SEL R52, R57, R52, P0 ;  /* 0x0000003439347207 */ /* 0x000fe20000000000 */
[----:B------:R-:W-:Y:S01]  /*9580*/  UIMAD UR8, UR14, UR10, URZ ;  /* 0x0000000a0e0872a4 */ /* 0x000fe2000f8e023f */
[----:B------:R-:W-:Y:S01]  /*9590*/  IADD3 R31, P6, R6, 0x4060, RZ ;  /* 0x00004060061f7810 */ /* 0x000fe20007fde0ff */
[----:B------:R-:W-:Y:S01]  /*95a0*/  SYNCS.ARRIVE.TRANS64.RED.A1T0 RZ, [UR4], RZ ;  /* 0x000000ffffff79a7 */ /* 0x000fe20008100404 */
[----:B------:R-:W-:Y:S01]  /*95b0*/  SEL R57, R60, R65, P0 ;  /* 0x000000413c397207 */ /* 0x000fe20000000000 */
[----:B------:R-:W-:Y:S01]  /*95c0*/  UIADD3 UR7, UR7, UR5, URZ ;  /* 0x0000000507077290 */ /* 0x000fe2000fffe03f */
[----:B------:R-:W-:Y:S01]  /*95d0*/  F2FP.BF16.F32.PACK_AB R59, R59, R62 ;  /* 0x0000003e3b3b723e */ /* 0x000fe200000010ff */
[----:B------:R-:W-:Y:S01]  /*95e0*/  UIMAD UR8, UR40, UR11, UR8 ;  /* 0x0000000b280872a4 */ /* 0x000fe2000f8e0208 */
[----:B------:R-:W-:Y:S01]  /*95f0*/  SEL R60, R65, R60, P0 ;  /* 0x0000003c413c7207 */ /* 0x000fe20000000000 */
[----:B------:R-:W-:Y:S01]  /*9600*/  UIMAD.WIDE.U32 UR6, UR40, UR10, UR6 ;  /* 0x0000000a280672a5 */ /* 0x000fe2000f8e0006 */
[----:B------:R-:W-:Y:S01]  /*9610*/  F2FP.BF16.F32.PACK_AB R68, R68, R69 ;  /* 0x000000454444723e */ /* 0x000fe200000010ff */
[----:B------:R-:W-:Y:S01]  /*9620*/  ULDC.64 UR4, c[0x0][0xb50] ;  /* 0x0002d40000047ab9 */ /* 0x000fe20000000a00 */
[----:B------:R-:W-:-:S02]  /*9630*/  SEL R65, R5, R12, P0 ;  /* 0x0000000c05417207 */ /* 0x000fc40000000000 */
[----:B------:R-:W-:Y:S01]  /*9640*/  SEL R62, R12, R5, P0 ;  /* 0x000000050c3e7207 */ /* 0x000fe20000000000 */
[----:B------:R-:W-:Y:S01]  /*9650*/  IMAD R5, R18, 0x40, R2 ;  /* 0x0000004012057824 */ /* 0x000fe200078e0202 */
[----:B------:R-:W-:Y:S02]  /*9660*/  SEL R69, R15, R8, P0 ;  /* 0x000000080f457207 */ /* 0x000fe40000000000 */
[----:B------:R-:W-:Y:S01]  /*9670*/  SEL R64, R8, R15, P0 ;  /* 0x0000000f08407207 */ /* 0x000fe20000000000 */
[----:B------:R-:W-:Y:S01]  /*9680*/  IMAD.WIDE R26, R5, 0x2, R26 ;  /* 0x00000002051a7825 */ /* 0x000fe200078e021a */
[----:B------:R-:W-:Y:S02]  /*9690*/  LOP3.LUT R30, R31, 0x380, RZ, 0xc0, !PT ;  /* 0x000003801f1e7812 */ /* 0x000fe400078ec0ff */
[----:B------:R-:W-:Y:S02]  /*96a0*/  IADD3 R8, P2, R6, 0x20, RZ ;  /* 0x0000002006087810 */ /* 0x000fe40007f5e0ff */
[----:B------:R-:W-:-:S02]  /*96b0*/  SHF.R.U64 R30, R30, 0x3, RZ ;  /* 0x000000031e1e7819 */ /* 0x000fc400000012ff */
[----:B------:R-:W-:Y:S02]  /*96c0*/  LOP3.LUT R5, R8, 0x380, RZ, 0xc0, !PT ;  /* 0x0000038008057812 */ /* 0x000fe400078ec0ff */
[----:B------:R-:W-:Y:S01]  /*96d0*/  LOP3.LUT R30, R30, R31, RZ, 0x3c, !PT ;  /* 0x0000001f1e1e7212 */ /* 0x000fe200078e3cff */
[----:B------:R-:W-:Y:S01]  /*96e0*/  IMAD.X R31, RZ, RZ, R7, P6 ;  /* 0x000000ffff1f7224 */ /* 0x000fe200030e0607 */
[----:B------:R-:W-:Y:S02]  /*96f0*/  SHF.R.U64 R5, R5, 0x3, RZ ;  /* 0x0000000305057819 */ /* 0x000fe400000012ff */
[----:B------:R-:W-:Y:S02]  /*9700*/  IADD3 R10, P6, R6, 0x40, RZ ;  /* 0x00000040060a7810 */ /* 0x000fe40007fde0ff */
[----:B------:R-:W-:Y:S02]  /*9710*/  F2FP.BF16.F32.PACK_AB R41, R40, R41 ;  /* 0x000000292829723e */ /* 0x000fe400000010ff */
[----:B------:R-:W-:-:S02]  /*9720*/  LOP3.LUT R40, R5, R8, RZ, 0x3c, !PT ;  /* 0x0000000805287212 */ /* 0x000fc400078e3cff */
[----:B------:R-:W-:Y:S02]  /*9730*/  LOP3.LUT R5, R10, 0x380, RZ, 0xc0, !PT ;  /* 0x000003800a057812 */ /* 0x000fe400078ec0ff */
[----:B------:R-:W-:Y:S01]  /*9740*/  F2FP.BF16.F32.PACK_AB R28, R28, R29 ;  /* 0x0000001d1c1c723e */ /* 0x000fe200000010ff */
[----:B------:R-:W-:Y:S01]  /*9750*/  IMAD.X R29, RZ, RZ, R7, P6 ;  /* 0x000000ffff1d7224 */ /* 0x000fe200030e0607 */
[----:B------:R-:W-:Y:S02]  /*9760*/  F2FP.BF16.F32.PACK_AB R33, R32, R33 ;  /* 0x000000212021723e */ /* 0x000fe400000010ff */
[----:B------:R-:W-:Y:S02]  /*9770*/  SHF.R.U64 R5, R5, 0x3, RZ ;  /* 0x0000000305057819 */ /* 0x000fe400000012ff */
[----:B------:R-:W-:Y:S02]  /*9780*/  F2FP.BF16.F32.PACK_AB R51, R51, R54 ;  /* 0x000000363333723e */ /* 0x000fe400000010ff */
[----:B------:R-:W-:-:S02]  /*9790*/  SEL R53, R28, R33, P0 ;  /* 0x000000211c357207 */ /* 0x000fc40000000000 */
[----:B------:R-:W-:Y:S02]  /*97a0*/  SEL R54, R33, R28, P0 ;  /* 0x0000001c21367207 */ /* 0x000fe40000000000 */
[----:B------:R-:W-:Y:S02]  /*97b0*/  LOP3.LUT R28, R5, R10, RZ, 0x3c, !PT ;  /* 0x0000000a051c7212 */ /* 0x000fe400078e3cff */
[----:B------:R-:W1:Y:S01]  /*97c0*/  LDC R5, c[0x0][0xbe8] ;  /* 0x0002fa00ff057b82 */ /* 0x000e620000000800 */
[----:B------:R-:W-:Y:S02]  /*97d0*/  F2FP.BF16.F32.PACK_AB R36, R36, R37 ;  /* 0x000000252424723e */ /* 0x000fe400000010ff */
[----:B------:R-:W-:Y:S02]  /*97e0*/  F2FP.BF16.F32.PACK_AB R58, R55, R58 ;  /* 0x0000003a373a723e */ /* 0x000fe400000010ff */
[----:B------:R-:W-:Y:S02]  /*97f0*/  SEL R55, R36, R41, P0 ;  /* 0x0000002924377207 */ /* 0x000fe40000000000 */
[----:B------:R-:W-:Y:S01]  /*9800*/  SEL R56, R41, R36, P0 ;  /* 0x0000002429387207 */ /* 0x000fe20000000000 */
[----:B------:R-:W-:Y:S01]  /*9810*/  IMAD.X R41, RZ, RZ, R7, P2 ;  /* 0x000000ffff297224 */ /* 0x000fe200010e0607 */
[----:B------:R-:W-:-:S02]  /*9820*/  F2FP.BF16.F32.PACK_AB R24, R21, R24 ;  /* 0x000000181518723e */ /* 0x000fc400000010ff */
[----:B------:R-:W-:Y:S02]  /*9830*/  IADD3 R21, P2, R26, 0x2000, RZ ;  /* 0x000020001a157810 */ /* 0x000fe40007f5e0ff */
[----:B------:R-:W-:Y:S02]  /*9840*/  F2FP.BF16.F32.PACK_AB R50, R47, R50 ;  /* 0x000000322f32723e */ /* 0x000fe400000010ff */
[----:B------:R-:W-:Y:S02]  /*9850*/  LOP3.LUT R20, R21, 0x380, RZ, 0xc0, !PT ;  /* 0x0000038015147812 */ /* 0x000fe400078ec0ff */
[----:B------:R-:W-:Y:S01]  /*9860*/  MOV R81, R30 ;  /* 0x0000001e00517202 */ /* 0x000fe20000000f00 */
[----:B------:R-:W-:Y:S01]  /*9870*/  IMAD R30, RZ, RZ, -UR42 ;  /* 0x8000002aff1e7e24 */ /* 0x000fe2000f8e02ff */
[----:B------:R-:W-:Y:S02]  /*9880*/  SHF.R.U64 R20, R20, 0x3, RZ ;  /* 0x0000000314147819 */ /* 0x000fe400000012ff */
[----:B------:R-:W-:Y:S01]  /*9890*/  SEL R75, R43, R50, P0 ;  /* 0x000000322b4b7207 */ /* 0x000fe20000000000 */
[----:B0-----:R-:W-:Y:S01]  /*98a0*/  IMAD R89, R89, R30, UR41 ;  /* 0x0000002959597e24 */ /* 0x001fe2000f8e021e */
[----:B------:R-:W-:Y:S01]  /*98b0*/  LOP3.LUT R20, R20, R21, RZ, 0x3c, !PT ;  /* 0x0000001514147212 */ /* 0x000fe200078e3cff */
[----:B------:R-:W-:Y:S01]  /*98c0*/  IMAD.X R21, RZ, RZ, R27, P2 ;  /* 0x000000ffff157224 */ /* 0x000fe200010e061b */
[----:B-1----:R-:W-:-:S02]  /*98d0*/  ISETP.NE.AND P2, PT, R5, 0x1, PT ;  /* 0x000000010500780c */ /* 0x002fc40003f45270 */
[----:B------:R-:W-:Y:S02]  /*98e0*/  SEL R50, R50, R43, P0 ;  /* 0x0000002b32327207 */ /* 0x000fe40000000000 */
[----:B------:R-:W-:Y:S02]  /*98f0*/  F2FP.BF16.F32.PACK_AB R13, R13, R14 ;  /* 0x0000000e0d0d723e */ /* 0x000fe400000010ff */
[----:B------:R-:W-:Y:S02]  /*9900*/  LOP3.LUT R43, R6, 0x380, RZ, 0xc0, !PT ;  /* 0x00000380062b7812 */ /* 0x000fe400078ec0ff */
[----:B------:R-:W-:Y:S02]  /*9910*/  F2FP.BF16.F32.PACK_AB R73, R72, R73 ;  /* 0x000000494849723e */ /* 0x000fe400000010ff */
[----:B------:R-:W-:Y:S02]  /*9920*/  IADD3 R14, P5, R6, 0x4040, RZ ;  /* 0x00004040060e7810 */ /* 0x000fe40007fbe0ff */
[----:B------:R-:W-:Y:S01]  /*9930*/  F2FP.BF16.F32.PACK_AB R35, R35, R38 ;  /* 0x000000262323723e */ /* 0x000fe200000010ff */
[----:B------:R-:W0:Y:S01]  /*9940*/  @P2 LDC R31, c[0x0][0xbec] ;  /* 0x0002fb00ff1f2b82 */ /* 0x000e220000000800 */
[----:B------:R-:W-:Y:S01]  /*9950*/  F2FP.BF16.F32.PACK_AB R42, R39, R42 ;  /* 0x0000002a272a723e */ /* 0x000fe200000010ff */
[----:B------:R-:W-:Y:S01]  /*9960*/  IMAD.X R33, RZ, RZ, R7, P5 ;  /* 0x000000ffff217224 */ /* 0x000fe200028e0607 */
[----:B------:R-:W-:-:S02]  /*9970*/  F2FP.BF16.F32.PACK_AB R66, R63, R66 ;  /* 0x000000423f42723e */ /* 0x000fc400000010ff */
[----:B------:R-:W-:Y:S02]  /*9980*/  SEL R47, R13, R24, P0 ;  /* 0x000000180d2f7207 */ /* 0x000fe40000000000 */
[----:B------:R-:W-:Y:S01]  /*9990*/  SEL R48, R24, R13, P0 ;  /* 0x0000000d18307207 */ /* 0x000fe20000000000 */
[----:B------:R-:W1:Y:S01]  /*99a0*/  @P2 LDC R30, c[0x0][0xbf0] ;  /* 0x0002fc00ff1e2b82 */ /* 0x000e620000000800 */
[----:B------:R-:W-:Y:S02]  /*99b0*/  SHF.R.U64 R43, R43, 0x3, RZ ;  /* 0x000000032b2b7819 */ /* 0x000fe400000012ff */
[----:B------:R-:W-:Y:S02]  /*99c0*/  SEL R63, R68, R73, P0 ;  /* 0x00000049443f7207 */ /* 0x000fe40000000000 */
[----:B------:R-:W-:Y:S02]  /*99d0*/  IADD3 R11, P3, R6, 0x4000, RZ ;  /* 0x00004000060b7810 */ /* 0x000fe40007f7e0ff */
[----:B------:R-:W-:-:S02]  /*99e0*/  LOP3.LUT R13, R14, 0x380, RZ, 0xc0, !PT ;  /* 0x000003800e0d7812 */ /* 0x000fc400078ec0ff */
[----:B------:R-:W-:Y:S01]  /*99f0*/  SEL R68, R73, R68, P0 ;  /* 0x0000004449447207 */ /* 0x000fe20000000000 */
[--C-:B------:R-:W-:Y:S01]  /*9a00*/  IMAD.X R37, RZ, RZ, R7.reuse, P3 ;  /* 0x000000ffff257224 */ /* 0x100fe200018e0607 */
[----:B------:R-:W-:Y:S02]  /*9a10*/  SEL R73, R35, R42, P0 ;  /* 0x0000002a23497207 */ /* 0x000fe40000000000 */
[----:B------:R-:W-:Y:S02]  /*9a20*/  SEL R72, R42, R35, P0 ;  /* 0x000000232a487207 */ /* 0x000fe40000000000 */
[C---:B------:R-:W-:Y:S02]  /*9a30*/  IADD3 R12, P4, R6.reuse, 0x4020, RZ ;  /* 0x00004020060c7810 */ /* 0x040fe40007f9e0ff */
[----:B------:R-:W-:Y:S02]  /*9a40*/  IADD3 R9, P1, R6, 0x60, RZ ;  /* 0x0000006006097810 */ /* 0x000fe40007f3e0ff */
[----:B------:R-:W-:Y:S01]  /*9a50*/  LOP3.LUT R42, R43, R6, RZ, 0x3c, !PT ;  /* 0x000000062b2a7212 */ /* 0x000fe200078e3cff */
[--C-:B------:R-:W-:Y:S01]  /*9a60*/  IMAD.X R35, RZ, RZ, R7.reuse, P4 ;  /* 0x000000ffff237224 */ /* 0x100fe200020e0607 */
[----:B------:R-:W-:Y:S01]  /*9a70*/  LOP3.LUT R6, R11, 0x380, RZ, 0xc0, !PT ;  /* 0x000003800b067812 */ /* 0x000fe200078ec0ff */
[--C-:B------:R-:W-:Y:S01]  /*9a80*/  IMAD.X R39, RZ, RZ, R7.reuse, P1 ;  /* 0x000000ffff277224 */ /* 0x100fe200008e0607 */
[----:B------:R-:W-:Y:S01]  /*9a90*/  SHF.R.U64 R13, R13, 0x3, RZ ;  /* 0x000000030d0d7819 */ /* 0x000fe200000012ff */
[----:B------:R-:W-:Y:S01]  /*9aa0*/  IMAD.MOV.U32 R43, RZ, RZ, R7 ;  /* 0x000000ffff2b7224 */ /* 0x000fe200078e0007 */
[----:B------:R-:W-:-:S02]  /*9ab0*/  IADD3 R25, P6, R26, 0x1000, RZ ;  /* 0x000010001a197810 */ /* 0x000fc40007fde0ff */
[----:B------:R-:W-:Y:S02]  /*9ac0*/  SHF.R.U64 R6, R6, 0x3, RZ ;  /* 0x0000000306067819 */ /* 0x000fe400000012ff */
[----:B------:R-:W-:Y:S02]  /*9ad0*/  LOP3.LUT R32, R13, R14, RZ, 0x3c, !PT ;  /* 0x0000000e0d207212 */ /* 0x000fe400078e3cff */
[----:B------:R-:W-:Y:S02]  /*9ae0*/  LOP3.LUT R24, R25, 0x380, RZ, 0xc0, !PT ;  /* 0x0000038019187812 */ /* 0x000fe400078ec0ff */
[----:B------:R-:W-:Y:S02]  /*9af0*/  LOP3.LUT R36, R6, R11, RZ, 0x3c, !PT ;  /* 0x0000000b06247212 */ /* 0x000fe400078e3cff */
[----:B------:R-:W-:Y:S02]  /*9b00*/  SHF.R.U64 R24, R24, 0x3, RZ ;  /* 0x0000000318187819 */ /* 0x000fe400000012ff */
[----:B------:R-:W-:Y:S01]  /*9b10*/  MOV R82, R32 ;  /* 0x0000002000527202 */ /* 0x000fe20000000f00 */
[----:B------:R-:W-:Y:S01]  /*9b20*/  IMAD R32, R89, 0x80, R169 ;  /* 0x0000008059207824 */ /* 0x000fe200078e02a9 */
[----:B------:R-:W-:-:S02]  /*9b30*/  SEL R77, R51, R58, P0 ;  /* 0x0000003a334d7207 */ /* 0x000fc40000000000 */
[----:B------:R-:W-:Y:S02]  /*9b40*/  LOP3.LUT R6, R9, 0x380, RZ, 0xc0, !PT ;  /* 0x0000038009067812 */ /* 0x000fe400078ec0ff */
[----:B------:R-:W-:Y:S02]  /*9b50*/  SEL R58, R58, R51, P0 ;  /* 0x000000333a3a7207 */ /* 0x000fe40000000000 */
[----:B------:R-:W-:Y:S02]  /*9b60*/  SEL R51, R59, R66, P0 ;  /* 0x000000423b337207 */ /* 0x000fe40000000000 */
[----:B------:R-:W-:Y:S02]  /*9b70*/  SEL R66, R66, R59, P0 ;  /* 0x0000003b42427207 */ /* 0x000fe40000000000 */
[----:B------:R-:W-:Y:S01]  /*9b80*/  LOP3.LUT R24, R24, R25, RZ, 0x3c, !PT ;  /* 0x0000001918187212 */ /* 0x000fe200078e3cff */
[----:B------:R-:W-:Y:S01]  /*9b90*/  IMAD.X R25, RZ, RZ, R27, P6 ;  /* 0x000000ffff197224 */ /* 0x000fe200030e061b */
[----:B------:R-:W-:Y:S01]  /*9ba0*/  MOV R86, R28 ;  /* 0x0000001c00567202 */ /* 0x000fe20000000f00 */
[----:B0-----:R-:W-:Y:S01]  /*9bb0*/  @P2 IMAD.HI.U32 R29, R32, R31, RZ ;  /* 0x0000001f201d2227 */ /* 0x001fe200078e00ff */
[----:B------:R-:W-:-:S02]  /*9bc0*/  SEL R59, R67, R74, P0 ;  /* 0x0000004a433b7207 */ /* 0x000fc40000000000 */
[----:B------:R-:W-:Y:S01]  /*9bd0*/  SEL R80, R74, R67, P0 ;  /* 0x000000434a507207 */ /* 0x000fe20000000000 */
[----:B------:R-:W-:Y:S01]  /*9be0*/  IMAD.MOV.U32 R28, RZ, RZ, R32 ;  /* 0x000000ffff1c7224 */ /* 0x000fe200078e0020 */
[----:B------:R-:W-:Y:S02]  /*9bf0*/  SHF.R.U64 R6, R6, 0x3, RZ ;  /* 0x0000000306067819 */ /* 0x000fe400000012ff */
[----:B------:R-:W-:Y:S02]  /*9c00*/  IADD3 R67, P6, R26, 0x7000, RZ ;  /* 0x000070001a437810 */ /* 0x000fe40007fde0ff */
[----:B------:R-:W-:Y:S02]  /*9c10*/  LOP3.LUT R7, R12, 0x380, RZ, 0xc0, !PT ;  /* 0x000003800c077812 */ /* 0x000fe400078ec0ff */
[----:B------:R-:W-:Y:S02]  /*9c20*/  IADD3 R15, P1, R26, 0x3000, RZ ;  /* 0x000030001a0f7810 */ /* 0x000fe40007f3e0ff */
[----:B------:R-:W-:-:S02]  /*9c30*/  LOP3.LUT R38, R6, R9, RZ, 0x3c, !PT ;  /* 0x0000000906267212 */ /* 0x000fc400078e3cff */
[----:B------:R-:W-:Y:S02]  /*9c40*/  LOP3.LUT R6, R67, 0x380, RZ, 0xc0, !PT ;  /* 0x0000038043067812 */ /* 0x000fe400078ec0ff */
[----:B-1----:R-:W-:Y:S02]  /*9c50*/  @P2 SHF.R.U32.HI R28, RZ, R30, R29 ;  /* 0x0000001eff1c2219 */ /* 0x002fe4000001161d */
[----:B------:R-:W-:Y:S02]  /*9c60*/  SHF.R.U64 R7, R7, 0x3, RZ ;  /* 0x0000000307077819 */ /* 0x000fe400000012ff */
[----:B------:R-:W-:Y:S01]  /*9c70*/  LOP3.LUT R14, R15, 0x380, RZ, 0xc0, !PT ;  /* 0x000003800f0e7812 */ /* 0x000fe200078ec0ff */
[----:B------:R-:W-:Y:S01]  /*9c80*/  IMAD.MOV R30, RZ, RZ, -R28 ;  /* 0x000000ffff1e7224 */ /* 0x000fe200078e0a1c */
[----:B------:R-:W-:Y:S02]  /*9c90*/  SHF.R.U64 R6, R6, 0x3, RZ ;  /* 0x0000000306067819 */ /* 0x000fe400000012ff */
[----:B------:R-:W-:-:S02]  /*9ca0*/  LOP3.LUT R34, R7, R12, RZ, 0x3c, !PT ;  /* 0x0000000c07227212 */ /* 0x000fc400078e3cff */
[----:B------:R-:W-:Y:S02]  /*9cb0*/  SHF.R.U64 R14, R14, 0x3, RZ ;  /* 0x000000030e0e7819 */ /* 0x000fe400000012ff */
[----:B------:R-:W-:Y:S02]  /*9cc0*/  LOP3.LUT R6, R6, R67, RZ, 0x3c, !PT ;  /* 0x0000004306067212 */ /* 0x000fe400078e3cff */
[----:B------:R-:W-:Y:S02]  /*9cd0*/  MOV R88, R42 ;  /* 0x0000002a00587202 */ /* 0x000fe40000000f00 */
[----:B------:R-:W-:Y:S01]  /*9ce0*/  MOV R84, R36 ;  /* 0x0000002400547202 */ /* 0x000fe20000000f00 */
[----:B------:R-:W-:Y:S01]  /*9cf0*/  IMAD R37, R5, R30, R32 ;  /* 0x0000001e05257224 */ /* 0x000fe200078e0220 */
[----:B------:R-:W-:Y:S01]  /*9d00*/  LOP3.LUT R14, R14, R15, RZ, 0x3c, !PT ;  /* 0x0000000f0e0e7212 */ /* 0x000fe200078e3cff */
[----:B------:R-:W-:Y:S01]  /*9d10*/  IMAD.X R15, RZ, RZ, R27, P1 ;  /* 0x000000ffff0f7224 */ /* 0x000fe200008e061b */
[----:B------:R-:W-:Y:S01]  /*9d20*/  MOV R83, R34 ;  /* 0x0000002200537202 */ /* 0x000fe20000000f00 */
[----:B------:R-:W-:Y:S01]  /*9d30*/  IMAD.U32 R34, RZ, RZ, UR8 ;  /* 0x00000008ff227e24 */ /* 0x000fe2000f8e00ff */
[----:B------:R-:W-:Y:S01]  /*9d40*/  MOV R87, R40 ;  /* 0x0000002800577202 */ /* 0x000fe20000000f00 */
[----:B------:R-:W-:Y:S01]  /*9d50*/  ULDC.64 UR8, c[0x0][0xae8] ;  /* 0x0002ba0000087ab9 */ /* 0x000fe20000000a00 */
[----:B------:R-:W-:-:S02]  /*9d60*/  SHF.R.S32.HI R29, RZ, 0x1f, R28 ;  /* 0x0000001fff1d7819 */ /* 0x000fc4000001141c */
[----:B------:R-:W-:Y:S02]  /*9d70*/  IADD3 R40, P1, R28, UR6, RZ ;  /* 0x000000061c287c10 */ /* 0x000fe4000ff3e0ff */
[C---:B------:R-:W-:Y:S02]  /*9d80*/  IADD3 R11, P4, R26.reuse, 0x5000, RZ ;  /* 0x000050001a0b7810 */ /* 0x040fe40007f9e0ff */
[----:B------:R-:W-:Y:S02]  /*9d90*/  SHF.R.S32.HI R36, RZ, 0x1f, R37 ;  /* 0x0000001fff247819 */ /* 0x000fe40000011425 */
[----:B------:R-:W-:Y:S01]  /*9da0*/  IADD3.X R41, R29, UR7, R34, P1, !PT ;  /* 0x000000071d297c10 */ /* 0x000fe20008ffe422 */
[----:B------:R-:W-:Y:S01]  /*9db0*/  ULDC.64 UR6, c[0x0][0xb88] ;  /* 0x0002e20000067ab9 */ /* 0x000fe20000000a00 */
[----:B------:R-:W-:Y:S01]  /*9dc0*/  IADD3 R13, P3, R26, 0x4000, RZ ;  /* 0x000040001a0d7810 */ /* 0x000fe20007f7e0ff */
[----:B------:R-:W-:Y:S01]  /*9dd0*/  IMAD R36, R36, UR6, RZ ;  /* 0x0000000624247c24 */ /* 0x000fe2000f8e02ff */
[----:B------:R-:W-:Y:S01]  /*9de0*/  LOP3.LUT R10, R11, 0x380, RZ, 0xc0, !PT ;  /* 0x000003800b0a7812 */ /* 0x000fe200078ec0ff */
[----:B--2---:R-:W-:Y:S01]  /*9df0*/  SHFL.IDX PT, R45, R45, R4, 0x1c1f ;  /* 0x001c1f042d2d7589 */ /* 0x004fe200000e0000 */
[----:B------:R-:W-:Y:S01]  /*9e00*/  LOP3.LUT R33, R4, 0x2, RZ, 0x3c, !PT ;  /* 0x0000000204217812 */ /* 0x000fe200078e3cff */
[----:B------:R-:W-:Y:S01]  /*9e10*/  IMAD.WIDE.U32 R40, R37, UR6, R40 ;  /* 0x0000000625287c25 */ /* 0x000fe2000f8e0028 */
[----:B------:R-:W-:Y:S01]  /*9e20*/  LOP3.LUT R12, R13, 0x380, RZ, 0xc0, !PT ;  /* 0x000003800d0c7812 */ /* 0x000fe200078ec0ff */
[----:B------:R-:W-:Y:S01]  /*9e30*/  SHFL.IDX PT, R47, R47, R4, 0x1c1f ;  /* 0x001c1f042f2f7589 */ /* 0x000fe200000e0000 */
[----:B------:R-:W-:Y:S01]  /*9e40*/  SHF.R.U64 R10, R10, 0x3, RZ ;  /* 0x000000030a0a7819 */ /* 0x000fe200000012ff */
[----:B------:R-:W-:Y:S01]  /*9e50*/  ULDC UR6, c[0x0][0xa88] ;  /* 0x0002a20000067ab9 */ /* 0x000fe20000000800 */
[----:B------:R-:W-:Y:S01]  /*9e60*/  SHF.R.U64 R12, R12, 0x3, RZ ;  /* 0x000000030c0c7819 */ /* 0x000fe200000012ff */
[----:B------:R-:W-:Y:S01]  /*9e70*/  SHFL.IDX PT, R65, R65, R4, 0x1c1f ;  /* 0x001c1f0441417589 */ /* 0x000fe200000e0000 */
[----:B------:R-:W-:Y:S01]  /*9e80*/  LOP3.LUT R10, R10, R11, RZ, 0x3c, !PT ;  /* 0x0000000b0a0a7212 */ /* 0x000fe200078e3cff */
[----:B------:R-:W-:Y:S01]  /*9e90*/  IMAD.X R11, RZ, RZ, R27, P4 ;  /* 0x000000ffff0b7224 */ /* 0x000fe200020e061b */
[----:B------:R-:W-:Y:S01]  /*9ea0*/  MOV R85, R38 ;  /* 0x0000002600557202 */ /* 0x000fe20000000f00 */
[----:B------:R-:W0:Y:S01]  /*9eb0*/  SHFL.IDX PT, R46, R46, R33, 0x1c1f ;  /* 0x001c1f212e2e7589 */ /* 0x000e2200000e0000 */
[----:B------:R-:W-:-:S02]  /*9ec0*/  LOP3.LUT P1, RZ, R19, 0x3, RZ, 0xc0, !PT ;  /* 0x0000000313ff7812 */ /* 0x000fc4000782c0ff */
[----:B------:R-:W-:Y:S01]  /*9ed0*/  LOP3.LUT R12, R12, R13, RZ, 0x3c, !PT ;  /* 0x0000000d0c0c7212 */ /* 0x000fe200078e3cff */
[----:B------:R-:W1:Y:S01]  /*9ee0*/  SHFL.IDX PT, R48, R48, R33, 0x1c1f ;  /* 0x001c1f2130307589 */ /* 0x000e6200000e0000 */
[----:B------:R-:W-:Y:S01]  /*9ef0*/  IMAD.X R13, RZ, RZ, R27, P3 ;  /* 0x000000ffff0d7224 */ /* 0x000fe200018e061b */
[C---:B------:R-:W-:Y:S02]  /*9f00*/  IADD3 R9, P5, R26.reuse, 0x6000, RZ ;  /* 0x000060001a097810 */ /* 0x040fe40007fbe0ff */
[----:B------:R-:W2:Y:S01]  /*9f10*/  SHFL.IDX PT, R62, R62, R33, 0x1c1f ;  /* 0x001c1f213e3e7589 */ /* 0x000ea200000e0000 */
[----:B------:R-:W-:Y:S02]  /*9f20*/  LOP3.LUT R7, R26, 0x380, RZ, 0xc0, !PT ;  /* 0x000003801a077812 */ /* 0x000fe400078ec0ff */
[----:B------:R-:W-:Y:S01]  /*9f30*/  LOP3.LUT R8, R9, 0x380, RZ, 0xc0, !PT ;  /* 0x0000038009087812 */ /* 0x000fe200078ec0ff */
[----:B------:R-:W-:Y:S01]  /*9f40*/  SHFL.IDX PT, R69, R69, R4, 0x1c1f ;  /* 0x001c1f0445457589 */ /* 0x000fe200000e0000 */
[----:B------:R-:W-:-:S02]  /*9f50*/  SHF.R.U64 R7, R7, 0x3, RZ ;  /* 0x0000000307077819 */ /* 0x000fc400000012ff */
[----:B------:R-:W-:Y:S01]  /*9f60*/  SHF.R.U64 R8, R8, 0x3, RZ ;  /* 0x0000000308087819 */ /* 0x000fe200000012ff */
[----:B------:R-:W3:Y:S01]  /*9f70*/  SHFL.IDX PT, R64, R64, R33, 0x1c1f ;  /* 0x001c1f2140407589 */ /* 0x000ee200000e0000 */
[----:B------:R-:W-:Y:S01]  /*9f80*/  LOP3.LUT R26, R7, R26, RZ, 0x3c, !PT ;  /* 0x0000001a071a7212 */ /* 0x000fe200078e3cff */
[--C-:B------:R-:W-:Y:S01]  /*9f90*/  IMAD.X R7, RZ, RZ, R27.reuse, P6 ;  /* 0x000000ffff077224 */ /* 0x100fe200030e061b */
[----:B------:R-:W-:Y:S01]  /*9fa0*/  LOP3.LUT R8, R8, R9, RZ, 0x3c, !PT ;  /* 0x0000000908087212 */ /* 0x000fe200078e3cff */
[----:B------:R-:W-:Y:S01]  /*9fb0*/  SHFL.IDX PT, R53, R53, R4, 0x1c1f ;  /* 0x001c1f0435357589 */ /* 0x000fe200000e0000 */
[----:B------:R-:W-:-:S03]  /*9fc0*/  IMAD.X R9, RZ, RZ, R27, P5 ;  /* 0x000000ffff097224 */ /* 0x000fc600028e061b */
[----:B------:R-:W-:Y:S01]  /*9fd0*/  SHFL.IDX PT, R71, R71, R4, 0x1c1f ;  /* 0x001c1f0447477589 */ /* 0x000fe200000e0000 */
[----:B0-----:R-:W-:Y:S02]  /*9fe0*/  SEL R28, R45, R46, P0 ;  /* 0x0000002e2d1c7207 */ /* 0x001fe40000000000 */
[----:B------:R-:W-:Y:S01]  /*9ff0*/  SEL R30, R46, R45, P0 ;  /* 0x0000002d2e1e7207 */ /* 0x000fe20000000000 */
[----:B------:R-:W0:Y:S01]  /*a000*/  SHFL.IDX PT, R54, R54, R33, 0x1c1f ;  /* 0x001c1f2136367589 */ /* 0x000e2200000e0000 */
[----:B-1----:R-:W-:Y:S01]  /*a010*/  SEL R32, R47, R48, P0 ;  /* 0x000000302f207207 */ /* 0x002fe20000000000 */
[----:B------:R-:W-:Y:S01]  /*a020*/  IMAD R45, R37, UR7, R36 ;  /* 0x00000007252d7c24 */ /* 0x000fe2000f8e0224 */
[----:B------:R-:W-:Y:S01]  /*a030*/  SEL R34, R48, R47, P0 ;  /* 0x0000002f30227207 */ /* 0x000fe20000000000 */
[----:B------:R-:W1:Y:S01]  /*a040*/  SHFL.IDX PT, R70, R70, R33, 0x1c1f ;  /* 0x001c1f2146467589 */ /* 0x000e6200000e0000 */
[----:B--2---:R-:W-:Y:S02]  /*a050*/  SEL R29, R65, R62, P0 ;  /* 0x0000003e411d7207 */ /* 0x004fe40000000000 */
[----:B------:R-:W-:Y:S01]  /*a060*/  SEL R31, R62, R65, P0 ;  /* 0x000000413e1f7207 */ /* 0x000fe20000000000 */
[----:B------:R-:W-:Y:S01]  /*a070*/  BAR.SYNC.DEFER_BLOCKING 0x1, 0x100 ;  /* 0x0044000000007b1d */ /* 0x000fe20000010000 */
[----:B------:R-:W-:-:S02]  /*a080*/  LEA R47, R89, R168, 0x7 ;  /* 0x000000a8592f7211 */ /* 0x000fc400078e38ff */
[----:B---3--:R-:W-:-:S03]  /*a090*/  SEL R35, R64, R69, P0 ;  /* 0x0000004540237207 */ /* 0x008fc60000000000 */
[----:B------:R-:W-:Y:S04]  /*a0a0*/  SHFL.IDX PT, R55, R55, R4, 0x1c1f ;  /* 0x001c1f0437377589 */ /* 0x000fe800000e0000 */
[----:B------:R-:W-:Y:S04]  /*a0b0*/  SHFL.IDX PT, R56, R56, R33, 0x1c1f ;  /* 0x001c1f2138387589 */ /* 0x000fe800000e0000 */
[----:B------:R-:W-:Y:S01]  /*a0c0*/  SHFL.IDX PT, R61, R61, R4, 0x1c1f ;  /* 0x001c1f043d3d7589 */ /* 0x000fe200000e0000 */
[----:B0-----:R-:W-:Y:S02]  /*a0d0*/  SEL R36, R53, R54, P0 ;  /* 0x0000003635247207 */ /* 0x001fe40000000000 */
[----:B------:R-:W-:Y:S01]  /*a0e0*/  SEL R38, R54, R53, P0 ;  /* 0x0000003536267207 */ /* 0x000fe20000000000 */
[----:B------:R-:W-:Y:S01]  /*a0f0*/  SHFL.IDX PT, R49, R49, R4, 0x1c1f ;  /* 0x001c1f0431317589 */ /* 0x000fe200000e0000 */
[----:B-1----:R-:W-:-:S02]  /*a100*/  SEL R37, R71, R70, P0 ;  /* 0x0000004647257207 */ /* 0x002fc40000000000 */
[----:B------:R-:W-:Y:S01]  /*a110*/  SEL R39, R70, R71, P0 ;  /* 0x0000004746277207 */ /* 0x000fe20000000000 */
[----:B------:R-:W-:Y:S04]  /*a120*/  SHFL.IDX PT, R57, R57, R4, 0x1c1f ;  /* 0x001c1f0439397589 */ /* 0x000fe800000e0000 */
[----:B------:R-:W-:Y:S04]  /*a130*/  SHFL.IDX PT, R42, R63, R4, 0x1c1f ;  /* 0x001c1f043f2a7589 */ /* 0x000fe800000e0000 */
[----:B------:R-:W-:Y:S04]  /*a140*/  SHFL.IDX PT, R73, R73, R4, 0x1c1f ;  /* 0x001c1f0449497589 */ /* 0x000fe800000e0000 */
[----:B------:R-:W-:Y:S04]  /*a150*/  SHFL.IDX PT, R75, R75, R4, 0x1c1f ;  /* 0x001c1f044b4b7589 */ /* 0x000fe800000e0000 */
[----:B------:R-:W-:Y:S04]  /*a160*/  SHFL.IDX PT, R77, R77, R4, 0x1c1f ;  /* 0x001c1f044d4d7589 */ /* 0x000fe800000e0000 */
[----:B------:R-:W-:Y:S04]  /*a170*/  SHFL.IDX PT, R67, R51, R4, 0x1c1f ;  /* 0x001c1f0433437589 */ /* 0x000fe800000e0000 */
[----:B------:R-:W-:Y:S04]  /*a180*/  SHFL.IDX PT, R79, R59, R4, 0x1c1f ;  /* 0x001c1f043b4f7589 */ /* 0x000fe800000e0000 */
[----:B------:R-:W0:Y:S04]  /*a190*/  SHFL.IDX PT, R52, R52, R33, 0x1c1f ;  /* 0x001c1f2134347589 */ /* 0x000e2800000e0000 */
[----:B------:R-:W-:Y:S04]  /*a1a0*/  SHFL.IDX PT, R72, R72, R33, 0x1c1f ;  /* 0x001c1f2148487589 */ /* 0x000fe800000e0000 */
[----:B------:R-:W1:Y:S04]  /*a1b0*/  SHFL.IDX PT, R44, R44, R33, 0x1c1f ;  /* 0x001c1f212c2c7589 */ /* 0x000e6800000e0000 */
[----:B------:R-:W-:Y:S04]  /*a1c0*/  SHFL.IDX PT, R4, R60, R33, 0x1c1f ;  /* 0x001c1f213c047589 */ /* 0x000fe800000e0000 */
[----:B------:R-:W2:Y:S04]  /*a1d0*/  SHFL.IDX PT, R74, R50, R33, 0x1c1f ;  /* 0x001c1f21324a7589 */ /* 0x000ea800000e0000 */
[----:B------:R0:W3:Y:S04]  /*a1e0*/  SHFL.IDX PT, R76, R58, R33, 0x1c1f ;  /* 0x001c1f213a4c7589 */ /* 0x0000e800000e0000 */
[----:B------:R-:W4:Y:S04]  /*a1f0*/  SHFL.IDX PT, R78, R66, R33, 0x1c1f ;  /* 0x001c1f21424e7589 */ /* 0x000f2800000e0000 */
[----:B------:R2:W4:Y:S01]  /*a200*/  SHFL.IDX PT, R43, R68, R33, 0x1c1f ;  /* 0x001c1f21442b7589 */ /* 0x00052200000e0000 */
[----:B0-----:R-:W-:-:S03]  /*a210*/  SEL R58, R52, R49, P0 ;  /* 0x00000031343a7207 */ /* 0x001fc60000000000 */
[----:B------:R0:W4:Y:S01]  /*a220*/  SHFL.IDX PT, R80, R80, R33, 0x1c1f ;  /* 0x001c1f2150507589 */ /* 0x00012200000e0000 */
[----:B-1----:R-:W-:Y:S02]  /*a230*/  SEL R48, R61, R44, P0 ;  /* 0x0000002c3d307207 */ /* 0x002fe40000000000 */
[----:B------:R-:W-:Y:S01]  /*a240*/  SEL R50, R44, R61, P0 ;  /* 0x0000003d2c327207 */ /* 0x000fe20000000000 */
[----:B------:R1:W-:Y:S01]  /*a250*/  STSM.16.M88.4 [R88], R28 ;  /* 0x0000001c58007844 */ /* 0x0003e20000000200 */
[----:B--2---:R-:W-:Y:S01]  /*a260*/  IMAD R68, R5, UR6, RZ ;  /* 0x0000000605447c24 */ /* 0x004fe2000f8e02ff */
[----:B------:R-:W-:Y:S02]  /*a270*/  SEL R51, R74, R75, P0 ;  /* 0x0000004b4a337207 */ /* 0x000fe40000000000 */
[----:B0-----:R-:W-:Y:S02]  /*a280*/  SEL R33, R69, R64, P0 ;  /* 0x0000004045217207 */ /* 0x001fe40000000000 */
[----:B------:R-:W-:-:S02]  /*a290*/  ISETP.GE.OR P3, PT, R47, R68, P1 ;  /* 0x000000442f00720c */ /* 0x000fc40000f66670 */
[----:B---3--:R-:W-:Y:S01]  /*a2a0*/  SEL R59, R76, R77, P0 ;  /* 0x0000004d4c3b7207 */ /* 0x008fe20000000000 */
[----:B------:R0:W-:Y:S04]  /*a2b0*/  STSM.16.M88.4 [R87], R32 ;  /* 0x0000002057007844 */ /* 0x0001e80000000200 */
[----:B------:R2:W-:Y:S01]  /*a2c0*/  STSM.16.M88.4 [R86], R36 ;  /* 0x0000002456007844 */ /* 0x0005e20000000200 */
[----:B-1----:R-:W-:Y:S01]  /*a2d0*/  VIADD R29, R47, 0x8 ;  /* 0x000000082f1d7836 */ /* 0x002fe20000000000 */
[----:B------:R-:W-:Y:S01]  /*a2e0*/  SEL R28, R55, R56, P0 ;  /* 0x00000038371c7207 */ /* 0x000fe20000000000 */
[----:B------:R-:W-:Y:S01]  /*a2f0*/  IMAD.IADD R31, R41, 0x1, R45 ;  /* 0x00000001291f7824 */ /* 0x000fe200078e022d */
[----:B------:R-:W-:Y:S02]  /*a300*/  SEL R30, R56, R55, P0 ;  /* 0x00000037381e7207 */ /* 0x000fe40000000000 */
[----:B------:R-:W-:-:S02]  /*a310*/  ISETP.GE.OR P1, PT, R29, R68, P1 ;  /* 0x000000441d00720c */ /* 0x000fc40000f26670 */
[----:B------:R-:W-:Y:S02]  /*a320*/  SEL R56, R49, R52, P0 ;  /* 0x0000003431387207 */ /* 0x000fe40000000000 */
[----:B------:R-:W-:Y:S02]  /*a330*/  SEL R29, R73, R72, P0 ;  /* 0x00000048491d7207 */ /* 0x000fe40000000000 */
[C---:B0-----:R-:W-:Y:S02]  /*a340*/  LEA R32, P4, R40.reuse, UR4, 0x2 ;  /* 0x0000000428207c11 */ /* 0x041fe4000f8810ff */
[----:B------:R-:W-:Y:S02]  /*a350*/  SEL R49, R75, R74, P0 ;  /* 0x0000004a4b317207 */ /* 0x000fe40000000000 */
[----:B------:R-:W-:Y:S01]  /*a360*/  LEA.HI.X R40, R40, UR5, R31, 0x2, P4 ;  /* 0x0000000528287c11 */ /* 0x000fe2000a0f141f */
[----:B------:R-:W-:Y:S01]  /*a370*/  SHFL.IDX PT, R60, R32, RZ, 0x1c1f ;  /* 0x001c1fff203c7589 */ /* 0x000fe200000e0000 */
[----:B------:R-:W-:-:S02]  /*a380*/  SEL R31, R72, R73, P0 ;  /* 0x00000049481f7207 */ /* 0x000fc40000000000 */
[----:B--2---:R-:W-:Y:S01]  /*a390*/  SEL R36, R57, R4, P0 ;  /* 0x0000000439247207 */ /* 0x004fe20000000000 */
[----:B------:R-:W0:Y:S01]  /*a3a0*/  SHFL.IDX PT, R61, R40, RZ, 0x1c1f ;  /* 0x001c1fff283d7589 */ /* 0x000e2200000e0000 */
[----:B------:R-:W-:Y:S02]  /*a3b0*/  SEL R38, R4, R57, P0 ;  /* 0x0000003904267207 */ /* 0x000fe40000000000 */
[----:B------:R-:W-:Y:S01]  /*a3c0*/  SEL R57, R77, R76, P0 ;  /* 0x0000004c4d397207 */ /* 0x000fe20000000000 */
[----:B------:R-:W-:Y:S01]  /*a3d0*/  STSM.16.M88.4 [R85], R28 ;  /* 0x0000001c55007844 */ /* 0x000fe20000000200 */
[----:B----4-:R-:W-:Y:S02]  /*a3e0*/  SEL R37, R67, R78, P0 ;  /* 0x0000004e43257207 */ /* 0x010fe40000000000 */
[----:B------:R-:W-:Y:S01]  /*a3f0*/  SEL R39, R78, R67, P0 ;  /* 0x000000434e277207 */ /* 0x000fe20000000000 */
[----:B------:R-:W-:Y:S01]  /*a400*/  STSM.16.M88.4 [R84], R48 ;  /* 0x0000003054007844 */ /* 0x000fe20000000200 */
[----:B------:R-:W-:-:S02]  /*a410*/  SEL R64, R42, R43, P0 ;  /* 0x0000002b2a407207 */ /* 0x000fc40000000000 */
[----:B------:R-:W-:Y:S01]  /*a420*/  SEL R66, R43, R42, P0 ;  /* 0x0000002a2b427207 */ /* 0x000fe20000000000 */
[----:B------:R-:W-:Y:S01]  /*a430*/  STSM.16.M88.4 [R83], R56 ;  /* 0x0000003853007844 */ /* 0x000fe20000000200 */
[----:B------:R-:W-:Y:S02]  /*a440*/  SEL R65, R79, R80, P0 ;  /* 0x000000504f417207 */ /* 0x000fe40000000000 */
[----:B------:R-:W-:Y:S01]  /*a450*/  SEL R67, R80, R79, P0 ;  /* 0x0000004f50437207 */ /* 0x000fe20000000000 */
[----:B------:R-:W-:Y:S04]  /*a460*/  STSM.16.M88.4 [R82], R36 ;  /* 0x0000002452007844 */ /* 0x000fe80000000200 */
[----:B------:R1:W-:Y:S01]  /*a470*/  STSM.16.M88.4 [R81], R64 ;  /* 0x0000004051007844 */ /* 0x0003e20000000200 */
[----:B------:R-:W-:Y:S06]  /*a480*/  BAR.SYNC.DEFER_BLOCKING 0x1, 0x100 ;  /* 0x0044000000007b1d */ /* 0x000fec0000010000 */
[----:B------:R-:W-:Y:S04]  /*a490*/  SHFL.IDX PT, R62, R32, 0x1, 0x1c1f ;  /* 0x003c1f00203e7f89 */ /* 0x000fe800000e0000 */
[----:B------:R-:W2:Y:S01]  /*a4a0*/  SHFL.IDX PT, R63, R40, 0x1, 0x1c1f ;  /* 0x003c1f00283f7f89 */ /* 0x000ea200000e0000 */
[----:B-1----:R-:W1:Y:S03]  /*a4b0*/  @P2 LDC R65, c[0x0][0xbec] ;  /* 0x0002fb00ff412b82 */ /* 0x002e660000000800 */
[----:B0-----:R0:W-:Y:S05]  /*a4c0*/  @!P3 ST.E desc[UR48][R60.64], R3 ;  /* 0x000000033c00b985 */ /* 0x0011ea000c101930 */
[----:B0-----:R-:W0:Y:S01]  /*a4d0*/  @P2 LDC R61, c[0x0][0xbf0] ;  /* 0x0002fc00ff3d2b82 */ /* 0x001e220000000800 */
[----:B--2---:R2:W-:Y:S01]  /*a4e0*/  @!P1 ST.E desc[UR48][R62.64], R0 ;  /* 0x000000003e009985 */ /* 0x0045e2000c101930 */
[----:B------:R-:W-:-:S03]  /*a4f0*/  UIMAD UR6, UR12, UR8, URZ ;  /* 0x000000080c0672a4 */ /* 0x000fc6000f8e023f */
[----:B------:R3:W5:Y:S01]  /*a500*/  LD.E.128 R48, desc[UR48][R8.64] ;  /* 0x0000003008307980 */ /* 0x000762000c101d00 */
[----:B------:R-:W-:Y:S01]  /*a510*/  UIMAD.WIDE.U32 UR4, UR13, UR8, URZ ;  /* 0x000000080d0472a5 */ /* 0x000fe2000f8e003f */
[----:B--2---:R-:W-:Y:S01]  /*a520*/  IMAD R0, R17, 0x20, R18 ;  /* 0x0000002011007824 */ /* 0x004fe200078e0212 */
[----:B------:R-:W-:Y:S01]  /*a530*/  UIMAD UR6, UR13, UR9, UR6 ;  /* 0x000000090d0672a4 */ /* 0x000fe2000f8e0206 */
[----:B------:R2:W5:Y:S02]  /*a540*/  LD.E.128 R36, desc[UR48][R6.64] ;  /* 0x0000003006247980 */ /* 0x000564000c101d00 */
[----:B---3--:R-:W-:Y:S01]  /*a550*/  IMAD R8, R89, 0x80, R0 ;  /* 0x0000008059087824 */ /* 0x008fe200078e0200 */
[----:B------:R-:W-:Y:S01]  /*a560*/  ULDC.64 UR8, c[0x0][0xaf0] ;  /* 0x0002bc0000087ab9 */ /* 0x000fe20000000a00 */
[----:B------:R-:W-:Y:S01]  /*a570*/  UIADD3 UR5, UR5, UR6, URZ ;  /* 0x0000000605057290 */ /* 0x000fe2000fffe03f */
[----:B------:R-:W5:Y:S01]  /*a580*/  LD.E.128 R44, desc[UR48][R26.64] ;  /* 0x000000301a2c7980 */ /* 0x000f62000c101d00 */
[----:B-1----:R-:W-:Y:S01]  /*a590*/  @P2 IMAD.HI.U32 R0, R8, R65, RZ ;  /* 0x0000004108002227 */ /* 0x002fe200078e00ff */
[----:B------:R-:W-:-:S02]  /*a5a0*/  UIMAD UR7, UR14, UR8, URZ ;  /* 0x000000080e0772a4 */ /* 0x000fc4000f8e023f */
[----:B------:R-:W5:Y:S01]  /*a5b0*/  LD.E.128 R40, desc[UR48][R24.64] ;  /* 0x0000003018287980 */ /* 0x000f62000c101d00 */
[----:B------:R-:W-:Y:S01]  /*a5c0*/  IMAD.MOV.U32 R3, RZ, RZ, R8 ;  /* 0x000000ffff037224 */ /* 0x000fe200078e0008 */
[----:B0-----:R-:W-:Y:S01]  /*a5d0*/  @P2 SHF.R.U32.HI R3, RZ, R61, R0 ;  /* 0x0000003dff032219 */ /* 0x001fe20000011600 */
[----:B------:R-:W-:Y:S01]  /*a5e0*/  UIMAD UR6, UR40, UR9, UR7 ;  /* 0x00000009280672a4 */ /* 0x000fe2000f8e0207 */
[----:B------:R-:W5:Y:S01]  /*a5f0*/  LD.E.128 R32, desc[UR48][R20.64] ;  /* 0x0000003014207980 */ /* 0x000f62000c101d00 */
[----:B------:R-:W-:Y:S01]  /*a600*/  UIMAD.WIDE.U32 UR4, UR40, UR8, UR4 ;  /* 0x00000008280472a5 */ /* 0x000fe2000f8e0004 */
[--C-:B------:R-:W-:Y:S01]  /*a610*/  SHF.R.S32.HI R0, RZ, 0x1f, R3.reuse ;  /* 0x0000001fff007819 */ /* 0x100fe20000011403 */
[----:B------:R-:W-:Y:S01]  /*a620*/  IMAD.MOV R4, RZ, RZ, -R3 ;  /* 0x000000ffff047224 */ /* 0x000fe200078e0a03 */
[----:B------:R-:W-:Y:S01]  /*a630*/  ULDC.64 UR8, c[0x0][0xae0] ;  /* 0x0002b80000087ab9 */ /* 0x000fe20000000a00 */
[----:B------:R-:W-:Y:S01]  /*a640*/  UIADD3 UR6, UR5, UR6, URZ ;  /* 0x0000000605067290 */ /* 0x000fe2000fffe03f */
[----:B------:R-:W5:Y:S01]  /*a650*/  LD.E.128 R28, desc[UR48][R14.64] ;  /* 0x000000300e1c7980 */ /* 0x000f62000c101d00 */
[----:B------:R-:W-:-:S02]  /*a660*/  IMAD R0, R0, UR8, RZ ;  /* 0x0000000800007c24 */ /* 0x000fc4000f8e02ff */
[----:B------:R-:W-:Y:S01]  /*a670*/  IMAD R9, R5, R4, R8 ;  /* 0x0000000405097224 */ /* 0x000fe200078e0208 */
[----:B------:R-:W5:Y:S01]  /*a680*/  LD.E.128 R52, desc[UR48][R12.64] ;  /* 0x000000300c347980 */ /* 0x000f62000c101d00 */
[----:B--2---:R-:W-:Y:S02]  /*a690*/  IMAD.U32 R7, RZ, RZ, UR5 ;  /* 0x00000005ff077e24 */ /* 0x004fe4000f8e00ff */
[----:B------:R-:W-:Y:S01]  /*a6a0*/  IMAD.U32 R6, RZ, RZ, UR4 ;  /* 0x00000004ff067e24 */ /* 0x000fe2000f8e00ff */
[----:B------:R0:W5:Y:S01]  /*a6b0*/  LD.E.128 R56, desc[UR48][R10.64] ;  /* 0x000000300a387980 */ /* 0x000162000c101d00 */
[----:B------:R-:W-:Y:S01]  /*a6c0*/  IMAD.U32 R7, RZ, RZ, UR6 ;  /* 0x00000006ff077e24 */ /* 0x000fe2000f8e00ff */
[----:B------:R-:W-:Y:S01]  /*a6d0*/  ULDC.64 UR6, c[0x0][0xad8] ;  /* 0x0002b60000067ab9 */ /* 0x000fe20000000a00 */
[----:B------:R-:W-:Y:S01]  /*a6e0*/  @!PT LDS RZ, [RZ] ;  /* 0x00000000fffff984 */ /* 0x000fe20000000800 */
[----:B------:R-:W-:Y:S01]  /*a6f0*/  @!PT LDS RZ, [RZ] ;  /* 0x00000000fffff984 */ /* 0x000fe20000000800 */
[----:B------:R-:W-:Y:S01]  /*a700*/  @!PT LDS RZ, [RZ] ;  /* 0x00000000fffff984 */ /* 0x000fe20000000800 */
[----:B------:R-:W-:Y:S01]  /*a710*/  @!PT LDS RZ, [RZ] ;  /* 0x00000000fffff984 */ /* 0x000fe20000000800 */
[----:B------:R1:W-:Y:S06]  /*a720*/  MEMBAR.ALL.CTA ;  /* 0x0000000000007992 */ /* 0x0003ec0000008000 */
[----:B-1----:R-:W1:Y:S01]  /*a730*/  FENCE.VIEW.ASYNC.S ;  /* 0x00000000000073c6 */ /* 0x002e620000000000 */
[----:B------:R-:W-:-:S04]  /*a740*/  IMAD.WIDE.U32 R4, R3, UR8, R6 ;  /* 0x0000000803047c25 */ /* 0x000fc8000f8e0006 */
[----:B0-----:R-:W-:Y:S01]  /*a750*/  IMAD R11, R3, UR9, R0 ;  /* 0x00000009030b7c24 */ /* 0x001fe2000f8e0200 */
[----:B------:R-:W-:Y:S01]  /*a760*/  SHF.R.S32.HI R0, RZ, 0x1f, R9 ;  /* 0x0000001fff007819 */ /* 0x000fe20000011409 */
[----:B------:R-:W-:Y:S02]  /*a770*/  IMAD R89, R89, 0x80, R18 ;  /* 0x0000008059597824 */ /* 0x000fe400078e0212 */
[----:B------:R-:W-:Y:S02]  /*a780*/  IMAD.IADD R5, R5, 0x1, R11 ;  /* 0x0000000105057824 */ /* 0x000fe400078e020b */
[----:B------:R-:W-:Y:S01]  /*a790*/  IMAD R0, R0, UR6, RZ ;  /* 0x0000000600007c24 */ /* 0x000fe2000f8e02ff */
[----:B------:R-:W-:Y:S01]  /*a7a0*/  UIADD3 UR39, UR39, 0x29820, URZ ;  /* 0x0002982027277890 */ /* 0x000fe2000fffe03f */
[----:B------:R-:W-:Y:S01]  /*a7b0*/  IMAD.WIDE.U32 R4, R9, UR6, R4 ;  /* 0x0000000609047c25 */ /* 0x000fe2000f8e0004 */
[----:B------:R-:W-:Y:S01]  /*a7c0*/  UIADD3 UR51, UR51, 0x1, URZ ;  /* 0x0000000133337890 */ /* 0x000fe2000fffe03f */
[----:B------:R-:W-:-:S02]  /*a7d0*/  ISETP.GE.AND P1, PT, R89, R68, PT ;  /* 0x000000445900720c */ /* 0x000fc40003f26270 */
[----:B------:R-:W-:Y:S01]  /*a7e0*/  IMAD R7, R9, UR7, R0 ;  /* 0x0000000709077c24 */ /* 0x000fe2000f8e0200 */
[----:B------:R-:W-:Y:S01]  /*a7f0*/  ULDC.64 UR6, c[0x0][0xa80] ;  /* 0x0002a00000067ab9 */ /* 0x000fe20000000a00 */
[----:B------:R-:W-:Y:S01]  /*a800*/  UPRMT UR39, URZ, 0x654, UR39 ;  /* 0x000006543f277896 */ /* 0x000fe20008000027 */
[----:B------:R-:W-:Y:S01]  /*a810*/  LEA R0, P2, R4, UR6, 0x1 ;  /* 0x0000000604007c11 */ /* 0x000fe2000f8408ff */
[----:B------:R-:W-:Y:S01]  /*a820*/  IMAD.IADD R5, R5, 0x1, R7 ;  /* 0x0000000105057824 */ /* 0x000fe200078e0207 */
[----:B------:R-:W-:Y:S01]  /*a830*/  UISETP.NE.AND UP0, UPT, UR51, 0x2, UPT ;  /* 0x000000023300788c */ /* 0x000fe2000bf05270 */
[----:B------:R-:W-:-:S03]  /*a840*/  VIADD R3, R89, 0x20 ;  /* 0x0000002059037836 */ /* 0x000fc60000000000 */
[----:B------:R-:W-:Y:S01]  /*a850*/  LEA.HI.X R10, R4, UR7, R5, 0x1, P2 ;  /* 0x00000007040a7c11 */ /* 0x000fe200090f0c05 */
[----:B------:R-:W-:Y:S01]  /*a860*/  USEL UR5, URZ, 0x1, UP0 ;  /* 0x000000013f057887 */ /* 0x000fe20008000000 */
[-C--:B------:R-:W-:Y:S01]  /*a870*/  ISETP.GE.AND P3, PT, R3, R68.reuse, PT ;  /* 0x000000440300720c */ /* 0x080fe20003f66270 */
[----:B------:R-:W-:Y:S01]  /*a880*/  ULDC UR4, c[0x0][0xc] ;  /* 0x0000030000047ab9 */ /* 0x000fe20000000800 */
[----:B------:R-:W-:Y:S01]  /*a890*/  VIADD R3, R89, 0x40 ;  /* 0x0000004059037836 */ /* 0x000fe20000000000 */
[----:B------:R-:W-:Y:S01]  /*a8a0*/  UIADD3 UR41, UR4, UR41, URZ ;  /* 0x0000002904297290 */ /* 0x000fe2000fffe03f */
[----:B-1----:R0:W1:Y:S01]  /*a8b0*/  SHFL.IDX PT, R8, R0, RZ, 0x181f ;  /* 0x00181fff00087589 */ /* 0x00206200000e0000 */
[----:B------:R-:W-:Y:S01]  /*a8c0*/  USEL UR51, UR51, URZ, UP0 ;  /* 0x0000003f33337287 */ /* 0x000fe20008000000 */
[----:B------:R-:W-:Y:S01]  /*a8d0*/  SYNCS.ARRIVE.TRANS64.RED.A1T0 RZ, [UR39], RZ ;  /* 0x000000ffffff79a7 */ /* 0x000fe20008100427 */
[----:B------:R-:W-:Y:S01]  /*a8e0*/  ULOP3.LUT UR43, UR43, UR5, URZ, 0x3c, !UPT ;  /* 0x000000052b2b7292 */ /* 0x000fe2000f8e3c3f */
[----:B------:R0:W2:Y:S01]  /*a8f0*/  SHFL.IDX PT, R9, R10, RZ, 0x181f ;  /* 0x00181fff0a097589 */ /* 0x0000a200000e0000 */
[----:B------:R-:W-:Y:S01]  /*a900*/  BSSY B0, `(.L_x_31) ;  /* 0x000000b000007945 */ /* 0x000fe20003800000 */
[----:B------:R-:W-:-:S03]  /*a910*/  ISETP.GE.AND P0, PT, R3, R68, PT ;  /* 0x000000440300720c */ /* 0x000fc60003f06270 */
[----:B------:R-:W-:Y:S10]  /*a920*/  @P1 BRA `(.L_x_32) ;  /* 0x0000000000201947 */ /* 0x000ff40003800000 */
[----:B------:R-:W-:Y:S02]  /*a930*/  ULDC UR4, c[0x0][0xac8] ;  /* 0x0002b20000047ab9 */ /* 0x000fe40000000800 */
[----:B------:R-:W-:Y:S02]  /*a940*/  ISETP.GE.AND P2, PT, R16, UR4, PT ;  /* 0x0000000410007c0c */ /* 0x000fe4000bf46270 */
[----:B------:R-:W-:-:S11]  /*a950*/  ISETP.GE.AND P1, PT, R2, UR4, PT ;  /* 0x0000000402007c0c */ /* 0x000fd6000bf26270 */
[----:B-1----:R-:W-:Y:S02]  /*a960*/  @!P2 LEA R6, P4, R16, R8, 0x1 ;  /* 0x000000081006a211 */ /* 0x002fe400078808ff */
[----:B--2---:R-:W-:Y:S02]  /*a970*/  @!P1 IMAD.WIDE R4, R2, 0x2, R8 ;  /* 0x0000000202049825 */ /* 0x004fe400078e0208 */
[----:B------:R-:W-:-:S03]  /*a980*/  @!P2 LEA.HI.X R7, R16, R9, R192, 0x1, P4 ;  /* 0x000000091007a211 */ /* 0x000fc600020f0cc0 */
[----:B-----5:R3:W-:Y:S04]  /*a990*/  @!P1 ST.E.128 desc[UR48][R4.64], R44 ;  /* 0x0000002c04009985 */ /* 0x0207e8000c101d30 */
[----:B------:R3:W-:Y:S02]  /*a9a0*/  @!P2 ST.E.128 desc[UR48][R6.64], R52 ;  /* 0x000000340600a985 */ /* 0x0007e4000c101d30 */
.L_x_32:
[----:B------:R-:W-:Y:S05]  /*a9b0*/  BSYNC B0 ;  /* 0x0000000000007941 */ /* 0x000fea0003800000 */
.L_x_31:
[----:B--2---:R2:W4:Y:S01]  /*a9c0*/  SHFL.IDX PT, R9, R10, 0x1, 0x181f ;  /* 0x00381f000a097f89 */ /* 0x00452200000e0000 */
[----:B------:R-:W-:Y:S03]  /*a9d0*/  BSSY B0, `(.L_x_33) ;  /* 0x000000b000007945 */ /* 0x000fe60003800000 */
[----:B-1----:R2:W1:Y:S01]  /*a9e0*/  SHFL.IDX PT, R8, R0, 0x1, 0x181f ;  /* 0x00381f0000087f89 */ /* 0x00246200000e0000 */
[----:B------:R-:W-:Y:S05]  /*a9f0*/  @P3 BRA `(.L_x_34) ;  /* 0x0000000000203947 */ /* 0x000fea0003800000 */
[----:B------:R-:W-:Y:S02]  /*aa00*/  ULDC UR4, c[0x0][0xac8] ;  /* 0x0002b20000047ab9 */ /* 0x000fe40000000800 */
[----:B------:R-:W-:Y:S02]  /*aa10*/  ISETP.GE.AND P3, PT, R16, UR4, PT ;  /* 0x0000000410007c0c */ /* 0x000fe4000bf66270 */
[----:B------:R-:W-:-:S11]  /*aa20*/  ISETP.GE.AND P2, PT, R2, UR4, PT ;  /* 0x0000000402007c0c */ /* 0x000fd6000bf46270 */
[----:B-1-3--:R-:W-:Y:S02]  /*aa30*/  @!P3 LEA R6, P1, R16, R8, 0x1 ;  /* 0x000000081006b211 */ /* 0x00afe400078208ff */
[----:B----4-:R-:W-:Y:S02]  /*aa40*/  @!P2 IMAD.WIDE R4, R2, 0x2, R8 ;  /* 0x000000020204a825 */ /* 0x010fe400078e0208 */
[----:B------:R-:W-:-:S03]  /*aa50*/  @!P3 LEA.HI.X R7, R16, R9, R192, 0x1, P1 ;  /* 0x000000091007b211 */ /* 0x000fc600008f0cc0 */
[----:B-----5:R1:W-:Y:S04]  /*aa60*/  @!P2 ST.E.128 desc[UR48][R4.64], R40 ;  /* 0x000000280400a985 */ /* 0x0203e8000c101d30 */
[----:B------:R1:W-:Y:S02]  /*aa70*/  @!P3 ST.E.128 desc[UR48][R6.64], R56 ;  /* 0x000000380600b985 */ /* 0x0003e4000c101d30 */
.L_x_34:
[----:B------:R-:W-:Y:S05]  /*aa80*/  BSYNC B0 ;  /* 0x0000000000007941 */ /* 0x000fea0003800000 */
.L_x_33:
[----:B----4-:R4:W0:Y:S01]  /*aa90*/  SHFL.IDX PT, R9, R10, 0x2, 0x181f ;  /* 0x00581f000a097f89 */ /* 0x01082200000e0000 */
[----:B------:R-:W-:Y:S03]  /*aaa0*/  BSSY B0, `(.L_x_35) ;  /* 0x000000b000007945 */ /* 0x000fe60003800000 */
[----:B-1----:R4:W1:Y:S01]  /*aab0*/  SHFL.IDX PT, R8, R0, 0x2, 0x181f ;  /* 0x00581f0000087f89 */ /* 0x00286200000e0000 */
[----:B------:R-:W-:Y:S05]  /*aac0*/  @P0 BRA `(.L_x_36) ;  /* 0x0000000000200947 */ /* 0x000fea0003800000 */
[----:B------:R-:W-:Y:S02]  /*aad0*/  ULDC UR4, c[0x0][0xac8] ;  /* 0x0002b20000047ab9 */ /* 0x000fe40000000800 */
[----:B------:R-:W-:Y:S02]  /*aae0*/  ISETP.GE.AND P2, PT, R16, UR4, PT ;  /* 0x0000000410007c0c */ /* 0x000fe4000bf46270 */
[----:B------:R-:W-:-:S11]  /*aaf0*/  ISETP.GE.AND P1, PT, R2, UR4, PT ;  /* 0x0000000402007c0c */ /* 0x000fd6000bf26270 */
[----:B-1-3--:R-:W-:Y:S02]  /*ab00*/  @!P2 LEA R6, P0, R16, R8, 0x1 ;  /* 0x000000081006a211 */ /* 0x00afe400078008ff */
[----:B0-----:R-:W-:Y:S02]  /*ab10*/  @!P1 IMAD.WIDE R4, R2, 0x2, R8 ;  /* 0x0000000202049825 */ /* 0x001fe400078e0208 */
[----:B------:R-:W-:-:S03]  /*ab20*/  @!P2 LEA.HI.X R7, R16, R9, R192, 0x1, P0 ;  /* 0x000000091007a211 */ /* 0x000fc600000f0cc0 */
[----:B-----5:R0:W-:Y:S04]  /*ab30*/  @!P1 ST.E.128 desc[UR48][R4.64], R32 ;  /* 0x0000002004009985 */ /* 0x0201e8000c101d30 */
[----:B------:R0:W-:Y:S02]  /*ab40*/  @!P2 ST.E.128 desc[UR48][R6.64], R48 ;  /* 0x000000300600a985 */ /* 0x0001e4000c101d30 */
.L_x_36:
[----:B------:R-:W-:Y:S05]  /*ab50*/  BSYNC B0 ;  /* 0x0000000000007941 */ /* 0x000fea0003800000 */
.L_x_35:
[----:B------:R-:W-:Y:S01]  /*ab60*/  VIADD R3, R89, 0x60 ;  /* 0x0000006059037836 */ /* 0x000fe20000000000 */
[----:B0-----:R0:W0:Y:S01]  /*ab70*/  SHFL.IDX PT, R9, R10, 0x3, 0x181f ;  /* 0x00781f000a097f89 */ /* 0x00102200000e0000 */
[----:B------:R-:W-:Y:S01]  /*ab80*/  UIADD3 UR44, UR44, 0x1, URZ ;  /* 0x000000012c2c7890 */ /* 0x000fe2000fffe03f */
[----:B------:R-:W-:Y:S02]  /*ab90*/  BSSY B0, `(.L_x_37) ;  /* 0x000000c000007945 */ /* 0x000fe40003800000 */
[----:B------:R-:W-:Y:S01]  /*aba0*/  ISETP.GE.AND P0, PT, R3, R68, PT ;  /* 0x000000440300720c */ /* 0x000fe20003f06270 */
[----:B-1----:R1:W0:-:S12]  /*abb0*/  SHFL.IDX PT, R8, R0, 0x3, 0x181f ;  /* 0x00781f0000087f89 */ /* 0x00221800000e0000 */
[----:B-1----:R-:W-:Y:S05]  /*abc0*/  @P0 BRA `(.L_x_38) ;  /* 0x0000000000200947 */ /* 0x002fea0003800000 */
[----:B------:R-:W-:Y:S02]  /*abd0*/  ULDC UR4, c[0x0][0xac8] ;  /* 0x0002b20000047ab9 */ /* 0x000fe40000000800 */
[----:B------:R-:W-:Y:S02]  /*abe0*/  ISETP.GE.AND P2, PT, R16, UR4, PT ;  /* 0x0000000410007c0c */ /* 0x000fe4000bf46270 */
[----:B------:R-:W-:-:S11]  /*abf0*/  ISETP.GE.AND P1, PT, R2, UR4, PT ;  /* 0x0000000402007c0c */ /* 0x000fd6000bf26270 */
[----:B0--3--:R-:W-:Y:S02]  /*ac00*/  @!P2 LEA R6, P0, R16, R8, 0x1 ;  /* 0x000000081006a211 */ /* 0x009fe400078008ff */
[----:B------:R-:W-:Y:S02]  /*ac10*/  @!P1 IMAD.WIDE R4, R2, 0x2, R8 ;  /* 0x0000000202049825 */ /* 0x000fe400078e0208 */
[----:B------:R-:W-:-:S03]  /*ac20*/  @!P2 LEA.HI.X R7, R16, R9, R192, 0x1, P0 ;  /* 0x000000091007a211 */ /* 0x000fc600000f0cc0 */
[----:B-----5:R1:W-:Y:S04]  /*ac30*/  @!P1 ST.E.128 desc[UR48][R4.64], R28 ;  /* 0x0000001c04009985 */ /* 0x0203e8000c101d30 */
[----:B------:R1:W-:Y:S02]  /*ac40*/  @!P2 ST.E.128 desc[UR48][R6.64], R36 ;  /* 0x000000240600a985 */ /* 0x0003e4000c101d30 */
.L_x_38:
[----:B------:R-:W-:Y:S05]  /*ac50*/  BSYNC B0 ;  /* 0x0000000000007941 */ /* 0x000fea0003800000 */
.L_x_37:
[----:B--2-4-:R-:W2:Y:S02]  /*ac60*/  LDC R0, c[0x0][0xc34] ;  /* 0x00030d00ff007b82 */ /* 0x014ea40000000800 */
[----:B--2---:R-:W-:-:S13]  /*ac70*/  ISETP.LE.AND P0, PT, R0, UR41, PT ;  /* 0x0000002900007c0c */ /* 0x004fda000bf03270 */
[----:B------:R-:W-:Y:S05]  /*ac80*/  @!P0 BRA `(.L_x_39) ;  /* 0xffffff6000448947 */ /* 0x000fea000383ffff */
[----:B------:R-:W-:Y:S05]  /*ac90*/  EXIT ;  /* 0x000000000000794d */ /* 0x000fea0003800000 */
.L_x_7:
[----:B------:R-:W-:-:S08]  /*aca0*/  NOP ;  /* 0x0000000000007918 */ /* 0x000fd00000000000 */
[----:B------:R-:W0:-:S00]  /*acb0*/  USETMAXREG.DEALLOC.CTAPOOL 0x18 ;  /* 0x00000018000079c8 */ /* 0x000e0000080e0500 */
[----:B------:R-:W1:Y:S01]  /*acc0*/  S2UR UR50, SR_CTAID.X ;  /* 0x00000000003279c3 */ /* 0x000e620000002500 */
[----:B0-----:R-:W-:Y:S01]  /*acd0*/  IMAD.MOV.U32 R0, RZ, RZ, 0x1 ;  /* 0x00000001ff007424 */ /* 0x001fe200078e00ff */
[----:B------:R-:W-:Y:S01]  /*ace0*/  UMOV UR46, 0x1 ;  /* 0x00000001002e7882 */ /* 0x000fe20000000000 */
[----:B------:R-:W-:-:S03]  /*acf0*/  IMAD.MOV.U32 R17, RZ, RZ, RZ ;  /* 0x000000ffff117224 */ /* 0x000fc600078e00ff */
[----:B------:R0:W-:Y:S02]  /*ad00*/  STL [R1], R0 ;  /* 0x0000000001007387 */ /* 0x0001e40000100800 */
[----:B------:R-:W1:Y:S02]  /*ad10*/  LDC R2, c[0x0][0xc34] ;  /* 0x00030d00ff027b82 */ /* 0x000e640000000800 */
[----:B-1----:R-:W-:-:S13]  /*ad20*/  ISETP.LE.AND P0, PT, R2, UR50, PT ;  /* 0x0000003202007c0c */ /* 0x002fda000bf03270 */
[----:B0-----:R-:W-:Y:S05]  /*ad30*/  @P0 BRA `(.L_x_40) ;  /* 0x0000003000b40947 */ /* 0x001fea0003800000 */
[----:B------:R-:W0:Y:S01]  /*ad40*/  S2R R11, SR_TID.X ;  /* 0x00000000000b7919 */ /* 0x000e220000002100 */
[----:B------:R-:W1:Y:S01]  /*ad50*/  S2UR UR4, SR_CgaCtaId ;  /* 0x00000000000479c3 */ /* 0x000e620000008800 */
[----:B------:R-:W-:Y:S01]  /*ad60*/  UMOV UR41, 0x400 ;  /* 0x0000040000297882 */ /* 0x000fe20000000000 */
[----:B------:R-:W-:Y:S01]  /*ad70*/  IMAD.MOV.U32 R17, RZ, RZ, RZ ;  /* 0x000000ffff117224 */ /* 0x000fe200078e00ff */
[----:B------:R-:W-:Y:S01]  /*ad80*/  ULDC.64 UR52, c[0x0][0x198] ;  /* 0x0000660000347ab9 */ /* 0x000fe20000000a00 */
[----:B------:R-:W-:Y:S02]  /*ad90*/  ULOP3.LUT UR42, UR38, 0x1, URZ, 0xfc, !UPT ;  /* 0x00000001262a7892 */ /* 0x000fe4000f8efc3f */
[----:B------:R-:W-:Y:S01]  /*ada0*/  ULOP3.LUT UR47, UR38, 0x2, URZ, 0xfc, !UPT ;  /* 0x00000002262f7892 */ /* 0x000fe2000f8efc3f */
[----:B------:R-:W-:Y:S01]  /*adb0*/  ULDC UR43, c[0x0][0xc] ;  /* 0x00000300002b7ab9 */ /* 0x000fe20000000800 */
[----:B------:R-:W-:Y:S01]  /*adc0*/  UMOV UR46, URZ ;  /* 0x0000003f002e7c82 */ /* 0x000fe20008000000 */
[----:B-1----:R-:W-:Y:S01]  /*add0*/  ULEA UR41, UR4, UR41, 0x18 ;  /* 0x0000002904297291 */ /* 0x002fe2000f8ec03f */
[C---:B0-----:R-:W-:Y:S01]  /*ade0*/  IMAD.SHL.U32 R4, R11.reuse, 0x80, RZ ;  /* 0x000000800b047824 */ /* 0x041fe200078e00ff */
[C---:B------:R-:W-:Y:S01]  /*adf0*/  LOP3.LUT R10, R11.reuse, 0x7f, RZ, 0xc0, !PT ;  /* 0x0000007f0b0a7812 */ /* 0x040fe200078ec0ff */
[C---:B------:R-:W-:Y:S01]  /*ae00*/  IMAD.SHL.U32 R2, R11.reuse, 0x10, RZ ;  /* 0x000000100b027824 */ /* 0x040fe200078e00ff */
[C---:B------:R-:W-:Y:S01]  /*ae10*/  LOP3.LUT P0, RZ, R11.reuse, 0x4, RZ, 0xc0, !PT ;  /* 0x000000040bff7812 */ /* 0x040fe2000780c0ff */
[----:B------:R-:W-:Y:S01]  /*ae20*/  IMAD.SHL.U32 R9, R11, 0x4, RZ ;  /* 0x000000040b097824 */ /* 0x000fe200078e00ff */
[----:B------:R-:W-:-:S02]  /*ae30*/  SHF.R.U32.HI R0, RZ, 0x5, R10 ;  /* 0x00000005ff007819 */ /* 0x000fc4000001160a */
[----:B------:R-:W-:-:S03]  /*ae40*/  LOP3.LUT R3, R4, 0x380, RZ, 0xc0, !PT ;  /* 0x0000038004037812 */ /* 0x000fc600078ec0ff */
[C---:B------:R-:W-:Y:S02]  /*ae50*/  IMAD.SHL.U32 R7, R0.reuse, 0x200, RZ ;  /* 0x0000020000077824 */ /* 0x040fe400078e00ff */
[----:B------:R-:W-:Y:S01]  /*ae60*/  IMAD R5, R0, 0x10, R3 ;  /* 0x0000001000057824 */ /* 0x000fe200078e0203 */
[----:B------:R-:W-:Y:S01]  /*ae70*/  LOP3.LUT R0, R2, 0x1b0, RZ, 0xc0, !PT ;  /* 0x000001b002007812 */ /* 0x000fe200078ec0ff */
[----:B------:R-:W-:-:S03]  /*ae80*/  IMAD.SHL.U32 R3, R11, 0x2, RZ ;  /* 0x000000020b037824 */ /* 0x000fc600078e00ff */
[--C-:B------:R-:W-:Y:S02]  /*ae90*/  LOP3.LUT R5, R5, 0x70, R2.reuse, 0x78, !PT ;  /* 0x0000007005057812 */ /* 0x100fe400078e7802 */
[----:B------:R-:W-:Y:S02]  /*aea0*/  LOP3.LUT R0, R0, 0x30, R3, 0x78, !PT ;  /* 0x0000003000007812 */ /* 0x000fe400078e7803 */
[----:B------:R-:W-:Y:S02]  /*aeb0*/  LOP3.LUT R3, R7, 0x40, R2, 0xf8, !PT ;  /* 0x0000004007037812 */ /* 0x000fe400078ef802 */
[----:B------:R-:W-:Y:S02]  /*aec0*/  LOP3.LUT R5, R5, 0xc00, R4, 0xf8, !PT ;  /* 0x00000c0005057812 */ /* 0x000fe400078ef804 */
[----:B------:R-:W-:Y:S01]  /*aed0*/  LOP3.LUT R0, R3, R0, RZ, 0xfc, !PT ;  /* 0x0000000003007212 */ /* 0x000fe200078efcff */
[----:B------:R-:W-:Y:S01]  /*aee0*/  IMAD.SHL.U32 R3, R11, 0x20, RZ ;  /* 0x000000200b037824 */ /* 0x000fe200078e00ff */
[----:B------:R-:W-:Y:S01]  /*aef0*/  LOP3.LUT R2, R2, 0x30, RZ, 0xc0, !PT ;  /* 0x0000003002027812 */ /* 0x000fe200078ec0ff */
[----:B------:R0:W-:Y:S02]  /*af00*/  STL [R1+0x14], R5 ;  /* 0x0000140501007387 */ /* 0x0001e40000100800 */
[----:B------:R-:W-:Y:S01]  /*af10*/  VIADD R0, R0, UR41 ;  /* 0x0000002900007c36 */ /* 0x000fe20008000000 */
[----:B------:R-:W-:-:S02]  /*af20*/  LOP3.LUT R6, R3, 0x80, RZ, 0xc0, !PT ;  /* 0x0000008003067812 */ /* 0x000fc400078ec0ff */
[----:B------:R-:W-:Y:S02]  /*af30*/  LOP3.LUT R8, R7, 0x60, R3, 0xf8, !PT ;  /* 0x0000006007087812 */ /* 0x000fe400078ef803 */
[----:B------:R-:W-:Y:S02]  /*af40*/  LOP3.LUT R6, R6, 0x10, R11, 0xf8, !PT ;  /* 0x0000001006067812 */ /* 0x000fe400078ef80b */
[----:B------:R-:W-:Y:S02]  /*af50*/  LOP3.LUT R7, R8, 0x100, R3, 0xf8, !PT ;  /* 0x0000010008077812 */ /* 0x000fe400078ef803 */
[----:B------:R-:W-:Y:S02]  /*af60*/  LOP3.LUT R6, R6, 0x10, R9, 0x78, !PT ;  /* 0x0000001006067812 */ /* 0x000fe400078e7809 */
[----:B0-----:R-:W-:Y:S02]  /*af70*/  SHF.R.U32.HI R5, RZ, 0x2, R10 ;  /* 0x00000002ff057819 */ /* 0x001fe4000001160a */
[----:B------:R-:W-:-:S02]  /*af80*/  LOP3.LUT R4, R7, R6, RZ, 0xfc, !PT ;  /* 0x0000000607047212 */ /* 0x000fc400078efcff */
[----:B------:R-:W-:Y:S02]  /*af90*/  LOP3.LUT R3, R5, 0x60, R3, 0xf8, !PT ;  /* 0x0000006005037812 */ /* 0x000fe400078ef803 */
[C---:B------:R-:W-:Y:S01]  /*afa0*/  LOP3.LUT R3, R2.reuse, 0x40, RZ, 0xfc, !PT ;  /* 0x0000004002037812 */ /* 0x040fe200078efcff */
[----:B------:R0:W-:Y:S04]  /*afb0*/  STL [R1+0x10], R4 ;  /* 0x0000100401007387 */ /* 0x0001e80000100800 */
[----:B------:R1:W-:Y:S01]  /*afc0*/  STL [R1+0x18], R0 ;  /* 0x0000180001007387 */ /* 0x0003e20000100800 */
[----:B0-----:R-:W-:Y:S01]  /*afd0*/  IMAD.MOV.U32 R4, RZ, RZ, 0x40 ;  /* 0x00000040ff047424 */ /* 0x001fe200078e00ff */
[----:B-1----:R-:W-:-:S04]  /*afe0*/  LOP3.LUT R0, R2, 0x80, RZ, 0xfc, !PT ;  /* 0x0000008002007812 */ /* 0x002fc800078efcff */
[----:B------:R-:W-:Y:S01]  /*aff0*/  SEL R4, R4, 0xffffffc0, !P0 ;  /* 0xffffffc004047807 */ /* 0x000fe20004000000 */
[----:B------:R-:W-:-:S05]  /*b000*/  IMAD.MOV.U32 R4, RZ, RZ, 0x1 ;  /* 0x00000001ff047424 */ /* 0x000fca00078e00ff */
[----:B------:R0:W-:Y:S02]  /*b010*/  STL [R1], R4 ;  /* 0x0000000401007387 */ /* 0x0001e40000100800 */
.L_x_87:
[----:B------:R-:W-:Y:S01]  /*b020*/  ULDC UR4, c[0x0][0xc38] ;  /* 0x00030e0000047ab9 */ /* 0x000fe20000000800 */
[----:B------:R-:W-:Y:S01]  /*b030*/  ULDC UR8, c[0x0][0xc44] ;  /* 0x0003110000087ab9 */ /* 0x000fe20000000800 */
[----:B------:R-:W-:Y:S02]  /*b040*/  UISETP.NE.AND UP2, UPT, UR4, 0x1, UPT ;  /* 0x000000010400788c */ /* 0x000fe4000bf45270 */
[----:B------:R-:W-:Y:S01]  /*b050*/  UISETP.NE.AND UP1, UPT, UR8, 0x1, UPT ;  /* 0x000000010800788c */ /* 0x000fe2000bf25270 */
[----:B------:R-:W-:Y:S01]  /*b060*/  ULDC.64 UR4, c[0x0][0x418] ;  /* 0x0001060000047ab9 */ /* 0x000fe20000000a00 */
[----:B------:R-:W-:Y:S01]  /*b070*/  ULDC UR6, c[0x0][0x424] ;  /* 0x0001090000067ab9 */ /* 0x000fe20000000800 */
[----:B------:R-:W-:Y:S02]  /*b080*/  UISETP.NE.U32.AND UP0, UPT, UR4, URZ, UPT ;  /* 0x0000003f0400728c */ /* 0x000fe4000bf05070 */
[----:B------:R-:W-:Y:S02]  /*b090*/  UIADD3 UR9, UR41, 0x1a400, URZ ;  /* 0x0001a40029097890 */ /* 0x000fe4000fffe03f */
[----:B------:R-:W-:-:S02]  /*b0a0*/  UISETP.NE.AND.EX UP0, UPT, UR5, URZ, UPT, UP0 ;  /* 0x0000003f0500728c */ /* 0x000fc4000bf05300 */
[----:B------:R-:W-:Y:S01]  /*b0b0*/  @UP2 ULDC UR4, c[0x0][0xc3c] ;  /* 0x00030f0000042ab9 */ /* 0x000fe20000000800 */
[----:B------:R-:W-:Y:S01]  /*b0c0*/  ULDC UR40, c[0x0][0x2f0] ;  /* 0x0000bc0000287ab9 */ /* 0x000fe20000000800 */
[----:B------:R-:W-:Y:S02]  /*b0d0*/  UIMAD.WIDE.U32 UR4, UR50, UR4, URZ ;  /* 0x00000004320472a5 */ /* 0x000fe4000f8e003f */
[----:B------:R-:W-:Y:S01]  /*b0e0*/  USEL UR6, UR6, 0x1, UP0 ;  /* 0x0000000106067887 */ /* 0x000fe20008000000 */
[----:B------:R-:W-:Y:S01]  /*b0f0*/  @UP2 ULDC UR7, c[0x0][0xc40] ;  /* 0x0003100000072ab9 */ /* 0x000fe20000000800 */
[----:B------:R-:W-:Y:S01]  /*b100*/  ULOP3.LUT UP0, URZ, UR9, 0x1bf, URZ, 0xc0, !UPT ;  /* 0x000001bf093f7892 */ /* 0x000fe2000f80c03f */
[----:B------:R-:W-:Y:S01]  /*b110*/  UMOV UR45, UR50 ;  /* 0x00000032002d7c82 */ /* 0x000fe20008000000 */
[----:B------:R-:W-:Y:S02]  /*b120*/  UIMAD UR40, UR6, UR40, URZ ;  /* 0x00000028062872a4 */ /* 0x000fe4000f8e023f */
[----:B------:R-:W-:-:S02]  /*b130*/  @UP2 USHF.R.U32.HI UR45, URZ, UR7, UR5 ;  /* 0x000000073f2d2299 */ /* 0x000fc40008011605 */
[----:B------:R-:W-:Y:S01]  /*b140*/  PLOP3.LUT P0, PT, PT, PT, UP0, 0x80, 0x0 ;  /* 0x000000000000781c */ /* 0x000fe20003f0f008 */
[----:B------:R-:W-:Y:S01]  /*b150*/  @UP1 ULDC.64 UR10, c[0x0][0xc48] ;  /* 0x00031200000a1ab9 */ /* 0x000fe20000000a00 */
[----:B------:R-:W-:Y:S02]  /*b160*/  UIADD3 UR6, UR40, 0x9f, URZ ;  /* 0x0000009f28067890 */ /* 0x000fe4000fffe03f */
[----:B------:R-:W-:Y:S02]  /*b170*/  UIMAD.WIDE.U32 UR4, UR45, UR10, URZ ;  /* 0x0000000a2d0472a5 */ /* 0x000fe4000f8e003f */
[----:B------:R-:W-:Y:S01]  /*b180*/  UMOV UR44, UR45 ;  /* 0x0000002d002c7c82 */ /* 0x000fe20008000000 */
[----:B------:R-:W-:Y:S02]  /*b190*/  UIMAD.WIDE UR6, UR6, 0x66666667, URZ ;  /* 0x66666667060678a5 */ /* 0x000fe4000f8e023f */
[----:B------:R-:W-:Y:S02]  /*b1a0*/  @UP1 USHF.R.U32.HI UR44, URZ, UR11, UR5 ;  /* 0x0000000b3f2c1299 */ /* 0x000fe40008011605 */
[----:B------:R-:W-:-:S02]  /*b1b0*/  USHF.R.U32.HI UR39, URZ, 0x1f, UR7 ;  /* 0x0000001f3f277899 */ /* 0x000fc40008011607 */
[----:B------:R-:W-:Y:S02]  /*b1c0*/  UIADD3 UR36, -UR44, URZ, URZ ;  /* 0x0000003f2c247290 */ /* 0x000fe4000fffe13f */
[----:B------:R-:W-:Y:S02]  /*b1d0*/  ULEA.HI.SX32 UR39, UR7, UR39, 0x1a ;  /* 0x0000002707277291 */ /* 0x000fe4000f8fd23f */
[----:B------:R-:W-:Y:S01]  /*b1e0*/  UIMAD UR36, UR8, UR36, UR45 ;  /* 0x00000024082472a4 */ /* 0x000fe2000f8e022d */
[----:B-1----:R-:W-:Y:S11]  /*b1f0*/  @!P0 BRA `(.L_x_41) ;  /* 0x0000000000408947 */ /* 0x002ff60003800000 */
[----:B------:R-:W-:Y:S01]  /*b200*/  MOV R2, 0x0 ;  /* 0x0000000000027802 */ /* 0x000fe20000000f00 */
[----:B------:R-:W-:Y:S01]  /*b210*/  ULDC.64 UR6, c[0x4][0xc8] ;  /* 0x0100320000067ab9 */ /* 0x000fe20000000a00 */
[----:B------:R-:W-:Y:S01]  /*b220*/  ULDC.64 UR8, c[0x4][0xd0] ;  /* 0x0100340000087ab9 */ /* 0x000fe20000000a00 */
[----:B------:R-:W-:Y:S01]  /*b230*/  ULDC.64 UR4, c[0x4][0x8] ;  /* 0x0100020000047ab9 */ /* 0x000fe20000000a00 */
[----:B0-----:R-:W-:Y:S02]  /*b240*/  IMAD.U32 R4, RZ, RZ, UR6 ;  /* 0x00000006ff047e24 */ /* 0x001fe4000f8e00ff */
[----:B------:R-:W0:Y:S01]  /*b250*/  LDC.64 R2, c[0x4][R2] ;  /* 0x0100000002027b82 */ /* 0x000e220000000a00 */
[----:B------:R-:W-:Y:S02]  /*b260*/  IMAD.U32 R5, RZ, RZ, UR7 ;  /* 0x00000007ff057e24 */ /* 0x000fe4000f8e00ff */
[----:B------:R-:W-:Y:S02]  /*b270*/  IMAD.U32 R6, RZ, RZ, UR8 ;  /* 0x00000008ff067e24 */ /* 0x000fe4000f8e00ff */
[----:B------:R-:W-:-:S02]  /*b280*/  IMAD.U32 R7, RZ, RZ, UR9 ;  /* 0x00000009ff077e24 */ /* 0x000fc4000f8e00ff */
[----:B------:R-:W-:Y:S02]  /*b290*/  IMAD.U32 R10, RZ, RZ, UR4 ;  /* 0x00000004ff0a7e24 */ /* 0x000fe4000f8e00ff */
[----:B------:R-:W-:Y:S02]  /*b2a0*/  IMAD.U32 R11, RZ, RZ, UR5 ;  /* 0x00000005ff0b7e24 */ /* 0x000fe4000f8e00ff */
[----:B------:R-:W-:Y:S02]  /*b2b0*/  IMAD.MOV.U32 R8, RZ, RZ, 0x70 ;  /* 0x00000070ff087424 */ /* 0x000fe400078e00ff */
[----:B------:R-:W-:Y:S02]  /*b2c0*/  IMAD.MOV.U32 R12, RZ, RZ, 0x1 ;  /* 0x00000001ff0c7424 */ /* 0x000fe400078e00ff */
[----:B------:R-:W-:-:S07]  /*b2d0*/  IMAD.MOV.U32 R13, RZ, RZ, RZ ;  /* 0x000000ffff0d7224 */ /* 0x000fce00078e00ff */
[----:B------:R-:W-:-:S07]  /*b2e0*/  LEPC R20, `(.L_x_41) ;  /* 0x000000001014794e */ /* 0x000fce0000000000 */
[----:B0-----:R-:W-:Y:S05]  /*b2f0*/  CALL.ABS.NOINC R2 ;  /* 0x0000000002007343 */ /* 0x001fea0003c00000 */
.L_x_41:
[----:B------:R-:W-:-:S06]  /*b300*/  UIADD3 UR4, UR41, 0xa400, URZ ;  /* 0x0000a40029047890 */ /* 0x000fcc000fffe03f */
[----:B------:R-:W-:-:S05]  /*b310*/  IMAD.U32 R16, RZ, RZ, UR4 ;  /* 0x00000004ff107e24 */ /* 0x000fca000f8e00ff */
[----:B------:R-:W-:-:S13]  /*b320*/  LOP3.LUT P0, RZ, R16, 0x3ff, RZ, 0xc0, !PT ;  /* 0x000003ff10ff7812 */ /* 0x000fda000780c0ff */
[----:B------:R-:W-:Y:S05]  /*b330*/  @!P0 BRA `(.L_x_42) ;  /* 0x0000000000408947 */ /* 0x000fea0003800000 */
[----:B------:R-:W-:Y:S01]  /*b340*/  MOV R2, 0x0 ;  /* 0x0000000000027802 */ /* 0x000fe20000000f00 */
[----:B------:R-:W-:Y:S01]  /*b350*/  ULDC.64 UR6, c[0x4][0xc8] ;  /* 0x0100320000067ab9 */ /* 0x000fe20000000a00 */
[----:B------:R-:W-:Y:S01]  /*b360*/  ULDC.64 UR8, c[0x4][0xd0] ;  /* 0x0100340000087ab9 */ /* 0x000fe20000000a00 */
[----:B------:R-:W-:Y:S01]  /*b370*/  ULDC.64 UR4, c[0x4][0x10] ;  /* 0x0100040000047ab9 */ /* 0x000fe20000000a00 */
[----:B0-----:R-:W-:Y:S01]  /*b380*/  IMAD.U32 R4, RZ, RZ, UR6 ;  /* 0x00000006ff047e24 */ /* 0x001fe2000f8e00ff */
[----:B------:R-:W-:Y:S01]  /*b390*/  MOV R12, 0x1 ;  /* 0x00000001000c7802 */ /* 0x000fe20000000f00 */
[----:B------:R-:W0:Y:S01]  /*b3a0*/  LDC.64 R2, c[0x4][R2] ;  /* 0x0100000002027b82 */ /* 0x000e220000000a00 */
[----:B------:R-:W-:Y:S02]  /*b3b0*/  IMAD.U32 R5, RZ, RZ, UR7 ;  /* 0x00000007ff057e24 */ /* 0x000fe4000f8e00ff */
[----:B------:R-:W-:Y:S02]  /*b3c0*/  IMAD.U32 R6, RZ, RZ, UR8 ;  /* 0x00000008ff067e24 */ /* 0x000fe4000f8e00ff */
[----:B------:R-:W-:-:S02]  /*b3d0*/  IMAD.U32 R7, RZ, RZ, UR9 ;  /* 0x00000009ff077e24 */ /* 0x000fc4000f8e00ff */
[----:B------:R-:W-:Y:S02]  /*b3e0*/  IMAD.U32 R10, RZ, RZ, UR4 ;  /* 0x00000004ff0a7e24 */ /* 0x000fe4000f8e00ff */
[----:B------:R-:W-:Y:S02]  /*b3f0*/  IMAD.U32 R11, RZ, RZ, UR5 ;  /* 0x00000005ff0b7e24 */ /* 0x000fe4000f8e00ff */
[----:B------:R-:W-:Y:S02]  /*b400*/  IMAD.MOV.U32 R8, RZ, RZ, 0x70 ;  /* 0x00000070ff087424 */ /* 0x000fe400078e00ff */
[----:B------:R-:W-:-:S07]  /*b410*/  IMAD.MOV.U32 R13, RZ, RZ, RZ ;  /* 0x000000ffff0d7224 */ /* 0x000fce00078e00ff */
[----:B------:R-:W-:-:S07]  /*b420*/  LEPC R20, `(.L_x_42) ;  /* 0x000000001014794e */ /* 0x000fce0000000000 */
[----:B0-----:R-:W-:Y:S05]  /*b430*/  CALL.ABS.NOINC R2 ;  /* 0x0000000002007343 */ /* 0x001fea0003c00000 */
.L_x_42:
[----:B------:R-:W-:-:S04]  /*b440*/  UIADD3 UR4, UR41, 0x400, URZ ;  /* 0x0000040029047890 */ /* 0x000fc8000fffe03f */
[----:B------:R-:W-:-:S06]  /*b450*/  ULOP3.LUT UP0, URZ, UR4, 0x9f, URZ, 0xc0, !UPT ;  /* 0x0000009f043f7892 */ /* 0x000fcc000f80c03f */
[----:B------:R-:W-:-:S13]  /*b460*/  PLOP3.LUT P0, PT, PT, PT, UP0, 0x80, 0x0 ;  /* 0x000000000000781c */ /* 0x000fda0003f0f008 */
[----:B------:R-:W-:Y:S05]  /*b470*/  @!P0 BRA `(.L_x_43) ;  /* 0x0000000000408947 */ /* 0x000fea0003800000 */
        /* <DEDUP_REMOVED lines=16> */
.L_x_43:
[----:B------:R-:W-:-:S13]  /*b580*/  LOP3.LUT P6, RZ, R16, 0x3ff, RZ, 0xc0, !PT ;  /* 0x000003ff10ff7812 */ /* 0x000fda00078cc0ff */
        /* <DEDUP_REMOVED lines=17> */
.L_x_44:
[----:B------:R-:W-:Y:S01]  /*b6a0*/  ULDC.64 UR4, c[0x0][0x9f8] ;  /* 0x00027e0000047ab9 */ /* 0x000fe20000000a00 */
[----:B------:R-:W2:Y:S01]  /*b6b0*/  LDL.LU R18, [R1+0x4] ;  /* 0x0000040001127983 */ /* 0x000ea20000300800 */
[----:B------:R-:W-:Y:S01]  /*b6c0*/  UISETP.NE.U32.AND UP0, UPT, UR4, URZ, UPT ;  /* 0x0000003f0400728c */ /* 0x000fe2000bf05070 */
[----:B------:R-:W-:-:S03]  /*b6d0*/  IMAD.U32 R8, RZ, RZ, UR44 ;  /* 0x0000002cff087e24 */ /* 0x000fc6000f8e00ff */
[----:B------:R-:W-:-:S06]  /*b6e0*/  UISETP.NE.AND.EX UP0, UPT, UR5, URZ, UPT, UP0 ;  /* 0x0000003f0500728c */ /* 0x000fcc000bf05300 */
[----:B------:R-:W-:-:S05]  /*b6f0*/  PLOP3.LUT P0, PT, PT, PT, UP0, 0x80, 0x0 ;  /* 0x000000000000781c */ /* 0x000fca0003f0f008 */
[----:B------:R-:W-:Y:S02]  /*b700*/  @UP0 ULDC.64 UR4, c[0x0][0x9f8] ;  /* 0x00027e0000040ab9 */ /* 0x000fe40000000a00 */
[----:B------:R-:W-:-:S06]  /*b710*/  @UP0 UIMAD.WIDE UR4, UR44, 0x4, UR4 ;  /* 0x000000042c0408a5 */ /* 0x000fcc000f8e0204 */
[----:B------:R-:W-:Y:S02]  /*b720*/  IMAD.U32 R2, RZ, RZ, UR4 ;  /* 0x00000004ff027e24 */ /* 0x000fe4000f8e00ff */
[----:B------:R-:W-:-:S05]  /*b730*/  IMAD.U32 R3, RZ, RZ, UR5 ;  /* 0x00000005ff037e24 */ /* 0x000fca000f8e00ff */
[----:B------:R1:W3:Y:S01]  /*b740*/  @P0 LDG.E R8, desc[UR48][R2.64] ;  /* 0x0000003002080981 */ /* 0x0002e2000c1e1900 */
[----:B------:R-:W-:Y:S01]  /*b750*/  UMOV UR4, 0xffffffff ;  /* 0xffffffff00047882 */ /* 0x000fe20000000000 */
[----:B------:R-:W4:Y:S01]  /*b760*/  S2R R19, SR_TID.X ;  /* 0x0000000000137919 */ /* 0x000f220000002100 */
[----:B-1----:R-:W1:Y:S02]  /*b770*/  LDC.64 R2, c[0x0][0x418] ;  /* 0x00010600ff027b82 */ /* 0x002e640000000a00 */
[----:B-1----:R-:W-:Y:S02]  /*b780*/  ISETP.NE.U32.AND P0, PT, R2, RZ, PT ;  /* 0x000000ff0200720c */ /* 0x002fe40003f05070 */
[----:B----4-:R-:W-:Y:S02]  /*b790*/  SHF.R.U32.HI R19, RZ, 0x5, R19 ;  /* 0x00000005ff137819 */ /* 0x010fe40000011613 */
[----:B------:R-:W-:Y:S02]  /*b7a0*/  ISETP.NE.AND.EX P1, PT, R3, RZ, PT, P0 ;  /* 0x000000ff0300720c */ /* 0x000fe40003f25300 */
[----:B------:R-:W-:-:S02]  /*b7b0*/  LOP3.LUT R19, R19, 0x3, RZ, 0xc0, !PT ;  /* 0x0000000313137812 */ /* 0x000fc400078ec0ff */
[----:B--2---:R-:W-:-:S09]  /*b7c0*/  LOP3.LUT R18, R18, 0xfffffffe, RZ, 0xc0, !PT ;  /* 0xfffffffe12127812 */ /* 0x004fd200078ec0ff */
[----:B------:R-:W-:Y:S02]  /*b7d0*/  @P1 LOP3.LUT R18, R18, 0x1, RZ, 0xfc, !PT ;  /* 0x0000000112121812 */ /* 0x000fe400078efcff */
[----:B---3--:R-:W-:Y:S01]  /*b7e0*/  SHF.R.S32.HI R9, RZ, 0x1f, R8 ;  /* 0x0000001fff097819 */ /* 0x008fe20000011408 */
[----:B------:R1:W-:Y:S01]  /*b7f0*/  STL [R1+0x8], R8 ;  /* 0x0000080801007387 */ /* 0x0003e20000100800 */
[----:B------:R-:W-:-:S03]  /*b800*/  SEL R16, R8, RZ, !P1 ;  /* 0x000000ff08107207 */ /* 0x000fc60004800000 */
[----:B------:R1:W-:Y:S04]  /*b810*/  STL [R1+0xc], R9 ;  /* 0x00000c0901007387 */ /* 0x0003e80000100800 */
[----:B------:R1:W-:Y:S01]  /*b820*/  STL [R1+0x4], R18 ;  /* 0x0000041201007387 */ /* 0x0003e20000100800 */
[----:B------:R-:W-:Y:S05]  /*b830*/  BRA.DIV UR4, `(.L_x_45) ;  /* 0x0000002e04487947 */ /* 0x000fea000b800000 */
[----:B------:R2:W3:Y:S02]  /*b840*/  SHFL.IDX PT, R14, R19, RZ, 0x1f ;  /* 0x00001fff130e7589 */ /* 0x0004e400000e0000 */
.L_x_103:
[----:B------:R-:W-:Y:S01]  /*b850*/  PLOP3.LUT P2, PT, PT, PT, PT, 0x8, 0x0 ;  /* 0x000000000000781c */ /* 0x000fe20003f4e170 */
[----:B------:R-:W-:Y:S01]  /*b860*/  IMAD.MOV.U32 R0, RZ, RZ, R18 ;  /* 0x000000ffff007224 */ /* 0x000fe200078e0012 */
[----:B---3--:R-:W-:-:S04]  /*b870*/  ISETP.NE.AND P0, PT, R14, RZ, PT ;  /* 0x000000ff0e00720c */ /* 0x008fc80003f05270 */
[----:B------:R-:W-:-:S07]  /*b880*/  LOP3.LUT R0, R0, 0xfffffffd, RZ, 0xc0, !PT ;  /* 0xfffffffd00007812 */ /* 0x000fce00078ec0ff */
[----:B------:R-:W-:-:S05]  /*b890*/  @P2 LOP3.LUT R0, R0, 0x2, RZ, 0xfc, !PT ;  /* 0x0000000200002812 */ /* 0x000fca00078efcff */
[----:B------:R3:W-:Y:S01]  /*b8a0*/  STL [R1+0x4], R0 ;  /* 0x0000040001007387 */ /* 0x0007e20000100800 */
[----:B------:R-:W-:Y:S05]  /*b8b0*/  @P0 BRA `(.L_x_46) ;  /* 0x00000004008c0947 */ /* 0x000fea0003800000 */
[----:B------:R-:W-:-:S06]  /*b8c0*/  UIADD3 UR4, UR39, -0x1, URZ ;  /* 0xffffffff27047890 */ /* 0x000fcc000fffe03f */
[----:B---3--:R-:W-:Y:S01]  /*b8d0*/  IMAD.U32 R0, RZ, RZ, UR4 ;  /* 0x00000004ff007e24 */ /* 0x008fe2000f8e00ff */
[----:B------:R-:W-:-:S03]  /*b8e0*/  UMOV UR4, 0xffffffff ;  /* 0xffffffff00047882 */ /* 0x000fc60000000000 */
[----:B------:R-:W-:Y:S05]  /*b8f0*/  BRA.DIV UR4, `(.L_x_47) ;  /* 0x0000002e04387947 */ /* 0x000fea000b800000 */
[----:B------:R-:W-:-:S13]  /*b900*/  ELECT P6, URZ, PT ;  /* 0x00000000003f782f */ /* 0x000fda00038c0000 */
.L_x_106:
[----:B------:R-:W-:Y:S05]  /*b910*/  @!P6 BRA `(.L_x_46) ;  /* 0x000000040074e947 */ /* 0x000fea0003800000 */
[----:B------:R-:W-:Y:S01]  /*b920*/  IMAD.MOV.U32 R16, RZ, RZ, R8 ;  /* 0x000000ffff107224 */ /* 0x000fe200078e0008 */
[----:B------:R-:W-:Y:S06]  /*b930*/  @!P1 BRA `(.L_x_48) ;  /* 0x0000000000449947 */ /* 0x000fec0003800000 */
[----:B------:R-:W3:Y:S01]  /*b940*/  LDC R7, c[0x0][0x43c] ;  /* 0x00010f00ff077b82 */ /* 0x000ee20000000800 */
[----:B------:R-:W-:Y:S01]  /*b950*/  ULDC.64 UR4, c[0x0][0x428] ;  /* 0x00010a0000047ab9 */ /* 0x000fe20000000a00 */
[----:B---3--:R-:W-:-:S13]  /*b960*/  ISETP.NE.AND P0, PT, R7, 0x1, PT ;  /* 0x000000010700780c */ /* 0x008fda0003f05270 */
[----:B0-----:R-:W0:Y:S02]  /*b970*/  @P0 LDC.64 R4, c[0x0][0x440] ;  /* 0x00011000ff040b82 */ /* 0x001e240000000a00 */
[----:B0-----:R-:W-:-:S04]  /*b980*/  @P0 IMAD.HI.U32 R6, R0, R4, RZ ;  /* 0x0000000400060227 */ /* 0x001fc800078e00ff */
[----:B------:R-:W-:Y:S01]  /*b990*/  IMAD.MOV.U32 R4, RZ, RZ, R0 ;  /* 0x000000ffff047224 */ /* 0x000fe200078e0000 */
[----:B------:R-:W-:Y:S01]  /*b9a0*/  @P0 SHF.R.U32.HI R4, RZ, R5, R6 ;  /* 0x00000005ff040219 */ /* 0x000fe20000011606 */
[----:B------:R-:W-:-:S04]  /*b9b0*/  IMAD R6, R9, UR4, RZ ;  /* 0x0000000409067c24 */ /* 0x000fc8000f8e02ff */
[----:B------:R-:W-:Y:S02]  /*b9c0*/  IMAD.MOV R5, RZ, RZ, -R4 ;  /* 0x000000ffff057224 */ /* 0x000fe400078e0a04 */
[----:B------:R-:W-:Y:S02]  /*b9d0*/  IMAD R6, R8, UR5, R6 ;  /* 0x0000000508067c24 */ /* 0x000fe4000f8e0206 */
[----:B------:R-:W-:Y:S01]  /*b9e0*/  IMAD R0, R7, R5, R0 ;  /* 0x0000000507007224 */ /* 0x000fe200078e0200 */
[----:B------:R-:W-:-:S03]  /*b9f0*/  SHF.R.S32.HI R5, RZ, 0x1f, R4 ;  /* 0x0000001fff057819 */ /* 0x000fc60000011404 */
[----:B------:R-:W-:-:S04]  /*ba00*/  IMAD.WIDE.U32 R4, R8, UR4, R4 ;  /* 0x0000000408047c25 */ /* 0x000fc8000f8e0004 */
[----:B------:R-:W-:Y:S01]  /*ba10*/  IMAD.IADD R6, R5, 0x1, R6 ;  /* 0x0000000105067824 */ /* 0x000fe200078e0206 */
[----:B------:R-:W-:-:S04]  /*ba20*/  LEA R2, P0, R4, R2, 0x2 ;  /* 0x0000000204027211 */ /* 0x000fc800078010ff */
[----:B------:R-:W-:-:S05]  /*ba30*/  LEA.HI.X R3, R4, R3, R6, 0x2, P0 ;  /* 0x0000000304037211 */ /* 0x000fca00000f1406 */
[----:B------:R3:W5:Y:S04]  /*ba40*/  LDG.E R16, desc[UR48][R2.64] ;  /* 0x0000003002107981 */ /* 0x000768000c1e1900 */
.L_x_48:
[----:B---3--:R-:W3:Y:S01]  /*ba50*/  LDL R3, [R1] ;  /* 0x0000000001037983 */ /* 0x008ee20000100800 */
[----:B------:R-:W0:Y:S02]  /*ba60*/  S2R R2, SR_TID.X ;  /* 0x0000000000027919 */ /* 0x000e240000002100 */
[----:B0-----:R-:W-:Y:S02]  /*ba70*/  LOP3.LUT R4, R2, 0x7f, RZ, 0xc0, !PT ;  /* 0x0000007f02047812 */ /* 0x001fe400078ec0ff */
[----:B------:R-:W-:Y:S02]  /*ba80*/  LEA R2, R17, UR41, 0x3 ;  /* 0x0000002911027c11 */ /* 0x000fe4000f8e18ff */
[----:B------:R-:W-:Y:S02]  /*ba90*/  ISETP.NE.AND P1, PT, R4, RZ, PT ;  /* 0x000000ff0400720c */ /* 0x000fe40003f25270 */
[----:B---3--:R-:W-:-:S04]  /*baa0*/  SHF.L.U32 R3, R3, 0x1f, RZ ;  /* 0x0000001f03037819 */ /* 0x008fc800000006ff */
[----:B------:R-:W0:Y:S02]  /*bab0*/  SYNCS.PHASECHK.TRANS64.TRYWAIT P0, [R2+URZ+0x29880], R3 ;  /* 0x02988003020075a7 */ /* 0x000e24000800017f */
[----:B0-----:R-:W-:Y:S05]  /*bac0*/  @!P0 BRA `(.L_x_49) ;  /* 0x0000002800e48947 */ /* 0x001fea0003800000 */
.L_x_107:
[----:B------:R-:W-:Y:S05]  /*bad0*/  @P1 BRA `(.L_x_50) ;  /* 0x00000000001c1947 */ /* 0x000fea0003800000 */
[----:B------:R-:W3:Y:S02]  /*bae0*/  S2R R4, SR_TID.X ;  /* 0x0000000000047919 */ /* 0x000ee40000002100 */
[----:B---3--:R-:W-:Y:S01]  /*baf0*/  LOP3.LUT R5, R4, 0x1f, RZ, 0xc0, !PT ;  /* 0x0000001f04057812 */ /* 0x008fe200078ec0ff */
[----:B------:R-:W-:-:S03]  /*bb00*/  IMAD.MOV.U32 R4, RZ, RZ, 0x5000 ;  /* 0x00005000ff047424 */ /* 0x000fc600078e00ff */
[----:B------:R-:W-:Y:S01]  /*bb10*/  ISETP.NE.AND P0, PT, R5, RZ, PT ;  /* 0x000000ff0500720c */ /* 0x000fe20003f05270 */
[----:B------:R3:W-:-:S12]  /*bb20*/  SYNCS.ARRIVE.TRANS64 RZ, [R2+URZ+0x29870], R4 ;  /* 0x0298700402ff79a7 */ /* 0x0007d8000800003f */
[----:B---3--:R-:W-:Y:S05]  /*bb30*/  @!P0 BRA `(.L_x_50) ;  /* 0x0000000000048947 */ /* 0x008fea0003800000 */
[----:B------:R-:W-:Y:S01]  /*bb40*/  BPT.TRAP 0x1 ;  /* 0x000000040000795c */ /* 0x000fe20000300000 */
.L_x_50:
[----:B------:R-:W-:Y:S01]  /*bb50*/  R2UR UR32, R17 ;  /* 0x00000000112072ca */ /* 0x000fe200000e0000 */
[----:B------:R-:W-:Y:S01]  /*bb60*/  IMAD R0, R0, 0xa0, RZ ;  /* 0x000000a000007824 */ /* 0x000fe200078e02ff */
[----:B------:R-:W-:Y:S01]  /*bb70*/  R2UR UR33, R2 ;  /* 0x00000000022172ca */ /* 0x000fe200000e0000 */
[----:B------:R-:W-:Y:S01]  /*bb80*/  UIADD3 UR4, UP0, UR52, 0x470, URZ ;  /* 0x0000047034047890 */ /* 0x000fe2000ff1e03f */
[----:B-----5:R-:W-:Y:S01]  /*bb90*/  R2UR UR37, R16 ;  /* 0x00000000102572ca */ /* 0x020fe200000e0000 */
[----:B------:R-:W-:Y:S01]  /*bba0*/  UMOV UR6, 0x0 ;  /* 0x0000000000067882 */ /* 0x000fe20000000000 */
[----:B------:R-:W-:Y:S01]  /*bbb0*/  R2UR UR35, R0 ;  /* 0x00000000002372ca */ /* 0x000fe200000e0000 */
[----:B------:R-:W-:Y:S01]  /*bbc0*/  UIADD3.X UR5, URZ, UR53, URZ, UP0, !UPT ;  /* 0x000000353f057290 */ /* 0x000fe200087fe43f */
[----:B------:R-:W-:Y:S01]  /*bbd0*/  UMOV UR7, 0x14f00000 ;  /* 0x14f0000000077882 */ /* 0x000fe20000000000 */
[----:B------:R-:W-:-:S04]  /*bbe0*/  UMOV UR34, URZ ;  /* 0x0000003f00227c82 */ /* 0x000fc80008000000 */
[----:B------:R-:W-:Y:S02]  /*bbf0*/  UIMAD UR32, UR32, 0x5000, UR41 ;  /* 0x00005000202078a4 */ /* 0x000fe4000f8e0229 */
[----:B------:R-:W-:Y:S02]  /*bc00*/  UIADD3 UR33, UR33, 0x29870, URZ ;  /* 0x0002987021217890 */ /* 0x000fe4000fffe03f */
[----:B------:R-:W-:-:S09]  /*bc10*/  UIADD3 UR32, UR32, 0xa400, URZ ;  /* 0x0000a40020207890 */ /* 0x000fd2000fffe03f */
[----:B------:R3:W-:Y:S01]  /*bc20*/  UTMALDG.4D [UR32], [UR4], desc[UR6] ;  /* 0x00000620040075b4 */ /* 0x0007e20008019000 */
[----:B------:R-:W4:Y:S02]  /*bc30*/  SYNCS.PHASECHK.TRANS64.TRYWAIT P0, [R2+URZ+0x29840], R3 ;  /* 0x02984003020075a7 */ /* 0x000f24000800017f */
[----:B---34-:R-:W-:Y:S05]  /*bc40*/  @!P0 BRA `(.L_x_51) ;  /* 0x0000002800988947 */ /* 0x018fea0003800000 */
.L_x_108:
[----:B------:R-:W-:Y:S05]  /*bc50*/  @P1 BRA `(.L_x_52) ;  /* 0x00000000001c1947 */ /* 0x000fea0003800000 */
[----:B------:R-:W4:Y:S01]  /*bc60*/  S2R R4, SR_TID.X ;  /* 0x0000000000047919 */ /* 0x000f220000002100 */
[----:B0--3--:R-:W-:-:S04]  /*bc70*/  IMAD.MOV.U32 R3, RZ, RZ, 0x7800 ;  /* 0x00007800ff037424 */ /* 0x009fc800078e00ff */
[----:B------:R0:W-:Y:S01]  /*bc80*/  SYNCS.ARRIVE.TRANS64 RZ, [R2+URZ+0x29830], R3 ;  /* 0x0298300302ff79a7 */ /* 0x0001e2000800003f */
[----:B----4-:R-:W-:-:S04]  /*bc90*/  LOP3.LUT R4, R4, 0x1f, RZ, 0xc0, !PT ;  /* 0x0000001f04047812 */ /* 0x010fc800078ec0ff */
[----:B------:R-:W-:-:S13]  /*bca0*/  ISETP.NE.AND P0, PT, R4, RZ, PT ;  /* 0x000000ff0400720c */ /* 0x000fda0003f05270 */
[----:B0-----:R-:W-:Y:S05]  /*bcb0*/  @!P0 BRA `(.L_x_52) ;  /* 0x0000000000048947 */ /* 0x001fea0003800000 */
[----:B------:R-:W-:Y:S01]  /*bcc0*/  BPT.TRAP 0x1 ;  /* 0x000000040000795c */ /* 0x000fe20000300000 */
.L_x_52:
[----:B0--3--:R-:W3:Y:S01]  /*bcd0*/  LDL.LU R3, [R1+0x4] ;  /* 0x0000040001037983 */ /* 0x009ee20000300800 */
[----:B------:R-:W-:Y:S01]  /*bce0*/  R2UR UR8, R17 ;  /* 0x00000000110872ca */ /* 0x000fe200000e0000 */
[----:B------:R-:W-:Y:S01]  /*bcf0*/  UIADD3 UR4, UP0, UR52, 0x370, URZ ;  /* 0x0000037034047890 */ /* 0x000fe2000ff1e03f */
[----:B------:R-:W-:Y:S01]  /*bd00*/  R2UR UR25, R2 ;  /* 0x00000000021972ca */ /* 0x000fe200000e0000 */
[----:B------:R-:W-:Y:S01]  /*bd10*/  UMOV UR6, 0x0 ;  /* 0x0000000000067882 */ /* 0x000fe20000000000 */
[----:B------:R-:W-:Y:S01]  /*bd20*/  PLOP3.LUT P0, PT, PT, PT, PT, 0x80, 0x0 ;  /* 0x000000000000781c */ /* 0x000fe20003f0f070 */
[----:B------:R-:W-:Y:S01]  /*bd30*/  UIADD3.X UR5, URZ, UR53, URZ, UP0, !UPT ;  /* 0x000000353f057290 */ /* 0x000fe200087fe43f */
[----:B------:R-:W-:Y:S01]  /*bd40*/  R2UR UR27, R0 ;  /* 0x00000000001b72ca */ /* 0x000fe200000e0000 */
[----:B------:R-:W-:Y:S01]  /*bd50*/  UMOV UR7, 0x14f00000 ;  /* 0x14f0000000077882 */ /* 0x000fe20000000000 */
[----:B------:R-:W-:Y:S01]  /*bd60*/  R2UR UR29, R16 ;  /* 0x00000000101d72ca */ /* 0x000fe200000e0000 */
[----:B------:R-:W-:Y:S01]  /*bd70*/  UMOV UR26, URZ ;  /* 0x0000003f001a7c82 */ /* 0x000fe20008000000 */
[----:B------:R-:W-:Y:S01]  /*bd80*/  UMOV UR28, UR36 ;  /* 0x00000024001c7c82 */ /* 0x000fe20008000000 */
[----:B------:R-:W-:Y:S01]  /*bd90*/  UMOV UR18, 0x40 ;  /* 0x0000004000127882 */ /* 0x000fe20000000000 */
[----:B------:R-:W-:Y:S01]  /*bda0*/  UMOV UR20, UR36 ;  /* 0x0000002400147c82 */ /* 0x000fe20008000000 */
[----:B------:R-:W-:-:S02]  /*bdb0*/  UIMAD UR8, UR8, 0x7800, UR41 ;  /* 0x00007800080878a4 */ /* 0x000fc4000f8e0229 */
[----:B------:R-:W-:Y:S02]  /*bdc0*/  UIADD3 UR25, UR25, 0x29830, URZ ;  /* 0x0002983019197890 */ /* 0x000fe4000fffe03f */
[----:B------:R-:W-:Y:S02]  /*bdd0*/  UIADD3 UR24, UR8, 0x1a400, URZ ;  /* 0x0001a40008187890 */ /* 0x000fe4000fffe03f */
[----:B------:R-:W-:Y:S02]  /*bde0*/  UIADD3 UR16, UR8, 0x1cc00, URZ ;  /* 0x0001cc0008107890 */ /* 0x000fe4000fffe03f */
[----:B------:R-:W-:Y:S01]  /*bdf0*/  UIADD3 UR8, UR8, 0x1f400, URZ ;  /* 0x0001f40008087890 */ /* 0x000fe2000fffe03f */
[----:B------:R-:W-:Y:S01]  /*be00*/  UMOV UR19, UR27 ;  /* 0x0000001b00137c82 */ /* 0x000fe20008000000 */
[----:B------:R-:W-:Y:S01]  /*be10*/  UMOV UR21, UR29 ;  /* 0x0000001d00157c82 */ /* 0x000fe20008000000 */
[----:B------:R-:W-:Y:S01]  /*be20*/  UMOV UR17, UR25 ;  /* 0x0000001900117c82 */ /* 0x000fe20008000000 */
[----:B------:R-:W-:Y:S01]  /*be30*/  UMOV UR10, 0x80 ;  /* 0x00000080000a7882 */ /* 0x000fe20000000000 */
[----:B------:R-:W-:Y:S01]  /*be40*/  UMOV UR12, UR36 ;  /* 0x00000024000c7c82 */ /* 0x000fe20008000000 */
[----:B------:R-:W-:Y:S01]  /*be50*/  UMOV UR11, UR27 ;  /* 0x0000001b000b7c82 */ /* 0x000fe20008000000 */
[----:B------:R-:W-:Y:S01]  /*be60*/  UMOV UR13, UR29 ;  /* 0x0000001d000d7c82 */ /* 0x000fe20008000000 */
[----:B------:R4:W-:Y:S01]  /*be70*/  UTMALDG.4D [UR24], [UR4], desc[UR6] ;  /* 0x00000618040075b4 */ /* 0x0009e20008019000 */
[----:B------:R-:W-:Y:S01]  /*be80*/  UMOV UR9, UR25 ;  /* 0x0000001900097c82 */ /* 0x000fe20008000000 */
[----:B------:R4:W-:Y:S01]  /*be90*/  UTMALDG.4D [UR16], [UR4], desc[UR6] ;  /* 0x00000610040075b4 */ /* 0x0009e20008019000 */
[----:B------:R4:W-:Y:S01]  /*bea0*/  UTMALDG.4D [UR8], [UR4], desc[UR6] ;  /* 0x00000608040075b4 */ /* 0x0009e20008019000 */
[----:B---3--:R-:W-:-:S04]  /*beb0*/  LOP3.LUT R3, R3, 0xfffffffd, RZ, 0xc0, !PT ;  /* 0xfffffffd03037812 */ /* 0x008fc800078ec0ff */
[----:B------:R-:W-:-:S05]  /*bec0*/  @P0 LOP3.LUT R3, R3, 0x2, RZ, 0xfc, !PT ;  /* 0x0000000203030812 */ /* 0x000fca00078efcff */
[----:B------:R4:W-:Y:S01]  /*bed0*/  STL [R1+0x4], R3 ;  /* 0x0000040301007387 */ /* 0x0009e20000100800 */
[----:B------:R-:W-:Y:S01]  /*bee0*/  NOP ;  /* 0x0000000000007918 */ /* 0x000fe20000000000 */
.L_x_46:
[----:B------:R-:W-:Y:S05]  /*bef0*/  WARPSYNC.ALL ;  /* 0x0000000000007948 */ /* 0x000fea0003800000 */
[----:B----4-:R-:W-:Y:S01]  /*bf00*/  UIADD3 UR4, UR41, 0x14400, URZ ;  /* 0x0001440029047890 */ /* 0x010fe2000fffe03f */
[----:B------:R-:W-:Y:S03]  /*bf10*/  BAR.SYNC.DEFER_BLOCKING 0x8, 0x180 ;  /* 0x0206000000007b1d */ /* 0x000fe60000010000 */
        /* <DEDUP_REMOVED lines=14> */
[----:B-1----:R-:W-:Y:S02]  /*c000*/  IMAD.MOV.U32 R8, RZ, RZ, 0x70 ;  /* 0x00000070ff087424 */ /* 0x002fe400078e00ff */
[----:B------:R-:W-:Y:S02]  /*c010*/  IMAD.MOV.U32 R12, RZ, RZ, 0x1 ;  /* 0x00000001ff0c7424 */ /* 0x000fe400078e00ff */
[----:B------:R-:W-:-:S07]  /*c020*/  IMAD.MOV.U32 R13, RZ, RZ, RZ ;  /* 0x000000ffff0d7224 */ /* 0x000fce00078e00ff */
[----:B------:R-:W-:-:S07]  /*c030*/  LEPC R20, `(.L_x_53) ;  /* 0x000000001014794e */ /* 0x000fce0000000000 */
[----:B0-23--:R-:W-:Y:S05]  /*c040*/  CALL.ABS.NOINC R2 ;  /* 0x0000000002007343 */ /* 0x00dfea0003c00000 */
.L_x_53:
[----:B-1----:R1:W5:Y:S01]  /*c050*/  LDL R8, [R1+0x18] ;  /* 0x0000180001087983 */ /* 0x0023620000100800 */
[----:B------:R-:W4:Y:S01]  /*c060*/  LDC R7, c[0x0][0x448] ;  /* 0x00011200ff077b82 */ /* 0x000f220000000800 */
[----:B---3--:R-:W-:Y:S01]  /*c070*/  IMAD R0, RZ, RZ, -UR45 ;  /* 0x8000002dff007e24 */ /* 0x008fe2000f8e02ff */
[----:B------:R-:W3:Y:S01]  /*c080*/  S2R R2, SR_TID.X ;  /* 0x0000000000027919 */ /* 0x000ee20000002100 */
[----:B------:R-:W2:Y:S05]  /*c090*/  S2R R18, SR_TID.X ;  /* 0x0000000000127919 */ /* 0x000eaa0000002100 */
[----:B------:R-:W0:Y:S01]  /*c0a0*/  LDC R3, c[0x0][0xc38] ;  /* 0x00030e00ff037b82 */ /* 0x000e220000000800 */
[----:B------:R-:W-:Y:S01]  /*c0b0*/  USHF.R.S32.HI UR4, URZ, 0x1f, UR36 ;  /* 0x0000001f3f047899 */ /* 0x000fe20008011424 */
[----:B------:R-:W-:Y:S01]  /*c0c0*/  ULDC.64 UR8, c[0x0][0x2d8] ;  /* 0x0000b60000087ab9 */ /* 0x000fe20000000a00 */
[----:B----4-:R-:W-:Y:S01]  /*c0d0*/  ISETP.NE.AND P0, PT, R7, 0x1, PT ;  /* 0x000000010700780c */ /* 0x010fe20003f05270 */
[----:B0-----:R-:W-:Y:S01]  /*c0e0*/  IMAD R0, R3, R0, UR50 ;  /* 0x0000003203007e24 */ /* 0x001fe2000f8e0200 */
[----:B---3--:R-:W-:-:S03]  /*c0f0*/  LOP3.LUT R2, R2, 0x7f, RZ, 0xc0, !PT ;  /* 0x0000007f02027812 */ /* 0x008fc600078ec0ff */
[----:B------:R-:W-:-:S08]  /*c100*/  IMAD.SHL.U32 R0, R0, 0x80, RZ ;  /* 0x0000008000007824 */ /* 0x000fd000078e00ff */
[----:B------:R-:W0:Y:S01]  /*c110*/  @P0 LDC R4, c[0x0][0x44c] ;  /* 0x00011300ff040b82 */ /* 0x000e220000000800 */
[----:B------:R-:W-:Y:S01]  /*c120*/  SHF.R.U32.HI R2, RZ, 0x2, R2 ;  /* 0x00000002ff027819 */ /* 0x000fe20000011602 */
[----:B--2---:R-:W-:-:S05]  /*c130*/  IMAD.SHL.U32 R18, R18, 0x20, RZ ;  /* 0x0000002012127824 */ /* 0x004fca00078e00ff */
[----:B------:R-:W-:Y:S02]  /*c140*/  LOP3.LUT R18, R2, 0x60, R18, 0xf8, !PT ;  /* 0x0000006002127812 */ /* 0x000fe400078ef812 */
[----:B------:R-:W2:Y:S02]  /*c150*/  @P0 LDC R2, c[0x0][0x450] ;  /* 0x00011400ff020b82 */ /* 0x000ea40000000800 */
[----:B------:R-:W-:-:S05]  /*c160*/  LOP3.LUT R3, R18, R0, RZ, 0xfc, !PT ;  /* 0x0000000012037212 */ /* 0x000fca00078efcff */
[----:B------:R-:W-:Y:S02]  /*c170*/  IMAD.MOV.U32 R6, RZ, RZ, R3 ;  /* 0x000000ffff067224 */ /* 0x000fe400078e0003 */
[----:B0-----:R-:W-:-:S05]  /*c180*/  @P0 IMAD.HI.U32 R4, R3, R4, RZ ;  /* 0x0000000403040227 */ /* 0x001fca00078e00ff */
[----:B--2---:R-:W-:-:S05]  /*c190*/  @P0 SHF.R.U32.HI R6, RZ, R2, R4 ;  /* 0x00000002ff060219 */ /* 0x004fca0000011604 */
[----:B------:R-:W-:Y:S01]  /*c1a0*/  IMAD.MOV R4, RZ, RZ, -R6 ;  /* 0x000000ffff047224 */ /* 0x000fe200078e0a06 */
[----:B------:R-:W0:Y:S03]  /*c1b0*/  S2R R19, SR_TID.X ;  /* 0x0000000000137919 */ /* 0x000e260000002100 */
[----:B------:R-:W-:Y:S02]  /*c1c0*/  IMAD R4, R7, R4, R3 ;  /* 0x0000000407047224 */ /* 0x000fe400078e0203 */
[----:B------:R-:W2:Y:S01]  /*c1d0*/  LDC.64 R2, c[0x0][0x2d0] ;  /* 0x0000b400ff027b82 */ /* 0x000ea20000000a00 */
[----:B------:R-:W3:Y:S01]  /*c1e0*/  S2R R18, SR_TID.X ;  /* 0x0000000000127919 */ /* 0x000ee20000002100 */
[----:B------:R-:W-:Y:S02]  /*c1f0*/  UIMAD UR6, UR4, UR8, URZ ;  /* 0x00000008040672a4 */ /* 0x000fe4000f8e023f */
[----:B------:R-:W-:-:S02]  /*c200*/  UIMAD.WIDE.U32 UR4, UR36, UR8, URZ ;  /* 0x00000008240472a5 */ /* 0x000fc4000f8e003f */
[----:B------:R-:W-:Y:S02]  /*c210*/  UIMAD UR6, UR36, UR9, UR6 ;  /* 0x00000009240672a4 */ /* 0x000fe4000f8e0206 */
[----:B------:R-:W-:Y:S01]  /*c220*/  USHF.R.S32.HI UR7, URZ, 0x1f, UR44 ;  /* 0x0000001f3f077899 */ /* 0x000fe2000801142c */
[----:B------:R-:W-:Y:S01]  /*c230*/  ULDC.64 UR8, c[0x0][0x2e0] ;  /* 0x0000b80000087ab9 */ /* 0x000fe20000000a00 */
[----:B------:R-:W-:Y:S02]  /*c240*/  UIADD3 UR5, UR5, UR6, URZ ;  /* 0x0000000605057290 */ /* 0x000fe4000fffe03f */
[----:B------:R-:W-:Y:S01]  /*c250*/  UIMAD UR6, UR7, UR8, URZ ;  /* 0x00000008070672a4 */ /* 0x000fe2000f8e023f */
[----:B------:R-:W-:Y:S01]  /*c260*/  SHF.R.S32.HI R5, RZ, 0x1f, R6 ;  /* 0x0000001fff057819 */ /* 0x000fe20000011406 */
[----:B------:R-:W-:Y:S02]  /*c270*/  UIMAD.WIDE.U32 UR4, UR44, UR8, UR4 ;  /* 0x000000082c0472a5 */ /* 0x000fe4000f8e0004 */
[----:B------:R-:W-:-:S04]  /*c280*/  UIMAD UR6, UR44, UR9, UR6 ;  /* 0x000000092c0672a4 */ /* 0x000fc8000f8e0206 */
[----:B------:R-:W-:Y:S01]  /*c290*/  UIADD3 UR5, UR5, UR6, URZ ;  /* 0x0000000605057290 */ /* 0x000fe2000fffe03f */
[-C--:B--2---:R-:W-:Y:S02]  /*c2a0*/  IMAD R5, R5, R2.reuse, RZ ;  /* 0x0000000205057224 */ /* 0x084fe400078e02ff */
[----:B------:R-:W-:Y:S02]  /*c2b0*/  ULDC.64 UR6, c[0x0][0x280] ;  /* 0x0000a00000067ab9 */ /* 0x000fe40000000a00 */
[C---:B------:R-:W-:Y:S02]  /*c2c0*/  IMAD R5, R6.reuse, R3, R5 ;  /* 0x0000000306057224 */ /* 0x040fe400078e0205 */
[----:B------:R-:W-:Y:S01]  /*c2d0*/  IMAD.WIDE.U32 R2, R6, R2, UR4 ;  /* 0x0000000406027e25 */ /* 0x000fe2000f8e0002 */
[----:B------:R-:W-:-:S03]  /*c2e0*/  ULDC.64 UR4, c[0x0][0x2c8] ;  /* 0x0000b20000047ab9 */ /* 0x000fc60000000a00 */
[----:B0-----:R-:W-:Y:S02]  /*c2f0*/  IMAD.SHL.U32 R19, R19, 0x10, RZ ;  /* 0x0000001013137824 */ /* 0x001fe400078e00ff */
[----:B------:R-:W-:Y:S01]  /*c300*/  IMAD.IADD R3, R3, 0x1, R5 ;  /* 0x0000000103037824 */ /* 0x000fe200078e0205 */
[----:B------:R-:W-:Y:S02]  /*c310*/  SHF.R.S32.HI R5, RZ, 0x1f, R4 ;  /* 0x0000001fff057819 */ /* 0x000fe40000011404 */
[----:B---3--:R-:W-:Y:S02]  /*c320*/  SHF.L.U32 R9, R18, 0x4, RZ ;  /* 0x0000000412097819 */ /* 0x008fe400000006ff */
[----:B------:R-:W-:Y:S01]  /*c330*/  LOP3.LUT R19, R19, 0x30, RZ, 0xc0, !PT ;  /* 0x0000003013137812 */ /* 0x000fe200078ec0ff */
[----:B------:R-:W-:Y:S02]  /*c340*/  IMAD R5, R5, UR4, RZ ;  /* 0x0000000405057c24 */ /* 0x000fe4000f8e02ff */
[----:B------:R-:W-:Y:S01]  /*c350*/  IMAD.WIDE.U32 R2, R4, UR4, R2 ;  /* 0x0000000404027c25 */ /* 0x000fe2000f8e0002 */
[----:B------:R-:W-:Y:S01]  /*c360*/  LOP3.LUT R9, R9, 0x30, RZ, 0xc0, !PT ;  /* 0x0000003009097812 */ /* 0x000fe200078ec0ff */
[----:B------:R-:W-:Y:S01]  /*c370*/  ULDC UR4, c[0x0][0x2b8] ;  /* 0x0000ae0000047ab9 */ /* 0x000fe20000000800 */
[----:B------:R-:W-:-:S02]  /*c380*/  LOP3.LUT R11, R19, 0x40, RZ, 0xfc, !PT ;  /* 0x00000040130b7812 */ /* 0x000fc400078efcff */
[----:B------:R-:W-:Y:S01]  /*c390*/  LOP3.LUT R10, R19, 0x80, RZ, 0xfc, !PT ;  /* 0x00000080130a7812 */ /* 0x000fe200078efcff */
[----:B------:R-:W-:Y:S01]  /*c3a0*/  IMAD R5, R4, UR5, R5 ;  /* 0x0000000504057c24 */ /* 0x000fe2000f8e0205 */
[----:B------:R-:W-:Y:S02]  /*c3b0*/  IADD3 R6, P3, R2, UR6, RZ ;  /* 0x0000000602067c10 */ /* 0x000fe4000ff7e0ff */
[----:B------:R-:W-:Y:S02]  /*c3c0*/  ISETP.GE.AND P0, PT, R9, UR4, PT ;  /* 0x0000000409007c0c */ /* 0x000fe4000bf06270 */
[----:B------:R-:W-:Y:S02]  /*c3d0*/  ISETP.GE.AND P1, PT, R11, UR4, PT ;  /* 0x000000040b007c0c */ /* 0x000fe4000bf26270 */
[----:B------:R-:W-:Y:S01]  /*c3e0*/  ISETP.GE.AND P2, PT, R10, UR4, PT ;  /* 0x000000040a007c0c */ /* 0x000fe2000bf46270 */
[----:B------:R-:W-:Y:S01]  /*c3f0*/  UMOV UR4, 0xffffffff ;  /* 0xffffffff00047882 */ /* 0x000fe20000000000 */
[----:B------:R-:W-:-:S02]  /*c400*/  LOP3.LUT R18, R18, 0x7f, RZ, 0xc0, !PT ;  /* 0x0000007f12127812 */ /* 0x000fc400078ec0ff */
[----:B------:R-:W-:Y:S02]  /*c410*/  IADD3.X R5, R3, UR7, R5, P3, !PT ;  /* 0x0000000703057c10 */ /* 0x000fe40009ffe405 */
[----:B------:R-:W-:Y:S01]  /*c420*/  SHF.R.U32.HI R10, RZ, 0x2, R18 ;  /* 0x00000002ff0a7819 */ /* 0x000fe20000011612 */
[----:B-1----:R-:W-:Y:S06]  /*c430*/  BRA.DIV UR4, `(.L_x_54) ;  /* 0x0000002204b07947 */ /* 0x002fec000b800000 */
[----:B------:R-:W0:Y:S01]  /*c440*/  SHFL.IDX PT, R3, R6, RZ, 0x1c1f ;  /* 0x001c1fff06037589 */ /* 0x000e2200000e0000 */
[----:B------:R-:W-:Y:S01]  /*c450*/  ULDC UR4, c[0x0][0x288] ;  /* 0x0000a20000047ab9 */ /* 0x000fe20000000800 */
[----:B------:R-:W-:Y:S02]  /*c460*/  IMAD.IADD R0, R10, 0x1, R0 ;  /* 0x000000010a007824 */ /* 0x000fe400078e0200 */
[----:B------:R-:W1:Y:S01]  /*c470*/  SHFL.IDX PT, R2, R5, RZ, 0x1c1f ;  /* 0x001c1fff05027589 */ /* 0x000e6200000e0000 */
[----:B------:R-:W-:-:S05]  /*c480*/  IMAD R4, R7, UR4, RZ ;  /* 0x0000000407047c24 */ /* 0x000fca000f8e02ff */
[----:B------:R-:W-:-:S13]  /*c490*/  ISETP.GE.AND P4, PT, R0, R4, PT ;  /* 0x000000040000720c */ /* 0x000fda0003f86270 */
[----:B0-----:R-:W-:-:S05]  /*c4a0*/  @!P4 IADD3 R3, P3, R9, R3, RZ ;  /* 0x000000030903c210 */ /* 0x001fca0007f7e0ff */
[----:B-1----:R-:W-:-:S05]  /*c4b0*/  @!P4 IMAD.X R2, RZ, RZ, R2, P3 ;  /* 0x000000ffff02c224 */ /* 0x002fca00018e0602 */
[----:B------:R-:W-:-:S04]  /*c4c0*/  @!P4 LOP3.LUT R3, R3, R2, RZ, 0x3c, !PT ;  /* 0x000000020303c212 */ /* 0x000fc800078e3cff */
[----:B------:R-:W-:-:S04]  /*c4d0*/  @!P4 LOP3.LUT R2, R3, R2, RZ, 0x3c, !PT ;  /* 0x000000020302c212 */ /* 0x000fc800078e3cff */
[----:B------:R-:W-:-:S05]  /*c4e0*/  @!P4 LOP3.LUT R3, R3, R2, RZ, 0x3c, !PT ;  /* 0x000000020303c212 */ /* 0x000fca00078e3cff */
[----:B------:R-:W-:Y:S01]  /*c4f0*/  @!PT LDS RZ, [RZ] ;  /* 0x00000000fffff984 */ /* 0x000fe20000000800 */
[----:B-----5:R-:W-:Y:S04]  /*c500*/  @!P4 LDGSTS.E.BYPASS.LTC128B.128 [R8+0x14400], desc[UR48][R2.64], !P0 ;  /* 0x144000000208cfae */ /* 0x020fe8000c101d70 */
[----:B------:R-:W-:Y:S04]  /*c510*/  @!P4 LDGSTS.E.BYPASS.LTC128B.128 [R8+0x16400], desc[UR48][R2.64+0x40], !P1 ;  /* 0x164000400208cfae */ /* 0x000fe8000c901d70 */
[----:B------:R0:W-:Y:S02]  /*c520*/  @!P4 LDGSTS.E.BYPASS.LTC128B.128 [R8+0x18400], desc[UR48][R2.64+0x80], !P2 ;  /* 0x184000800208cfae */ /* 0x0001e4000d101d70 */
[----:B0-----:R-:W-:-:S02]  /*c530*/  VIADD R2, R0, 0x20 ;  /* 0x0000002000027836 */ /* 0x001fc40000000000 */
[----:B------:R-:W0:Y:S03]  /*c540*/  SHFL.IDX PT, R3, R6, 0x1, 0x1c1f ;  /* 0x003c1f0006037f89 */ /* 0x000e2600000e0000 */
[----:B------:R-:W-:Y:S02]  /*c550*/  ISETP.GE.AND P3, PT, R2, R4, PT ;  /* 0x000000040200720c */ /* 0x000fe40003f66270 */
[----:B------:R-:W1:Y:S11]  /*c560*/  SHFL.IDX PT, R2, R5, 0x1, 0x1c1f ;  /* 0x003c1f0005027f89 */ /* 0x000e7600000e0000 */
[----:B0-----:R-:W-:-:S05]  /*c570*/  @!P3 IADD3 R3, P4, R9, R3, RZ ;  /* 0x000000030903b210 */ /* 0x001fca0007f9e0ff */
[----:B-1----:R-:W-:-:S05]  /*c580*/  @!P3 IMAD.X R2, RZ, RZ, R2, P4 ;  /* 0x000000ffff02b224 */ /* 0x002fca00020e0602 */
[----:B------:R-:W-:-:S04]  /*c590*/  @!P3 LOP3.LUT R3, R3, R2, RZ, 0x3c, !PT ;  /* 0x000000020303b212 */ /* 0x000fc800078e3cff */
[----:B------:R-:W-:-:S04]  /*c5a0*/  @!P3 LOP3.LUT R2, R3, R2, RZ, 0x3c, !PT ;  /* 0x000000020302b212 */ /* 0x000fc800078e3cff */
[----:B------:R-:W-:-:S05]  /*c5b0*/  @!P3 LOP3.LUT R3, R3, R2, RZ, 0x3c, !PT ;  /* 0x000000020303b212 */ /* 0x000fca00078e3cff */
[----:B------:R-:W-:Y:S04]  /*c5c0*/  @!P3 LDGSTS.E.BYPASS.LTC128B.128 [R8+0x14c00], desc[UR48][R2.64], !P0 ;  /* 0x14c000000208bfae */ /* 0x000fe8000c101d70 */
[----:B------:R-:W-:Y:S04]  /*c5d0*/  @!P3 LDGSTS.E.BYPASS.LTC128B.128 [R8+0x16c00], desc[UR48][R2.64+0x40], !P1 ;  /* 0x16c000400208bfae */ /* 0x000fe8000c901d70 */
[----:B------:R0:W-:Y:S02]  /*c5e0*/  @!P3 LDGSTS.E.BYPASS.LTC128B.128 [R8+0x18c00], desc[UR48][R2.64+0x80], !P2 ;  /* 0x18c000800208bfae */ /* 0x0001e4000d101d70 */
[----:B0-----:R-:W-:-:S02]  /*c5f0*/  VIADD R2, R0, 0x40 ;  /* 0x0000004000027836 */ /* 0x001fc40000000000 */
[----:B------:R-:W0:Y:S03]  /*c600*/  SHFL.IDX PT, R3, R6, 0x2, 0x1c1f ;  /* 0x005c1f0006037f89 */ /* 0x000e2600000e0000 */
[----:B------:R-:W-:Y:S02]  /*c610*/  ISETP.GE.AND P3, PT, R2, R4, PT ;  /* 0x000000040200720c */ /* 0x000fe40003f66270 */
[----:B------:R-:W1:Y:S04]  /*c620*/  SHFL.IDX PT, R2, R5, 0x2, 0x1c1f ;  /* 0x005c1f0005027f89 */ /* 0x000e6800000e0000 */
[----:B------:R-:W2:Y:S07]  /*c630*/  SHFL.IDX PT, R5, R5, 0x3, 0x1c1f ;  /* 0x007c1f0005057f89 */ /* 0x000eae00000e0000 */
[----:B0-----:R-:W-:-:S05]  /*c640*/  @!P3 IADD3 R3, P4, R9, R3, RZ ;  /* 0x000000030903b210 */ /* 0x001fca0007f9e0ff */
[----:B-1----:R-:W-:-:S05]  /*c650*/  @!P3 IMAD.X R2, RZ, RZ, R2, P4 ;  /* 0x000000ffff02b224 */ /* 0x002fca00020e0602 */
[----:B------:R-:W-:-:S04]  /*c660*/  @!P3 LOP3.LUT R3, R3, R2, RZ, 0x3c, !PT ;  /* 0x000000020303b212 */ /* 0x000fc800078e3cff */
[----:B------:R-:W-:-:S04]  /*c670*/  @!P3 LOP3.LUT R2, R3, R2, RZ, 0x3c, !PT ;  /* 0x000000020302b212 */ /* 0x000fc800078e3cff */
[----:B------:R-:W-:-:S05]  /*c680*/  @!P3 LOP3.LUT R3, R3, R2, RZ, 0x3c, !PT ;  /* 0x000000020303b212 */ /* 0x000fca00078e3cff */
[----:B------:R-:W-:Y:S04]  /*c690*/  @!P3 LDGSTS.E.BYPASS.LTC128B.128 [R8+0x15400], desc[UR48][R2.64], !P0 ;  /* 0x154000000208bfae */ /* 0x000fe8000c101d70 */
[----:B------:R-:W-:Y:S04]  /*c6a0*/  @!P3 LDGSTS.E.BYPASS.LTC128B.128 [R8+0x17400], desc[UR48][R2.64+0x40], !P1 ;  /* 0x174000400208bfae */ /* 0x000fe8000c901d70 */
[----:B------:R0:W-:Y:S04]  /*c6b0*/  @!P3 LDGSTS.E.BYPASS.LTC128B.128 [R8+0x19400], desc[UR48][R2.64+0x80], !P2 ;  /* 0x194000800208bfae */ /* 0x0001e8000d101d70 */
[----:B0-2---:R0:W1:Y:S02]  /*c6c0*/  SHFL.IDX PT, R2, R6, 0x3, 0x1c1f ;  /* 0x007c1f0006027f89 */ /* 0x00506400000e0000 */
.L_x_117:
[----:B------:R-:W-:Y:S01]  /*c6d0*/  VIADD R0, R0, 0x60 ;  /* 0x0000006000007836 */ /* 0x000fe20000000000 */
[----:B------:R-:W-:Y:S04]  /*c6e0*/  BSSY B0, `(.L_x_55) ;  /* 0x000000b000007945 */ /* 0x000fe80003800000 */
[----:B------:R-:W-:-:S13]  /*c6f0*/  ISETP.GE.AND P3, PT, R0, R4, PT ;  /* 0x000000040000720c */ /* 0x000fda0003f66270 */
[----:B------:R-:W-:Y:S05]  /*c700*/  @P3 BRA `(.L_x_56) ;  /* 0x0000000000203947 */ /* 0x000fea0003800000 */
[----:B-1----:R-:W-:-:S05]  /*c710*/  IADD3 R2, P3, R9, R2, RZ ;  /* 0x0000000209027210 */ /* 0x002fca0007f7e0ff */
[----:B------:R-:W-:-:S05]  /*c720*/  IMAD.X R3, RZ, RZ, R5, P3 ;  /* 0x000000ffff037224 */ /* 0x000fca00018e0605 */
[----:B------:R-:W-:Y:S01]  /*c730*/  @!PT LDS RZ, [RZ] ;  /* 0x00000000fffff984 */ /* 0x000fe20000000800 */
[----:B------:R-:W-:Y:S01]  /*c740*/  @!PT LDS RZ, [RZ] ;  /* 0x00000000fffff984 */ /* 0x000fe20000000800 */
[----:B------:R-:W-:Y:S01]  /*c750*/  @!PT LDS RZ, [RZ] ;  /* 0x00000000fffff984 */ /* 0x000fe20000000800 */
[----:B------:R2:W-:Y:S04]  /*c760*/  LDGSTS.E.BYPASS.LTC128B.128 [R8+0x15c00], desc[UR48][R2.64], !P0 ;  /* 0x15c0000002087fae */ /* 0x0005e8000c101d70 */
[----:B------:R2:W-:Y:S04]  /*c770*/  LDGSTS.E.BYPASS.LTC128B.128 [R8+0x17c00], desc[UR48][R2.64+0x40], !P1 ;  /* 0x17c0004002087fae */ /* 0x0005e8000c901d70 */
[----:B------:R2:W-:Y:S02]  /*c780*/  LDGSTS.E.BYPASS.LTC128B.128 [R8+0x19c00], desc[UR48][R2.64+0x80], !P2 ;  /* 0x19c0008002087fae */ /* 0x0005e4000d101d70 */
.L_x_56:
[----:B------:R-:W-:Y:S05]  /*c790*/  BSYNC B0 ;  /* 0x0000000000007941 */ /* 0x000fea0003800000 */
.L_x_55:
[----:B------:R-:W-:Y:S01]  /*c7a0*/  NOP ;  /* 0x0000000000007918 */ /* 0x000fe20000000000 */
[----:B------:R-:W-:Y:S01]  /*c7b0*/  SYNCS.ARRIVE.TRANS64.RED.A0T1 RZ, [UR41+0x29800], RZ ;  /* 0x029800ffffff79a7 */ /* 0x000fe20008200429 */
[----:B------:R-:W-:Y:S01]  /*c7c0*/  ARRIVES.LDGSTSBAR.64.TRANSCNT [UR41+0x29800] ;  /* 0x02980000ff0079b0 */ /* 0x000fe20008000aa9 */
[----:B------:R-:W-:Y:S01]  /*c7d0*/  NOP ;  /* 0x0000000000007918 */ /* 0x000fe20000000000 */
[----:B------:R-:W-:Y:S01]  /*c7e0*/  ULOP3.LUT UR4, UR46, 0x1, URZ, 0xc, !UPT ;  /* 0x000000012e047892 */ /* 0x000fe2000f8e0c3f */
[----:B------:R-:W-:Y:S05]  /*c7f0*/  SYNCS.ARRIVE.TRANS64.A1T0 RZ, [UR41+0x29800], RZ ;  /* 0x029800ffffff79a7 */ /* 0x000fea0008100029 */
[----:B------:R-:W-:-:S05]  /*c800*/  IMAD.U32 R0, RZ, RZ, UR4 ;  /* 0x00000004ff007e24 */ /* 0x000fca000f8e00ff */
[----:B------:R-:W-:-:S04]  /*c810*/  SHF.L.U32 R0, R0, 0x1f, RZ ;  /* 0x0000001f00007819 */ /* 0x000fc800000006ff */
[----:B------:R-:W3:Y:S02]  /*c820*/  SYNCS.PHASECHK.TRANS64.TRYWAIT P0, [UR41+0x29820], R0 ;  /* 0x02982000ff0075a7 */ /* 0x000ee40008000169 */
[----:B---3--:R-:W-:Y:S05]  /*c830*/  @!P0 BRA `(.L_x_57) ;  /* 0x0000002400108947 */ /* 0x008fea0003800000 */
.L_x_118:
[----:B------:R-:W-:-:S06]  /*c840*/  UISETP.GE.AND UP0, UPT, UR40, 0xa1, UPT ;  /* 0x000000a12800788c */ /* 0x000fcc000bf06270 */
[----:B------:R-:W-:-:S13]  /*c850*/  PLOP3.LUT P0, PT, PT, PT, UP0, 0x80, 0x0 ;  /* 0x000000000000781c */ /* 0x000fda0003f0f008 */
[----:B------:R-:W-:Y:S05]  /*c860*/  @!P0 BRA `(.L_x_58) ;  /* 0x0000001000008947 */ /* 0x000fea0003800000 */
[----:B--2---:R2:W5:Y:S01]  /*c870*/  LDL.LU R0, [R1] ;  /* 0x0000000001007983 */ /* 0x0045620000300800 */
[----:B------:R-:W-:Y:S01]  /*c880*/  UIADD3 UR4, UR39, -0x2, URZ ;  /* 0xfffffffe27047890 */ /* 0x000fe2000fffe03f */
[----:B------:R-:W-:-:S05]  /*c890*/  IMAD.MOV.U32 R3, RZ, RZ, R17 ;  /* 0x000000ffff037224 */ /* 0x000fca00078e0011 */
[----:B-1----:R-:W-:-:S07]  /*c8a0*/  IMAD.U32 R2, RZ, RZ, UR4 ;  /* 0x00000004ff027e24 */ /* 0x002fce000f8e00ff */
.L_x_80:
[----:B------:R-:W3:Y:S01]  /*c8b0*/  LDL R4, [R1+0x4] ;  /* 0x0000040001047983 */ /* 0x000ee20000100800 */
[----:B------:R-:W-:Y:S01]  /*c8c0*/  VIADD R17, R3, 0x1 ;  /* 0x0000000103117836 */ /* 0x000fe20000000000 */
[----:B------:R-:W-:Y:S04]  /*c8d0*/  BSSY B0, `(.L_x_59) ;  /* 0x0000089000007945 */ /* 0x000fe80003800000 */
[----:B------:R-:W-:-:S04]  /*c8e0*/  ISETP.NE.AND P0, PT, R17, 0x2, PT ;  /* 0x000000021100780c */ /* 0x000fc80003f05270 */
[----:B------:R-:W-:Y:S02]  /*c8f0*/  SEL R5, RZ, 0x1, P0 ;  /* 0x00000001ff057807 */ /* 0x000fe40000000000 */
[----:B------:R-:W-:Y:S02]  /*c900*/  SEL R17, R17, RZ, P0 ;  /* 0x000000ff11117207 */ /* 0x000fe40000000000 */
[----:B0----5:R-:W-:-:S05]  /*c910*/  LOP3.LUT R9, R0, R5, RZ, 0x3c, !PT ;  /* 0x0000000500097212 */ /* 0x021fca00078e3cff */
[----:B------:R1:W-:Y:S01]  /*c920*/  STL [R1], R9 ;  /* 0x0000000901007387 */ /* 0x0003e20000100800 */
[----:B---3--:R-:W-:-:S13]  /*c930*/  LOP3.LUT P1, RZ, R4, 0x2, RZ, 0xc0, !PT ;  /* 0x0000000204ff7812 */ /* 0x008fda000782c0ff */
[----:B-1----:R-:W-:Y:S05]  /*c940*/  @!P1 BRA `(.L_x_60) ;  /* 0x0000000800049947 */ /* 0x002fea0003800000 */
[----:B------:R-:W-:Y:S01]  /*c950*/  LOP3.LUT P1, RZ, R4, 0x1, RZ, 0xc0, !PT ;  /* 0x0000000104ff7812 */ /* 0x000fe2000782c0ff */
[----:B------:R-:W-:-:S12]  /*c960*/  IMAD.MOV.U32 R8, RZ, RZ, R2 ;  /* 0x000000ffff087224 */ /* 0x000fd800078e0002 */
[----:B------:R-:W-:Y:S05]  /*c970*/  @!P1 BRA `(.L_x_61) ;  /* 0x0000000000509947 */ /* 0x000fea0003800000 */
[----:B------:R-:W3:Y:S01]  /*c980*/  LDL R10, [R1+0xc] ;  /* 0x00000c00010a7983 */ /* 0x000ee20000100800 */
[----:B------:R-:W1:Y:S01]  /*c990*/  LDC R8, c[0x0][0x43c] ;  /* 0x00010f00ff087b82 */ /* 0x000e620000000800 */
[----:B------:R-:W-:Y:S02]  /*c9a0*/  ULDC.64 UR4, c[0x0][0x428] ;  /* 0x00010a0000047ab9 */ /* 0x000fe40000000a00 */
[----:B------:R-:W4:Y:S01]  /*c9b0*/  LDL R7, [R1+0x8] ;  /* 0x0000080001077983 */ /* 0x000f220000100800 */
[----:B-1----:R-:W-:-:S13]  /*c9c0*/  ISETP.NE.AND P0, PT, R8, 0x1, PT ;  /* 0x000000010800780c */ /* 0x002fda0003f05270 */
[----:B------:R-:W0:Y:S02]  /*c9d0*/  @P0 LDC.64 R4, c[0x0][0x440] ;  /* 0x00011000ff040b82 */ /* 0x000e240000000a00 */
[----:B0-----:R-:W-:-:S04]  /*c9e0*/  @P0 IMAD.HI.U32 R6, R2, R4, RZ ;  /* 0x0000000402060227 */ /* 0x001fc800078e00ff */
[----:B------:R-:W-:Y:S01]  /*c9f0*/  IMAD.MOV.U32 R4, RZ, RZ, R2 ;  /* 0x000000ffff047224 */ /* 0x000fe200078e0002 */
[----:B------:R-:W-:-:S05]  /*ca00*/  @P0 SHF.R.U32.HI R4, RZ, R5, R6 ;  /* 0x00000005ff040219 */ /* 0x000fca0000011606 */
[----:B------:R-:W-:-:S04]  /*ca10*/  IMAD.MOV R5, RZ, RZ, -R4 ;  /* 0x000000ffff057224 */ /* 0x000fc800078e0a04 */
[----:B------:R-:W-:Y:S01]  /*ca20*/  IMAD R8, R8, R5, R2 ;  /* 0x0000000508087224 */ /* 0x000fe200078e0202 */
[----:B------:R-:W-:Y:S01]  /*ca30*/  SHF.R.S32.HI R5, RZ, 0x1f, R4 ;  /* 0x0000001fff057819 */ /* 0x000fe20000011404 */
[----:B---3--:R-:W-:-:S04]  /*ca40*/  IMAD R6, R10, UR4, RZ ;  /* 0x000000040a067c24 */ /* 0x008fc8000f8e02ff */
[C---:B----4-:R-:W-:Y:S02]  /*ca50*/  IMAD R6, R7.reuse, UR5, R6 ;  /* 0x0000000507067c24 */ /* 0x050fe4000f8e0206 */
[----:B------:R-:W-:Y:S01]  /*ca60*/  IMAD.WIDE.U32 R4, R7, UR4, R4 ;  /* 0x0000000407047c25 */ /* 0x000fe2000f8e0004 */
[----:B------:R-:W-:-:S03]  /*ca70*/  ULDC.64 UR4, c[0x0][0x418] ;  /* 0x0001060000047ab9 */ /* 0x000fc60000000a00 */
[----:B------:R-:W-:Y:S01]  /*ca80*/  IMAD.IADD R5, R6, 0x1, R5 ;  /* 0x0000000106057824 */ /* 0x000fe200078e0205 */
[----:B------:R-:W-:-:S04]  /*ca90*/  LEA R6, P0, R4, UR4, 0x2 ;  /* 0x0000000404067c11 */ /* 0x000fc8000f8010ff */
[----:B------:R-:W-:-:S05]  /*caa0*/  LEA.HI.X R7, R4, UR5, R5, 0x2, P0 ;  /* 0x0000000504077c11 */ /* 0x000fca00080f1405 */
[----:B------:R1:W5:Y:S04]  /*cab0*/  LDG.E R16, desc[UR48][R6.64] ;  /* 0x0000003006107981 */ /* 0x000368000c1e1900 */
.L_x_61:
[----:B------:R-:W3:Y:S01]  /*cac0*/  S2R R4, SR_TID.X ;  /* 0x0000000000047919 */ /* 0x000ee20000002100 */
[----:B01----:R-:W-:Y:S01]  /*cad0*/  LEA R6, R17, UR41, 0x3 ;  /* 0x0000002911067c11 */ /* 0x003fe2000f8e18ff */
[----:B------:R-:W-:Y:S01]  /*cae0*/  BSSY B1, `(.L_x_62) ;  /* 0x0000006000017945 */ /* 0x000fe20003800000 */
[----:B---3--:R-:W-:Y:S02]  /*caf0*/  LOP3.LUT R5, R4, 0x7f, RZ, 0xc0, !PT ;  /* 0x0000007f04057812 */ /* 0x008fe400078ec0ff */
[----:B------:R-:W-:Y:S02]  /*cb00*/  SHF.L.U32 R4, R9, 0x1f, RZ ;  /* 0x0000001f09047819 */ /* 0x000fe400000006ff */
[----:B------:R-:W-:Y:S02]  /*cb10*/  ISETP.NE.AND P1, PT, R5, RZ, PT ;  /* 0x000000ff0500720c */ /* 0x000fe40003f25270 */
[----:B------:R-:W0:Y:S02]  /*cb20*/  SYNCS.PHASECHK.TRANS64.TRYWAIT P0, [R6+URZ+0x29880], R4 ;  /* 0x02988004060075a7 */ /* 0x000e24000800017f */
[----:B0-----:R-:W-:Y:S09]  /*cb30*/  @!P0 BRA `(.L_x_63) ;  /* 0x0000002000688947 */ /* 0x001ff20003800000 */
.L_x_119:
[----:B------:R-:W-:Y:S05]  /*cb40*/  BSYNC B1 ;  /* 0x0000000000017941 */ /* 0x000fea0003800000 */
.L_x_62:
[----:B------:R-:W-:Y:S04]  /*cb50*/  BSSY B1, `(.L_x_64) ;  /* 0x0000009000017945 */ /* 0x000fe80003800000 */
[----:B------:R-:W-:Y:S05]  /*cb60*/  @P1 BRA `(.L_x_65) ;  /* 0x00000000001c1947 */ /* 0x000fea0003800000 */
[----:B------:R-:W1:Y:S02]  /*cb70*/  S2R R5, SR_TID.X ;  /* 0x0000000000057919 */ /* 0x000e640000002100 */
[----:B-1----:R-:W-:Y:S01]  /*cb80*/  LOP3.LUT R7, R5, 0x1f, RZ, 0xc0, !PT ;  /* 0x0000001f05077812 */ /* 0x002fe200078ec0ff */
[----:B------:R-:W-:-:S03]  /*cb90*/  IMAD.MOV.U32 R5, RZ, RZ, 0x5000 ;  /* 0x00005000ff057424 */ /* 0x000fc600078e00ff */
[----:B------:R-:W-:Y:S01]  /*cba0*/  ISETP.NE.AND P0, PT, R7, RZ, PT ;  /* 0x000000ff0700720c */ /* 0x000fe20003f05270 */
[----:B------:R1:W-:-:S12]  /*cbb0*/  SYNCS.ARRIVE.TRANS64 RZ, [R6+URZ+0x29870], R5 ;  /* 0x0298700506ff79a7 */ /* 0x0003d8000800003f */
[----:B-1----:R-:W-:Y:S05]  /*cbc0*/  @!P0 BRA `(.L_x_65) ;  /* 0x0000000000048947 */ /* 0x002fea0003800000 */
[----:B------:R-:W-:Y:S01]  /*cbd0*/  BPT.TRAP 0x1 ;  /* 0x000000040000795c */ /* 0x000fe20000300000 */
.L_x_65:
[----:B------:R-:W-:Y:S05]  /*cbe0*/  BSYNC B1 ;  /* 0x0000000000017941 */ /* 0x000fea0003800000 */
.L_x_64:
[----:B------:R-:W-:Y:S01]  /*cbf0*/  IMAD.MOV.U32 R10, RZ, RZ, RZ ;  /* 0x000000ffff0a7224 */ /* 0x000fe200078e00ff */
[----:B------:R-:W-:Y:S01]  /*cc00*/  UIADD3 UR4, UP0, UR52, 0x470, URZ ;  /* 0x0000047034047890 */ /* 0x000fe2000ff1e03f */
[----:B------:R-:W-:Y:S01]  /*cc10*/  IMAD.U32 R7, RZ, RZ, UR41 ;  /* 0x00000029ff077e24 */ /* 0x000fe2000f8e00ff */
[----:B------:R-:W-:Y:S01]  /*cc20*/  PLOP3.LUT P0, PT, PT, PT, PT, 0x80, 0x0 ;  /* 0x000000000000781c */ /* 0x000fe20003f0f070 */
[----:B------:R-:W-:Y:S01]  /*cc30*/  IMAD R8, R8, 0xa0, RZ ;  /* 0x000000a008087824 */ /* 0x000fe200078e02ff */
[----:B------:R-:W-:Y:S01]  /*cc40*/  R2UR UR10, R10 ;  /* 0x000000000a0a72ca */ /* 0x000fe200000e0000 */
[----:B------:R-:W-:Y:S01]  /*cc50*/  IMAD R5, R17, 0x5000, R7 ;  /* 0x0000500011057824 */ /* 0x000fe200078e0207 */
[----:B------:R-:W-:Y:S01]  /*cc60*/  UIADD3.X UR5, URZ, UR53, URZ, UP0, !UPT ;  /* 0x000000353f057290 */ /* 0x000fe200087fe43f */
[----:B------:R-:W-:Y:S01]  /*cc70*/  VIADD R9, R6, 0x29870 ;  /* 0x0002987006097836 */ /* 0x000fe20000000000 */
[----:B------:R-:W-:Y:S01]  /*cc80*/  UMOV UR6, 0x0 ;  /* 0x0000000000067882 */ /* 0x000fe20000000000 */
[----:B------:R-:W-:Y:S01]  /*cc90*/  VIADD R5, R5, 0xa400 ;  /* 0x0000a40005057836 */ /* 0x000fe20000000000 */
[----:B------:R-:W-:-:S09]  /*cca0*/  UMOV UR7, 0x14f00000 ;  /* 0x14f0000000077882 */ /* 0x000fd20000000000 */
.L_x_66:
[----:B------:R-:W-:-:S13]  /*ccb0*/  @P0 ELECT P2, URZ, PT ;  /* 0x00000000003f082f */ /* 0x000fda0003840000 */
[----:B-----5:R-:W-:Y:S01]  /*ccc0*/  @P2 R2UR UR13, R16 ;  /* 0x00000000100d22ca */ /* 0x020fe200000e0000 */
[----:B------:R-:W-:Y:S01]  /*ccd0*/  UMOV UR12, UR36 ;  /* 0x00000024000c7c82 */ /* 0x000fe20008000000 */
[----:B------:R-:W-:Y:S02]  /*cce0*/  @P2 R2UR UR11, R8 ;  /* 0x00000000080b22ca */ /* 0x000fe400000e0000 */
[----:B------:R-:W-:Y:S02]  /*ccf0*/  @P2 R2UR UR9, R9 ;  /* 0x00000000090922ca */ /* 0x000fe400000e0000 */
[----:B------:R-:W-:Y:S02]  /*cd00*/  @P2 R2UR UR8, R5 ;  /* 0x00000000050822ca */ /* 0x000fe400000e0000 */
[----:B------:R-:W-:Y:S02]  /*cd10*/  @P2 PLOP3.LUT P0, PT, P2, PT, PT, 0x8, 0x0 ;  /* 0x000000000000281c */ /* 0x000fe4000170e170 */
[----:B------:R-:W-:-:S09]  /*cd20*/  PLOP3.LUT P2, PT, PT, PT, PT, 0x8, 0x0 ;  /* 0x000000000000781c */ /* 0x000fd20003f4e170 */
[----:B------:R1:W-:Y:S02]  /*cd30*/  UTMALDG.4D [UR8], [UR4], desc[UR6] ;  /* 0x00000608040075b4 */ /* 0x0003e40008019000 */
[----:B-1----:R-:W-:Y:S05]  /*cd40*/  @P0 BRA.U.ANY `(.L_x_66) ;  /* 0xfffffffd00d80947 */ /* 0x002fea000393ffff */
[----:B------:R-:W1:Y:S01]  /*cd50*/  SYNCS.PHASECHK.TRANS64.TRYWAIT P0, [R6+URZ+0x29840], R4 ;  /* 0x02984004060075a7 */ /* 0x000e62000800017f */
[----:B------:R-:W-:Y:S04]  /*cd60*/  BSSY B1, `(.L_x_67) ;  /* 0x0000002000017945 */ /* 0x000fe80003800000 */
[----:B-1----:R-:W-:Y:S05]  /*cd70*/  @!P0 BRA `(.L_x_68) ;  /* 0x0000001c00ec8947 */ /* 0x002fea0003800000 */
.L_x_120:
[----:B------:R-:W-:Y:S05]  /*cd80*/  BSYNC B1 ;  /* 0x0000000000017941 */ /* 0x000fea0003800000 */
.L_x_67:
[----:B------:R-:W-:Y:S01]  /*cd90*/  BSSY B1, `(.L_x_69) ;  /* 0x000000b000017945 */ /* 0x000fe20003800000 */
[----:B01----:R-:W-:Y:S02]  /*cda0*/  IMAD.MOV.U32 R4, RZ, RZ, 0x0 ;  /* 0x00000000ff047424 */ /* 0x003fe400078e00ff */
[----:B------:R-:W-:Y:S01]  /*cdb0*/  IMAD.MOV.U32 R5, RZ, RZ, 0x14f00000 ;  /* 0x14f00000ff057424 */ /* 0x000fe200078e00ff */
[----:B------:R-:W-:Y:S06]  /*cdc0*/  @P1 BRA `(.L_x_70) ;  /* 0x00000000001c1947 */ /* 0x000fec0003800000 */
[----:B------:R-:W0:Y:S02]  /*cdd0*/  S2R R9, SR_TID.X ;  /* 0x0000000000097919 */ /* 0x000e240000002100 */
[----:B0-----:R-:W-:Y:S01]  /*cde0*/  LOP3.LUT R11, R9, 0x1f, RZ, 0xc0, !PT ;  /* 0x0000001f090b7812 */ /* 0x001fe200078ec0ff */
[----:B------:R-:W-:-:S03]  /*cdf0*/  IMAD.MOV.U32 R9, RZ, RZ, 0x7800 ;  /* 0x00007800ff097424 */ /* 0x000fc600078e00ff */
[----:B------:R-:W-:Y:S01]  /*ce00*/  ISETP.NE.AND P0, PT, R11, RZ, PT ;  /* 0x000000ff0b00720c */ /* 0x000fe20003f05270 */
[----:B------:R0:W-:-:S12]  /*ce10*/  SYNCS.ARRIVE.TRANS64 RZ, [R6+URZ+0x29830], R9 ;  /* 0x0298300906ff79a7 */ /* 0x0001d8000800003f */
[----:B0-----:R-:W-:Y:S05]  /*ce20*/  @!P0 BRA `(.L_x_70) ;  /* 0x0000000000048947 */ /* 0x001fea0003800000 */
[----:B------:R-:W-:Y:S01]  /*ce30*/  BPT.TRAP 0x1 ;  /* 0x000000040000795c */ /* 0x000fe20000300000 */
.L_x_70:
[----:B------:R-:W-:Y:S05]  /*ce40*/  BSYNC B1 ;  /* 0x0000000000017941 */ /* 0x000fea0003800000 */
.L_x_69:
[----:B------:R-:W-:Y:S01]  /*ce50*/  R2UR UR10, R10 ;  /* 0x000000000a0a72ca */ /* 0x000fe200000e0000 */
[----:B------:R-:W-:Y:S01]  /*ce60*/  IMAD R7, R17, 0x7800, R7 ;  /* 0x0000780011077824 */ /* 0x000fe200078e0207 */
[----:B------:R-:W-:Y:S01]  /*ce70*/  R2UR UR6, R4 ;  /* 0x00000000040672ca */ /* 0x000fe200000e0000 */
[----:B------:R-:W-:Y:S01]  /*ce80*/  UIADD3 UR4, UP0, UR52, 0x370, URZ ;  /* 0x0000037034047890 */ /* 0x000fe2000ff1e03f */
[----:B------:R-:W-:Y:S01]  /*ce90*/  R2UR UR7, R5 ;  /* 0x00000000050772ca */ /* 0x000fe200000e0000 */
[----:B------:R-:W-:Y:S01]  /*cea0*/  VIADD R6, R6, 0x29830 ;  /* 0x0002983006067836 */ /* 0x000fe20000000000 */
[----:B------:R-:W-:Y:S01]  /*ceb0*/  PLOP3.LUT P0, PT, PT, PT, PT, 0x80, 0x0 ;  /* 0x000000000000781c */ /* 0x000fe20003f0f070 */
[----:B------:R-:W-:Y:S01]  /*cec0*/  VIADD R9, R7, 0x1a400 ;  /* 0x0001a40007097836 */ /* 0x000fe20000000000 */
[----:B------:R-:W-:-:S12]  /*ced0*/  UIADD3.X UR5, URZ, UR53, URZ, UP0, !UPT ;  /* 0x000000353f057290 */ /* 0x000fd800087fe43f */
.L_x_71:
[----:B------:R-:W-:-:S13]  /*cee0*/  @P0 ELECT P1, URZ, PT ;  /* 0x00000000003f082f */ /* 0x000fda0003820000 */
[----:B------:R-:W-:Y:S01]  /*cef0*/  @P1 R2UR UR13, R16 ;  /* 0x00000000100d12ca */ /* 0x000fe200000e0000 */
[----:B------:R-:W-:Y:S01]  /*cf00*/  UMOV UR12, UR36 ;  /* 0x00000024000c7c82 */ /* 0x000fe20008000000 */
[----:B------:R-:W-:Y:S02]  /*cf10*/  @P1 R2UR UR11, R8 ;  /* 0x00000000080b12ca */ /* 0x000fe400000e0000 */
[----:B------:R-:W-:Y:S02]  /*cf20*/  @P1 R2UR UR9, R6 ;  /* 0x00000000060912ca */ /* 0x000fe400000e0000 */
[----:B------:R-:W-:Y:S02]  /*cf30*/  @P1 R2UR UR8, R9 ;  /* 0x00000000090812ca */ /* 0x000fe400000e0000 */
[----:B------:R-:W-:Y:S02]  /*cf40*/  @P1 PLOP3.LUT P0, PT, P1, PT, PT, 0x8, 0x0 ;  /* 0x000000000000181c */ /* 0x000fe40000f0e170 */
[----:B------:R-:W-:-:S09]  /*cf50*/  PLOP3.LUT P1, PT, PT, PT, PT, 0x8, 0x0 ;  /* 0x000000000000781c */ /* 0x000fd20003f2e170 */
[----:B------:R0:W-:Y:S02]  /*cf60*/  UTMALDG.4D [UR8], [UR4], desc[UR6] ;  /* 0x00000608040075b4 */ /* 0x0001e40008019000 */
[----:B0-----:R-:W-:Y:S05]  /*cf70*/  @P0 BRA.U.ANY `(.L_x_71) ;  /* 0xfffffffd00d80947 */ /* 0x001fea000393ffff */
[----:B------:R-:W-:Y:S01]  /*cf80*/  R2UR UR6, R4 ;  /* 0x00000000040672ca */ /* 0x000fe200000e0000 */
[----:B------:R-:W-:Y:S01]  /*cf90*/  VIADD R9, R7, 0x1cc00 ;  /* 0x0001cc0007097836 */ /* 0x000fe20000000000 */
[----:B------:R-:W-:Y:S01]  /*cfa0*/  R2UR UR7, R5 ;  /* 0x00000000050772ca */ /* 0x000fe200000e0000 */
[----:B------:R-:W-:Y:S01]  /*cfb0*/  UMOV UR10, 0x40 ;  /* 0x00000040000a7882 */ /* 0x000fe20000000000 */
[----:B------:R-:W-:-:S13]  /*cfc0*/  PLOP3.LUT P0, PT, PT, PT, PT, 0x80, 0x0 ;  /* 0x000000000000781c */ /* 0x000fda0003f0f070 */
.L_x_72:
        /* <DEDUP_REMOVED lines=15> */
.L_x_73:
        /* <DEDUP_REMOVED lines=10> */
.L_x_60:
[----:B------:R-:W-:Y:S05]  /*d160*/  BSYNC B0 ;  /* 0x0000000000007941 */ /* 0x000fea0003800000 */
.L_x_59:
[----:B------:R-:W-:-:S06]  /*d170*/  UISETP.NE.AND UP0, UPT, UR42, 0x3, UPT ;  /* 0x000000032a00788c */ /* 0x000fcc000bf05270 */
[----:B------:R-:W-:-:S13]  /*d180*/  PLOP3.LUT P0, PT, PT, PT, UP0, 0x80, 0x0 ;  /* 0x000000000000781c */ /* 0x000fda0003f0f008 */
[----:B------:R-:W-:Y:S05]  /*d190*/  @!P0 BRA `(.L_x_74) ;  /* 0x0000000000048947 */ /* 0x000fea0003800000 */
[----:B------:R-:W-:Y:S01]  /*d1a0*/  BPT.TRAP 0x1 ;  /* 0x000000040000795c */ /* 0x000fe20000300000 */
.L_x_74:
[----:B------:R-:W-:Y:S01]  /*d1b0*/  IMAD.U32 R4, RZ, RZ, UR47 ;  /* 0x0000002fff047e24 */ /* 0x000fe2000f8e00ff */
[----:B------:R-:W-:Y:S01]  /*d1c0*/  LEA R18, R3, UR41, 0x3 ;  /* 0x0000002903127c11 */ /* 0x000fe2000f8e18ff */
[----:B------:R-:W-:Y:S03]  /*d1d0*/  BSSY B0, `(.L_x_75) ;  /* 0x0000006000007945 */ /* 0x000fe60003800000 */
[----:B------:R-:W-:Y:S02]  /*d1e0*/  ISETP.NE.AND P1, PT, R4, 0x3, PT ;  /* 0x000000030400780c */ /* 0x000fe40003f25270 */
[----:B------:R-:W-:-:S04]  /*d1f0*/  LOP3.LUT R4, R0, 0x1, RZ, 0x3c, !PT ;  /* 0x0000000100047812 */ /* 0x000fc800078e3cff */
[----:B------:R-:W-:-:S04]  /*d200*/  SHF.L.U32 R4, R4, 0x1f, RZ ;  /* 0x0000001f04047819 */ /* 0x000fc800000006ff */
[----:B------:R-:W1:Y:S02]  /*d210*/  SYNCS.PHASECHK.TRANS64.TRYWAIT P0, [R18+URZ+0x29870], R4 ;  /* 0x02987004120075a7 */ /* 0x000e64000800017f */
[----:B-1----:R-:W-:Y:S05]  /*d220*/  @!P0 BRA `(.L_x_76) ;  /* 0x0000001800d48947 */ /* 0x002fea0003800000 */
.L_x_121:
[----:B------:R-:W-:Y:S05]  /*d230*/  BSYNC B0 ;  /* 0x0000000000007941 */ /* 0x000fea0003800000 */
.L_x_75:
[----:B------:R-:W-:Y:S05]  /*d240*/  @!P1 BRA `(.L_x_77) ;  /* 0x0000000000049947 */ /* 0x000fea0003800000 */
[----:B------:R-:W-:Y:S01]  /*d250*/  BPT.TRAP 0x1 ;  /* 0x000000040000795c */ /* 0x000fe20000300000 */
.L_x_77:
[----:B------:R-:W-:Y:S01]  /*d260*/  SHF.L.U32 R0, R0, 0x1f, RZ ;  /* 0x0000001f00007819 */ /* 0x000fe200000006ff */
[----:B------:R-:W-:-:S03]  /*d270*/  IMAD R12, R3, 0x5000, RZ ;  /* 0x00005000030c7824 */ /* 0x000fc600078e02ff */
[----:B------:R-:W3:Y:S02]  /*d280*/  SYNCS.PHASECHK.TRANS64.TRYWAIT P0, [R18+URZ+0x29860], R0 ;  /* 0x02986000120075a7 */ /* 0x000ee4000800017f */
[----:B---3--:R-:W-:Y:S05]  /*d290*/  @!P0 BRA `(.L_x_78) ;  /* 0x0000001800cc8947 */ /* 0x008fea0003800000 */
.L_x_122:
[----:B-1----:R-:W3:Y:S04]  /*d2a0*/  LDL R4, [R1+0x14] ;  /* 0x0000140001047983 */ /* 0x002ee80000100800 */
[----:B------:R-:W4:Y:S01]  /*d2b0*/  LDL R13, [R1+0x10] ;  /* 0x00001000010d7983 */ /* 0x000f220000100800 */
[----:B------:R-:W-:Y:S05]  /*d2c0*/  WARPSYNC.ALL ;  /* 0x0000000000007948 */ /* 0x000fea0003800000 */
[----:B------:R-:W1:Y:S01]  /*d2d0*/  S2R R3, SR_TID.X ;  /* 0x0000000000037919 */ /* 0x000e620000002100 */
[----:B0-----:R-:W-:Y:S01]  /*d2e0*/  IMAD.MOV.U32 R6, RZ, RZ, 0x40 ;  /* 0x00000040ff067424 */ /* 0x001fe200078e00ff */
[----:B-1----:R-:W-:-:S04]  /*d2f0*/  LOP3.LUT P0, RZ, R3, 0x4, RZ, 0xc0, !PT ;  /* 0x0000000403ff7812 */ /* 0x002fc8000780c0ff */
[----:B------:R-:W-:Y:S02]  /*d300*/  SEL R6, R6, 0xffffffc0, !P0 ;  /* 0xffffffc006067807 */ /* 0x000fe40004000000 */
[C---:B---3--:R-:W-:Y:S02]  /*d310*/  LOP3.LUT R0, R12.reuse, R4, RZ, 0xfc, !PT ;  /* 0x000000040c007212 */ /* 0x048fe400078efcff */
[----:B----4-:R-:W-:-:S03]  /*d320*/  LOP3.LUT R19, R12, R13, RZ, 0xfc, !PT ;  /* 0x0000000d0c137212 */ /* 0x010fc600078efcff */
[----:B------:R-:W0:Y:S01]  /*d330*/  LDSM.16.MT88.4 R8, [R0+UR41+0xa400] ;  /* 0x00a400290008783b */ /* 0x000e220008004200 */
[----:B------:R-:W-:Y:S02]  /*d340*/  VIADD R3, R0, UR41 ;  /* 0x0000002900037c36 */ /* 0x000fe40008000000 */
[----:B------:R-:W-:Y:S02]  /*d350*/  VIADD R19, R19, UR41 ;  /* 0x0000002913137c36 */ /* 0x000fe40008000000 */
[----:B------:R-:W-:Y:S01]  /*d360*/  IMAD.IADD R3, R6, 0x1, R3 ;  /* 0x0000000106037824 */ /* 0x000fe200078e0203 */
[C-C-:B0-----:R-:W-:Y:S02]  /*d370*/  PRMT R4, R8.reuse, 0x6420, R9.reuse ;  /* 0x0000642008047816 */ /* 0x141fe40000000009 */
[----:B------:R-:W-:Y:S02]  /*d380*/  PRMT R5, R8, 0x7531, R9 ;  /* 0x0000753108057816 */ /* 0x000fe40000000009 */
[----:B------:R-:W-:-:S02]  /*d390*/  PRMT R6, R10, 0x6420, R11 ;  /* 0x000064200a067816 */ /* 0x000fc4000000000b */
[----:B------:R-:W-:Y:S02]  /*d3a0*/  PRMT R7, R10, 0x7531, R11 ;  /* 0x000075310a077816 */ /* 0x000fe4000000000b */
[----:B------:R-:W0:Y:S04]  /*d3b0*/  LDSM.16.MT88.4 R8, [R3+0xa400] ;  /* 0x00a400000308783b */ /* 0x000e280000004200 */
[----:B------:R-:W-:Y:S01]  /*d3c0*/  STSM.16.M88.4 [R19+0x400], R4 ;  /* 0x0004000413007844 */ /* 0x000fe20000000200 */
[C-C-:B0-----:R-:W-:Y:S02]  /*d3d0*/  PRMT R12, R8.reuse, 0x6420, R9.reuse ;  /* 0x00006420080c7816 */ /* 0x141fe40000000009 */
[----:B------:R-:W-:Y:S02]  /*d3e0*/  PRMT R13, R8, 0x7531, R9 ;  /* 0x00007531080d7816 */ /* 0x000fe40000000009 */
[----:B------:R-:W-:-:S02]  /*d3f0*/  PRMT R14, R10, 0x6420, R11 ;  /* 0x000064200a0e7816 */ /* 0x000fc4000000000b */
[----:B------:R-:W-:-:S05]  /*d400*/  PRMT R15, R10, 0x7531, R11 ;  /* 0x000075310a0f7816 */ /* 0x000fca000000000b */
[----:B------:R-:W-:Y:S04]  /*d410*/  STSM.16.M88.4 [R19+0xc00], R12 ;  /* 0x000c000c13007844 */ /* 0x000fe80000000200 */
[----:B------:R-:W0:Y:S02]  /*d420*/  LDSM.16.MT88.4 R8, [R0+UR41+0xb400] ;  /* 0x00b400290008783b */ /* 0x000e240008004200 */
        /* <DEDUP_REMOVED lines=29> */
[----:B------:R0:W-:Y:S02]  /*d600*/  STSM.16.M88.4 [R19+0x3400], R4 ;  /* 0x0034000413007844 */ /* 0x0001e40000000200 */
[C-C-:B0-----:R-:W-:Y:S02]  /*d610*/  PRMT R4, R8.reuse, 0x6420, R9.reuse ;  /* 0x0000642008047816 */ /* 0x141fe40000000009 */
[----:B------:R-:W-:-:S02]  /*d620*/  PRMT R5, R8, 0x7531, R9 ;  /* 0x0000753108057816 */ /* 0x000fc40000000009 */
[C-C-:B------:R-:W-:Y:S02]  /*d630*/  PRMT R6, R10.reuse, 0x6420, R11.reuse ;  /* 0x000064200a067816 */ /* 0x140fe4000000000b */
[----:B------:R-:W-:-:S05]  /*d640*/  PRMT R7, R10, 0x7531, R11 ;  /* 0x000075310a077816 */ /* 0x000fca000000000b */
[----:B------:R-:W-:Y:S04]  /*d650*/  STSM.16.M88.4 [R19+0x3c00], R4 ;  /* 0x003c000413007844 */ /* 0x000fe80000000200 */
[----:B------:R-:W0:Y:S04]  /*d660*/  LDSM.16.MT88.4 R12, [R0+UR41+0xe400] ;  /* 0x00e40029000c783b */ /* 0x000e280008004200 */
[----:B------:R-:W1:Y:S01]  /*d670*/  LDSM.16.MT88.4 R4, [R3+0xe400] ;  /* 0x00e400000304783b */ /* 0x000e620000004200 */
[C-C-:B0-----:R-:W-:Y:S02]  /*d680*/  PRMT R8, R12.reuse, 0x6420, R13.reuse ;  /* 0x000064200c087816 */ /* 0x141fe4000000000d */
[----:B------:R-:W-:-:S02]  /*d690*/  PRMT R9, R12, 0x7531, R13 ;  /* 0x000075310c097816 */ /* 0x000fc4000000000d */
[C-C-:B------:R-:W-:Y:S02]  /*d6a0*/  PRMT R10, R14.reuse, 0x6420, R15.reuse ;  /* 0x000064200e0a7816 */ /* 0x140fe4000000000f */
[----:B------:R-:W-:-:S05]  /*d6b0*/  PRMT R11, R14, 0x7531, R15 ;  /* 0x000075310e0b7816 */ /* 0x000fca000000000f */
[----:B------:R1:W-:Y:S02]  /*d6c0*/  STSM.16.M88.4 [R19+0x4400], R8 ;  /* 0x0044000813007844 */ /* 0x0003e40000000200 */
[C-C-:B-1----:R-:W-:Y:S02]  /*d6d0*/  PRMT R8, R4.reuse, 0x6420, R5.reuse ;  /* 0x0000642004087816 */ /* 0x142fe40000000005 */
[----:B------:R-:W-:Y:S02]  /*d6e0*/  PRMT R9, R4, 0x7531, R5 ;  /* 0x0000753104097816 */ /* 0x000fe40000000005 */
[C-C-:B------:R-:W-:Y:S02]  /*d6f0*/  PRMT R10, R6.reuse, 0x6420, R7.reuse ;  /* 0x00006420060a7816 */ /* 0x140fe40000000007 */
[----:B------:R-:W-:-:S05]  /*d700*/  PRMT R11, R6, 0x7531, R7 ;  /* 0x00007531060b7816 */ /* 0x000fca0000000007 */
[----:B------:R0:W-:Y:S01]  /*d710*/  STSM.16.M88.4 [R19+0x4c00], R8 ;  /* 0x004c000813007844 */ /* 0x0001e20000000200 */
[----:B------:R-:W-:Y:S01]  /*d720*/  @!PT LDS RZ, [RZ] ;  /* 0x00000000fffff984 */ /* 0x000fe20000000800 */
[----:B------:R-:W-:Y:S01]  /*d730*/  @!PT LDS RZ, [RZ] ;  /* 0x00000000fffff984 */ /* 0x000fe20000000800 */
[----:B------:R-:W-:Y:S01]  /*d740*/  @!PT LDS RZ, [RZ] ;  /* 0x00000000fffff984 */ /* 0x000fe20000000800 */
[----:B------:R-:W-:Y:S01]  /*d750*/  @!PT LDS RZ, [RZ] ;  /* 0x00000000fffff984 */ /* 0x000fe20000000800 */
[----:B------:R1:W-:Y:S06]  /*d760*/  MEMBAR.ALL.CTA ;  /* 0x0000000000007992 */ /* 0x0003ec0000008000 */
[----:B-1----:R-:W1:Y:S01]  /*d770*/  FENCE.VIEW.ASYNC.S ;  /* 0x00000000000073c6 */ /* 0x002e620000000000 */
[----:B------:R-:W-:Y:S05]  /*d780*/  @!P1 BRA `(.L_x_79) ;  /* 0x0000000000049947 */ /* 0x000fea0003800000 */
[----:B------:R-:W-:Y:S01]  /*d790*/  BPT.TRAP 0x1 ;  /* 0x000000040000795c */ /* 0x000fe20000300000 */
.L_x_79:
[----:B------:R-:W3:Y:S01]  /*d7a0*/  S2R R0, SR_TID.X ;  /* 0x0000000000007919 */ /* 0x000ee20000002100 */
[----:B-1----:R1:W-:Y:S01]  /*d7b0*/  SYNCS.ARRIVE.TRANS64.A1T0 RZ, [R18+URZ+0x29850], RZ ;  /* 0x029850ff12ff79a7 */ /* 0x0023e2000810003f */
[----:B---3--:R-:W-:Y:S01]  /*d7c0*/  LOP3.LUT R0, R0, 0x7f, RZ, 0xc0, !PT ;  /* 0x0000007f00007812 */ /* 0x008fe200078ec0ff */
[----:B------:R-:W-:Y:S03]  /*d7d0*/  BAR.SYNC.DEFER_BLOCKING 0x2, 0x80 ;  /* 0x0082000000007b1d */ /* 0x000fe60000010000 */
[----:B------:R-:W-:-:S03]  /*d7e0*/  ISETP.NE.AND P0, PT, R0, RZ, PT ;  /* 0x000000ff0000720c */ /* 0x000fc60003f05270 */
[----:B------:R3:W5:Y:S10]  /*d7f0*/  LDL R0, [R1] ;  /* 0x0000000001007983 */ /* 0x0007740000100800 */
[----:B-1----:R-:W-:-:S05]  /*d800*/  @!P0 VIADD R18, R18, 0x29880 ;  /* 0x0002988012128836 */ /* 0x002fca0000000000 */
[----:B------:R-:W-:-:S04]  /*d810*/  @!P0 PRMT R18, RZ, 0x654, R18 ;  /* 0x00000654ff128816 */ /* 0x000fc80000000012 */
[----:B------:R3:W-:Y:S01]  /*d820*/  @!P0 SYNCS.ARRIVE.TRANS64.RED.A1T0 RZ, [R18+URZ], RZ ;  /* 0x000000ff12ff89a7 */ /* 0x0007e2000810043f */
[C---:B------:R-:W-:Y:S01]  /*d830*/  ISETP.GT.AND P0, PT, R2.reuse, RZ, PT ;  /* 0x000000ff0200720c */ /* 0x040fe20003f04270 */
[----:B------:R-:W-:Y:S02]  /*d840*/  VIADD R2, R2, 0xffffffff ;  /* 0xffffffff02027836 */ /* 0x000fe40000000000 */
[----:B------:R-:W-:-:S10]  /*d850*/  IMAD.MOV.U32 R3, RZ, RZ, R17 ;  /* 0x000000ffff037224 */ /* 0x000fd400078e0011 */
[----:B---3--:R-:W-:Y:S05]  /*d860*/  @P0 BRA `(.L_x_80) ;  /* 0xfffffff000100947 */ /* 0x008fea000383ffff */
.L_x_58:
[----:B------:R-:W-:-:S06]  /*d870*/  UISETP.NE.AND UP0, UPT, UR42, 0x3, UPT ;  /* 0x000000032a00788c */ /* 0x000fcc000bf05270 */
[----:B------:R-:W-:-:S13]  /*d880*/  PLOP3.LUT P0, PT, PT, PT, UP0, 0x80, 0x0 ;  /* 0x000000000000781c */ /* 0x000fda0003f0f008 */
[----:B------:R-:W-:Y:S05]  /*d890*/  @!P0 BRA `(.L_x_81) ;  /* 0x0000000000048947 */ /* 0x000fea0003800000 */
[----:B------:R-:W-:Y:S01]  /*d8a0*/  BPT.TRAP 0x1 ;  /* 0x000000040000795c */ /* 0x000fe20000300000 */
.L_x_81:
[----:B--2--5:R-:W2:Y:S01]  /*d8b0*/  LDL R0, [R1] ;  /* 0x0000000001007983 */ /* 0x024ea20000100800 */
[----:B------:R-:W-:Y:S01]  /*d8c0*/  LEA R16, R17, UR41, 0x3 ;  /* 0x0000002911107c11 */ /* 0x000fe2000f8e18ff */
[----:B------:R-:W-:Y:S01]  /*d8d0*/  BSSY B0, `(.L_x_82) ;  /* 0x0000007000007945 */ /* 0x000fe20003800000 */
[----:B--2---:R-:W-:Y:S01]  /*d8e0*/  LOP3.LUT R3, R0, 0x1, RZ, 0x3c, !PT ;  /* 0x0000000100037812 */ /* 0x004fe200078e3cff */
[----:B------:R-:W-:-:S03]  /*d8f0*/  IMAD.U32 R0, RZ, RZ, UR47 ;  /* 0x0000002fff007e24 */ /* 0x000fc6000f8e00ff */
[----:B------:R-:W-:Y:S02]  /*d900*/  SHF.L.U32 R3, R3, 0x1f, RZ ;  /* 0x0000001f03037819 */ /* 0x000fe400000006ff */
[----:B------:R-:W-:Y:S02]  /*d910*/  ISETP.NE.AND P1, PT, R0, 0x3, PT ;  /* 0x000000030000780c */ /* 0x000fe40003f25270 */
[----:B------:R-:W2:Y:S02]  /*d920*/  SYNCS.PHASECHK.TRANS64.TRYWAIT P0, [R16+URZ+0x29870], R3 ;  /* 0x02987003100075a7 */ /* 0x000ea4000800017f */
[----:B--2---:R-:W-:Y:S09]  /*d930*/  @!P0 BRA `(.L_x_83) ;  /* 0x0000001400388947 */ /* 0x004ff20003800000 */
.L_x_123:
[----:B------:R-:W-:Y:S05]  /*d940*/  BSYNC B0 ;  /* 0x0000000000007941 */ /* 0x000fea0003800000 */
.L_x_82:
[----:B------:R-:W-:Y:S05]  /*d950*/  @!P1 BRA `(.L_x_84) ;  /* 0x0000000000049947 */ /* 0x000fea0003800000 */
[----:B------:R-:W-:Y:S01]  /*d960*/  BPT.TRAP 0x1 ;  /* 0x000000040000795c */ /* 0x000fe20000300000 */
.L_x_84:
[----:B------:R-:W2:Y:S02]  /*d970*/  LDL R0, [R1] ;  /* 0x0000000001007983 */ /* 0x000ea40000100800 */
[----:B--2---:R-:W-:-:S04]  /*d980*/  SHF.L.U32 R3, R0, 0x1f, RZ ;  /* 0x0000001f00037819 */ /* 0x004fc800000006ff */
[----:B------:R-:W2:Y:S02]  /*d990*/  SYNCS.PHASECHK.TRANS64.TRYWAIT P0, [R16+URZ+0x29860], R3 ;  /* 0x02986003100075a7 */ /* 0x000ea4000800017f */
[----:B--2---:R-:W-:Y:S05]  /*d9a0*/  @!P0 BRA `(.L_x_85) ;  /* 0x0000001400308947 */ /* 0x004fea0003800000 */
.L_x_124:
[----:B-1----:R-:W3:Y:S04]  /*d9b0*/  LDL R2, [R1+0x14] ;  /* 0x0000140001027983 */ /* 0x002ee80000100800 */
[----:B------:R-:W4:Y:S01]  /*d9c0*/  LDL R12, [R1+0x10] ;  /* 0x00001000010c7983 */ /* 0x000f220000100800 */
[----:B------:R-:W-:Y:S01]  /*d9d0*/  IMAD R0, R17, 0x5000, RZ ;  /* 0x0000500011007824 */ /* 0x000fe200078e02ff */
[----:B------:R-:W-:Y:S05]  /*d9e0*/  WARPSYNC.ALL ;  /* 0x0000000000007948 */ /* 0x000fea0003800000 */
[----:B0-----:R-:W0:Y:S01]  /*d9f0*/  S2R R8, SR_TID.X ;  /* 0x0000000000087919 */ /* 0x001e220000002100 */
[----:B------:R-:W-:Y:S01]  /*da00*/  IMAD.MOV.U32 R10, RZ, RZ, 0x40 ;  /* 0x00000040ff0a7424 */ /* 0x000fe200078e00ff */
[----:B0-----:R-:W-:-:S04]  /*da10*/  LOP3.LUT P0, RZ, R8, 0x4, RZ, 0xc0, !PT ;  /* 0x0000000408ff7812 */ /* 0x001fc8000780c0ff */
[----:B------:R-:W-:Y:S02]  /*da20*/  SEL R10, R10, 0xffffffc0, !P0 ;  /* 0xffffffc00a0a7807 */ /* 0x000fe40004000000 */
[C---:B---3--:R-:W-:Y:S02]  /*da30*/  LOP3.LUT R2, R0.reuse, R2, RZ, 0xfc, !PT ;  /* 0x0000000200027212 */ /* 0x048fe400078efcff */
[----:B----4-:R-:W-:-:S03]  /*da40*/  LOP3.LUT R0, R0, R12, RZ, 0xfc, !PT ;  /* 0x0000000c00007212 */ /* 0x010fc600078efcff */
[----:B------:R-:W0:Y:S01]  /*da50*/  LDSM.16.MT88.4 R4, [R2+UR41+0xa400] ;  /* 0x00a400290204783b */ /* 0x000e220008004200 */
[----:B--2---:R-:W-:Y:S02]  /*da60*/  VIADD R3, R2, UR41 ;  /* 0x0000002902037c36 */ /* 0x004fe40008000000 */
[----:B------:R-:W-:Y:S02]  /*da70*/  VIADD R0, R0, UR41 ;  /* 0x0000002900007c36 */ /* 0x000fe40008000000 */
[----:B------:R-:W-:Y:S01]  /*da80*/  IMAD.IADD R3, R10, 0x1, R3 ;  /* 0x000000010a037824 */ /* 0x000fe200078e0203 */
        /* <DEDUP_REMOVED lines=53> */
[----:B------:R1:W-:Y:S01]  /*dde0*/  STSM.16.M88.4 [R0+0x4400], R12 ;  /* 0x0044000c00007844 */ /* 0x0003e20000000200 */
[C-C-:B0-----:R-:W-:Y:S02]  /*ddf0*/  PRMT R8, R4.reuse, 0x6420, R5.reuse ;  /* 0x0000642004087816 */ /* 0x141fe40000000005 */
[----:B------:R-:W-:Y:S02]  /*de00*/  PRMT R9, R4, 0x7531, R5 ;  /* 0x0000753104097816 */ /* 0x000fe40000000005 */
[----:B------:R-:W-:-:S02]  /*de10*/  PRMT R10, R6, 0x6420, R7 ;  /* 0x00006420060a7816 */ /* 0x000fc40000000007 */
[----:B------:R-:W-:-:S05]  /*de20*/  PRMT R11, R6, 0x7531, R7 ;  /* 0x00007531060b7816 */ /* 0x000fca0000000007 */
[----:B------:R1:W-:Y:S01]  /*de30*/  STSM.16.M88.4 [R0+0x4c00], R8 ;  /* 0x004c000800007844 */ /* 0x0003e20000000200 */
[----:B------:R-:W-:Y:S01]  /*de40*/  @!PT LDS RZ, [RZ] ;  /* 0x00000000fffff984 */ /* 0x000fe20000000800 */
[----:B------:R-:W-:Y:S01]  /*de50*/  @!PT LDS RZ, [RZ] ;  /* 0x00000000fffff984 */ /* 0x000fe20000000800 */
[----:B------:R-:W-:Y:S01]  /*de60*/  @!PT LDS RZ, [RZ] ;  /* 0x00000000fffff984 */ /* 0x000fe20000000800 */
[----:B------:R-:W-:Y:S01]  /*de70*/  @!PT LDS RZ, [RZ] ;  /* 0x00000000fffff984 */ /* 0x000fe20000000800 */
[----:B------:R0:W-:Y:S06]  /*de80*/  MEMBAR.ALL.CTA ;  /* 0x0000000000007992 */ /* 0x0001ec0000008000 */
[----:B0-----:R-:W0:Y:S01]  /*de90*/  FENCE.VIEW.ASYNC.S ;  /* 0x00000000000073c6 */ /* 0x001e220000000000 */
[----:B------:R-:W-:Y:S05]  /*dea0*/  @!P1 BRA `(.L_x_86) ;  /* 0x0000000000049947 */ /* 0x000fea0003800000 */
[----:B------:R-:W-:Y:S01]  /*deb0*/  BPT.TRAP 0x1 ;  /* 0x000000040000795c */ /* 0x000fe20000300000 */
.L_x_86:
[----:B------:R-:W2:Y:S01]  /*dec0*/  LDL.LU R3, [R1] ;  /* 0x0000000001037983 */ /* 0x000ea20000300800 */
[----:B0-----:R-:W-:Y:S01]  /*ded0*/  SYNCS.ARRIVE.TRANS64.A1T0 RZ, [R16+URZ+0x29850], RZ ;  /* 0x029850ff10ff79a7 */ /* 0x001fe2000810003f */
[----:B-1----:R-:W0:Y:S01]  /*dee0*/  S2R R0, SR_TID.X ;  /* 0x0000000000007919 */ /* 0x002e220000002100 */
[----:B------:R-:W-:Y:S01]  /*def0*/  VIADD R17, R17, 0x1 ;  /* 0x0000000111117836 */ /* 0x000fe20000000000 */
[----:B------:R-:W1:Y:S01]  /*df00*/  LDC R2, c[0x0][0xc34] ;  /* 0x00030d00ff027b82 */ /* 0x000e620000000800 */
[----:B0-----:R-:W-:-:S07]  /*df10*/  LOP3.LUT R0, R0, 0x7f, RZ, 0xc0, !PT ;  /* 0x0000007f00007812 */ /* 0x001fce00078ec0ff */
[----:B------:R-:W-:Y:S01]  /*df20*/  BAR.SYNC.DEFER_BLOCKING 0x2, 0x80 ;  /* 0x0082000000007b1d */ /* 0x000fe20000010000 */
[----:B------:R-:W-:-:S13]  /*df30*/  ISETP.NE.AND P0, PT, R0, RZ, PT ;  /* 0x000000ff0000720c */ /* 0x000fda0003f05270 */
[----:B------:R-:W-:-:S05]  /*df40*/  @!P0 VIADD R0, R16, 0x29880 ;  /* 0x0002988010008836 */ /* 0x000fca0000000000 */
[----:B------:R-:W-:-:S04]  /*df50*/  @!P0 PRMT R0, RZ, 0x654, R0 ;  /* 0x00000654ff008816 */ /* 0x000fc80000000000 */
[----:B------:R0:W-:Y:S01]  /*df60*/  @!P0 SYNCS.ARRIVE.TRANS64.RED.A1T0 RZ, [R0+URZ], RZ ;  /* 0x000000ff00ff89a7 */ /* 0x0001e2000810043f */
[----:B------:R-:W-:-:S04]  /*df70*/  ISETP.NE.AND P0, PT, R17, 0x2, PT ;  /* 0x000000021100780c */ /* 0x000fc80003f05270 */
[----:B0-----:R-:W-:Y:S01]  /*df80*/  SEL R0, RZ, 0x1, P0 ;  /* 0x00000001ff007807 */ /* 0x001fe20000000000 */
[----:B------:R-:W-:-:S06]  /*df90*/  UIADD3 UR50, UR43, UR50, URZ ;  /* 0x000000322b327290 */ /* 0x000fcc000fffe03f */
[----:B-1----:R-:W-:Y:S01]  /*dfa0*/  ISETP.LE.AND P1, PT, R2, UR50, PT ;  /* 0x0000003202007c0c */ /* 0x002fe2000bf23270 */
[----:B------:R-:W-:Y:S01]  /*dfb0*/  UIADD3 UR46, UR46, 0x1, URZ ;  /* 0x000000012e2e7890 */ /* 0x000fe2000fffe03f */
[----:B------:R-:W-:Y:S02]  /*dfc0*/  SEL R17, R17, RZ, P0 ;  /* 0x000000ff11117207 */ /* 0x000fe40000000000 */
[----:B--2---:R-:W-:-:S05]  /*dfd0*/  LOP3.LUT R3, R3, R0, RZ, 0x3c, !PT ;  /* 0x0000000003037212 */ /* 0x004fca00078e3cff */
[----:B------:R1:W-:Y:S04]  /*dfe0*/  STL [R1], R3 ;  /* 0x0000000301007387 */ /* 0x0003e80000100800 */
[----:B------:R-:W-:Y:S05]  /*dff0*/  @!P1 BRA `(.L_x_87) ;  /* 0xffffffd000089947 */ /* 0x000fea000383ffff */
[----:B------:R-:W-:-:S12]  /*e000*/  ULOP3.LUT UR46, UR46, 0x1, URZ, 0xc, !UPT ;  /* 0x000000012e2e7892 */ /* 0x000fd8000f8e0c3f */
.L_x_40:
[----:B-1----:R-:W0:Y:S01]  /*e010*/  S2R R3, SR_CgaCtaId ;  /* 0x0000000000037919 */ /* 0x002e220000008800 */
[----:B------:R-:W-:-:S04]  /*e020*/  MOV R0, 0x400 ;  /* 0x0000040000007802 */ /* 0x000fc80000000f00 */
[----:B0-----:R-:W-:Y:S01]  /*e030*/  LEA R8, R3, R0, 0x18 ;  /* 0x0000000003087211 */ /* 0x001fe200078ec0ff */
[----:B------:R-:W-:-:S05]  /*e040*/  IMAD.U32 R0, RZ, RZ, UR46 ;  /* 0x0000002eff007e24 */ /* 0x000fca000f8e00ff */
[----:B------:R-:W-:-:S04]  /*e050*/  SHF.L.U32 R0, R0, 0x1f, RZ ;  /* 0x0000001f00007819 */ /* 0x000fc800000006ff */
[----:B------:R-:W0:Y:S02]  /*e060*/  SYNCS.PHASECHK.TRANS64.TRYWAIT P0, [R8+URZ+0x29820], R0 ;  /* 0x02982000080075a7 */ /* 0x000e24000800017f */
[----:B0-----:R-:W-:Y:S05]  /*e070*/  @!P0 BRA `(.L_x_88) ;  /* 0x0000000c00908947 */ /* 0x001fea0003800000 */
.L_x_125:
[----:B------:R-:W1:Y:S02]  /*e080*/  S2R R2, SR_TID.X ;  /* 0x0000000000027919 */ /* 0x000e640000002100 */
[----:B-1----:R-:W-:-:S04]  /*e090*/  SHF.R.U32.HI R2, RZ, 0x5, R2 ;  /* 0x00000005ff027819 */ /* 0x002fc80000011602 */
[----:B------:R-:W-:-:S05]  /*e0a0*/  LOP3.LUT R2, R2, 0x3, RZ, 0xc0, !PT ;  /* 0x0000000302027812 */ /* 0x000fca00078ec0ff */
[----:B0-----:R-:W0:Y:S02]  /*e0b0*/  SHFL.IDX PT, R0, R2, RZ, 0x1f ;  /* 0x00001fff02007589 */ /* 0x001e2400000e0000 */
[----:B0-----:R-:W-:-:S13]  /*e0c0*/  ISETP.NE.AND P0, PT, R0, RZ, PT ;  /* 0x000000ff0000720c */ /* 0x001fda0003f05270 */
[----:B------:R-:W-:Y:S05]  /*e0d0*/  @P0 EXIT ;  /* 0x000000000000094d */ /* 0x000fea0003800000 */
[----:B------:R-:W-:Y:S01]  /*e0e0*/  ELECT P0, URZ, PT ;  /* 0x00000000003f782f */ /* 0x000fe20003800000 */
[----:B------:R-:W-:-:S12]  /*e0f0*/  BSSY B0, `(.L_x_89) ;  /* 0x0000028000007945 */ /* 0x000fd80003800000 */
[----:B------:R-:W-:Y:S05]  /*e100*/  @!P0 BRA `(.L_x_90) ;  /* 0x0000000000988947 */ /* 0x000fea0003800000 */
[----:B------:R-:W-:-:S06]  /*e110*/  ULOP3.LUT UR4, UR38, 0x2, URZ, 0xfc, !UPT ;  /* 0x0000000226047892 */ /* 0x000fcc000f8efc3f */
[----:B------:R-:W-:-:S04]  /*e120*/  MOV R0, UR4 ;  /* 0x0000000400007c02 */ /* 0x000fc80008000f00 */
[----:B------:R-:W-:-:S13]  /*e130*/  ISETP.NE.AND P0, PT, R0, 0x3, PT ;  /* 0x000000030000780c */ /* 0x000fda0003f05270 */
[----:B------:R-:W-:Y:S05]  /*e140*/  @!P0 BRA `(.L_x_91) ;  /* 0x0000000000048947 */ /* 0x000fea0003800000 */
[----:B------:R-:W-:Y:S01]  /*e150*/  BPT.TRAP 0x1 ;  /* 0x000000040000795c */ /* 0x000fe20000300000 */
.L_x_91:
[----:B------:R-:W2:Y:S01]  /*e160*/  LDL.LU R6, [R1] ;  /* 0x0000000001067983 */ /* 0x000ea20000300800 */
[----:B------:R-:W-:Y:S02]  /*e170*/  VIADD R0, R8, 0x29840 ;  /* 0x0002984008007836 */ /* 0x000fe40000000000 */
[C---:B------:R-:W-:Y:S02]  /*e180*/  VIADD R2, R17.reuse, 0x1 ;  /* 0x0000000111027836 */ /* 0x040fe40000000000 */
[----:B------:R-:W-:-:S03]  /*e190*/  IMAD R5, R17, 0x8, R0 ;  /* 0x0000000811057824 */ /* 0x000fc600078e0200 */
[----:B------:R-:W-:-:S04]  /*e1a0*/  ISETP.NE.AND P2, PT, R2, 0x2, PT ;  /* 0x000000020200780c */ /* 0x000fc80003f45270 */
[----:B------:R-:W-:Y:S02]  /*e1b0*/  SEL R3, RZ, 0x1, P2 ;  /* 0x00000001ff037807 */ /* 0x000fe40001000000 */
[C---:B--2---:R-:W-:Y:S02]  /*e1c0*/  SHF.L.U32 R4, R6.reuse, 0x1f, RZ ;  /* 0x0000001f06047819 */ /* 0x044fe400000006ff */
[----:B------:R-:W-:Y:S02]  /*e1d0*/  LOP3.LUT R6, R6, R3, RZ, 0x3c, !PT ;  /* 0x0000000306067212 */ /* 0x000fe400078e3cff */
[----:B------:R-:W0:Y:S01]  /*e1e0*/  SYNCS.PHASECHK.TRANS64.TRYWAIT P1, [R5+URZ], R4 ;  /* 0x00000004050075a7 */ /* 0x000e22000802017f */
[----:B------:R-:W-:-:S05]  /*e1f0*/  SEL R3, R2, RZ, P2 ;  /* 0x000000ff02037207 */ /* 0x000fca0001000000 */
[----:B------:R-:W-:Y:S01]  /*e200*/  IMAD R7, R3, 0x8, R0 ;  /* 0x0000000803077824 */ /* 0x000fe200078e0200 */
[----:B------:R-:W-:Y:S01]  /*e210*/  SHF.L.U32 R0, R6, 0x1f, RZ ;  /* 0x0000001f06007819 */ /* 0x000fe200000006ff */
[----:B0-----:R-:W-:Y:S06]  /*e220*/  @!P1 BRA `(.L_x_92) ;  /* 0x0000000c00389947 */ /* 0x001fec0003800000 */
.L_x_126:
[----:B------:R-:W1:Y:S02]  /*e230*/  SYNCS.PHASECHK.TRANS64.TRYWAIT P1, [R7+URZ], R0 ;  /* 0x00000000070075a7 */ /* 0x000e64000802017f */
[----:B-1----:R-:W-:Y:S05]  /*e240*/  @!P1 BRA `(.L_x_93) ;  /* 0x0000000c00449947 */ /* 0x002fea0003800000 */
.L_x_127:
[----:B------:R-:W-:Y:S05]  /*e250*/  @!P0 BRA `(.L_x_94) ;  /* 0x0000000000048947 */ /* 0x000fea0003800000 */
[----:B------:R-:W-:Y:S01]  /*e260*/  BPT.TRAP 0x1 ;  /* 0x000000040000795c */ /* 0x000fe20000300000 */
.L_x_94:
[----:B------:R-:W-:-:S04]  /*e270*/  IMAD R17, R17, 0x8, R8 ;  /* 0x0000000811117824 */ /* 0x000fc800078e0208 */
[----:B------:R-:W2:Y:S02]  /*e280*/  SYNCS.PHASECHK.TRANS64.TRYWAIT P1, [R17+URZ+0x29860], R4 ;  /* 0x02986004110075a7 */ /* 0x000ea4000802017f */
[----:B--2---:R-:W-:Y:S05]  /*e290*/  @!P1 BRA `(.L_x_95) ;  /* 0x0000000c00449947 */ /* 0x004fea0003800000 */
.L_x_128:
[----:B------:R-:W-:Y:S05]  /*e2a0*/  @!P0 BRA `(.L_x_96) ;  /* 0x0000000000048947 */ /* 0x000fea0003800000 */
[----:B------:R-:W-:Y:S01]  /*e2b0*/  BPT.TRAP 0x1 ;  /* 0x000000040000795c */ /* 0x000fe20000300000 */
.L_x_96:
[----:B------:R-:W-:-:S04]  /*e2c0*/  IMAD R3, R3, 0x8, R8 ;  /* 0x0000000803037824 */ /* 0x000fc800078e0208 */
[----:B------:R-:W3:Y:S02]  /*e2d0*/  SYNCS.PHASECHK.TRANS64.TRYWAIT P1, [R3+URZ+0x29860], R0 ;  /* 0x02986000030075a7 */ /* 0x000ee4000802017f */
[----:B---3--:R-:W-:Y:S05]  /*e2e0*/  @!P1 BRA `(.L_x_97) ;  /* 0x0000000c00449947 */ /* 0x008fea0003800000 */
.L_x_129:
[----:B------:R-:W-:Y:S05]  /*e2f0*/  @!P0 BRA `(.L_x_98) ;  /* 0x0000000000048947 */ /* 0x000fea0003800000 */
[----:B------:R-:W-:Y:S01]  /*e300*/  BPT.TRAP 0x1 ;  /* 0x000000040000795c */ /* 0x000fe20000300000 */
.L_x_98:
[----:B------:R-:W4:Y:S02]  /*e310*/  SYNCS.PHASECHK.TRANS64.TRYWAIT P0, [R17+URZ+0x29880], R4 ;  /* 0x02988004110075a7 */ /* 0x000f24000800017f */
[----:B----4-:R-:W-:Y:S05]  /*e320*/  @!P0 BRA `(.L_x_99) ;  /* 0x0000000c00488947 */ /* 0x010fea0003800000 */
.L_x_100:
[----:B------:R0:W0:Y:S02]  /*e330*/  SYNCS.PHASECHK.TRANS64.TRYWAIT P0, [R3+URZ+0x29880], R0 ;  /* 0x02988000030075a7 */ /* 0x000024000800017f */
[----:B0-----:R-:W-:Y:S05]  /*e340*/  @!P0 NANOSLEEP.SYNCS 0x989680 ;  /* 0x009896800000895d */ /* 0x001fea0003900000 */
[----:B------:R-:W0:Y:S02]  /*e350*/  @!P0 SYNCS.PHASECHK.TRANS64 P0, [R3+URZ+0x29880], R0 ;  /* 0x02988000030085a7 */ /* 0x000e24000800007f */
[----:B0-----:R-:W-:Y:S05]  /*e360*/  @!P0 BRA `(.L_x_100) ;  /* 0xfffffffc00f08947 */ /* 0x001fea000383ffff */
.L_x_90:
[----:B------:R-:W-:Y:S05]  /*e370*/  BSYNC B0 ;  /* 0x0000000000007941 */ /* 0x000fea0003800000 */
.L_x_89:
[----:B------:R-:W-:Y:S05]  /*e380*/  EXIT ;  /* 0x000000000000794d */ /* 0x000fea0003800000 */
.L_x_10:
[----:B0-----:R-:W-:-:S04]  /*e390*/  IMAD.U32 R3, RZ, RZ, UR39 ;  /* 0x00000027ff037e24 */ /* 0x001fc8000f8e00ff */
[----:B------:R0:W1:Y:S03]  /*e3a0*/  SYNCS.PHASECHK.TRANS64.TRYWAIT P1, [R3+URZ+0x29800], R8 ;  /* 0x02980008030075a7 */ /* 0x000066000802017f */
[----:B-1----:R-:W-:Y:S05]  /*e3b0*/  @!P1 NANOSLEEP.SYNCS 0x989680 ;  /* 0x009896800000995d */ /* 0x002fea0003900000 */
[----:B------:R-:W1:Y:S02]  /*e3c0*/  @!P1 SYNCS.PHASECHK.TRANS64 P1, [R3+URZ+0x29800], R8 ;  /* 0x02980008030095a7 */ /* 0x000e64000802007f */
[----:B-1----:R-:W-:Y:S05]  /*e3d0*/  @!P1 BRA `(.L_x_10) ;  /* 0xfffffffc00ec9947 */ /* 0x002fea000383ffff */
[----:B------:R-:W-:Y:S05]  /*e3e0*/  BRA `(.L_x_101) ;  /* 0xffffff3000387947 */ /* 0x000fea000383ffff */
.L_x_14:
[----:B-1----:R1:W2:Y:S02]  /*e3f0*/  SYNCS.PHASECHK.TRANS64.TRYWAIT P1, [R3+URZ+0x29830], R4 ;  /* 0x02983004030075a7 */ /* 0x0022a4000802017f */
[----:B--2---:R-:W-:Y:S05]  /*e400*/  @!P1 NANOSLEEP.SYNCS 0x989680 ;  /* 0x009896800000995d */ /* 0x004fea0003900000 */
[----:B------:R-:W2:Y:S02]  /*e410*/  @!P1 SYNCS.PHASECHK.TRANS64 P1, [R3+URZ+0x29830], R4 ;  /* 0x02983004030095a7 */ /* 0x000ea4000802007f */
[----:B--2---:R-:W-:Y:S05]  /*e420*/  @!P1 BRA `(.L_x_14) ;  /* 0xfffffffc00f09947 */ /* 0x004fea000383ffff */
[----:B------:R-:W-:Y:S05]  /*e430*/  BRA `(.L_x_13) ;  /* 0xffffff3000607947 */ /* 0x000fea000383ffff */
.L_x_19:
[----:B-1----:R-:W-:-:S04]  /*e440*/  IMAD.U32 R8, RZ, RZ, UR6 ;  /* 0x00000006ff087e24 */ /* 0x002fc8000f8e00ff */
[----:B------:R1:W2:Y:S03]  /*e450*/  SYNCS.PHASECHK.TRANS64.TRYWAIT P1, [R8+URZ+0x29830], R7 ;  /* 0x02983007080075a7 */ /* 0x0002a6000802017f */
[----:B--2---:R-:W-:Y:S05]  /*e460*/  @!P1 NANOSLEEP.SYNCS 0x989680 ;  /* 0x009896800000995d */ /* 0x004fea0003900000 */
[----:B------:R-:W2:Y:S02]  /*e470*/  @!P1 SYNCS.PHASECHK.TRANS64 P1, [R8+URZ+0x29830], R7 ;  /* 0x02983007080095a7 */ /* 0x000ea4000802007f */
[----:B--2---:R-:W-:Y:S05]  /*e480*/  @!P1 BRA `(.L_x_19) ;  /* 0xfffffffc00ec9947 */ /* 0x004fea000383ffff */
[----:B------:R-:W-:Y:S05]  /*e490*/  BRA `(.L_x_16) ;  /* 0xffffff6c00887947 */ /* 0x000fea000383ffff */
.L_x_23:
[----:B-1----:R-:W-:-:S04]  /*e4a0*/  IMAD.U32 R8, RZ, RZ, UR6 ;  /* 0x00000006ff087e24 */ /* 0x002fc8000f8e00ff */
[----:B------:R1:W2:Y:S03]  /*e4b0*/  SYNCS.PHASECHK.TRANS64.TRYWAIT P1, [R8+URZ+0x29850], R7 ;  /* 0x02985007080075a7 */ /* 0x0002a6000802017f */
[----:B--2---:R-:W-:Y:S05]  /*e4c0*/  @!P1 NANOSLEEP.SYNCS 0x989680 ;  /* 0x009896800000995d */ /* 0x004fea0003900000 */
[----:B------:R-:W2:Y:S02]  /*e4d0*/  @!P1 SYNCS.PHASECHK.TRANS64 P1, [R8+URZ+0x29850], R7 ;  /* 0x02985007080095a7 */ /* 0x000ea4000802007f */
[----:B--2---:R-:W-:Y:S05]  /*e4e0*/  @!P1 BRA `(.L_x_23) ;  /* 0xfffffffc00ec9947 */ /* 0x004fea000383ffff */
[----:B------:R-:W-:Y:S05]  /*e4f0*/  BRA `(.L_x_20) ;  /* 0xffffff7800887947 */ /* 0x000fea000383ffff */
.L_x_29:
[----:B-1----:R-:W-:-:S04]  /*e500*/  IMAD.U32 R3, RZ, RZ, UR4 ;  /* 0x00000004ff037e24 */ /* 0x002fc8000f8e00ff */
[----:B------:R1:W2:Y:S03]  /*e510*/  SYNCS.PHASECHK.TRANS64.TRYWAIT P1, [R3+URZ+0x29850], R0 ;  /* 0x02985000030075a7 */ /* 0x0002a6000802017f */
[----:B--2---:R-:W-:Y:S05]  /*e520*/  @!P1 NANOSLEEP.SYNCS 0x989680 ;  /* 0x009896800000995d */ /* 0x004fea0003900000 */
[----:B------:R-:W2:Y:S02]  /*e530*/  @!P1 SYNCS.PHASECHK.TRANS64 P1, [R3+URZ+0x29850], R0 ;  /* 0x02985000030095a7 */ /* 0x000ea4000802007f */
[----:B--2---:R-:W-:Y:S05]  /*e540*/  @!P1 BRA `(.L_x_29) ;  /* 0xfffffffc00ec9947 */ /* 0x004fea000383ffff */
[----:B------:R-:W-:Y:S05]  /*e550*/  BRA `(.L_x_28) ;  /* 0xffffffa000d87947 */ /* 0x000fea000383ffff */
.L_x_45:
[----:B------:R-:W-:Y:S02]  /*e560*/  IMAD.MOV.U32 R13, RZ, RZ, R19 ;  /* 0x000000ffff0d7224 */ /* 0x000fe400078e0013 */
[----:B------:R-:W-:Y:S02]  /*e570*/  IMAD.MOV.U32 R12, RZ, RZ, RZ ;  /* 0x000000ffff0c7224 */ /* 0x000fe400078e00ff */
[----:B------:R-:W-:Y:S02]  /*e580*/  IMAD.MOV.U32 R11, RZ, RZ, 0x1f ;  /* 0x0000001fff0b7424 */ /* 0x000fe400078e00ff */
[----:B------:R-:W-:-:S07]  /*e590*/  IMAD.MOV.U32 R15, RZ, RZ, -0x1 ;  /* 0xffffffffff0f7424 */ /* 0x000fce00078e00ff */
[----:B01----:R-:W-:Y:S05]  /*e5a0*/  WARPSYNC.COLLECTIVE R15, `(.L_x_102) ;  /* 0x000000000f087348 */ /* 0x003fea0003c00000 */
[----:B------:R2:W3:Y:S02]  /*e5b0*/  SHFL.IDX P6, R14, R13, R12, R11 ;  /* 0x0000000c0d0e7389 */ /* 0x0004e400000c000b */
[----:B0123--:R-:W-:Y:S01]  /*e5c0*/  ENDCOLLECTIVE ;  /* 0x000000000000791b */ /* 0x00ffe20003800000 */
.L_x_102:
[----:B------:R-:W-:Y:S05]  /*e5d0*/  BRA `(.L_x_103) ;  /* 0xffffffd0009c7947 */ /* 0x000fea000383ffff */
.L_x_47:
[----:B------:R-:W-:Y:S01]  /*e5e0*/  BSSY B0, `(.L_x_104) ;  /* 0x0000006000007945 */ /* 0x000fe20003800000 */
[----:B------:R-:W-:-:S07]  /*e5f0*/  IMAD.MOV.U32 R15, RZ, RZ, -0x1 ;  /* 0xffffffffff0f7424 */ /* 0x000fce00078e00ff */
[----:B012---:R-:W-:Y:S05]  /*e600*/  WARPSYNC.COLLECTIVE R15, `(.L_x_105) ;  /* 0x000000000f0c7348 */ /* 0x007fea0003c00000 */
[----:B------:R-:W-:Y:S02]  /*e610*/  ELECT P6, UR62, PT ;  /* 0x00000000003e782f */ /* 0x000fe400038c0000 */
[----:B------:R-:W-:Y:S01]  /*e620*/  MOV R14, UR62 ;  /* 0x0000003e000e7c02 */ /* 0x000fe20008000f00 */
[----:B012---:R-:W-:Y:S10]  /*e630*/  ENDCOLLECTIVE ;  /* 0x000000000000791b */ /* 0x007ff40003800000 */
.L_x_105:
[----:B------:R-:W-:Y:S05]  /*e640*/  BSYNC B0 ;  /* 0x0000000000007941 */ /* 0x000fea0003800000 */
.L_x_104:
[----:B------:R-:W-:Y:S05]  /*e650*/  BRA `(.L_x_106) ;  /* 0xffffffd000ac7947 */ /* 0x000fea000383ffff */
.L_x_49:
[----:B0-----:R0:W3:Y:S02]  /*e660*/  SYNCS.PHASECHK.TRANS64.TRYWAIT P0, [R2+URZ+0x29880], R3 ;  /* 0x02988003020075a7 */ /* 0x0010e4000800017f */
[----:B---3--:R-:W-:Y:S05]  /*e670*/  @!P0 NANOSLEEP.SYNCS 0x989680 ;  /* 0x009896800000895d */ /* 0x008fea0003900000 */
[----:B------:R-:W3:Y:S02]  /*e680*/  @!P0 SYNCS.PHASECHK.TRANS64 P0, [R2+URZ+0x29880], R3 ;  /* 0x02988003020085a7 */ /* 0x000ee4000800007f */
[----:B---3--:R-:W-:Y:S05]  /*e690*/  @!P0 BRA `(.L_x_49) ;  /* 0xfffffffc00f08947 */ /* 0x008fea000383ffff */
[----:B------:R-:W-:Y:S05]  /*e6a0*/  BRA `(.L_x_107) ;  /* 0xffffffd400087947 */ /* 0x000fea000383ffff */
.L_x_51:
[----:B---3--:R3:W4:Y:S02]  /*e6b0*/  SYNCS.PHASECHK.TRANS64.TRYWAIT P0, [R2+URZ+0x29840], R3 ;  /* 0x02984003020075a7 */ /* 0x008724000800017f */
[----:B----4-:R-:W-:Y:S05]  /*e6c0*/  @!P0 NANOSLEEP.SYNCS 0x989680 ;  /* 0x009896800000895d */ /* 0x010fea0003900000 */
[----:B------:R-:W4:Y:S02]  /*e6d0*/  @!P0 SYNCS.PHASECHK.TRANS64 P0, [R2+URZ+0x29840], R3 ;  /* 0x02984003020085a7 */ /* 0x000f24000800007f */
[----:B----4-:R-:W-:Y:S05]  /*e6e0*/  @!P0 BRA `(.L_x_51) ;  /* 0xfffffffc00f08947 */ /* 0x010fea000383ffff */
[----:B------:R-:W-:Y:S05]  /*e6f0*/  BRA `(.L_x_108) ;  /* 0xffffffd400547947 */ /* 0x000fea000383ffff */
.L_x_54:
[----:B------:R-:W-:Y:S02]  /*e700*/  IMAD.MOV.U32 R13, RZ, RZ, R5 ;  /* 0x000000ffff0d7224 */ /* 0x000fe400078e0005 */
[----:B------:R-:W-:Y:S02]  /*e710*/  IMAD.MOV.U32 R12, RZ, RZ, RZ ;  /* 0x000000ffff0c7224 */ /* 0x000fe400078e00ff */
[----:B------:R-:W-:Y:S02]  /*e720*/  IMAD.MOV.U32 R11, RZ, RZ, 0x1c1f ;  /* 0x00001c1fff0b7424 */ /* 0x000fe400078e00ff */
[----:B------:R-:W-:Y:S02]  /*e730*/  IMAD.MOV.U32 R15, RZ, RZ, -0x1 ;  /* 0xffffffffff0f7424 */ /* 0x000fe400078e00ff */
[----:B------:R-:W-:-:S07]  /*e740*/  IMAD.IADD R0, R10, 0x1, R0 ;  /* 0x000000010a007824 */ /* 0x000fce00078e0200 */
[----:B-----5:R-:W-:Y:S05]  /*e750*/  WARPSYNC.COLLECTIVE R15, `(.L_x_109) ;  /* 0x000000000f087348 */ /* 0x020fea0003c00000 */
[----:B------:R0:W1:Y:S02]  /*e760*/  SHFL.IDX P6, R14, R13, R12, R11 ;  /* 0x0000000c0d0e7389 */ /* 0x00006400000c000b */
[----:B01---5:R-:W-:Y:S01]  /*e770*/  ENDCOLLECTIVE ;  /* 0x000000000000791b */ /* 0x023fe20003800000 */
.L_x_109:
[----:B------:R-:W-:Y:S02]  /*e780*/  IMAD.MOV.U32 R13, RZ, RZ, R6 ;  /* 0x000000ffff0d7224 */ /* 0x000fe400078e0006 */
[----:B------:R-:W-:-:S07]  /*e790*/  IMAD.MOV.U32 R2, RZ, RZ, R14 ;  /* 0x000000ffff027224 */ /* 0x000fce00078e000e */
[----:B------:R-:W-:Y:S05]  /*e7a0*/  WARPSYNC.COLLECTIVE R15, `(.L_x_110) ;  /* 0x000000000f087348 */ /* 0x000fea0003c00000 */
[----:B------:R0:W1:Y:S02]  /*e7b0*/  SHFL.IDX P6, R14, R13, R12, R11 ;  /* 0x0000000c0d0e7389 */ /* 0x00006400000c000b */
[----:B01----:R-:W-:Y:S01]  /*e7c0*/  ENDCOLLECTIVE ;  /* 0x000000000000791b */ /* 0x003fe20003800000 */
.L_x_110:
[----:B------:R-:W-:Y:S02]  /*e7d0*/  ULDC UR4, c[0x0][0x288] ;  /* 0x0000a20000047ab9 */ /* 0x000fe40000000800 */
[----:B------:R-:W-:Y:S02]  /*e7e0*/  IMAD R4, R7, UR4, RZ ;  /* 0x0000000407047c24 */ /* 0x000fe4000f8e02ff */
[----:B------:R-:W-:-:S03]  /*e7f0*/  VIADD R7, R0, 0x20 ;  /* 0x0000002000077836 */ /* 0x000fc60000000000 */
[----:B------:R-:W-:Y:S01]  /*e800*/  ISETP.GE.AND P4, PT, R0, R4, PT ;  /* 0x000000040000720c */ /* 0x000fe20003f86270 */
[----:B------:R-:W-:Y:S02]  /*e810*/  IMAD.MOV.U32 R13, RZ, RZ, R5 ;  /* 0x000000ffff0d7224 */ /* 0x000fe400078e0005 */
[----:B------:R-:W-:Y:S02]  /*e820*/  IMAD.MOV.U32 R12, RZ, RZ, 0x1 ;  /* 0x00000001ff0c7424 */ /* 0x000fe400078e00ff */
[----:B------:R-:W-:-:S08]  /*e830*/  IMAD.MOV.U32 R3, RZ, RZ, R14 ;  /* 0x000000ffff037224 */ /* 0x000fd000078e000e */
[----:B------:R-:W-:Y:S05]  /*e840*/  WARPSYNC.COLLECTIVE R15, `(.L_x_111) ;  /* 0x000000000f087348 */ /* 0x000fea0003c00000 */
[----:B------:R0:W1:Y:S02]  /*e850*/  SHFL.IDX P6, R14, R13, R12, R11 ;  /* 0x0000000c0d0e7389 */ /* 0x00006400000c000b */
[----:B01----:R-:W-:Y:S01]  /*e860*/  ENDCOLLECTIVE ;  /* 0x000000000000791b */ /* 0x003fe20003800000 */
.L_x_111:
[----:B------:R-:W-:-:S05]  /*e870*/  @!P4 IADD3 R3, P3, R9, R3, RZ ;  /* 0x000000030903c210 */ /* 0x000fca0007f7e0ff */
[----:B------:R-:W-:Y:S01]  /*e880*/  @!P4 IMAD.X R2, RZ, RZ, R2, P3 ;  /* 0x000000ffff02c224 */ /* 0x000fe200018e0602 */
[----:B------:R-:W-:-:S04]  /*e890*/  ISETP.GE.AND P3, PT, R7, R4, PT ;  /* 0x000000040700720c */ /* 0x000fc80003f66270 */
[----:B------:R-:W-:Y:S01]  /*e8a0*/  @!P4 LOP3.LUT R3, R3, R2, RZ, 0x3c, !PT ;  /* 0x000000020303c212 */ /* 0x000fe200078e3cff */
[----:B------:R-:W-:-:S03]  /*e8b0*/  IMAD.MOV.U32 R13, RZ, RZ, R6 ;  /* 0x000000ffff0d7224 */ /* 0x000fc600078e0006 */
[----:B------:R-:W-:-:S04]  /*e8c0*/  @!P4 LOP3.LUT R2, R3, R2, RZ, 0x3c, !PT ;  /* 0x000000020302c212 */ /* 0x000fc800078e3cff */
[----:B------:R-:W-:-:S05]  /*e8d0*/  @!P4 LOP3.LUT R3, R3, R2, RZ, 0x3c, !PT ;  /* 0x000000020303c212 */ /* 0x000fca00078e3cff */
[----:B------:R-:W-:Y:S01]  /*e8e0*/  @!PT LDS RZ, [RZ] ;  /* 0x00000000fffff984 */ /* 0x000fe20000000800 */
[----:B------:R-:W-:Y:S01]  /*e8f0*/  @!PT LDS RZ, [RZ] ;  /* 0x00000000fffff984 */ /* 0x000fe20000000800 */
[----:B------:R-:W-:Y:S01]  /*e900*/  @!PT LDS RZ, [RZ] ;  /* 0x00000000fffff984 */ /* 0x000fe20000000800 */
[----:B------:R-:W-:Y:S04]  /*e910*/  @!P4 LDGSTS.E.BYPASS.LTC128B.128 [R8+0x14400], desc[UR48][R2.64], !P0 ;  /* 0x144000000208cfae */ /* 0x000fe8000c101d70 */
[----:B------:R-:W-:Y:S04]  /*e920*/  @!P4 LDGSTS.E.BYPASS.LTC128B.128 [R8+0x16400], desc[UR48][R2.64+0x40], !P1 ;  /* 0x164000400208cfae */ /* 0x000fe8000c901d70 */
[----:B------:R0:W-:Y:S02]  /*e930*/  @!P4 LDGSTS.E.BYPASS.LTC128B.128 [R8+0x18400], desc[UR48][R2.64+0x80], !P2 ;  /* 0x184000800208cfae */ /* 0x0001e4000d101d70 */
[----:B0-----:R-:W-:-:S07]  /*e940*/  IMAD.MOV.U32 R2, RZ, RZ, R14 ;  /* 0x000000ffff027224 */ /* 0x001fce00078e000e */
[----:B------:R-:W-:Y:S05]  /*e950*/  WARPSYNC.COLLECTIVE R15, `(.L_x_112) ;  /* 0x000000000f087348 */ /* 0x000fea0003c00000 */
[----:B------:R0:W1:Y:S02]  /*e960*/  SHFL.IDX P6, R14, R13, R12, R11 ;  /* 0x0000000c0d0e7389 */ /* 0x00006400000c000b */
[----:B01----:R-:W-:Y:S01]  /*e970*/  ENDCOLLECTIVE ;  /* 0x000000000000791b */ /* 0x003fe20003800000 */
.L_x_112:
[----:B------:R-:W-:Y:S02]  /*e980*/  IMAD.MOV.U32 R13, RZ, RZ, R5 ;  /* 0x000000ffff0d7224 */ /* 0x000fe400078e0005 */
[----:B------:R-:W-:Y:S02]  /*e990*/  IMAD.MOV.U32 R12, RZ, RZ, 0x2 ;  /* 0x00000002ff0c7424 */ /* 0x000fe400078e00ff */
[----:B------:R-:W-:-:S07]  /*e9a0*/  IMAD.MOV.U32 R3, RZ, RZ, R14 ;  /* 0x000000ffff037224 */ /* 0x000fce00078e000e */
[----:B------:R-:W-:Y:S05]  /*e9b0*/  WARPSYNC.COLLECTIVE R15, `(.L_x_113) ;  /* 0x000000000f087348 */ /* 0x000fea0003c00000 */
[----:B------:R0:W1:Y:S02]  /*e9c0*/  SHFL.IDX P6, R14, R13, R12, R11 ;  /* 0x0000000c0d0e7389 */ /* 0x00006400000c000b */
[----:B01----:R-:W-:Y:S01]  /*e9d0*/  ENDCOLLECTIVE ;  /* 0x000000000000791b */ /* 0x003fe20003800000 */
.L_x_113:
[----:B------:R-:W-:-:S05]  /*e9e0*/  @!P3 IADD3 R3, P4, R9, R3, RZ ;  /* 0x000000030903b210 */ /* 0x000fca0007f9e0ff */
[----:B------:R-:W-:-:S05]  /*e9f0*/  @!P3 IMAD.X R2, RZ, RZ, R2, P4 ;  /* 0x000000ffff02b224 */ /* 0x000fca00020e0602 */
        /* <DEDUP_REMOVED lines=10> */
[----:B0-----:R-:W-:-:S05]  /*eaa0*/  VIADD R2, R0, 0x40 ;  /* 0x0000004000027836 */ /* 0x001fca0000000000 */
[----:B------:R-:W-:Y:S01]  /*eab0*/  ISETP.GE.AND P3, PT, R2, R4, PT ;  /* 0x000000040200720c */ /* 0x000fe20003f66270 */
[----:B------:R-:W-:-:S12]  /*eac0*/  IMAD.MOV.U32 R2, RZ, RZ, R14 ;  /* 0x000000ffff027224 */ /* 0x000fd800078e000e */
[----:B------:R-:W-:Y:S05]  /*ead0*/  WARPSYNC.COLLECTIVE R15, `(.L_x_114) ;  /* 0x000000000f087348 */ /* 0x000fea0003c00000 */
[----:B------:R0:W1:Y:S02]  /*eae0*/  SHFL.IDX P6, R14, R13, R12, R11 ;  /* 0x0000000c0d0e7389 */ /* 0x00006400000c000b */
[----:B01----:R-:W-:Y:S01]  /*eaf0*/  ENDCOLLECTIVE ;  /* 0x000000000000791b */ /* 0x003fe20003800000 */
.L_x_114:
[----:B------:R-:W-:Y:S02]  /*eb00*/  IMAD.MOV.U32 R13, RZ, RZ, R5 ;  /* 0x000000ffff0d7224 */ /* 0x000fe400078e0005 */
[----:B------:R-:W-:Y:S02]  /*eb10*/  IMAD.MOV.U32 R12, RZ, RZ, 0x3 ;  /* 0x00000003ff0c7424 */ /* 0x000fe400078e00ff */
[----:B------:R-:W-:-:S07]  /*eb20*/  IMAD.MOV.U32 R3, RZ, RZ, R14 ;  /* 0x000000ffff037224 */ /* 0x000fce00078e000e */
[----:B------:R-:W-:Y:S05]  /*eb30*/  WARPSYNC.COLLECTIVE R15, `(.L_x_115) ;  /* 0x000000000f087348 */ /* 0x000fea0003c00000 */
[----:B------:R0:W1:Y:S02]  /*eb40*/  SHFL.IDX P6, R14, R13, R12, R11 ;  /* 0x0000000c0d0e7389 */ /* 0x00006400000c000b */
[----:B01----:R-:W-:Y:S01]  /*eb50*/  ENDCOLLECTIVE ;  /* 0x000000000000791b */ /* 0x003fe20003800000 */
.L_x_115:
[----:B------:R-:W-:-:S05]  /*eb60*/  @!P3 IADD3 R3, P4, R9, R3, RZ ;  /* 0x000000030903b210 */ /* 0x000fca0007f9e0ff */
[----:B------:R-:W-:-:S05]  /*eb70*/  @!P3 IMAD.X R2, RZ, RZ, R2, P4 ;  /* 0x000000ffff02b224 */ /* 0x000fca00020e0602 */
[----:B------:R-:W-:Y:S01]  /*eb80*/  @!P3 LOP3.LUT R3, R3, R2, RZ, 0x3c, !PT ;  /* 0x000000020303b212 */ /* 0x000fe200078e3cff */
[----:B------:R-:W-:-:S03]  /*eb90*/  IMAD.MOV.U32 R13, RZ, RZ, R6 ;  /* 0x000000ffff0d7224 */ /* 0x000fc600078e0006 */
[----:B------:R-:W-:-:S04]  /*eba0*/  @!P3 LOP3.LUT R2, R3, R2, RZ, 0x3c, !PT ;  /* 0x000000020302b212 */ /* 0x000fc800078e3cff */
[----:B------:R-:W-:Y:S01]  /*ebb0*/  @!P3 LOP3.LUT R3, R3, R2, RZ, 0x3c, !PT ;  /* 0x000000020303b212 */ /* 0x000fe200078e3cff */
[----:B------:R-:W-:-:S07]  /*ebc0*/  IMAD.MOV.U32 R5, RZ, RZ, R14 ;  /* 0x000000ffff057224 */ /* 0x000fce00078e000e */
[----:B------:R-:W-:Y:S05]  /*ebd0*/  WARPSYNC.COLLECTIVE R15, `(.L_x_116) ;  /* 0x000000000f087348 */ /* 0x000fea0003c00000 */
[----:B------:R0:W1:Y:S02]  /*ebe0*/  SHFL.IDX P6, R14, R13, R12, R11 ;  /* 0x0000000c0d0e7389 */ /* 0x00006400000c000b */
[----:B01----:R-:W-:Y:S01]  /*ebf0*/  ENDCOLLECTIVE ;  /* 0x000000000000791b */ /* 0x003fe20003800000 */
.L_x_116:
[----:B------:R-:W-:Y:S01]  /*ec00*/  @!PT LDS RZ, [RZ] ;  /* 0x00000000fffff984 */ /* 0x000fe20000000800 */
[----:B------:R-:W-:Y:S01]  /*ec10*/  @!PT LDS RZ, [RZ] ;  /* 0x00000000fffff984 */ /* 0x000fe20000000800 */
[----:B------:R-:W-:Y:S01]  /*ec20*/  @!PT LDS RZ, [RZ] ;  /* 0x00000000fffff984 */ /* 0x000fe20000000800 */
[----:B------:R-:W-:Y:S04]  /*ec30*/  @!P3 LDGSTS.E.BYPASS.LTC128B.128 [R8+0x15400], desc[UR48][R2.64], !P0 ;  /* 0x154000000208bfae */ /* 0x000fe8000c101d70 */
[----:B------:R-:W-:Y:S04]  /*ec40*/  @!P3 LDGSTS.E.BYPASS.LTC128B.128 [R8+0x17400], desc[UR48][R2.64+0x40], !P1 ;  /* 0x174000400208bfae */ /* 0x000fe8000c901d70 */
[----:B------:R0:W-:Y:S02]  /*ec50*/  @!P3 LDGSTS.E.BYPASS.LTC128B.128 [R8+0x19400], desc[UR48][R2.64+0x80], !P2 ;  /* 0x194000800208bfae */ /* 0x0001e4000d101d70 */
[----:B0-----:R-:W-:Y:S01]  /*ec60*/  IMAD.MOV.U32 R2, RZ, RZ, R14 ;  /* 0x000000ffff027224 */ /* 0x001fe200078e000e */
[----:B------:R-:W-:Y:S06]  /*ec70*/  BRA `(.L_x_117) ;  /* 0xffffffd800947947 */ /* 0x000fec000383ffff */
.L_x_57:
[----:B--2---:R-:W-:-:S04]  /*ec80*/  IMAD.U32 R3, RZ, RZ, UR41 ;  /* 0x00000029ff037e24 */ /* 0x004fc8000f8e00ff */
[----:B------:R2:W3:Y:S03]  /*ec90*/  SYNCS.PHASECHK.TRANS64.TRYWAIT P0, [R3+URZ+0x29820], R0 ;  /* 0x02982000030075a7 */ /* 0x0004e6000800017f */
[----:B---3--:R-:W-:Y:S05]  /*eca0*/  @!P0 NANOSLEEP.SYNCS 0x989680 ;  /* 0x009896800000895d */ /* 0x008fea0003900000 */
[----:B------:R-:W3:Y:S02]  /*ecb0*/  @!P0 SYNCS.PHASECHK.TRANS64 P0, [R3+URZ+0x29820], R0 ;  /* 0x02982000030085a7 */ /* 0x000ee4000800007f */
[----:B---3--:R-:W-:Y:S05]  /*ecc0*/  @!P0 BRA `(.L_x_57) ;  /* 0xfffffffc00ec8947 */ /* 0x008fea000383ffff */
[----:B------:R-:W-:Y:S05]  /*ecd0*/  BRA `(.L_x_118) ;  /* 0xffffffd800d87947 */ /* 0x000fea000383ffff */
.L_x_63:
[----:B0-----:R0:W1:Y:S02]  /*ece0*/  SYNCS.PHASECHK.TRANS64.TRYWAIT P0, [R6+URZ+0x29880], R4 ;  /* 0x02988004060075a7 */ /* 0x001064000800017f */
[----:B-1----:R-:W-:Y:S05]  /*ecf0*/  @!P0 NANOSLEEP.SYNCS 0x989680 ;  /* 0x009896800000895d */ /* 0x002fea0003900000 */
[----:B------:R-:W1:Y:S02]  /*ed00*/  @!P0 SYNCS.PHASECHK.TRANS64 P0, [R6+URZ+0x29880], R4 ;  /* 0x02988004060085a7 */ /* 0x000e64000800007f */
[----:B-1----:R-:W-:Y:S05]  /*ed10*/  @!P0 BRA `(.L_x_63) ;  /* 0xfffffffc00f08947 */ /* 0x002fea000383ffff */
[----:B------:R-:W-:Y:S05]  /*ed20*/  BRA `(.L_x_119) ;  /* 0xffffffdc00847947 */ /* 0x000fea000383ffff */
.L_x_68:
[----:B-1----:R1:W3:Y:S02]  /*ed30*/  SYNCS.PHASECHK.TRANS64.TRYWAIT P0, [R6+URZ+0x29840], R4 ;  /* 0x02984004060075a7 */ /* 0x0022e4000800017f */
[----:B---3--:R-:W-:Y:S05]  /*ed40*/  @!P0 NANOSLEEP.SYNCS 0x989680 ;  /* 0x009896800000895d */ /* 0x008fea0003900000 */
[----:B------:R-:W3:Y:S02]  /*ed50*/  @!P0 SYNCS.PHASECHK.TRANS64 P0, [R6+URZ+0x29840], R4 ;  /* 0x02984004060085a7 */ /* 0x000ee4000800007f */
[----:B---3--:R-:W-:Y:S05]  /*ed60*/  @!P0 BRA `(.L_x_68) ;  /* 0xfffffffc00f08947 */ /* 0x008fea000383ffff */
[----:B------:R-:W-:Y:S05]  /*ed70*/  BRA `(.L_x_120) ;  /* 0xffffffe000007947 */ /* 0x000fea000383ffff */
.L_x_76:
[----:B-1----:R1:W3:Y:S02]  /*ed80*/  SYNCS.PHASECHK.TRANS64.TRYWAIT P0, [R18+URZ+0x29870], R4 ;  /* 0x02987004120075a7 */ /* 0x0022e4000800017f */
[----:B---3--:R-:W-:Y:S05]  /*ed90*/  @!P0 NANOSLEEP.SYNCS 0x989680 ;  /* 0x009896800000895d */ /* 0x008fea0003900000 */
[----:B------:R-:W3:Y:S02]  /*eda0*/  @!P0 SYNCS.PHASECHK.TRANS64 P0, [R18+URZ+0x29870], R4 ;  /* 0x02987004120085a7 */ /* 0x000ee4000800007f */
[----:B---3--:R-:W-:Y:S05]  /*edb0*/  @!P0 BRA `(.L_x_76) ;  /* 0xfffffffc00f08947 */ /* 0x008fea000383ffff */
[----:B------:R-:W-:Y:S05]  /*edc0*/  BRA `(.L_x_121) ;  /* 0xffffffe400187947 */ /* 0x000fea000383ffff */
.L_x_78:
[----:B---3--:R3:W4:Y:S02]  /*edd0*/  SYNCS.PHASECHK.TRANS64.TRYWAIT P0, [R18+URZ+0x29860], R0 ;  /* 0x02986000120075a7 */ /* 0x008724000800017f */
[----:B----4-:R-:W-:Y:S05]  /*ede0*/  @!P0 NANOSLEEP.SYNCS 0x989680 ;  /* 0x009896800000895d */ /* 0x010fea0003900000 */
[----:B------:R-:W4:Y:S02]  /*edf0*/  @!P0 SYNCS.PHASECHK.TRANS64 P0, [R18+URZ+0x29860], R0 ;  /* 0x02986000120085a7 */ /* 0x000f24000800007f */
[----:B----4-:R-:W-:Y:S05]  /*ee00*/  @!P0 BRA `(.L_x_78) ;  /* 0xfffffffc00f08947 */ /* 0x010fea000383ffff */
[----:B------:R-:W-:Y:S05]  /*ee10*/  BRA `(.L_x_122) ;  /* 0xffffffe400207947 */ /* 0x000fea000383ffff */
.L_x_83:
[----:B--2---:R2:W3:Y:S02]  /*ee20*/  SYNCS.PHASECHK.TRANS64.TRYWAIT P0, [R16+URZ+0x29870], R3 ;  /* 0x02987003100075a7 */ /* 0x0044e4000800017f */
[----:B---3--:R-:W-:Y:S05]  /*ee30*/  @!P0 NANOSLEEP.SYNCS 0x989680 ;  /* 0x009896800000895d */ /* 0x008fea0003900000 */
[----:B------:R-:W3:Y:S02]  /*ee40*/  @!P0 SYNCS.PHASECHK.TRANS64 P0, [R16+URZ+0x29870], R3 ;  /* 0x02987003100085a7 */ /* 0x000ee4000800007f */
[----:B---3--:R-:W-:Y:S05]  /*ee50*/  @!P0 BRA `(.L_x_83) ;  /* 0xfffffffc00f08947 */ /* 0x008fea000383ffff */
[----:B------:R-:W-:Y:S05]  /*ee60*/  BRA `(.L_x_123) ;  /* 0xffffffe800b47947 */ /* 0x000fea000383ffff */
.L_x_85:
[----:B--2---:R2:W3:Y:S02]  /*ee70*/  SYNCS.PHASECHK.TRANS64.TRYWAIT P0, [R16+URZ+0x29860], R3 ;  /* 0x02986003100075a7 */ /* 0x0044e4000800017f */
[----:B---3--:R-:W-:Y:S05]  /*ee80*/  @!P0 NANOSLEEP.SYNCS 0x989680 ;  /* 0x009896800000895d */ /* 0x008fea0003900000 */
[----:B------:R-:W3:Y:S02]  /*ee90*/  @!P0 SYNCS.PHASECHK.TRANS64 P0, [R16+URZ+0x29860], R3 ;  /* 0x02986003100085a7 */ /* 0x000ee4000800007f */
[----:B---3--:R-:W-:Y:S05]  /*eea0*/  @!P0 BRA `(.L_x_85) ;  /* 0xfffffffc00f08947 */ /* 0x008fea000383ffff */
[----:B------:R-:W-:Y:S05]  /*eeb0*/  BRA `(.L_x_124) ;  /* 0xffffffe800bc7947 */ /* 0x000fea000383ffff */
.L_x_88:
[----:B0-----:R0:W1:Y:S02]  /*eec0*/  SYNCS.PHASECHK.TRANS64.TRYWAIT P0, [R8+URZ+0x29820], R0 ;  /* 0x02982000080075a7 */ /* 0x001064000800017f */
[----:B-1----:R-:W-:Y:S05]  /*eed0*/  @!P0 NANOSLEEP.SYNCS 0x989680 ;  /* 0x009896800000895d */ /* 0x002fea0003900000 */
[----:B------:R-:W1:Y:S02]  /*eee0*/  @!P0 SYNCS.PHASECHK.TRANS64 P0, [R8+URZ+0x29820], R0 ;  /* 0x02982000080085a7 */ /* 0x000e64000800007f */
[----:B-1----:R-:W-:Y:S05]  /*eef0*/  @!P0 BRA `(.L_x_88) ;  /* 0xfffffffc00f08947 */ /* 0x002fea000383ffff */
[----:B------:R-:W-:Y:S05]  /*ef00*/  BRA `(.L_x_125) ;  /* 0xfffffff0005c7947 */ /* 0x000fea000383ffff */
.L_x_92:
[----:B0-----:R0:W1:Y:S02]  /*ef10*/  SYNCS.PHASECHK.TRANS64.TRYWAIT P1, [R5+URZ], R4 ;  /* 0x00000004050075a7 */ /* 0x001064000802017f */
[----:B-1----:R-:W-:Y:S05]  /*ef20*/  @!P1 NANOSLEEP.SYNCS 0x989680 ;  /* 0x009896800000995d */ /* 0x002fea0003900000 */
[----:B------:R-:W1:Y:S02]  /*ef30*/  @!P1 SYNCS.PHASECHK.TRANS64 P1, [R5+URZ], R4 ;  /* 0x00000004050095a7 */ /* 0x000e64000802007f */
[----:B-1----:R-:W-:Y:S05]  /*ef40*/  @!P1 BRA `(.L_x_92) ;  /* 0xfffffffc00f09947 */ /* 0x002fea000383ffff */
[----:B------:R-:W-:Y:S05]  /*ef50*/  BRA `(.L_x_126) ;  /* 0xfffffff000b47947 */ /* 0x000fea000383ffff */
.L_x_93:
[----:B-1----:R1:W2:Y:S02]  /*ef60*/  SYNCS.PHASECHK.TRANS64.TRYWAIT P1, [R7+URZ], R0 ;  /* 0x00000000070075a7 */ /* 0x0022a4000802017f */
[----:B--2---:R-:W-:Y:S05]  /*ef70*/  @!P1 NANOSLEEP.SYNCS 0x989680 ;  /* 0x009896800000995d */ /* 0x004fea0003900000 */
[----:B------:R-:W2:Y:S02]  /*ef80*/  @!P1 SYNCS.PHASECHK.TRANS64 P1, [R7+URZ], R0 ;  /* 0x00000000070095a7 */ /* 0x000ea4000802007f */
[----:B--2---:R-:W-:Y:S05]  /*ef90*/  @!P1 BRA `(.L_x_93) ;  /* 0xfffffffc00f09947 */ /* 0x004fea000383ffff */
[----:B------:R-:W-:Y:S05]  /*efa0*/  BRA `(.L_x_127) ;  /* 0xfffffff000a87947 */ /* 0x000fea000383ffff */
.L_x_95:
[----:B--2---:R2:W3:Y:S02]  /*efb0*/  SYNCS.PHASECHK.TRANS64.TRYWAIT P1, [R17+URZ+0x29860], R4 ;  /* 0x02986004110075a7 */ /* 0x0044e4000802017f */
[----:B---3--:R-:W-:Y:S05]  /*efc0*/  @!P1 NANOSLEEP.SYNCS 0x989680 ;  /* 0x009896800000995d */ /* 0x008fea0003900000 */
[----:B------:R-:W3:Y:S02]  /*efd0*/  @!P1 SYNCS.PHASECHK.TRANS64 P1, [R17+URZ+0x29860], R4 ;  /* 0x02986004110095a7 */ /* 0x000ee4000802007f */
[----:B---3--:R-:W-:Y:S05]  /*efe0*/  @!P1 BRA `(.L_x_95) ;  /* 0xfffffffc00f09947 */ /* 0x008fea000383ffff */
[----:B------:R-:W-:Y:S05]  /*eff0*/  BRA `(.L_x_128) ;  /* 0xfffffff000a87947 */ /* 0x000fea000383ffff */
.L_x_97:
[----:B---3--:R3:W4:Y:S02]  /*f000*/  SYNCS.PHASECHK.TRANS64.TRYWAIT P1, [R3+URZ+0x29860], R0 ;  /* 0x02986000030075a7 */ /* 0x008724000802017f */
[----:B----4-:R-:W-:Y:S05]  /*f010*/  @!P1 NANOSLEEP.SYNCS 0x989680 ;  /* 0x009896800000995d */ /* 0x010fea0003900000 */
[----:B------:R-:W4:Y:S02]  /*f020*/  @!P1 SYNCS.PHASECHK.TRANS64 P1, [R3+URZ+0x29860], R0 ;  /* 0x02986000030095a7 */ /* 0x000f24000802007f */
[----:B----4-:R-:W-:Y:S05]  /*f030*/  @!P1 BRA `(.L_x_97) ;  /* 0xfffffffc00f09947 */ /* 0x010fea000383ffff */
[----:B------:R-:W-:Y:S05]  /*f040*/  BRA `(.L_x_129) ;  /* 0xfffffff000a87947 */ /* 0x000fea000383ffff */
.L_x_99:
[----:B----4-:R4:W0:Y:S02]  /*f050*/  SYNCS.PHASECHK.TRANS64.TRYWAIT P0, [R17+URZ+0x29880], R4 ;  /* 0x02988004110075a7 */ /* 0x010824000800017f */
[----:B0-----:R-:W-:Y:S05]  /*f060*/  @!P0 NANOSLEEP.SYNCS 0x989680 ;  /* 0x009896800000895d */ /* 0x001fea0003900000 */
[----:B------:R-:W0:Y:S02]  /*f070*/  @!P0 SYNCS.PHASECHK.TRANS64 P0, [R17+URZ+0x29880], R4 ;  /* 0x02988004110085a7 */ /* 0x000e24000800007f */
[----:B0-----:R-:W-:Y:S05]  /*f080*/  @!P0 BRA `(.L_x_99) ;  /* 0xfffffffc00f08947 */ /* 0x001fea000383ffff */
[----:B------:R-:W-:Y:S05]  /*f090*/  BRA `(.L_x_100) ;  /* 0xfffffff000a47947 */ /* 0x000fea000383ffff */
.L_x_130:
[----:B------:R-:W-:-:S00]  /*f0a0*/  BRA `(.L_x_130) ;  /* 0xfffffffc00fc7947 */ /* 0x000fc0000383ffff */
[----:B------:R-:W-:-:S00]  /*f0b0*/  NOP ;  /* 0x0000000000007918 */ /* 0x000fc00000000000 */
        /* <DEDUP_REMOVED lines=12> */
.L_x_2805:


//--------------------- .text._ZN7cutlass13device_kernelIN5flash11enable_sm90INS1_16FlashAttnFwdSm90INS1_25CollectiveMainloopFwdSm90ILi2EN4cute5tupleIJNS5_1CILi2EEENS7_ILi1EEES9_EEENS6_IJNS7_ILi128EEENS7_ILi160EEENS7_ILi192EEEEEELi128ENS_12float_e4m3_tEfNS_4arch4Sm90ELb0ELb0ELb1ELb0ELb0ELb0ELb0ELb1ELb1ELb1ELb0ELb0EEENS1_21CollectiveEpilogueFwdINS6_IJSB_SB_SC_EEESA_NS_10bfloat16_tESH_Li256ELb0ELb1ELb0ELb1EEENS1_29StaticPersistentTileSchedulerILb0EEEEEEEEEvNT_6ParamsE --------------------------
	.section	.text._ZN7cutlass13device_kernelIN5flash11enable_sm90INS1_16FlashAttnFwdSm90INS1_25CollectiveMainloopFwdSm90ILi2EN4cute5tupleIJNS5_1CILi2EEENS7_ILi1EEES9_EEENS6_IJNS7_ILi128EEENS7_ILi160EEENS7_ILi192EEEEEELi128ENS_12float_e4m3_tEfNS_4arch4Sm90ELb0ELb0ELb1ELb0ELb0ELb0ELb0ELb1ELb1ELb1ELb0ELb0EEENS1_21CollectiveEpilogueFwdINS6_IJSB_SB_SC_EEESA_NS_10bfloat16_tESH_Li256ELb0ELb1ELb0ELb1EEENS1_29StaticPersistentTileSchedulerILb0EEEEEEEEEvNT_6ParamsE,"ax",@progbits
	.align	128
.text._ZN7cutlass13device_kernelIN5flash11enable_sm90INS1_16FlashAttnFwdSm90INS1_25CollectiveMainloopFwdSm90ILi2EN4cute5tupleIJNS5_1CILi2EEENS7_ILi1EEES9_EEENS6_IJNS7_ILi128EEENS7_ILi160EEENS7_ILi192EEEEEELi128ENS_12float_e4m3_tEfNS_4arch4Sm90ELb0ELb0ELb1ELb0ELb0ELb0ELb0ELb1ELb1ELb1ELb0ELb0EEENS1_21CollectiveEpilogueFwdINS6_IJSB_SB_SC_EEESA_NS_10bfloat16_tESH_Li256ELb0ELb1ELb0ELb1EEENS1_29StaticPersistentTileSchedulerILb0EEEEEEEEEvNT_6ParamsE:
        .type           _ZN7cutlass13device_kernelIN5flash11enable_sm90INS1_16FlashAttnFwdSm90INS1_25CollectiveMainloopFwdSm90ILi2EN4cute5tupleIJNS5_1CILi2EEENS7_ILi1EEES9_EEENS6_IJNS7_ILi128EEENS7_ILi160EEENS7_ILi192EEEEEELi128ENS_12float_e4m3_tEfNS_4arch4Sm90ELb0ELb0ELb1ELb0ELb0ELb0ELb0ELb1ELb1ELb1ELb0ELb0EEENS1_21CollectiveEpilogueFwdINS6_IJSB_SB_SC_EEESA_NS_10bfloat16_tESH_Li256ELb0ELb1ELb0ELb1EEENS1_29StaticPersistentTileSchedulerILb0EEEEEEEEEvNT_6ParamsE,@function
        .size           _ZN7cutlass13device_kernelIN5flash11enable_sm90INS1_16FlashAttnFwdSm90INS1_25CollectiveMainloopFwdSm90ILi2EN4cute5tupleIJNS5_1CILi2EEENS7_ILi1EEES9_EEENS6_IJNS7_ILi128EEENS7_ILi160EEENS7_ILi192EEEEEELi128ENS_12float_e4m3_tEfNS_4arch4Sm90ELb0ELb0ELb1ELb0ELb0ELb0ELb0ELb1ELb1ELb1ELb0ELb0EEENS1_21CollectiveEpilogueFwdINS6_IJSB_SB_SC_EEESA_NS_10bfloat16_tESH_Li256ELb0ELb1ELb0ELb1EEENS1_29StaticPersistentTileSchedulerILb0EEEEEEEEEvNT_6ParamsE,(.L_x_2806 - _ZN7cutlass13device_kernelIN5flash11enable_sm90INS1_16FlashAttnFwdSm90INS1_25CollectiveMainloopFwdSm90ILi2EN4cute5tupleIJNS5_1CILi2EEENS7_ILi1EEES9_EEENS6_IJNS7_ILi128EEENS7_ILi160EEENS7_ILi192EEEEEELi128ENS_12float_e4m3_tEfNS_4arch4Sm90ELb0ELb0ELb1ELb0ELb0ELb0ELb0ELb1ELb1ELb1ELb0ELb0EEENS1_21CollectiveEpilogueFwdINS6_IJSB_SB_SC_EEESA_NS_10bfloat16_tESH_Li256ELb0ELb1ELb0ELb1EEENS1_29StaticPersistentTileSchedulerILb0EEEEEEEEEvNT_6ParamsE)
        .other          _ZN7cutlass13device_kernelIN5flash11enable_sm90INS1_16FlashAttnFwdSm90INS1_25CollectiveMainloopFwdSm90ILi2EN4cute5tupleIJNS5_1CILi2EEENS7_ILi1EEES9_EEENS6_IJNS7_ILi128EEENS7_ILi160EEENS7_ILi192EEEEEELi128ENS_12float_e4m3_tEfNS_4arch4Sm90ELb0ELb0ELb1ELb0ELb0ELb0ELb0ELb1ELb1ELb1ELb0ELb0EEENS1_21CollectiveEpilogueFwdINS6_IJSB_SB_SC_EEESA_NS_10bfloat16_tESH_Li256ELb0ELb1ELb0ELb1EEENS1_29StaticPersistentTileSchedulerILb0EEEEEEEEEvNT_6ParamsE,@"STO_CUDA_ENTRY STV_DEFAULT"
_ZN7cutlass13device_kernelIN5flash11enable_sm90INS1_16FlashAttnFwdSm90INS1_25CollectiveMainloopFwdSm90ILi2EN4cute5tupleIJNS5_1CILi2EEENS7_ILi1EEES9_EEENS6_IJNS7_ILi128EEENS7_ILi160EEENS7_ILi192EEEEEELi128ENS_12float_e4m3_tEfNS_4arch4Sm90ELb0ELb0ELb1ELb0ELb0ELb0ELb0ELb1ELb1ELb1ELb0ELb0EEENS1_21CollectiveEpilogueFwdINS6_IJSB_SB_SC_EEESA_NS_10bfloat16_tESH_Li256ELb0ELb1ELb0ELb1EEENS1_29StaticPersistentTileSchedulerILb0EEEEEEEEEvNT_6ParamsE:
        /* <DEDUP_REMOVED lines=18> */
.L_x_132:
[----:B------:R-:W-:Y:S05]  /*0120*/  BSYNC B0 ;  /* 0x0000000000007941 */ /* 0x000fea0003800000 */
.L_x_131:
        /* <DEDUP_REMOVED lines=41> */
.L_x_133:
[----:B0-----:R-:W0:Y:S01]  /*03c0*/  S2UR UR4, SR_CTAID.Y ;  /* 0x00000000000479c3 */ /* 0x001e220000002600 */
[----:B------:R-:W3:Y:S01]  /*03d0*/  SHFL.IDX PT, R4, R0, RZ, 0x1f ;  /* 0x00001fff00047589 */ /* 0x000ee200000e0000 */
[----:B------:R-:W-:Y:S01]  /*03e0*/  ULDC UR5, c[0x0][0x154] ;  /* 0x0000550000057ab9 */ /* 0x000fe20000000800 */
[----:B------:R-:W-:-:S05]  /*03f0*/  NOP ;  /* 0x0000000000007918 */ /* 0x000fca0000000000 */
[----:B------:R-:W5:Y:S08]  /*0400*/  S2UR UR50, SR_CTAID.X ;  /* 0x00000000003279c3 */ /* 0x000f700000002500 */
[----:B------:R-:W1:Y:S01]  /*0410*/  LDC R6, c[0x0][0x148] ;  /* 0x00005200ff067b82 */ /* 0x000e620000000800 */
[----:B0-----:R-:W-:Y:S02]  /*0420*/  I2FP.F32.U32 R3, UR4 ;  /* 0x0000000400037c45 */ /* 0x001fe40008201000 */
[----:B---3--:R-:W-:-:S03]  /*0430*/  ISETP.NE.AND P0, PT, R4, RZ, PT ;  /* 0x000000ff0400720c */ /* 0x008fc60003f05270 */
[----:B------:R-:W-:Y:S01]  /*0440*/  FMUL R5, R3, UR5 ;  /* 0x0000000503057c20 */ /* 0x000fe20008400000 */
[----:B------:R-:W-:Y:S02]  /*0450*/  SHF.R.S32.HI R3, RZ, 0x1f, R7 ;  /* 0x0000001fff037819 */ /* 0x000fe40000011407 */
[----:B-----5:R-:W-:-:S03]  /*0460*/  I2FP.F32.U32 R4, UR50 ;  /* 0x0000003200047c45 */ /* 0x020fc60008201000 */
[----:B------:R-:W0:Y:S02]  /*0470*/  F2I.U32.TRUNC.NTZ R5, R5 ;  /* 0x0000000500057305 */ /* 0x000e24000020f000 */
[----:B0-----:R-:W-:-:S04]  /*0480*/  IMAD.MOV R11, RZ, RZ, -R5 ;  /* 0x000000ffff0b7224 */ /* 0x001fc800078e0a05 */
[----:B-1----:R-:W-:Y:S01]  /*0490*/  IMAD R11, R6, R11, UR4 ;  /* 0x00000004060b7e24 */ /* 0x002fe2000f8e020b */
[----:B------:R-:W-:Y:S02]  /*04a0*/  ULDC UR4, c[0x0][0x150] ;  /* 0x0000540000047ab9 */ /* 0x000fe40000000800 */
[----:B------:R-:W-:Y:S01]  /*04b0*/  FMUL R8, R4, UR4 ;  /* 0x0000000404087c20 */ /* 0x000fe20008400000 */
[----:B------:R-:W-:Y:S06]  /*04c0*/  @P0 BRA `(.L_x_134) ;  /* 0x0000000000480947 */ /* 0x000fec0003800000 */
[----:B------:R-:W0:Y:S01]  /*04d0*/  S2UR UR5, SR_CgaCtaId ;  /* 0x00000000000579c3 */ /* 0x000e220000008800 */
[----:B------:R-:W-:Y:S01]  /*04e0*/  UMOV UR4, 0x400 ;  /* 0x0000040000047882 */ /* 0x000fe20000000000 */
[----:B------:R-:W-:Y:S01]  /*04f0*/  UMOV UR6, 0x80 ;  /* 0x0000008000067882 */ /* 0x000fe20000000000 */
[----:B------:R-:W-:Y:S01]  /*0500*/  UMOV UR9, 0x100 ;  /* 0x0000010000097882 */ /* 0x000fe20000000000 */
[----:B------:R-:W-:-:S04]  /*0510*/  UIADD3 UR6, -UR6, 0x100000, URZ ;  /* 0x0010000006067890 */ /* 0x000fc8000fffe13f */
[----:B------:R-:W-:Y:S02]  /*0520*/  USHF.L.U32 UR7, UR6, 0xb, URZ ;  /* 0x0000000b06077899 */ /* 0x000fe4000800063f */
[----:B------:R-:W-:Y:S01]  /*0530*/  USHF.L.U32 UR6, UR6, 0x1, URZ ;  /* 0x0000000106067899 */ /* 0x000fe2000800063f */
[----:B------:R-:W-:Y:S01]  /*0540*/  ELECT P0, URZ, PT ;  /* 0x00000000003f782f */ /* 0x000fe20003800000 */
[----:B0-----:R-:W-:Y:S02]  /*0550*/  ULEA UR8, UR5, UR4, 0x18 ;  /* 0x0000000405087291 */ /* 0x001fe4000f8ec03f */
[----:B------:R-:W-:-:S04]  /*0560*/  UIADD3 UR4, -UR9, 0x100000, URZ ;  /* 0x0010000009047890 */ /* 0x000fc8000fffe13f */
[----:B------:R-:W-:Y:S02]  /*0570*/  USHF.L.U32 UR5, UR4, 0xb, URZ ;  /* 0x0000000b04057899 */ /* 0x000fe4000800063f */
[----:B------:R-:W-:Y:S01]  /*0580*/  USHF.L.U32 UR4, UR4, 0x1, URZ ;  /* 0x0000000104047899 */ /* 0x000fe2000800063f */
[----:B------:R-:W0:Y:S03]  /*0590*/  FENCE.VIEW.ASYNC.S ;  /* 0x00000000000073c6 */ /* 0x000e260000000000 */
[----:B0-----:R0:W1:Y:S08]  /*05a0*/  SYNCS.EXCH.64 URZ, [UR8+0x29850], UR6 ;  /* 0x02985006083f75b2 */ /* 0x0010700008000100 */
[----:B------:R0:W3:Y:S01]  /*05b0*/  SYNCS.EXCH.64 URZ, [UR8+0x29860], UR4 ;  /* 0x02986004083f75b2 */ /* 0x0000e20008000100 */
[----:B------:R0:W0:Y:S01]  /*05c0*/  SYNCS.EXCH.64 URZ, [UR8+0x29858], UR6 ;  /* 0x02985806083f75b2 */ /* 0x0000220008000100 */
[----:B------:R0:W0:Y:S01]  /*05d0*/  SYNCS.EXCH.64 URZ, [UR8+0x29868], UR4 ;  /* 0x02986804083f75b2 */ /* 0x0000220008000100 */
[----:B------:R-:W-:Y:S01]  /*05e0*/  NOP ;  /* 0x0000000000007918 */ /* 0x000fe20000000000 */
.L_x_134:
[----:B------:R-:W5:Y:S01]  /*05f0*/  SHFL.IDX PT, R6, R0, RZ, 0x1f ;  /* 0x00001fff00067589 */ /* 0x000f6200000e0000 */
[----:B------:R-:W-:Y:S01]  /*0600*/  LEA.HI R3, R3, R7, RZ, 0x7 ;  /* 0x0000000703037211 */ /* 0x000fe200078f38ff */
[----:B------:R-:W0:Y:S01]  /*0610*/  LDC R9, c[0x0][0x144] ;  /* 0x00005100ff097b82 */ /* 0x000e220000000800 */
[----:B------:R-:W0:Y:S01]  /*0620*/  F2I.U32.TRUNC.NTZ R8, R8 ;  /* 0x0000000800087305 */ /* 0x000e22000020f000 */
[----:B------:R-:W-:Y:S01]  /*0630*/  NOP ;  /* 0x0000000000007918 */ /* 0x000fe20000000000 */
[----:B------:R-:W-:-:S05]  /*0640*/  LOP3.LUT R3, R3, 0xffffff80, RZ, 0xc0, !PT ;  /* 0xffffff8003037812 */ /* 0x000fca00078ec0ff */
[----:B------:R-:W-:Y:S01]  /*0650*/  IMAD.IADD R3, R7, 0x1, -R3 ;  /* 0x0000000107037824 */ /* 0x000fe200078e0a03 */
[----:B------:R-:W-:-:S04]  /*0660*/  SHF.R.S32.HI R7, RZ, 0x1f, R2 ;  /* 0x0000001fff077819 */ /* 0x000fc80000011402 */
[----:B------:R-:W-:Y:S02]  /*0670*/  SHF.R.S32.HI R4, RZ, 0x1f, R3 ;  /* 0x0000001fff047819 */ /* 0x000fe40000011403 */
[----:B------:R-:W-:Y:S02]  /*0680*/  LEA.HI R7, R7, R2, RZ, 0x2 ;  /* 0x0000000207077211 */ /* 0x000fe400078f10ff */
[----:B------:R-:W-:-:S04]  /*0690*/  LEA.HI R4, R4, R3, RZ, 0x3 ;  /* 0x0000000304047211 */ /* 0x000fc800078f18ff */
[--C-:B------:R-:W-:Y:S02]  /*06a0*/  SHF.R.S32.HI R5, RZ, 0x3, R4.reuse ;  /* 0x00000003ff057819 */ /* 0x100fe40000011404 */
[----:B-----5:R-:W-:Y:S02]  /*06b0*/  ISETP.NE.AND P0, PT, R6, RZ, PT ;  /* 0x000000ff0600720c */ /* 0x020fe40003f05270 */
[----:B------:R-:W-:-:S04]  /*06c0*/  SHF.R.S32.HI R4, RZ, 0x1f, R4 ;  /* 0x0000001fff047819 */ /* 0x000fc80000011404 */
[----:B------:R-:W-:-:S04]  /*06d0*/  LEA.HI R4, R4, R5, RZ, 0x2 ;  /* 0x0000000504047211 */ /* 0x000fc800078f10ff */
[----:B------:R-:W-:-:S03]  /*06e0*/  LOP3.LUT R4, R4, 0xfffffffc, RZ, 0xc0, !PT ;  /* 0xfffffffc04047812 */ /* 0x000fc600078ec0ff */
[----:B------:R-:W-:Y:S05]  /*06f0*/  @P0 BRA `(.L_x_135) ;  /* 0x0000000000480947 */ /* 0x000fea0003800000 */
[----:B0-----:R-:W0:Y:S01]  /*0700*/  S2UR UR5, SR_CgaCtaId ;  /* 0x00000000000579c3 */ /* 0x001e220000008800 */
        /* <DEDUP_REMOVED lines=12> */
[----:B0-----:R0:W0:Y:S08]  /*07d0*/  SYNCS.EXCH.64 URZ, [UR8+0x29870], UR6 ;  /* 0x02987006083f75b2 */ /* 0x0010300008000100 */
[----:B------:R0:W0:Y:S01]  /*07e0*/  SYNCS.EXCH.64 URZ, [UR8+0x29880], UR4 ;  /* 0x02988004083f75b2 */ /* 0x0000220008000100 */
[----:B------:R0:W0:Y:S01]  /*07f0*/  SYNCS.EXCH.64 URZ, [UR8+0x29878], UR6 ;  /* 0x02987806083f75b2 */ /* 0x0000220008000100 */
[----:B------:R0:W0:Y:S01]  /*0800*/  SYNCS.EXCH.64 URZ, [UR8+0x29888], UR4 ;  /* 0x02988804083f75b2 */ /* 0x0000220008000100 */
[----:B------:R-:W-:Y:S01]  /*0810*/  NOP ;  /* 0x0000000000007918 */ /* 0x000fe20000000000 */
.L_x_135:
[----:B------:R-:W5:Y:S01]  /*0820*/  SHFL.IDX PT, R12, R0, RZ, 0x1f ;  /* 0x00001fff000c7589 */ /* 0x000f6200000e0000 */
[----:B------:R-:W-:Y:S01]  /*0830*/  LOP3.LUT R7, R7, 0x3ffffffc, RZ, 0xc0, !PT ;  /* 0x3ffffffc07077812 */ /* 0x000fe200078ec0ff */
[----:B------:R-:W-:Y:S01]  /*0840*/  IMAD.IADD R4, R5, 0x1, -R4 ;  /* 0x0000000105047824 */ /* 0x000fe200078e0a04 */
[----:B------:R-:W-:Y:S01]  /*0850*/  SHF.R.S32.HI R5, RZ, 0x1f, R6 ;  /* 0x0000001fff057819 */ /* 0x000fe20000011406 */
[----:B------:R-:W1:Y:S01]  /*0860*/  LDC R10, c[0x0][0x140] ;  /* 0x00005000ff0a7b82 */ /* 0x000e620000000800 */
[----:B0-----:R-:W-:Y:S01]  /*0870*/  IMAD.MOV R8, RZ, RZ, -R8 ;  /* 0x000000ffff087224 */ /* 0x001fe200078e0a08 */
[----:B------:R-:W-:Y:S01]  /*0880*/  NOP ;  /* 0x0000000000007918 */ /* 0x000fe20000000000 */
[----:B------:R-:W-:Y:S01]  /*0890*/  IMAD.IADD R7, R2, 0x1, -R7 ;  /* 0x0000000102077824 */ /* 0x000fe200078e0a07 */
[----:B------:R-:W-:Y:S01]  /*08a0*/  LEA.HI R5, R5, R6, RZ, 0x2 ;  /* 0x0000000605057211 */ /* 0x000fe200078f10ff */
[----:B------:R-:W-:Y:S02]  /*08b0*/  IMAD R9, R9, R8, UR50 ;  /* 0x0000003209097e24 */ /* 0x000fe4000f8e0208 */
[----:B------:R-:W-:Y:S01]  /*08c0*/  IMAD R7, R7, 0x4, R4 ;  /* 0x0000000407077824 */ /* 0x000fe200078e0204 */
[----:B------:R-:W-:-:S04]  /*08d0*/  LOP3.LUT R5, R5, 0x3ffffffc, RZ, 0xc0, !PT ;  /* 0x3ffffffc05057812 */ /* 0x000fc800078ec0ff */
[----:B------:R-:W-:Y:S01]  /*08e0*/  LEA.HI R2, R7, R7, RZ, 0x1 ;  /* 0x0000000707027211 */ /* 0x000fe200078f08ff */
[----:B------:R-:W-:-:S03]  /*08f0*/  IMAD.IADD R5, R6, 0x1, -R5 ;  /* 0x0000000106057824 */ /* 0x000fc600078e0a05 */
[----:B------:R-:W-:Y:S01]  /*0900*/  LOP3.LUT R2, R2, 0xfffffffe, RZ, 0xc0, !PT ;  /* 0xfffffffe02027812 */ /* 0x000fe200078ec0ff */
[----:B------:R-:W-:Y:S01]  /*0910*/  IMAD R5, R5, 0x4, R4 ;  /* 0x0000000405057824 */ /* 0x000fe200078e0204 */
[----:B-----5:R-:W-:-:S03]  /*0920*/  ISETP.NE.AND P0, PT, R12, RZ, PT ;  /* 0x000000ff0c00720c */ /* 0x020fc60003f05270 */
[----:B------:R-:W-:-:S05]  /*0930*/  IMAD.IADD R2, R7, 0x1, -R2 ;  /* 0x0000000107027824 */ /* 0x000fca00078e0a02 */
[----:B------:R-:W-:Y:S02]  /*0940*/  ISETP.NE.AND P5, PT, R2, R9, PT ;  /* 0x000000090200720c */ /* 0x000fe40003fa5270 */
[----:B------:R-:W-:-:S04]  /*0950*/  LEA.HI R2, R5, R5, RZ, 0x1 ;  /* 0x0000000505027211 */ /* 0x000fc800078f08ff */
[----:B------:R-:W-:Y:S01]  /*0960*/  LOP3.LUT R2, R2, 0xfffffffe, RZ, 0xc0, !PT ;  /* 0xfffffffe02027812 */ /* 0x000fe200078ec0ff */
[----:B------:R-:W-:Y:S06]  /*0970*/  @P0 BRA `(.L_x_136) ;  /* 0x0000000000480947 */ /* 0x000fec0003800000 */
[----:B------:R-:W0:Y:S01]  /*0980*/  S2UR UR5, SR_CgaCtaId ;  /* 0x00000000000579c3 */ /* 0x000e220000008800 */
        /* <DEDUP_REMOVED lines=17> */
.L_x_136:
[----:B------:R-:W5:Y:S01]  /*0aa0*/  SHFL.IDX PT, R6, R0, RZ, 0x1f ;  /* 0x00001fff00067589 */ /* 0x000f6200000e0000 */
[----:B------:R-:W-:Y:S01]  /*0ab0*/  IMAD.IADD R2, R5, 0x1, -R2 ;  /* 0x0000000105027824 */ /* 0x000fe200078e0a02 */
[----:B------:R-:W-:Y:S01]  /*0ac0*/  LOP3.LUT P0, RZ, R3, 0x7, RZ, 0xc0, !PT ;  /* 0x0000000703ff7812 */ /* 0x000fe2000780c0ff */
[----:B------:R-:W-:Y:S01]  /*0ad0*/  IMAD.SHL.U32 R4, R5, 0x4, RZ ;  /* 0x0000000405047824 */ /* 0x000fe200078e00ff */
[----:B-1----:R-:W-:Y:S01]  /*0ae0*/  ISETP.EQ.U32.AND P1, PT, R10, 0x1, PT ;  /* 0x000000010a00780c */ /* 0x002fe20003f22070 */
[----:B------:R-:W-:Y:S01]  /*0af0*/  IMAD.SHL.U32 R16, R7, 0x4, RZ ;  /* 0x0000000407107824 */ /* 0x000fe200078e00ff */
[----:B------:R-:W-:Y:S01]  /*0b00*/  ISETP.NE.AND P2, PT, R2, R9, PT ;  /* 0x000000090200720c */ /* 0x000fe20003f45270 */
[----:B------:R-:W-:Y:S01]  /*0b10*/  NOP ;  /* 0x0000000000007918 */ /* 0x000fe20000000000 */
[----:B------:R-:W-:Y:S02]  /*0b20*/  LOP3.LUT R8, R5, 0xc, R4, 0x78, !PT ;  /* 0x0000000c05087812 */ /* 0x000fe400078e7804 */
[----:B------:R-:W-:-:S03]  /*0b30*/  LOP3.LUT R16, R7, 0xc, R16, 0x78, !PT ;  /* 0x0000000c07107812 */ /* 0x000fc600078e7810 */
[----:B------:R1:W-:Y:S01]  /*0b40*/  STL [R1+0x10], R8 ;  /* 0x0000100801007387 */ /* 0x0003e20000100800 */
[C---:B------:R-:W-:Y:S02]  /*0b50*/  @P5 LEA.HI R2, R16.reuse, R16, RZ, 0x1 ;  /* 0x0000001010025211 */ /* 0x040fe400078f08ff */
[----:B------:R-:W-:Y:S02]  /*0b60*/  ISETP.LT.U32.AND P4, PT, R16, 0x2, !P0 ;  /* 0x000000021000780c */ /* 0x000fe40004781070 */
[----:B------:R-:W-:Y:S02]  /*0b70*/  @P5 SHF.R.S32.HI R2, RZ, 0x1, R2 ;  /* 0x00000001ff025819 */ /* 0x000fe40000011402 */
[----:B------:R-:W-:Y:S02]  /*0b80*/  @P2 LEA.HI R3, R8, R8, RZ, 0x1 ;  /* 0x0000000808032211 */ /* 0x000fe400078f08ff */
[----:B------:R-:W-:Y:S01]  /*0b90*/  @P5 ISETP.NE.AND P6, PT, R2, R11, PT ;  /* 0x0000000b0200520c */ /* 0x000fe20003fc5270 */
[----:B------:R-:W-:Y:S01]  /*0ba0*/  IMAD.MOV.U32 R2, RZ, RZ, 0x1 ;  /* 0x00000001ff027424 */ /* 0x000fe200078e00ff */
[----:B-----5:R-:W-:-:S02]  /*0bb0*/  ISETP.NE.AND P3, PT, R6, RZ, PT ;  /* 0x000000ff0600720c */ /* 0x020fc40003f65270 */
[----:B------:R-:W-:Y:S02]  /*0bc0*/  @P2 SHF.R.S32.HI R4, RZ, 0x1, R3 ;  /* 0x00000001ff042819 */ /* 0x000fe40000011403 */
[----:B------:R-:W-:Y:S02]  /*0bd0*/  SEL R3, RZ, 0x1, !P4 ;  /* 0x00000001ff037807 */ /* 0x000fe40006000000 */
[----:B------:R-:W-:Y:S02]  /*0be0*/  @P5 SEL R2, RZ, 0x1, P6 ;  /* 0x00000001ff025807 */ /* 0x000fe40003000000 */
[----:B------:R-:W-:Y:S01]  /*0bf0*/  @P2 ISETP.NE.AND P4, PT, R4, R11, PT ;  /* 0x0000000b0400220c */ /* 0x000fe20003f85270 */
[----:B------:R-:W-:Y:S01]  /*0c00*/  IMAD.MOV.U32 R4, RZ, RZ, 0x1 ;  /* 0x00000001ff047424 */ /* 0x000fe200078e00ff */
[----:B------:R-:W-:Y:S02]  /*0c10*/  ISETP.LT.U32.AND P0, PT, R8, 0x2, !P0 ;  /* 0x000000020800780c */ /* 0x000fe40004701070 */
[----:B------:R-:W-:-:S02]  /*0c20*/  LOP3.LUT R2, R2, R3, RZ, 0xc0, !PT ;  /* 0x0000000302027212 */ /* 0x000fc400078ec0ff */
[----:B------:R-:W-:Y:S02]  /*0c30*/  SEL R3, RZ, 0x1, !P0 ;  /* 0x00000001ff037807 */ /* 0x000fe40004000000 */
[----:B------:R-:W-:Y:S01]  /*0c40*/  @P2 SEL R4, RZ, 0x1, P4 ;  /* 0x00000001ff042807 */ /* 0x000fe20002000000 */
[----:B-1----:R-:W-:Y:S06]  /*0c50*/  @P3 BRA `(.L_x_137) ;  /* 0x0000000000483947 */ /* 0x002fec0003800000 */
        /* <DEDUP_REMOVED lines=17> */
[----:B-1----:R-:W-:Y:S01]  /*0d70*/  NOP ;  /* 0x0000000000007918 */ /* 0x002fe20000000000 */
.L_x_137:
[----:B------:R-:W-:Y:S01]  /*0d80*/  LOP3.LUT R3, R4, R3, RZ, 0xc0, !PT ;  /* 0x0000000304037212 */ /* 0x000fe200078ec0ff */
[----:B------:R-:W-:-:S04]  /*0d90*/  NOP ;  /* 0x0000000000007918 */ /* 0x000fc80000000000 */
[----:B------:R1:W-:Y:S01]  /*0da0*/  STL [R1+0xc], R3 ;  /* 0x00000c0301007387 */ /* 0x0003e20000100800 */
[----:B------:R-:W-:Y:S05]  /*0db0*/  @!P1 BRA `(.L_x_138) ;  /* 0x0000000000089947 */ /* 0x000fea0003800000 */
[----:B0-234-:R-:W-:Y:S01]  /*0dc0*/  UCGABAR_ARV ;  /* 0x00000000000079c7 */ /* 0x01dfe20008000000 */
[----:B------:R-:W-:Y:S05]  /*0dd0*/  BRA `(.L_x_139) ;  /* 0x0000000000047947 */ /* 0x000fea0003800000 */
.L_x_138:
[----:B0-234-:R-:W-:Y:S01]  /*0de0*/  NOP ;  /* 0x0000000000007918 */ /* 0x01dfe20000000000 */
.L_x_139:
[----:B------:R-:W-:Y:S05]  /*0df0*/  @!P1 BRA `(.L_x_140) ;  /* 0x00000000000c9947 */ /* 0x000fea0003800000 */
[----:B------:R-:W-:Y:S01]  /*0e00*/  UCGABAR_WAIT ;  /* 0x0000000000007dc7 */ /* 0x000fe20008000000 */
[----:B------:R-:W-:Y:S01]  /*0e10*/  CCTL.IVALL ;  /* 0x00000000ff00798f */ /* 0x000fe20002000000 */
[----:B------:R-:W-:Y:S05]  /*0e20*/  BRA `(.L_x_141) ;  /* 0x0000000000047947 */ /* 0x000fea0003800000 */
.L_x_140:
[----:B------:R-:W-:Y:S06]  /*0e30*/  BAR.SYNC.DEFER_BLOCKING 0x0 ;  /* 0x0000000000007b1d */ /* 0x000fec0000010000 */
.L_x_141:
[----:B------:R-:W-:Y:S01]  /*0e40*/  PLOP3.LUT P0, PT, PT, PT, UP0, 0x80, 0x0 ;  /* 0x000000000000781c */ /* 0x000fe20003f0f008 */
[----:B------:R-:W-:Y:S01]  /*0e50*/  UMOV UR38, 0x1 ;  /* 0x0000000100267882 */ /* 0x000fe20000000000 */
[----:B------:R-:W-:Y:S01]  /*0e60*/  ULDC.64 UR48, c[0x0][0x208] ;  /* 0x0000820000307ab9 */ /* 0x000fe20000000a00 */
[----:B------:R-:W-:-:S10]  /*0e70*/  USEL UR38, UR38, 0x2, !UP0 ;  /* 0x0000000226267887 */ /* 0x000fd4000c000000 */
[----:B------:R-:W-:Y:S05]  /*0e80*/  @!P0 BRA `(.L_x_142) ;  /* 0x000000a000188947 */ /* 0x000fea0003800000 */
.L_x_143:
[----:B------:R-:W-:-:S08]  /*0e90*/  NOP ;  /* 0x0000000000007918 */ /* 0x000fd00000000000 */
[----:B------:R-:W0:Y:S02]  /*0ea0*/  USETMAXREG.TRY_ALLOC.CTAPOOL UP0, 0xf0 ;  /* 0x000000f0000079c8 */ /* 0x000e240008000600 */
[----:B0-----:R-:W-:-:S13]  /*0eb0*/  PLOP3.LUT P0, PT, PT, PT, UP0, 0x80, 0x0 ;  /* 0x000000000000781c */ /* 0x001fda0003f0f008 */
[----:B------:R-:W-:Y:S05]  /*0ec0*/  @!P0 BRA `(.L_x_143) ;  /* 0xfffffffc00f08947 */ /* 0x000fea000383ffff */
[----:B-1----:R-:W0:Y:S01]  /*0ed0*/  S2R R3, SR_TID.X ;  /* 0x0000000000037919 */ /* 0x002e220000002100 */
        /* <DEDUP_REMOVED lines=10> */
[----:B------:R-:W-:Y:S01]  /*0f80*/  UMOV UR44, URZ ;  /* 0x0000003f002c7c82 */ /* 0x000fe20008000000 */
[----:B------:R-:W-:Y:S02]  /*0f90*/  UMOV UR43, URZ ;  /* 0x0000003f002b7c82 */ /* 0x000fe40008000000 */
[----:B------:R-:W-:Y:S01]  /*0fa0*/  SHF.R.S32.HI R0, RZ, 0x1f, R19 ;  /* 0x0000001fff007819 */ /* 0x000fe20000011413 */
[----:B------:R-:W-:-:S03]  /*0fb0*/  UMOV UR51, URZ ;  /* 0x0000003f00337c82 */ /* 0x000fc60008000000 */
[CC--:B------:R-:W-:Y:S02]  /*0fc0*/  LEA.HI R3, R0.reuse, R19.reuse, RZ, 0x7 ;  /* 0x0000001300037211 */ /* 0x0c0fe400078f38ff */
[CC--:B------:R-:W-:Y:S02]  /*0fd0*/  LEA.HI R5, R0.reuse, R19.reuse, RZ, 0x5 ;  /* 0x0000001300057211 */ /* 0x0c0fe400078f28ff */
[----:B------:R-:W-:Y:S02]  /*0fe0*/  LOP3.LUT R4, R3, 0xffffff80, RZ, 0xc0, !PT ;  /* 0xffffff8003047812 */ /* 0x000fe400078ec0ff */
[CC--:B------:R-:W-:Y:S01]  /*0ff0*/  LEA.HI R6, R0.reuse, R19.reuse, RZ, 0x4 ;  /* 0x0000001300067211 */ /* 0x0c0fe200078f20ff */
[----:B------:R-:W-:Y:S01]  /*1000*/  IMAD.SHL.U32 R5, R5, 0x20, RZ ;  /* 0x0000002005057824 */ /* 0x000fe200078e00ff */
[----:B------:R-:W-:Y:S01]  /*1010*/  LEA.HI R10, R0, R19, RZ, 0x2 ;  /* 0x00000013000a7211 */ /* 0x000fe200078f10ff */
[----:B------:R-:W-:Y:S01]  /*1020*/  IMAD.IADD R23, R19, 0x1, -R4 ;  /* 0x0000000113177824 */ /* 0x000fe200078e0a04 */
[----:B------:R-:W-:-:S02]  /*1030*/  LOP3.LUT R8, R6, 0x3fffff0, RZ, 0xc0, !PT ;  /* 0x03fffff006087812 */ /* 0x000fc400078ec0ff */
[----:B------:R-:W-:Y:S02]  /*1040*/  LOP3.LUT R9, R5, 0xfffffc00, RZ, 0xc0, !PT ;  /* 0xfffffc0005097812 */ /* 0x000fe400078ec0ff */
[----:B------:R-:W-:Y:S01]  /*1050*/  SHF.R.S32.HI R4, RZ, 0x1f, R23 ;  /* 0x0000001fff047819 */ /* 0x000fe20000011417 */
[----:B------:R-:W-:Y:S01]  /*1060*/  IMAD.IADD R8, R19, 0x1, -R8 ;  /* 0x0000000113087824 */ /* 0x000fe200078e0a08 */
[----:B------:R-:W-:Y:S02]  /*1070*/  SHF.R.S32.HI R7, RZ, 0x4, R6 ;  /* 0x00000004ff077819 */ /* 0x000fe40000011406 */
[----:B------:R-:W-:Y:S01]  /*1080*/  LEA.HI R5, R4, R23, RZ, 0x2 ;  /* 0x0000001704057211 */ /* 0x000fe200078f10ff */
[----:B------:R-:W-:Y:S01]  /*1090*/  IMAD R9, R8, 0x40, R9 ;  /* 0x0000004008097824 */ /* 0x000fe200078e0209 */
[----:B------:R-:W-:Y:S02]  /*10a0*/  LEA.HI R6, R6, R7, RZ, 0x1 ;  /* 0x0000000706067211 */ /* 0x000fe400078f08ff */
[----:B------:R-:W-:-:S02]  /*10b0*/  SHF.R.S32.HI R8, RZ, 0x2, R5 ;  /* 0x00000002ff087819 */ /* 0x000fc40000011405 */
[----:B------:R-:W-:Y:S02]  /*10c0*/  SHF.R.S32.HI R11, RZ, 0x1f, R5 ;  /* 0x0000001fff0b7819 */ /* 0x000fe40000011405 */
[----:B------:R-:W-:Y:S02]  /*10d0*/  LOP3.LUT R6, R6, 0x1ffffffe, RZ, 0xc0, !PT ;  /* 0x1ffffffe06067812 */ /* 0x000fe400078ec0ff */
[----:B------:R-:W-:Y:S02]  /*10e0*/  LOP3.LUT R10, R10, 0xfffffffc, RZ, 0xc0, !PT ;  /* 0xfffffffc0a0a7812 */ /* 0x000fe400078ec0ff */
[----:B------:R-:W-:Y:S01]  /*10f0*/  LEA.HI R22, R0, R19, RZ, 0x3 ;  /* 0x0000001300167211 */ /* 0x000fe200078f18ff */
[----:B------:R-:W-:Y:S01]  /*1100*/  IMAD.IADD R6, R7, 0x1, -R6 ;  /* 0x0000000107067824 */ /* 0x000fe200078e0a06 */
[----:B------:R-:W-:Y:S01]  /*1110*/  LEA.HI R11, R11, R8, RZ, 0x3 ;  /* 0x000000080b0b7211 */ /* 0x000fe200078f18ff */
[----:B------:R-:W-:Y:S01]  /*1120*/  IMAD.IADD R10, R19, 0x1, -R10 ;  /* 0x00000001130a7824 */ /* 0x000fe200078e0a0a */
[----:B------:R-:W-:Y:S01]  /*1130*/  SHF.R.S32.HI R168, RZ, 0x7, R3 ;  /* 0x00000007ffa87819 */ /* 0x000fe20000011403 */
[----:B------:R-:W-:Y:S01]  /*1140*/  IMAD R171, R6, 0x8, R9 ;  /* 0x0000000806ab7824 */ /* 0x000fe200078e0209 */
[----:B------:R-:W-:Y:S01]  /*1150*/  LOP3.LUT R0, R22, 0xfffffff8, RZ, 0xc0, !PT ;  /* 0xfffffff816007812 */ /* 0x000fe200078ec0ff */
[----:B------:R-:W-:Y:S01]  /*1160*/  IMAD.MOV.U32 R7, RZ, RZ, -0x2 ;  /* 0xfffffffeff077424 */ /* 0x000fe200078e00ff */
[----:B------:R-:W-:-:S02]  /*1170*/  LOP3.LUT R11, R11, 0xfffffff8, RZ, 0xc0, !PT ;  /* 0xfffffff80b0b7812 */ /* 0x000fc400078ec0ff */
[----:B------:R-:W-:Y:S01]  /*1180*/  LEA.HI R4, R4, R23, RZ, 0x5 ;  /* 0x0000001704047211 */ /* 0x000fe200078f28ff */
[----:B------:R-:W-:Y:S01]  /*1190*/  IMAD.IADD R19, R19, 0x1, -R0 ;  /* 0x0000000113137824 */ /* 0x000fe200078e0a00 */
[----:B------:R-:W-:Y:S01]  /*11a0*/  LEA.HI R3, R3, R168, RZ, 0x1 ;  /* 0x000000a803037211 */ /* 0x000fe200078f08ff */
[----:B------:R-:W-:Y:S01]  /*11b0*/  IMAD.IADD R11, R8, 0x1, -R11 ;  /* 0x00000001080b7824 */ /* 0x000fe200078e0a0b */
[----:B------:R-:W-:Y:S01]  /*11c0*/  LEA.HI R6, R10, R10, RZ, 0x1 ;  /* 0x0000000a0a067211 */ /* 0x000fe200078f08ff */
[----:B------:R-:W-:Y:S01]  /*11d0*/  IMAD.SHL.U32 R17, R19, 0x8, RZ ;  /* 0x0000000813117824 */ /* 0x000fe200078e00ff */
[----:B------:R-:W-:Y:S02]  /*11e0*/  SHF.R.S32.HI R4, RZ, 0x5, R4 ;  /* 0x00000005ff047819 */ /* 0x000fe40000011404 */
[----:B------:R-:W-:Y:S01]  /*11f0*/  LOP3.LUT R3, R3, 0x3fffffe, RZ, 0xc0, !PT ;  /* 0x03fffffe03037812 */ /* 0x000fe200078ec0ff */
[----:B------:R-:W-:Y:S01]  /*1200*/  VIADD R18, R17, 0x40 ;  /* 0x0000004011127836 */ /* 0x000fe20000000000 */
[----:B------:R-:W-:Y:S01]  /*1210*/  LOP3.LUT R0, R5, 0x7ffffffc, RZ, 0xc0, !PT ;  /* 0x7ffffffc05007812 */ /* 0x000fe200078ec0ff */
[----:B------:R-:W-:Y:S01]  /*1220*/  IMAD R4, R4, 0x10, R11 ;  /* 0x0000001004047824 */ /* 0x000fe200078e020b */
[----:B------:R-:W-:Y:S01]  /*1230*/  LOP3.LUT R5, R6, 0x1ffffffe, RZ, 0xc0, !PT ;  /* 0x1ffffffe06057812 */ /* 0x000fe200078ec0ff */
[----:B------:R-:W-:Y:S01]  /*1240*/  IMAD.IADD R3, R168, 0x1, -R3 ;  /* 0x00000001a8037824 */ /* 0x000fe200078e0a03 */
[----:B------:R-:W-:Y:S01]  /*1250*/  SHF.R.S32.HI R22, RZ, 0x3, R22 ;  /* 0x00000003ff167819 */ /* 0x000fe20000011416 */
[----:B------:R-:W-:Y:S01]  /*1260*/  IMAD.IADD R0, R23, 0x1, -R0 ;  /* 0x0000000117007824 */ /* 0x000fe200078e0a00 */
[----:B------:R-:W-:Y:S01]  /*1270*/  SHF.R.S32.HI R193, RZ, 0x1f, R18 ;  /* 0x0000001fffc17819 */ /* 0x000fe20000011412 */
[----:B------:R-:W-:-:S02]  /*1280*/  IMAD.IADD R170, R10, 0x1, -R5 ;  /* 0x000000010aaa7824 */ /* 0x000fc400078e0a05 */
[----:B------:R-:W-:Y:S02]  /*1290*/  IMAD R169, R3, 0x40, R4 ;  /* 0x0000004003a97824 */ /* 0x000fe400078e0204 */
[----:B------:R-:W-:Y:S02]  /*12a0*/  IMAD R192, R0, R7, 0xa0 ;  /* 0x000000a000c07424 */ /* 0x000fe400078e0207 */
[----:B------:R-:W-:-:S07]  /*12b0*/  IMAD R170, R170, 0x8, R169 ;  /* 0x00000008aaaa7824 */ /* 0x000fce00078e02a9 */
.L_x_176:
        /* <DEDUP_REMOVED lines=55> */
.L_x_144:
        /* <DEDUP_REMOVED lines=60> */
.L_x_244:
[----:B------:R-:W-:Y:S05]  /*19f0*/  @!P0 BRA `(.L_x_146) ;  /* 0x0000000000048947 */ /* 0x000fea0003800000 */
[----:B------:R-:W-:Y:S01]  /*1a00*/  BPT.TRAP 0x1 ;  /* 0x000000040000795c */ /* 0x000fe20000300000 */
.L_x_146:
[----:B0-----:R-:W-:Y:S02]  /*1a10*/  IMAD.U32 R3, RZ, RZ, UR51 ;  /* 0x00000033ff037e24 */ /* 0x001fe4000f8e00ff */
[----:B------:R-:W-:-:S03]  /*1a20*/  IMAD.U32 R4, RZ, RZ, UR43 ;  /* 0x0000002bff047e24 */ /* 0x000fc6000f8e00ff */
[----:B------:R-:W-:Y:S02]  /*1a30*/  LEA R3, R3, UR39, 0x3 ;  /* 0x0000002703037c11 */ /* 0x000fe4000f8e18ff */
[----:B------:R-:W-:-:S04]  /*1a40*/  SHF.L.U32 R4, R4, 0x1f, RZ ;  /* 0x0000001f04047819 */ /* 0x000fc800000006ff */
[----:B------:R0:W1:Y:S01]  /*1a50*/  SYNCS.PHASECHK.TRANS64.TRYWAIT P1, [R3+URZ+0x29830], R4 ;  /* 0x02983004030075a7 */ /* 0x000062000802017f */
[----:B------:R-:W-:Y:S05]  /*1a60*/  @!P0 BRA `(.L_x_147) ;  /* 0x0000000000048947 */ /* 0x000fea0003800000 */
[----:B------:R-:W-:Y:S01]  /*1a70*/  BPT.TRAP 0x1 ;  /* 0x000000040000795c */ /* 0x000fe20000300000 */
.L_x_147:
[----:B-1----:R-:W-:Y:S05]  /*1a80*/  @P1 BRA `(.L_x_148) ;  /* 0x0000000000081947 */ /* 0x002fea0003800000 */
[----:B------:R-:W1:Y:S02]  /*1a90*/  SYNCS.PHASECHK.TRANS64.TRYWAIT P1, [R3+URZ+0x29830], R4 ;  /* 0x02983004030075a7 */ /* 0x000e64000802017f */
[----:B-1----:R-:W-:Y:S05]  /*1aa0*/  @!P1 BRA `(.L_x_149) ;  /* 0x000000cc005c9947 */ /* 0x002fea0003800000 */
.L_x_148:
[----:B------:R-:W-:Y:S05]  /*1ab0*/  WARPSYNC.ALL ;  /* 0x0000000000007948 */ /* 0x000fea0003800000 */
[----:B------:R-:W-:Y:S01]  /*1ac0*/  UIADD3 UR4, UR39, 0x1a400, URZ ;  /* 0x0001a40027047890 */ /* 0x000fe2000fffe03f */
[----:B------:R-:W-:Y:S01]  /*1ad0*/  WARPGROUP.ARRIVE ;  /* 0x00000000000079c5 */ /* 0x000fe20000000000 */
[----:B------:R-:W-:Y:S02]  /*1ae0*/  ULOP3.LUT UR28, UR46, 0x10000, URZ, 0xfc, !UPT ;  /* 0x000100002e1c7892 */ /* 0x000fe4000f8efc3f */
[----:B------:R-:W-:Y:S01]  /*1af0*/  USHF.R.U32.HI UR4, URZ, 0x4, UR4 ;  /* 0x000000043f047899 */ /* 0x000fe20008011604 */
[----:B------:R-:W-:Y:S01]  /*1b00*/  UMOV UR25, 0x80000020 ;  /* 0x8000002000197882 */ /* 0x000fe20000000000 */
[----:B------:R-:W-:-:S02]  /*1b10*/  UMOV UR27, 0x80000020 ;  /* 0x80000020001b7882 */ /* 0x000fc40000000000 */
[----:B------:R-:W-:Y:S01]  /*1b20*/  ULOP3.LUT UR4, UR4, 0x3fff, URZ, 0xc0, !UPT ;  /* 0x00003fff04047892 */ /* 0x000fe2000f8ec03f */
[----:B------:R-:W-:Y:S01]  /*1b30*/  UMOV UR24, UR28 ;  /* 0x0000001c00187c82 */ /* 0x000fe20008000000 */
[----:B------:R-:W-:Y:S02]  /*1b40*/  UMOV UR5, UR25 ;  /* 0x0000001900057c82 */ /* 0x000fe40008000000 */
[----:B------:R-:W-:Y:S01]  /*1b50*/  ULOP3.LUT UR46, UR4, 0x10000, URZ, 0xfc, !UPT ;  /* 0x00010000042e7892 */ /* 0x000fe2000f8efc3f */
[----:B------:R-:W-:Y:S02]  /*1b60*/  UMOV UR7, 0x80000020 ;  /* 0x8000002000077882 */ /* 0x000fe40000000000 */
[----:B------:R-:W-:Y:S01]  /*1b70*/  UMOV UR4, UR24 ;  /* 0x0000001800047c82 */ /* 0x000fe20008000000 */
[----:B------:R-:W-:Y:S01]  /*1b80*/  UIMAD UR30, UR51, 0x780, UR46 ;  /* 0x00000780331e78a4 */ /* 0x000fe2000f8e022e */
[----:B------:R-:W-:Y:S01]  /*1b90*/  UMOV UR11, 0x80000020 ;  /* 0x80000020000b7882 */ /* 0x000fe20000000000 */
[----:B------:R-:W-:-:S02]  /*1ba0*/  UMOV UR15, 0x80000020 ;  /* 0x80000020000f7882 */ /* 0x000fc40000000000 */
[----:B------:R-:W-:Y:S02]  /*1bb0*/  UIADD3 UR6, UR30, 0x80, URZ ;  /* 0x000000801e067890 */ /* 0x000fe4000fffe03f */
[----:B------:R-:W-:Y:S02]  /*1bc0*/  UIADD3 UR8, UR30, 0x100, URZ ;  /* 0x000001001e087890 */ /* 0x000fe4000fffe03f */
[----:B------:R-:W-:Y:S01]  /*1bd0*/  UMOV UR26, UR30 ;  /* 0x0000001e001a7c82 */ /* 0x000fe20008000000 */
[----:B------:R-:W-:Y:S01]  /*1be0*/  UIADD3 UR9, UR30, 0x180, URZ ;  /* 0x000001801e097890 */ /* 0x000fe2000fffe03f */
[----:B------:R-:W-:Y:S01]  /*1bf0*/  QGMMA.64x32x32.F32.E4M3.E4M3 R88, gdesc[UR24], RZ, !UPT, gsb0 ;  /* 0x00600000185879f3 */ /* 0x000fe2000c0008ff */
[----:B------:R-:W-:Y:S01]  /*1c00*/  UMOV UR26, UR6 ;  /* 0x00000006001a7c82 */ /* 0x000fe20008000000 */
[----:B------:R-:W-:Y:S01]  /*1c10*/  UMOV UR27, 0x80000020 ;  /* 0x80000020001b7882 */ /* 0x000fe20000000000 */
[----:B------:R-:W-:Y:S01]  /*1c20*/  UMOV UR6, UR8 ;  /* 0x0000000800067c82 */ /* 0x000fe20008000000 */
[----:B------:R-:W-:-:S02]  /*1c30*/  UIADD3 UR10, UR30, 0x200, URZ ;  /* 0x000002001e0a7890 */ /* 0x000fc4000fffe03f */
[----:B------:R-:W-:Y:S02]  /*1c40*/  UIADD3 UR12, UR30, 0x102, URZ ;  /* 0x000001021e0c7890 */ /* 0x000fe4000fffe03f */
[----:B------:R-:W-:Y:S02]  /*1c50*/  UIADD3 UR13, UR30, 0x182, URZ ;  /* 0x000001821e0d7890 */ /* 0x000fe4000fffe03f */
[----:B------:R-:W-:Y:S02]  /*1c60*/  UIADD3 UR14, UR30, 0x202, URZ ;  /* 0x000002021e0e7890 */ /* 0x000fe4000fffe03f */
[----:B------:R-:W-:Y:S01]  /*1c70*/  UIADD3 UR18, UR30, 0x382, URZ ;  /* 0x000003821e127890 */ /* 0x000fe2000fffe03f */
[----:B------:R-:W-:Y:S01]  /*1c80*/  UMOV UR19, 0x80000020 ;  /* 0x8000002000137882 */ /* 0x000fe20000000000 */
[----:B------:R-:W-:Y:S01]  /*1c90*/  UIADD3 UR22, UR30, 0x600, URZ ;  /* 0x000006001e167890 */ /* 0x000fe2000fffe03f */
[----:B------:R-:W-:Y:S01]  /*1ca0*/  UMOV UR23, 0x80000020 ;  /* 0x8000002000177882 */ /* 0x000fe20000000000 */
[----:B------:R-:W-:Y:S01]  /*1cb0*/  UMOV UR31, 0x80000020 ;  /* 0x80000020001f7882 */ /* 0x000fe20000000000 */
[----:B------:R-:W-:-:S02]  /*1cc0*/  WARPGROUP.DEPBAR.LE gsb0, 0x0 ;  /* 0x00008000000079c5 */ /* 0x000fc40000010000 */
[----:B------:R-:W-:-:S06]  /*1cd0*/  WARPGROUP.ARRIVE ;  /* 0x00000000000079c5 */ /* 0x000fcc0000000000 */
[----:B------:R-:W-:Y:S01]  /*1ce0*/  QGMMA.64x32x32.F32.E4M3.E4M3 R72, gdesc[UR24], RZ, !UPT, gsb0 ;  /* 0x00600000184879f3 */ /* 0x000fe2000c0008ff */
[----:B------:R-:W-:Y:S01]  /*1cf0*/  UMOV UR26, UR9 ;  /* 0x00000009001a7c82 */ /* 0x000fe20008000000 */
[----:B------:R-:W-:Y:S01]  /*1d00*/  UMOV UR27, 0x80000020 ;  /* 0x80000020001b7882 */ /* 0x000fe20000000000 */
[----:B------:R-:W-:Y:S02]  /*1d10*/  WARPGROUP.DEPBAR.LE gsb0, 0x0 ;  /* 0x00008000000079c5 */ /* 0x000fe40000010000 */
[----:B------:R-:W-:-:S06]  /*1d20*/  WARPGROUP.ARRIVE ;  /* 0x00000000000079c5 */ /* 0x000fcc0000000000 */
[----:B------:R-:W-:Y:S01]  /*1d30*/  QGMMA.64x32x32.F32.E4M3.E4M3 R56, gdesc[UR4], RZ, !UPT, gsb0 ;  /* 0x00600000043879f3 */ /* 0x000fe2000c0008ff */
[----:B------:R-:W-:Y:S02]  /*1d40*/  UIADD3 UR4, UR28, 0x2, URZ ;  /* 0x000000021c047890 */ /* 0x000fe4000fffe03f */
[----:B------:R-:W-:Y:S01]  /*1d50*/  UIADD3 UR6, UR30, 0x2, URZ ;  /* 0x000000021e067890 */ /* 0x000fe2000fffe03f */
[----:B------:R-:W-:Y:S01]  /*1d60*/  UMOV UR5, 0x80000020 ;  /* 0x8000002000057882 */ /* 0x000fe20000000000 */
[----:B------:R-:W-:Y:S01]  /*1d70*/  UMOV UR7, 0x80000020 ;  /* 0x8000002000077882 */ /* 0x000fe20000000000 */
[----:B------:R-:W-:Y:S02]  /*1d80*/  UMOV UR9, UR5 ;  /* 0x0000000500097c82 */ /* 0x000fe40008000000 */
[----:B------:R-:W-:Y:S01]  /*1d90*/  UMOV UR8, UR4 ;  /* 0x0000000400087c82 */ /* 0x000fe20008000000 */
        /* <DEDUP_REMOVED lines=12> */
[----:B------:R-:W-:Y:S01]  /*1e60*/  UMOV UR6, UR10 ;  /* 0x0000000a00067c82 */ /* 0x000fe20008000000 */
[----:B------:R-:W-:Y:S01]  /*1e70*/  UMOV UR7, 0x80000020 ;  /* 0x8000002000077882 */ /* 0x000fe20000000000 */
[----:B------:R-:W-:Y:S01]  /*1e80*/  UMOV UR10, UR12 ;  /* 0x0000000c000a7c82 */ /* 0x000fe20008000000 */
[----:B------:R-:W-:Y:S02]  /*1e90*/  WARPGROUP.DEPBAR.LE gsb0, 0x0 ;  /* 0x00008000000079c5 */ /* 0x000fe40000010000 */
[----:B------:R-:W-:-:S06]  /*1ea0*/  WARPGROUP.ARRIVE ;  /* 0x00000000000079c5 */ /* 0x000fcc0000000000 */
[----:B------:R-:W-:Y:S01]  /*1eb0*/  QGMMA.64x32x32.F32.E4M3.E4M3 R72, gdesc[UR4], R72, gsb0 ;  /* 0x00600000044879f3 */ /* 0x000fe20008000848 */
[----:B------:R-:W-:Y:S01]  /*1ec0*/  UMOV UR6, UR13 ;  /* 0x0000000d00067c82 */ /* 0x000fe20008000000 */
[----:B------:R-:W-:Y:S01]  /*1ed0*/  UMOV UR7, 0x80000020 ;  /* 0x8000002000077882 */ /* 0x000fe20000000000 */
[----:B------:R-:W-:Y:S02]  /*1ee0*/  WARPGROUP.DEPBAR.LE gsb0, 0x0 ;  /* 0x00008000000079c5 */ /* 0x000fe40000010000 */
[----:B------:R-:W-:-:S06]  /*1ef0*/  WARPGROUP.ARRIVE ;  /* 0x00000000000079c5 */ /* 0x000fcc0000000000 */
[----:B------:R-:W-:Y:S01]  /*1f00*/  QGMMA.64x32x32.F32.E4M3.E4M3 R56, gdesc[UR8], R56, gsb0 ;  /* 0x00600000083879f3 */ /* 0x000fe20008000838 */
        /* <DEDUP_REMOVED lines=16> */
[----:B------:R-:W-:Y:S01]  /*2010*/  UIADD3 UR7, UR30, 0x400, URZ ;  /* 0x000004001e077890 */ /* 0x000fe2000fffe03f */
        /* <DEDUP_REMOVED lines=96> */
[----:B------:R-:W-:-:S03]  /*2620*/  UIADD3 UR6, UR30, 0x702, URZ ;  /* 0x000007021e067890 */ /* 0x000fc6000fffe03f */
        /* <DEDUP_REMOVED lines=18> */
[----:B------:R-:W-:Y:S05]  /*2750*/  @!P0 BRA `(.L_x_150) ;  /* 0x0000000000048947 */ /* 0x000fea0003800000 */
[----:B------:R-:W-:Y:S01]  /*2760*/  BPT.TRAP 0x1 ;  /* 0x000000040000795c */ /* 0x000fe20000300000 */
.L_x_150:
[C---:B------:R-:W-:Y:S01]  /*2770*/  FMUL.FTZ R8, R0.reuse, R90 ;  /* 0x0000005a00087220 */ /* 0x040fe20000410000 */
[C---:B------:R-:W-:Y:S01]  /*2780*/  FMUL.FTZ R9, R0.reuse, R91 ;  /* 0x0000005b00097220 */ /* 0x040fe20000410000 */
[C---:B------:R-:W-:Y:S01]  /*2790*/  FMUL.FTZ R94, R0.reuse, R94 ;  /* 0x0000005e005e7220 */ /* 0x040fe20000410000 */
[C---:B------:R-:W-:Y:S01]  /*27a0*/  FMUL.FTZ R24, R0.reuse, R24 ;  /* 0x0000001800187220 */ /* 0x040fe20000410000 */
[C---:B------:R-:W-:Y:S01]  /*27b0*/  FMUL.FTZ R95, R0.reuse, R95 ;  /* 0x0000005f005f7220 */ /* 0x040fe20000410000 */
[----:B------:R-:W-:Y:S01]  /*27c0*/  IMAD.U32 R91, RZ, RZ, UR47 ;  /* 0x0000002fff5b7e24 */ /* 0x000fe2000f8e00ff */
[----:B------:R-:W2:Y:S01]  /*27d0*/  MUFU.TANH R8, R8 ;  /* 0x0000000800087308 */ /* 0x000ea20000002400 */
[C---:B------:R-:W-:Y:S01]  /*27e0*/  FMUL.FTZ R98, R0.reuse, R98 ;  /* 0x0000006200627220 */ /* 0x040fe20000410000 */
[C---:B01----:R-:W-:Y:S01]  /*27f0*/  FMUL.FTZ R4, R0.reuse, R88 ;  /* 0x0000005800047220 */ /* 0x043fe20000410000 */
[C---:B------:R-:W-:Y:S01]  /*2800*/  FMUL.FTZ R99, R0.reuse, R99 ;  /* 0x0000006300637220 */ /* 0x040fe20000410000 */
[C---:B------:R-:W-:Y:S01]  /*2810*/  FMUL.FTZ R5, R0.reuse, R89 ;  /* 0x0000005900057220 */ /* 0x040fe20000410000 */
[C---:B------:R-:W-:Y:S01]  /*2820*/  FMUL.FTZ R102, R0.reuse, R102 ;  /* 0x0000006600667220 */ /* 0x040fe20000410000 */
[C---:B------:R-:W-:Y:S01]  /*2830*/  FMUL.FTZ R6, R0.reuse, R92 ;  /* 0x0000005c00067220 */ /* 0x040fe20000410000 */
[C---:B------:R-:W-:Y:S01]  /*2840*/  FMUL.FTZ R103, R0.reuse, R103 ;  /* 0x0000006700677220 */ /* 0x040fe20000410000 */
        /* <DEDUP_REMOVED lines=8> */
[----:B------:R1:W-:Y:S01]  /*28d0*/  MUFU.TANH R90, R24 ;  /* 0x00000018005a7308 */ /* 0x0003e20000002400 */
[C---:B------:R-:W-:Y:S01]  /*28e0*/  FMUL.FTZ R79, R0.reuse, R79 ;  /* 0x0000004f004f7220 */ /* 0x040fe20000410000 */
[C---:B------:R-:W-:Y:S01]  /*28f0*/  FMUL.FTZ R13, R0.reuse, R101 ;  /* 0x00000065000d7220 */ /* 0x040fe20000410000 */
[C---:B------:R-:W-:Y:S01]  /*2900*/  FMUL.FTZ R82, R0.reuse, R82 ;  /* 0x0000005200527220 */ /* 0x040fe20000410000 */
[C---:B------:R-:W-:Y:S01]  /*2910*/  FMUL.FTZ R15, R0.reuse, R72 ;  /* 0x00000048000f7220 */ /* 0x040fe20000410000 */
[C---:B------:R-:W-:Y:S01]  /*2920*/  FMUL.FTZ R83, R0.reuse, R83 ;  /* 0x0000005300537220 */ /* 0x040fe20000410000 */
[C---:B------:R-:W-:Y:S01]  /*2930*/  FMUL.FTZ R26, R0.reuse, R26 ;  /* 0x0000001a001a7220 */ /* 0x040fe20000410000 */
[----:B------:R-:W-:Y:S01]  /*2940*/  FMUL.FTZ R14, R0, R73 ;  /* 0x00000049000e7220 */ /* 0x000fe20000410000 */
[----:B------:R-:W3:Y:S01]  /*2950*/  MUFU.TANH R94, R94 ;  /* 0x0000005e005e7308 */ /* 0x000ee20000002400 */
[----:B-1----:R-:W-:-:S02]  /*2960*/  VIADD R24, R192, UR50 ;  /* 0x00000032c0187c36 */ /* 0x002fc40008000000 */
[C---:B------:R-:W-:Y:S01]  /*2970*/  FMUL.FTZ R86, R0.reuse, R86 ;  /* 0x0000005600567220 */ /* 0x040fe20000410000 */
[C---:B------:R-:W-:Y:S01]  /*2980*/  FMUL.FTZ R30, R0.reuse, R30 ;  /* 0x0000001e001e7220 */ /* 0x040fe20000410000 */
[C---:B------:R-:W-:Y:S01]  /*2990*/  FMUL.FTZ R21, R0.reuse, R76 ;  /* 0x0000004c00157220 */ /* 0x040fe20000410000 */
[----:B------:R-:W-:Y:S02]  /*29a0*/  IMAD R91, R91, -0xa0, R24 ;  /* 0xffffff605b5b7824 */ /* 0x000fe400078e0218 */
[C---:B------:R-:W-:Y:S01]  /*29b0*/  FMUL.FTZ R87, R0.reuse, R87 ;  /* 0x0000005700577220 */ /* 0x040fe20000410000 */
[C---:B------:R-:W-:Y:S01]  /*29c0*/  FMUL.FTZ R20, R0.reuse, R77 ;  /* 0x0000004d00147220 */ /* 0x040fe20000410000 */
[----:B------:R-:W1:Y:S01]  /*29d0*/  MUFU.TANH R95, R95 ;  /* 0x0000005f005f7308 */ /* 0x000e620000002400 */
[C---:B------:R-:W-:Y:S01]  /*29e0*/  FMUL.FTZ R58, R0.reuse, R58 ;  /* 0x0000003a003a7220 */ /* 0x040fe20000410000 */
[C---:B------:R-:W-:Y:S01]  /*29f0*/  ISETP.GT.AND P4, PT, R91.reuse, RZ, PT ;  /* 0x000000ff5b00720c */ /* 0x040fe20003f84270 */
[C---:B------:R-:W-:Y:S01]  /*2a00*/  FMUL.FTZ R34, R0.reuse, R34 ;  /* 0x0000002200227220 */ /* 0x040fe20000410000 */
[C---:B------:R-:W-:Y:S01]  /*2a10*/  ISETP.GT.AND P3, PT, R91.reuse, 0x1, PT ;  /* 0x000000015b00780c */ /* 0x040fe20003f64270 */
[C---:B------:R-:W-:Y:S01]  /*2a20*/  FMUL.FTZ R73, R0.reuse, R80 ;  /* 0x0000005000497220 */ /* 0x040fe20000410000 */
[----:B------:R-:W-:Y:S01]  /*2a30*/  ISETP.GT.AND P2, PT, R91, 0x8, PT ;  /* 0x000000085b00780c */ /* 0x000fe20003f44270 */
[----:B------:R-:W-:Y:S01]  /*2a40*/  FMUL.FTZ R59, R0, R59 ;  /* 0x0000003b003b7220 */ /* 0x000fe20000410000 */
[----:B------:R-:W4:Y:S01]  /*2a50*/  MUFU.TANH R98, R98 ;  /* 0x0000006200627308 */ /* 0x000f220000002400 */
[----:B--2---:R-:W-:Y:S01]  /*2a60*/  FSEL R92, R8, -INF , P4 ;  /* 0xff800000085c7808 */ /* 0x004fe20002000000 */
[C---:B------:R-:W-:Y:S01]  /*2a70*/  FMUL.FTZ R38, R0.reuse, R38 ;  /* 0x0000002600267220 */ /* 0x040fe20000410000 */
[----:B0-----:R-:W-:Y:S01]  /*2a80*/  FSEL R142, R9, -INF , P3 ;  /* 0xff800000098e7808 */ /* 0x001fe20001800000 */
[C---:B------:R-:W-:Y:S01]  /*2a90*/  FMUL.FTZ R72, R0.reuse, R81 ;  /* 0x0000005100487220 */ /* 0x040fe20000410000 */
[C---:B------:R-:W-:Y:S01]  /*2aa0*/  ISETP.GT.AND P1, PT, R91.reuse, 0x9, PT ;  /* 0x000000095b00780c */ /* 0x040fe20003f24270 */
[----:B------:R-:W-:Y:S01]  /*2ab0*/  FMUL.FTZ R62, R0, R62 ;  /* 0x0000003e003e7220 */ /* 0x000fe20000410000 */
[----:B---3--:R-:W-:Y:S01]  /*2ac0*/  FSEL R144, R94, -INF , P2 ;  /* 0xff8000005e907808 */ /* 0x008fe20001000000 */
[----:B------:R-:W0:Y:S01]  /*2ad0*/  MUFU.TANH R4, R4 ;  /* 0x0000000400047308 */ /* 0x000e220000002400 */
[----:B------:R-:W-:Y:S01]  /*2ae0*/  FMNMX.FTZ R9, R92, R142, !PT ;  /* 0x0000008e5c097209 */ /* 0x000fe20007810000 */
[C---:B------:R-:W-:Y:S01]  /*2af0*/  FMUL.FTZ R63, R0.reuse, R63 ;  /* 0x0000003f003f7220 */ /* 0x040fe20000410000 */
[----:B------:R-:W-:Y:S01]  /*2b00*/  ISETP.GT.AND P6, PT, R91, 0x10, PT ;  /* 0x000000105b00780c */ /* 0x000fe20003fc4270 */
[C---:B------:R-:W-:Y:S01]  /*2b10*/  FMUL.FTZ R40, R0.reuse, R40 ;  /* 0x0000002800287220 */ /* 0x040fe20000410000 */
[----:B-1----:R-:W-:Y:S01]  /*2b20*/  FSEL R146, R95, -INF , P1 ;  /* 0xff8000005f927808 */ /* 0x002fe20000800000 */
[----:B------:R-:W-:Y:S01]  /*2b30*/  FMUL.FTZ R76, R0, R56 ;  /* 0x00000038004c7220 */ /* 0x000fe20000410000 */
[----:B------:R-:W-:Y:S01]  /*2b40*/  FMNMX.FTZ R9, R144, R9, !PT ;  /* 0x0000000990097209 */ /* 0x000fe20007810000 */
[----:B------:R-:W1:Y:S01]  /*2b50*/  MUFU.TANH R99, R99 ;  /* 0x0000006300637308 */ /* 0x000e620000002400 */
[C---:B------:R-:W-:Y:S01]  /*2b60*/  ISETP.GT.AND P5, PT, R91.reuse, 0x11, PT ;  /* 0x000000115b00780c */ /* 0x040fe20003fa4270 */
[----:B------:R-:W-:Y:S01]  /*2b70*/  FMUL.FTZ R56, R0, R57 ;  /* 0x0000003900387220 */ /* 0x000fe20000410000 */
[----:B----4-:R-:W-:Y:S01]  /*2b80*/  FSEL R148, R98, -INF , P6 ;  /* 0xff80000062947808 */ /* 0x010fe20003000000 */
[----:B------:R-:W-:Y:S01]  /*2b90*/  FMUL.FTZ R57, R0, R61 ;  /* 0x0000003d00397220 */ /* 0x000fe20000410000 */
[----:B------:R-:W-:Y:S01]  /*2ba0*/  FMNMX.FTZ R9, R146, R9, !PT ;  /* 0x0000000992097209 */ /* 0x000fe20007810000 */
[C---:B------:R-:W-:Y:S01]  /*2bb0*/  FMUL.FTZ R66, R0.reuse, R66 ;  /* 0x0000004200427220 */ /* 0x040fe20000410000 */
[----:B------:R-:W-:Y:S01]  /*2bc0*/  FMUL.FTZ R67, R0, R67 ;  /* 0x0000004300437220 */ /* 0x000fe20000410000 */
[----:B------:R-:W2:Y:S01]  /*2bd0*/  MUFU.TANH R5, R5 ;  /* 0x0000000500057308 */ /* 0x000ea20000002400 */
[----:B0-----:R-:W-:Y:S01]  /*2be0*/  FSEL R4, R4, -INF , P4 ;  /* 0xff80000004047808 */ /* 0x001fe20002000000 */
[C---:B------:R-:W-:Y:S01]  /*2bf0*/  FMUL.FTZ R42, R0.reuse, R42 ;  /* 0x0000002a002a7220 */ /* 0x040fe20000410000 */
[----:B------:R-:W-:Y:S01]  /*2c00*/  ISETP.GT.AND P4, PT, R91, 0x18, PT ;  /* 0x000000185b00780c */ /* 0x000fe20003f84270 */
[----:B------:R-:W-:Y:S01]  /*2c10*/  FMUL.FTZ R70, R0, R70 ;  /* 0x0000004600467220 */ /* 0x000fe20000410000 */
[----:B------:R-:W-:Y:S01]  /*2c20*/  FMNMX.FTZ R9, R148, R9, !PT ;  /* 0x0000000994097209 */ /* 0x000fe20007810000 */
[C---:B------:R-:W-:Y:S01]  /*2c30*/  FMUL.FTZ R60, R0.reuse, R60 ;  /* 0x0000003c003c7220 */ /* 0x040fe20000410000 */
[C---:B------:R-:W-:Y:S01]  /*2c40*/  FMUL.FTZ R71, R0.reuse, R71 ;  /* 0x0000004700477220 */ /* 0x040fe20000410000 */
[----:B------:R-:W0:Y:S01]  /*2c50*/  MUFU.TANH R102, R102 ;  /* 0x0000006600667308 */ /* 0x000e220000002400 */
[----:B-1----:R-:W-:Y:S01]  /*2c60*/  FSEL R150, R99, -INF , P5 ;  /* 0xff80000063967808 */ /* 0x002fe20002800000 */
[C---:B------:R-:W-:Y:S01]  /*2c70*/  FMUL.FTZ R44, R0.reuse, R44 ;  /* 0x0000002c002c7220 */ /* 0x040fe20000410000 */
[C---:B------:R-:W-:Y:S01]  /*2c80*/  FMUL.FTZ R64, R0.reuse, R64 ;  /* 0x0000004000407220 */ /* 0x040fe20000410000 */
[----:B------:R-:W-:Y:S01]  /*2c90*/  FMUL.FTZ R43, R0, R43 ;  /* 0x0000002b002b7220 */ /* 0x000fe20000410000 */
[----:B------:R-:W-:Y:S01]  /*2ca0*/  FMNMX.FTZ R9, R150, R9, !PT ;  /* 0x0000000996097209 */ /* 0x000fe20007810000 */
[C---:B------:R-:W-:Y:S01]  /*2cb0*/  FMUL.FTZ R65, R0.reuse, R65 ;  /* 0x0000004100417220 */ /* 0x040fe20000410000 */
[C---:B------:R-:W-:Y:S01]  /*2cc0*/  FMUL.FTZ R46, R0.reuse, R46 ;  /* 0x0000002e002e7220 */ /* 0x040fe20000410000 */
[----:B------:R-:W1:Y:S01]  /*2cd0*/  MUFU.TANH R6, R6 ;  /* 0x0000000600067308 */ /* 0x000e620000002400 */
[----:B--2---:R-:W-:Y:S01]  /*2ce0*/  FSEL R5, R5, -INF , P3 ;  /* 0xff80000005057808 */ /* 0x004fe20001800000 */
[C---:B------:R-:W-:Y:S01]  /*2cf0*/  FMUL.FTZ R68, R0.reuse, R68 ;  /* 0x0000004400447220 */ /* 0x040fe20000410000 */
[C---:B------:R-:W-:Y:S01]  /*2d00*/  ISETP.GT.AND P3, PT, R91.reuse, 0x19, PT ;  /* 0x000000195b00780c */ /* 0x040fe20003f64270 */
[C---:B------:R-:W-:Y:S01]  /*2d10*/  FMUL.FTZ R47, R0.reuse, R47 ;  /* 0x0000002f002f7220 */ /* 0x040fe20000410000 */
[C---:B------:R-:W-:Y:S01]  /*2d20*/  FMUL.FTZ R69, R0.reuse, R69 ;  /* 0x0000004500457220 */ /* 0x040fe20000410000 */
[C---:B------:R-:W-:Y:S01]  /*2d30*/  FMUL.FTZ R48, R0.reuse, R48 ;  /* 0x0000003000307220 */ /* 0x040fe20000410000 */
[----:B------:R-:W-:Y:S01]  /*2d40*/  FMUL.FTZ R50, R0, R50 ;  /* 0x0000003200327220 */ /* 0x000fe20000410000 */
[----:B------:R-:W2:Y:S01]  /*2d50*/  MUFU.TANH R103, R103 ;  /* 0x0000006700677308 */ /* 0x000ea20000002400 */
[----:B0-----:R-:W-:Y:S01]  /*2d60*/  FSEL R152, R102, -INF , P4 ;  /* 0xff80000066987808 */ /* 0x001fe20002000000 */
[C---:B------:R-:W-:Y:S01]  /*2d70*/  FMUL.FTZ R51, R0.reuse, R51 ;  /* 0x0000003300337220 */ /* 0x040fe20000410000 */
[C---:B------:R-:W-:Y:S01]  /*2d80*/  FMUL.FTZ R41, R0.reuse, R41 ;  /* 0x0000002900297220 */ /* 0x040fe20000410000 */
[----:B------:R-:W-:Y:S01]  /*2d90*/  FMUL.FTZ R52, R0, R52 ;  /* 0x0000003400347220 */ /* 0x000fe20000410000 */
[----:B------:R-:W-:Y:S01]  /*2da0*/  FMNMX.FTZ R9, R152, R9, !PT ;  /* 0x0000000998097209 */ /* 0x000fe20007810000 */
[C---:B------:R-:W-:Y:S01]  /*2db0*/  FMUL.FTZ R54, R0.reuse, R54 ;  /* 0x0000003600367220 */ /* 0x040fe20000410000 */
[----:B------:R-:W-:Y:S01]  /*2dc0*/  FMUL.FTZ R55, R0, R55 ;  /* 0x0000003700377220 */ /* 0x000fe20000410000 */
[----:B------:R-:W0:Y:S01]  /*2dd0*/  MUFU.TANH R7, R7 ;  /* 0x0000000700077308 */ /* 0x000e220000002400 */
[----:B-1----:R-:W-:Y:S01]  /*2de0*/  FSEL R6, R6, -INF , P2 ;  /* 0xff80000006067808 */ /* 0x002fe20001000000 */
[C---:B------:R-:W-:Y:S01]  /*2df0*/  FMUL.FTZ R45, R0.reuse, R45 ;  /* 0x0000002d002d7220 */ /* 0x040fe20000410000 */
[----:B------:R-:W-:Y:S01]  /*2e00*/  ISETP.GT.AND P2, PT, R91, 0x20, PT ;  /* 0x000000205b00780c */ /* 0x000fe20003f44270 */
[C---:B------:R-:W-:Y:S01]  /*2e10*/  FMUL.FTZ R27, R0.reuse, R27 ;  /* 0x0000001b001b7220 */ /* 0x040fe20000410000 */
[C---:B------:R-:W-:Y:S01]  /*2e20*/  FMUL.FTZ R49, R0.reuse, R49 ;  /* 0x0000003100317220 */ /* 0x040fe20000410000 */
[C---:B------:R-:W-:Y:S01]  /*2e30*/  FMUL.FTZ R31, R0.reuse, R31 ;  /* 0x0000001f001f7220 */ /* 0x040fe20000410000 */
[C---:B------:R-:W-:Y:S01]  /*2e40*/  FMUL.FTZ R53, R0.reuse, R53 ;  /* 0x0000003500357220 */ /* 0x040fe20000410000 */
[----:B------:R1:W3:Y:S01]  /*2e50*/  MUFU.TANH R88, R74 ;  /* 0x0000004a00587308 */ /* 0x0002e20000002400 */
[----:B--2---:R-:W-:Y:S01]  /*2e60*/  FSEL R154, R103, -INF , P3 ;  /* 0xff800000679a7808 */ /* 0x004fe20001800000 */
[C---:B------:R-:W-:Y:S01]  /*2e70*/  FMUL.FTZ R35, R0.reuse, R35 ;  /* 0x0000002300237220 */ /* 0x040fe20000410000 */
[C---:B------:R-:W-:Y:S01]  /*2e80*/  FMUL.FTZ R25, R0.reuse, R25 ;  /* 0x0000001900197220 */ /* 0x040fe20000410000 */
[----:B------:R-:W-:Y:S01]  /*2e90*/  FMUL.FTZ R39, R0, R39 ;  /* 0x0000002700277220 */ /* 0x000fe20000410000 */
[----:B------:R-:W-:Y:S01]  /*2ea0*/  FMNMX.FTZ R9, R154, R9, !PT ;  /* 0x000000099a097209 */ /* 0x000fe20007810000 */
[----:B------:R-:W-:Y:S01]  /*2eb0*/  ULDC UR6, c[0x0][0x988] ;  /* 0x0002620000067ab9 */ /* 0x000fe20000000800 */
[----:B------:R-:W-:Y:S01]  /*2ec0*/  P2R R105, PR, RZ, 0x1 ;  /* 0x00000001ff697803 */ /* 0x000fe20000000000 */
[----:B------:R-:W-:Y:S01]  /*2ed0*/  MUFU.TANH R10, R10 ;  /* 0x0000000a000a7308 */ /* 0x000fe20000002400 */
[----:B0-----:R-:W-:Y:S01]  /*2ee0*/  FSEL R24, R7, -INF , P1 ;  /* 0xff80000007187808 */ /* 0x001fe20000800000 */
[----:B-1----:R-:W-:Y:S01]  /*2ef0*/  FMUL.FTZ R74, R0, R85 ;  /* 0x00000055004a7220 */ /* 0x002fe20000410000 */
[----:B------:R-:W-:Y:S01]  /*2f00*/  ISETP.GT.AND P1, PT, R91, 0x21, PT ;  /* 0x000000215b00780c */ /* 0x000fe20003f24270 */
[----:B------:R-:W-:-:S02]  /*2f10*/  IMAD.U32 R7, RZ, RZ, UR6 ;  /* 0x00000006ff077e24 */ /* 0x000fc4000f8e00ff */
[C---:B------:R-:W-:Y:S01]  /*2f20*/  FMUL.FTZ R29, R0.reuse, R29 ;  /* 0x0000001d001d7220 */ /* 0x040fe20000410000 */
[C---:B------:R-:W-:Y:S01]  /*2f30*/  FMUL.FTZ R33, R0.reuse, R33 ;  /* 0x0000002100217220 */ /* 0x040fe20000410000 */
[----:B------:R-:W-:Y:S01]  /*2f40*/  FMUL.FTZ R37, R0, R37 ;  /* 0x0000002500257220 */ /* 0x000fe20000410000 */
[----:B------:R0:W1:Y:S01]  /*2f50*/  MUFU.TANH R89, R75 ;  /* 0x0000004b00597308 */ /* 0x0000620000002400 */
[----:B---3--:R-:W-:Y:S01]  /*2f60*/  FSEL R88, R88, -INF , P2 ;  /* 0xff80000058587808 */ /* 0x008fe20001000000 */
[C---:B------:R-:W-:Y:S01]  /*2f70*/  FMUL.FTZ R28, R0.reuse, R28 ;  /* 0x0000001c001c7220 */ /* 0x040fe20000410000 */
[C---:B------:R-:W-:Y:S01]  /*2f80*/  FMUL.FTZ R32, R0.reuse, R32 ;  /* 0x0000002000207220 */ /* 0x040fe20000410000 */
[----:B------:R-:W-:Y:S01]  /*2f90*/  FMUL.FTZ R36, R0, R36 ;  /* 0x0000002400247220 */ /* 0x000fe20000410000 */
[----:B------:R-:W-:Y:S01]  /*2fa0*/  FMNMX.FTZ R9, R88, R9, !PT ;  /* 0x0000000958097209 */ /* 0x000fe20007810000 */
[----:B------:R-:W-:Y:S02]  /*2fb0*/  UISETP.GE.AND UP0, UPT, UR50, 0xa1, UPT ;  /* 0x000000a13200788c */ /* 0x000fe4000bf06270 */
[----:B------:R-:W-:Y:S01]  /*2fc0*/  MUFU.TANH R11, R11 ;  /* 0x0000000b000b7308 */ /* 0x000fe20000002400 */
[----:B0-----:R-:W-:-:S07]  /*2fd0*/  FMUL.FTZ R75, R0, R84 ;  /* 0x00000054004b7220 */ /* 0x001fce0000410000 */
[----:B------:R-:W-:Y:S01]  /*2fe0*/  MUFU.TANH R78, R78 ;  /* 0x0000004e004e7308 */ /* 0x000fe20000002400 */
[----:B-1----:R-:W-:-:S04]  /*2ff0*/  FSEL R156, R89, -INF , P1 ;  /* 0xff800000599c7808 */ /* 0x002fc80000800000 */
[----:B------:R-:W-:-:S03]  /*3000*/  FMNMX.FTZ R9, R156, R9, !PT ;  /* 0x000000099c097209 */ /* 0x000fc60007810000 */
[----:B------:R-:W0:Y:S08]  /*3010*/  MUFU.TANH R12, R12 ;  /* 0x0000000c000c7308 */ /* 0x000e300000002400 */
[----:B------:R-:W-:Y:S08]  /*3020*/  MUFU.TANH R79, R79 ;  /* 0x0000004f004f7308 */ /* 0x000ff00000002400 */
[----:B------:R-:W-:Y:S01]  /*3030*/  MUFU.TANH R13, R13 ;  /* 0x0000000d000d7308 */ /* 0x000fe20000002400 */
[----:B0-----:R-:W-:-:S02]  /*3040*/  FSEL R12, R12, -INF , P4 ;  /* 0xff8000000c0c7808 */ /* 0x001fc40002000000 */
[----:B------:R-:W-:-:S05]  /*3050*/  ISETP.GT.AND P4, PT, R91, 0x30, PT ;  /* 0x000000305b00780c */ /* 0x000fca0003f84270 */
[----:B------:R-:W0:Y:S08]  /*3060*/  MUFU.TANH R82, R82 ;  /* 0x0000005200527308 */ /* 0x000e300000002400 */
[----:B------:R-:W-:Y:S08]  /*3070*/  MUFU.TANH R15, R15 ;  /* 0x0000000f000f7308 */ /* 0x000ff00000002400 */
[----:B------:R1:W-:Y:S01]  /*3080*/  MUFU.TANH R126, R26 ;  /* 0x0000001a007e7308 */ /* 0x0003e20000002400 */
[----:B0-----:R-:W-:-:S07]  /*3090*/  FSEL R162, R82, -INF , P4 ;  /* 0xff80000052a27808 */ /* 0x001fce0002000000 */
[----:B------:R-:W-:Y:S01]  /*30a0*/  MUFU.TANH R83, R83 ;  /* 0x0000005300537308 */ /* 0x000fe20000002400 */
[----:B-1----:R-:W-:Y:S02]  /*30b0*/  FSEL R26, R10, -INF , P6 ;  /* 0xff8000000a1a7808 */ /* 0x002fe40003000000 */
[----:B------:R-:W-:-:S04]  /*30c0*/  ISETP.GT.AND P6, PT, R91, 0x28, PT ;  /* 0x000000285b00780c */ /* 0x000fc80003fc4270 */
[----:B------:R-:W-:Y:S01]  /*30d0*/  FSEL R158, R78, -INF , P6 ;  /* 0xff8000004e9e7808 */ /* 0x000fe20003000000 */
[----:B------:R-:W0:Y:S03]  /*30e0*/  MUFU.TANH R14, R14 ;  /* 0x0000000e000e7308 */ /* 0x000e260000002400 */
[----:B------:R-:W-:-:S05]  /*30f0*/  FMNMX.FTZ R9, R158, R9, !PT ;  /* 0x000000099e097209 */ /* 0x000fca0007810000 */
[----:B------:R1:W-:Y:S08]  /*3100*/  MUFU.TANH R130, R30 ;  /* 0x0000001e00827308 */ /* 0x0003f00000002400 */
[----:B------:R-:W-:Y:S01]  /*3110*/  MUFU.TANH R86, R86 ;  /* 0x0000005600567308 */ /* 0x000fe20000002400 */
[----:B-1----:R-:W-:Y:S02]  /*3120*/  FSEL R30, R11, -INF , P5 ;  /* 0xff8000000b1e7808 */ /* 0x002fe40002800000 */
[----:B------:R-:W-:-:S02]  /*3130*/  ISETP.GT.AND P5, PT, R91, 0x29, PT ;  /* 0x000000295b00780c */ /* 0x000fc40003fa4270 */
[----:B0-----:R-:W-:Y:S02]  /*3140*/  FSEL R14, R14, -INF , P1 ;  /* 0xff8000000e0e7808 */ /* 0x001fe40000800000 */
[----:B------:R-:W-:Y:S01]  /*3150*/  FSEL R160, R79, -INF , P5 ;  /* 0xff8000004fa07808 */ /* 0x000fe20002800000 */
[----:B------:R-:W-:Y:S01]  /*3160*/  MUFU.TANH R21, R21 ;  /* 0x0000001500157308 */ /* 0x000fe20000002400 */
[----:B------:R-:W-:Y:S02]  /*3170*/  ISETP.GT.AND P1, PT, R91, 0x39, PT ;  /* 0x000000395b00780c */ /* 0x000fe40003f24270 */
[----:B------:R-:W-:-:S04]  /*3180*/  FMNMX.FTZ R9, R160, R9, !PT ;  /* 0x00000009a0097209 */ /* 0x000fc80007810000 */
[----:B------:R-:W-:Y:S01]  /*3190*/  FMNMX.FTZ R9, R162, R9, !PT ;  /* 0x00000009a2097209 */ /* 0x000fe20007810000 */
[----:B------:R-:W0:Y:S08]  /*31a0*/  MUFU.TANH R87, R87 ;  /* 0x0000005700577308 */ /* 0x000e300000002400 */
[----:B------:R-:W1:Y:S08]  /*31b0*/  MUFU.TANH R20, R20 ;  /* 0x0000001400147308 */ /* 0x000e700000002400 */
[----:B------:R2:W-:Y:S01]  /*31c0*/  MUFU.TANH R134, R34 ;  /* 0x0000002200867308 */ /* 0x0005e20000002400 */
[----:B0-----:R-:W-:-:S07]  /*31d0*/  FSEL R122, R87, -INF , P1 ;  /* 0xff800000577a7808 */ /* 0x001fce0000800000 */
[----:B------:R-:W-:Y:S01]  /*31e0*/  MUFU.TANH R58, R58 ;  /* 0x0000003a003a7308 */ /* 0x000fe20000002400 */
[----:B--2---:R-:W-:Y:S02]  /*31f0*/  FSEL R34, R13, -INF , P3 ;  /* 0xff8000000d227808 */ /* 0x004fe40001800000 */
[----:B------:R-:W-:Y:S02]  /*3200*/  ISETP.GT.AND P3, PT, R91, 0x31, PT ;  /* 0x000000315b00780c */ /* 0x000fe40003f64270 */
[----:B-1----:R-:W-:Y:S02]  /*3210*/  FSEL R20, R20, -INF , P5 ;  /* 0xff80000014147808 */ /* 0x002fe40002800000 */
[----:B------:R-:W-:Y:S01]  /*3220*/  FSEL R164, R83, -INF , P3 ;  /* 0xff80000053a47808 */ /* 0x000fe20001800000 */
[----:B------:R-:W-:Y:S01]  /*3230*/  MUFU.TANH R73, R73 ;  /* 0x0000004900497308 */ /* 0x000fe20000002400 */
[----:B------:R-:W-:Y:S02]  /*3240*/  ISETP.GT.AND P5, PT, R91, 0x41, PT ;  /* 0x000000415b00780c */ /* 0x000fe40003fa4270 */
[----:B------:R-:W-:-:S05]  /*3250*/  FMNMX.FTZ R9, R164, R9, !PT ;  /* 0x00000009a4097209 */ /* 0x000fca0007810000 */
[----:B------:R0:W-:Y:S08]  /*3260*/  MUFU.TANH R140, R38 ;  /* 0x00000026008c7308 */ /* 0x0001f00000002400 */
[----:B------:R-:W1:Y:S01]  /*3270*/  MUFU.TANH R59, R59 ;  /* 0x0000003b003b7308 */ /* 0x000e620000002400 */
[----:B0-----:R-:W-:Y:S02]  /*3280*/  FSEL R38, R15, -INF , P2 ;  /* 0xff8000000f267808 */ /* 0x001fe40001000000 */
[----:B------:R-:W-:-:S04]  /*3290*/  ISETP.GT.AND P2, PT, R91, 0x38, PT ;  /* 0x000000385b00780c */ /* 0x000fc80003f44270 */
[----:B------:R-:W-:Y:S01]  /*32a0*/  FSEL R166, R86, -INF , P2 ;  /* 0xff80000056a67808 */ /* 0x000fe20001000000 */
[----:B------:R-:W0:Y:S03]  /*32b0*/  MUFU.TANH R72, R72 ;  /* 0x0000004800487308 */ /* 0x000e260000002400 */
[----:B------:R-:W-:-:S04]  /*32c0*/  FMNMX.FTZ R9, R166, R9, !PT ;  /* 0x00000009a6097209 */ /* 0x000fc80007810000 */
[----:B------:R-:W-:Y:S01]  /*32d0*/  FMNMX.FTZ R9, R122, R9, !PT ;  /* 0x000000097a097209 */ /* 0x000fe20007810000 */
[----:B------:R-:W-:Y:S01]  /*32e0*/  MUFU.TANH R62, R62 ;  /* 0x0000003e003e7308 */ /* 0x000fe20000002400 */
[----:B-1----:R-:W-:-:S07]  /*32f0*/  FSEL R116, R59, -INF , P5 ;  /* 0xff8000003b747808 */ /* 0x002fce0002800000 */
[----:B------:R-:W-:Y:S01]  /*3300*/  MUFU.TANH R75, R75 ;  /* 0x0000004b004b7308 */ /* 0x000fe20000002400 */
[----:B0-----:R-:W-:Y:S02]  /*3310*/  FSEL R72, R72, -INF , P3 ;  /* 0xff80000048487808 */ /* 0x001fe40001800000 */
[----:B------:R-:W-:-:S05]  /*3320*/  ISETP.GT.AND P3, PT, R91, 0x49, PT ;  /* 0x000000495b00780c */ /* 0x000fca0003f64270 */
[----:B------:R0:W-:Y:S08]  /*3330*/  MUFU.TANH R61, R40 ;  /* 0x00000028003d7308 */ /* 0x0001f00000002400 */
[----:B------:R-:W1:Y:S01]  /*3340*/  MUFU.TANH R63, R63 ;  /* 0x0000003f003f7308 */ /* 0x000e620000002400 */
[----:B0-----:R-:W-:Y:S02]  /*3350*/  FSEL R40, R21, -INF , P6 ;  /* 0xff80000015287808 */ /* 0x001fe40003000000 */
[----:B------:R-:W-:-:S02]  /*3360*/  ISETP.GT.AND P6, PT, R91, 0x40, PT ;  /* 0x000000405b00780c */ /* 0x000fc40003fc4270 */
[----:B------:R-:W-:Y:S02]  /*3370*/  FMNMX.FTZ R21, R4, R5, !PT ;  /* 0x0000000504157209 */ /* 0x000fe40007810000 */
[----:B------:R-:W-:Y:S01]  /*3380*/  FSEL R118, R58, -INF , P6 ;  /* 0xff8000003a767808 */ /* 0x000fe20003000000 */
[----:B------:R-:W0:Y:S01]  /*3390*/  MUFU.TANH R74, R74 ;  /* 0x0000004a004a7308 */ /* 0x000e220000002400 */
[----:B------:R-:W-:Y:S02]  /*33a0*/  FMNMX.FTZ R21, R6, R21, !PT ;  /* 0x0000001506157209 */ /* 0x000fe40007810000 */
[----:B------:R-:W-:-:S04]  /*33b0*/  FMNMX.FTZ R9, R118, R9, !PT ;  /* 0x0000000976097209 */ /* 0x000fc80007810000 */
[----:B------:R-:W-:Y:S01]  /*33c0*/  FMNMX.FTZ R9, R116, R9, !PT ;  /* 0x0000000974097209 */ /* 0x000fe20007810000 */
[----:B------:R-:W-:Y:S01]  /*33d0*/  MUFU.TANH R66, R66 ;  /* 0x0000004200427308 */ /* 0x000fe20000002400 */
[----:B-1----:R-:W-:-:S07]  /*33e0*/  FSEL R120, R63, -INF , P3 ;  /* 0xff8000003f787808 */ /* 0x002fce0001800000 */
[----:B------:R-:W1:Y:S01]  /*33f0*/  MUFU.TANH R76, R76 ;  /* 0x0000004c004c7308 */ /* 0x000e620000002400 */
[----:B0-----:R-:W-:Y:S02]  /*3400*/  FSEL R74, R74, -INF , P1 ;  /* 0xff8000004a4a7808 */ /* 0x001fe40000800000 */
[----:B------:R-:W-:-:S05]  /*3410*/  ISETP.GT.AND P1, PT, R91, 0x51, PT ;  /* 0x000000515b00780c */ /* 0x000fca0003f24270 */
[----:B------:R0:W-:Y:S08]  /*3420*/  MUFU.TANH R100, R42 ;  /* 0x0000002a00647308 */ /* 0x0001f00000002400 */
[----:B------:R-:W2:Y:S01]  /*3430*/  MUFU.TANH R67, R67 ;  /* 0x0000004300437308 */ /* 0x000ea20000002400 */
[----:B0-----:R-:W-:Y:S02]  /*3440*/  FSEL R42, R73, -INF , P4 ;  /* 0xff800000492a7808 */ /* 0x001fe40002000000 */
[----:B------:R-:W-:-:S02]  /*3450*/  ISETP.GT.AND P4, PT, R91, 0x48, PT ;  /* 0x000000485b00780c */ /* 0x000fc40003f84270 */
[----:B-1----:R-:W-:Y:S02]  /*3460*/  FSEL R76, R76, -INF , P6 ;  /* 0xff8000004c4c7808 */ /* 0x002fe40003000000 */
[----:B------:R-:W-:Y:S01]  /*3470*/  FSEL R106, R62, -INF , P4 ;  /* 0xff8000003e6a7808 */ /* 0x000fe20002000000 */
[----:B------:R-:W0:Y:S01]  /*3480*/  MUFU.TANH R56, R56 ;  /* 0x0000003800387308 */ /* 0x000e220000002400 */
[----:B------:R-:W-:Y:S02]  /*3490*/  ISETP.GT.AND P6, PT, R91, 0x58, PT ;  /* 0x000000585b00780c */ /* 0x000fe40003fc4270 */
[----:B------:R-:W-:-:S04]  /*34a0*/  FMNMX.FTZ R9, R106, R9, !PT ;  /* 0x000000096a097209 */ /* 0x000fc80007810000 */
[----:B------:R-:W-:Y:S01]  /*34b0*/  FMNMX.FTZ R9, R120, R9, !PT ;  /* 0x0000000978097209 */ /* 0x000fe20007810000 */
[----:B------:R-:W1:Y:S01]  /*34c0*/  MUFU.TANH R70, R70 ;  /* 0x0000004600467308 */ /* 0x000e620000002400 */
[----:B--2---:R-:W-:-:S07]  /*34d0*/  FSEL R112, R67, -INF , P1 ;  /* 0xff80000043707808 */ /* 0x004fce0000800000 */
[----:B------:R-:W-:Y:S01]  /*34e0*/  MUFU.TANH R60, R60 ;  /* 0x0000003c003c7308 */ /* 0x000fe20000002400 */
[----:B0-----:R-:W-:Y:S02]  /*34f0*/  FSEL R56, R56, -INF , P5 ;  /* 0xff80000038387808 */ /* 0x001fe40002800000 */
[----:B------:R-:W-:-:S05]  /*3500*/  ISETP.GT.AND P5, PT, R91, 0x59, PT ;  /* 0x000000595b00780c */ /* 0x000fca0003fa4270 */
[----:B------:R0:W-:Y:S01]  /*3510*/  MUFU.TANH R77, R44 ;  /* 0x0000002c004d7308 */ /* 0x0001e20000002400 */
[----:B-1----:R-:W-:-:S07]  /*3520*/  FSEL R108, R70, -INF , P6 ;  /* 0xff800000466c7808 */ /* 0x002fce0003000000 */
        /* <DEDUP_REMOVED lines=8> */
[----:B-1----:R-:W-:Y:S02]  /*35b0*/  FSEL R104, R71, -INF , P5 ;  /* 0xff80000047687808 */ /* 0x002fe40002800000 */
[----:B------:R-:W-:-:S04]  /*35c0*/  FMNMX.FTZ R9, R108, R9, !PT ;  /* 0x000000096c097209 */ /* 0x000fc80007810000 */
[----:B------:R-:W-:Y:S01]  /*35d0*/  FMNMX.FTZ R9, R104, R9, !PT ;  /* 0x0000000968097209 */ /* 0x000fe20007810000 */
[----:B------:R-:W-:Y:S08]  /*35e0*/  MUFU.TANH R43, R43 ;  /* 0x0000002b002b7308 */ /* 0x000ff00000002400 */
[----:B------:R-:W-:Y:S08]  /*35f0*/  MUFU.TANH R65, R65 ;  /* 0x0000004100417308 */ /* 0x000ff00000002400 */
[----:B------:R1:W-:Y:S08]  /*3600*/  MUFU.TANH R80, R46 ;  /* 0x0000002e00507308 */ /* 0x0003f00000002400 */
[----:B------:R-:W-:Y:S01]  /*3610*/  MUFU.TANH R68, R68 ;  /* 0x0000004400447308 */ /* 0x000fe20000002400 */
[----:B-1----:R-:W-:-:S02]  /*3620*/  FSEL R46, R60, -INF , P4 ;  /* 0xff8000003c2e7808 */ /* 0x002fc40002000000 */
[----:B------:R-:W-:-:S04]  /*3630*/  ISETP.GT.AND P4, PT, R91, 0x60, PT ;  /* 0x000000605b00780c */ /* 0x000fc80003f84270 */
[----:B------:R-:W-:Y:S01]  /*3640*/  FSEL R100, R100, -INF , P4 ;  /* 0xff80000064647808 */ /* 0x000fe20002000000 */
[----:B------:R-:W-:Y:S01]  /*3650*/  MUFU.TANH R47, R47 ;  /* 0x0000002f002f7308 */ /* 0x000fe20000002400 */
[----:B------:R-:W-:Y:S02]  /*3660*/  FSEL R60, R61, -INF , P4 ;  /* 0xff8000003d3c7808 */ /* 0x000fe40002000000 */
[----:B------:R-:W-:Y:S02]  /*3670*/  FMNMX.FTZ R9, R100, R9, !PT ;  /* 0x0000000964097209 */ /* 0x000fe40007810000 */
[----:B------:R-:W-:-:S03]  /*3680*/  ISETP.GT.AND P4, PT, R91, 0x78, PT ;  /* 0x000000785b00780c */ /* 0x000fc60003f84270 */
[----:B------:R-:W1:Y:S08]  /*3690*/  MUFU.TANH R69, R69 ;  /* 0x0000004500457308 */ /* 0x000e700000002400 */
[----:B------:R0:W-:Y:S08]  /*36a0*/  MUFU.TANH R81, R48 ;  /* 0x0000003000517308 */ /* 0x0001f00000002400 */
[----:B------:R2:W-:Y:S01]  /*36b0*/  MUFU.TANH R84, R50 ;  /* 0x0000003200547308 */ /* 0x0005e20000002400 */
[----:B0-----:R-:W-:-:S02]  /*36c0*/  FSEL R48, R57, -INF , P3 ;  /* 0xff80000039307808 */ /* 0x001fc40001800000 */
[----:B------:R-:W-:Y:S02]  /*36d0*/  ISETP.GT.AND P3, PT, R91, 0x61, PT ;  /* 0x000000615b00780c */ /* 0x000fe40003f64270 */
[----:B-1----:R-:W-:Y:S02]  /*36e0*/  FSEL R58, R69, -INF , P5 ;  /* 0xff800000453a7808 */ /* 0x002fe40002800000 */
[----:B------:R-:W-:Y:S01]  /*36f0*/  FSEL R96, R43, -INF , P3 ;  /* 0xff8000002b607808 */ /* 0x000fe20001800000 */
[----:B------:R-:W0:Y:S01]  /*3700*/  MUFU.TANH R51, R51 ;  /* 0x0000003300337308 */ /* 0x000e220000002400 */
[----:B--2---:R-:W-:Y:S02]  /*3710*/  FSEL R50, R64, -INF , P2 ;  /* 0xff80000040327808 */ /* 0x004fe40001000000 */
[----:B------:R-:W-:Y:S02]  /*3720*/  ISETP.GT.AND P2, PT, R91, 0x68, PT ;  /* 0x000000685b00780c */ /* 0x000fe40003f44270 */
[----:B------:R-:W-:-:S02]  /*3730*/  FMNMX.FTZ R9, R96, R9, !PT ;  /* 0x0000000960097209 */ /* 0x000fc40007810000 */
[----:B------:R-:W-:Y:S01]  /*3740*/  FSEL R10, R80, -INF , P2 ;  /* 0xff800000500a7808 */ /* 0x000fe20001000000 */
[----:B------:R-:W1:Y:S01]  /*3750*/  MUFU.TANH R41, R41 ;  /* 0x0000002900297308 */ /* 0x000e620000002400 */
[----:B------:R-:W-:Y:S02]  /*3760*/  ISETP.GT.AND P5, PT, R91, 0x71, PT ;  /* 0x000000715b00780c */ /* 0x000fe40003fa4270 */
[----:B------:R-:W-:Y:S02]  /*3770*/  FMNMX.FTZ R9, R10, R9, !PT ;  /* 0x000000090a097209 */ /* 0x000fe40007810000 */
[----:B------:R-:W-:Y:S02]  /*3780*/  FSEL R64, R77, -INF , P2 ;  /* 0xff8000004d407808 */ /* 0x000fe40001000000 */
[----:B------:R-:W-:Y:S01]  /*3790*/  ISETP.GT.AND P2, PT, R91, 0x80, PT ;  /* 0x000000805b00780c */ /* 0x000fe20003f44270 */
[----:B------:R2:W-:Y:S01]  /*37a0*/  MUFU.TANH R85, R52 ;  /* 0x0000003400557308 */ /* 0x0005e20000002400 */
[----:B0-----:R-:W-:-:S02]  /*37b0*/  FSEL R102, R51, -INF , P5 ;  /* 0xff80000033667808 */ /* 0x001fc40002800000 */
[----:B------:R-:W-:Y:S02]  /*37c0*/  FSEL R126, R126, -INF , P2 ;  /* 0xff8000007e7e7808 */ /* 0x000fe40001000000 */
[----:B------:R-:W-:Y:S02]  /*37d0*/  FSEL R82, R90, -INF , P2 ;  /* 0xff8000005a527808 */ /* 0x000fe40001000000 */
[----:B------:R-:W-:Y:S01]  /*37e0*/  ISETP.GT.AND P2, PT, R91, 0x98, PT ;  /* 0x000000985b00780c */ /* 0x000fe20003f44270 */
[----:B------:R0:W3:Y:S01]  /*37f0*/  MUFU.TANH R110, R54 ;  /* 0x00000036006e7308 */ /* 0x0000e20000002400 */
[----:B--2---:R-:W-:Y:S02]  /*3800*/  FSEL R52, R65, -INF , P1 ;  /* 0xff80000041347808 */ /* 0x004fe40000800000 */
[----:B------:R-:W-:Y:S02]  /*3810*/  ISETP.GT.AND P1, PT, R91, 0x69, PT ;  /* 0x000000695b00780c */ /* 0x000fe40003f24270 */
[----:B-1----:R-:W-:-:S02]  /*3820*/  FSEL R62, R41, -INF , P3 ;  /* 0xff800000293e7808 */ /* 0x002fc40001800000 */
[----:B------:R-:W-:Y:S01]  /*3830*/  FSEL R94, R47, -INF , P1 ;  /* 0xff8000002f5e7808 */ /* 0x000fe20000800000 */
[----:B------:R-:W1:Y:S01]  /*3840*/  MUFU.TANH R55, R55 ;  /* 0x0000003700377308 */ /* 0x000e620000002400 */
[----:B0-----:R-:W-:Y:S02]  /*3850*/  FSEL R54, R68, -INF , P6 ;  /* 0xff80000044367808 */ /* 0x001fe40003000000 */
[C---:B------:R-:W-:Y:S02]  /*3860*/  ISETP.GT.AND P6, PT, R91.reuse, 0x70, PT ;  /* 0x000000705b00780c */ /* 0x040fe40003fc4270 */
[----:B------:R-:W-:Y:S02]  /*3870*/  FMNMX.FTZ R9, R94, R9, !PT ;  /* 0x000000095e097209 */ /* 0x000fe40007810000 */
[----:B------:R-:W-:Y:S01]  /*3880*/  FSEL R98, R84, -INF , P6 ;  /* 0xff80000054627808 */ /* 0x000fe20003000000 */
[----:B------:R-:W0:Y:S01]  /*3890*/  MUFU.TANH R45, R45 ;  /* 0x0000002d002d7308 */ /* 0x000e220000002400 */
[----:B------:R-:W-:-:S02]  /*38a0*/  ISETP.GT.AND P3, PT, R91, 0x79, PT ;  /* 0x000000795b00780c */ /* 0x000fc40003f64270 */
[----:B------:R-:W-:Y:S02]  /*38b0*/  FMNMX.FTZ R9, R98, R9, !PT ;  /* 0x0000000962097209 */ /* 0x000fe40007810000 */
[----:B---3--:R-:W-:Y:S02]  /*38c0*/  FSEL R110, R110, -INF , P4 ;  /* 0xff8000006e6e7808 */ /* 0x008fe40002000000 */
[----:B------:R-:W-:Y:S01]  /*38d0*/  FMNMX.FTZ R9, R102, R9, !PT ;  /* 0x0000000966097209 */ /* 0x000fe20007810000 */
[----:B------:R-:W2:Y:S01]  /*38e0*/  MUFU.TANH R27, R27 ;  /* 0x0000001b001b7308 */ /* 0x000ea20000002400 */
[----:B-1----:R-:W-:Y:S02]  /*38f0*/  FSEL R124, R55, -INF , P3 ;  /* 0xff800000377c7808 */ /* 0x002fe40001800000 */
[----:B------:R-:W-:Y:S02]  /*3900*/  FMNMX.FTZ R9, R110, R9, !PT ;  /* 0x000000096e097209 */ /* 0x000fe40007810000 */
[----:B------:R-:W-:-:S02]  /*3910*/  FSEL R68, R81, -INF , P6 ;  /* 0xff80000051447808 */ /* 0x000fc40003000000 */
[----:B------:R-:W-:Y:S01]  /*3920*/  FMNMX.FTZ R9, R124, R9, !PT ;  /* 0x000000097c097209 */ /* 0x000fe20007810000 */
[----:B------:R-:W1:Y:S01]  /*3930*/  MUFU.TANH R49, R49 ;  /* 0x0000003100317308 */ /* 0x000e620000002400 */
[----:B0-----:R-:W-:Y:S02]  /*3940*/  FSEL R66, R45, -INF , P1 ;  /* 0xff8000002d427808 */ /* 0x001fe40000800000 */
[C---:B------:R-:W-:Y:S02]  /*3950*/  ISETP.GT.AND P1, PT, R91.reuse, 0x81, PT ;  /* 0x000000815b00780c */ /* 0x040fe40003f24270 */
[----:B------:R-:W-:Y:S02]  /*3960*/  ISETP.GT.AND P6, PT, R91, 0x88, PT ;  /* 0x000000885b00780c */ /* 0x000fe40003fc4270 */
[----:B------:R-:W-:Y:S01]  /*3970*/  FMNMX.FTZ R9, R126, R9, !PT ;  /* 0x000000097e097209 */ /* 0x000fe20007810000 */
[----:B------:R-:W0:Y:S01]  /*3980*/  MUFU.TANH R31, R31 ;  /* 0x0000001f001f7308 */ /* 0x000e220000002400 */
[----:B--2---:R-:W-:-:S02]  /*3990*/  FSEL R128, R27, -INF , P1 ;  /* 0xff8000001b807808 */ /* 0x004fc40000800000 */
[----:B------:R-:W-:Y:S02]  /*39a0*/  FSEL R130, R130, -INF , P6 ;  /* 0xff80000082827808 */ /* 0x000fe40003000000 */
[----:B------:R-:W-:Y:S02]  /*39b0*/  FMNMX.FTZ R9, R128, R9, !PT ;  /* 0x0000000980097209 */ /* 0x000fe40007810000 */
[----:B------:R-:W-:Y:S01]  /*39c0*/  FSEL R78, R85, -INF , P4 ;  /* 0xff800000554e7808 */ /* 0x000fe20002000000 */
[----:B------:R-:W2:Y:S01]  /*39d0*/  MUFU.TANH R53, R53 ;  /* 0x0000003500357308 */ /* 0x000ea20000002400 */
[----:B-1----:R-:W-:Y:S02]  /*39e0*/  FSEL R70, R49, -INF , P5 ;  /* 0xff80000031467808 */ /* 0x002fe40002800000 */
[C---:B------:R-:W-:Y:S02]  /*39f0*/  ISETP.GT.AND P5, PT, R91.reuse, 0x89, PT ;  /* 0x000000895b00780c */ /* 0x040fe40003fa4270 */
[----:B------:R-:W-:-:S02]  /*3a00*/  ISETP.GT.AND P4, PT, R91, 0x90, PT ;  /* 0x000000905b00780c */ /* 0x000fc40003f84270 */
[----:B------:R-:W-:Y:S01]  /*3a10*/  FMNMX.FTZ R9, R130, R9, !PT ;  /* 0x0000000982097209 */ /* 0x000fe20007810000 */
[----:B------:R-:W1:Y:S01]  /*3a20*/  MUFU.TANH R35, R35 ;  /* 0x0000002300237308 */ /* 0x000e620000002400 */
[----:B0-----:R-:W-:Y:S02]  /*3a30*/  FSEL R132, R31, -INF , P5 ;  /* 0xff8000001f847808 */ /* 0x001fe40002800000 */
[----:B------:R-:W-:Y:S02]  /*3a40*/  FSEL R134, R134, -INF , P4 ;  /* 0xff80000086867808 */ /* 0x000fe40002000000 */
[----:B------:R-:W-:Y:S02]  /*3a50*/  FMNMX.FTZ R9, R132, R9, !PT ;  /* 0x0000000984097209 */ /* 0x000fe40007810000 */
[----:B------:R-:W-:Y:S01]  /*3a60*/  FSEL R140, R140, -INF , P2 ;  /* 0xff8000008c8c7808 */ /* 0x000fe20001000000 */
[----:B------:R-:W0:Y:S01]  /*3a70*/  MUFU.TANH R25, R25 ;  /* 0x0000001900197308 */ /* 0x000e220000002400 */
[----:B--2---:R-:W-:-:S02]  /*3a80*/  FSEL R80, R53, -INF , P3 ;  /* 0xff80000035507808 */ /* 0x004fc40001800000 */
[----:B------:R-:W-:Y:S02]  /*3a90*/  ISETP.GT.AND P3, PT, R91, 0x91, PT ;  /* 0x000000915b00780c */ /* 0x000fe40003f64270 */
[----:B------:R-:W-:-:S03]  /*3aa0*/  FMNMX.FTZ R9, R134, R9, !PT ;  /* 0x0000000986097209 */ /* 0x000fc60007810000 */
[----:B------:R-:W2:Y:S01]  /*3ab0*/  MUFU.TANH R39, R39 ;  /* 0x0000002700277308 */ /* 0x000ea20000002400 */
[----:B-1----:R-:W-:-:S04]  /*3ac0*/  FSEL R136, R35, -INF , P3 ;  /* 0xff80000023887808 */ /* 0x002fc80001800000 */
[----:B------:R-:W-:-:S03]  /*3ad0*/  FMNMX.FTZ R9, R136, R9, !PT ;  /* 0x0000000988097209 */ /* 0x000fc60007810000 */
[----:B------:R1:W-:Y:S01]  /*3ae0*/  MUFU.TANH R43, R29 ;  /* 0x0000001d002b7308 */ /* 0x0003e20000002400 */
[----:B0-----:R-:W-:Y:S02]  /*3af0*/  FSEL R84, R25, -INF , P1 ;  /* 0xff80000019547808 */ /* 0x001fe40000800000 */
[----:B------:R-:W-:Y:S02]  /*3b00*/  ISETP.GT.AND P1, PT, R91, 0x99, PT ;  /* 0x000000995b00780c */ /* 0x000fe40003f24270 */
[----:B------:R-:W-:Y:S02]  /*3b10*/  FMNMX.FTZ R9, R140, R9, !PT ;  /* 0x000000098c097209 */ /* 0x000fe40007810000 */
[----:B------:R-:W-:Y:S01]  /*3b20*/  FMNMX.FTZ R25, R24, R21, !PT ;  /* 0x0000001518197209 */ /* 0x000fe20007810000 */
[----:B------:R-:W-:Y:S01]  /*3b30*/  MUFU.TANH R47, R33 ;  /* 0x00000021002f7308 */ /* 0x000fe20000002400 */
[----:B--2---:R-:W-:Y:S02]  /*3b40*/  FSEL R138, R39, -INF , P1 ;  /* 0xff800000278a7808 */ /* 0x004fe40000800000 */
[----:B------:R-:W-:-:S02]  /*3b50*/  FMNMX.FTZ R25, R26, R25, !PT ;  /* 0x000000191a197209 */ /* 0x000fc40007810000 */
[----:B------:R-:W-:Y:S02]  /*3b60*/  FMNMX.FTZ R9, R138, R9, !PT ;  /* 0x000000098a097209 */ /* 0x000fe40007810000 */
[----:B------:R-:W-:Y:S01]  /*3b70*/  FMNMX.FTZ R25, R30, R25, !PT ;  /* 0x000000191e197209 */ /* 0x000fe20007810000 */
[----:B------:R-:W-:Y:S02]  /*3b80*/  MUFU.TANH R51, R37 ;  /* 0x0000002500337308 */ /* 0x000fe40000002400 */
[----:B------:R-:W0:Y:S01]  /*3b90*/  SHFL.BFLY PT, R8, R9, 0x2, 0x1f ;  /* 0x0c401f0009087f89 */ /* 0x000e2200000e0000 */
[----:B------:R-:W-:-:S04]  /*3ba0*/  FMNMX.FTZ R25, R12, R25, !PT ;  /* 0x000000190c197209 */ /* 0x000fc80007810000 */
[----:B------:R-:W-:Y:S01]  /*3bb0*/  FMNMX.FTZ R27, R34, R25, !PT ;  /* 0x00000019221b7209 */ /* 0x000fe20007810000 */
[----:B------:R-:W2:Y:S03]  /*3bc0*/  MUFU.TANH R41, R28 ;  /* 0x0000001c00297308 */ /* 0x000ea60000002400 */
[----:B------:R-:W-:-:S04]  /*3bd0*/  FMNMX.FTZ R27, R38, R27, !PT ;  /* 0x0000001b261b7209 */ /* 0x000fc80007810000 */
[----:B------:R-:W-:Y:S01]  /*3be0*/  FMNMX.FTZ R27, R14, R27, !PT ;  /* 0x0000001b0e1b7209 */ /* 0x000fe20007810000 */
[----:B------:R-:W-:Y:S03]  /*3bf0*/  MUFU.TANH R45, R32 ;  /* 0x00000020002d7308 */ /* 0x000fe60000002400 */
[----:B------:R-:W-:-:S05]  /*3c00*/  FMNMX.FTZ R27, R40, R27, !PT ;  /* 0x0000001b281b7209 */ /* 0x000fca0007810000 */
[----:B------:R-:W3:Y:S01]  /*3c10*/  MUFU.TANH R49, R36 ;  /* 0x0000002400317308 */ /* 0x000ee20000002400 */
[----:B0-----:R-:W-:-:S05]  /*3c20*/  FMNMX.FTZ R11, R9, R8, !PT ;  /* 0x00000008090b7209 */ /* 0x001fca0007810000 */
[----:B------:R-:W0:Y:S02]  /*3c30*/  SHFL.BFLY PT, R8, R11, 0x1, 0x1f ;  /* 0x0c201f000b087f89 */ /* 0x000e2400000e0000 */
[----:B0-----:R-:W-:-:S04]  /*3c40*/  FMNMX.FTZ R8, R11, R8, !PT ;  /* 0x000000080b087209 */ /* 0x001fc80007810000 */
[C---:B------:R-:W-:Y:S01]  /*3c50*/  FSETP.NEU.FTZ.AND P0, PT, R8.reuse, -INF , PT ;  /* 0xff8000000800780b */ /* 0x040fe20003f1d000 */
[----:B------:R-:W-:-:S05]  /*3c60*/  FFMA.FTZ R35, R8, R7, -8 ;  /* 0xc100000008237423 */ /* 0x000fca0000010007 */
[----:B------:R-:W-:Y:S02]  /*3c70*/  FSEL R35, R35, RZ, P0 ;  /* 0x000000ff23237208 */ /* 0x000fe40000000000 */
[----:B------:R-:W-:-:S03]  /*3c80*/  ISETP.NE.AND P0, PT, R105, RZ, PT ;  /* 0x000000ff6900720c */ /* 0x000fc60003f05270 */
[-CC-:B-1----:R-:W-:Y:S01]  /*3c90*/  FFMA.FTZ R29, R88, R7.reuse, -R35.reuse ;  /* 0x00000007581d7223 */ /* 0x182fe20000010823 */
[----:B------:R-:W-:-:S01]  /*3ca0*/  FFMA.FTZ R53, R106, R7, -R35 ;  /* 0x000000076a357223 */ /* 0x000fc20000010823 */
[-CC-:B------:R-:W-:Y:S01]  /*3cb0*/  FFMA.FTZ R55, R114, R7.reuse, -R35.reuse ;  /* 0x0000000772377223 */ /* 0x180fe20000010823 */
[----:B--2---:R-:W-:Y:S01]  /*3cc0*/  FSEL R114, R41, -INF , P6 ;  /* 0xff80000029727808 */ /* 0x004fe20003000000 */
[----:B------:R0:W-:Y:S01]  /*3cd0*/  MUFU.EX2 R21, R29 ;  /* 0x0000001d00157308 */ /* 0x0001e20000000800 */
[----:B------:R-:W-:-:S01]  /*3ce0*/  FFMA.FTZ R118, R118, R7, -R35 ;  /* 0x0000000776767223 */ /* 0x000fc20000010823 */
[-CC-:B------:R-:W-:Y:S01]  /*3cf0*/  FFMA.FTZ R57, R108, R7.reuse, -R35.reuse ;  /* 0x000000076c397223 */ /* 0x180fe20000010823 */
[----:B------:R-:W-:Y:S01]  /*3d00*/  FSEL R108, R43, -INF , P5 ;  /* 0xff8000002b6c7808 */ /* 0x000fe20002800000 */
[-CC-:B------:R-:W-:Y:S01]  /*3d10*/  FFMA.FTZ R28, R142, R7.reuse, -R35.reuse ;  /* 0x000000078e1c7223 */ /* 0x180fe20000010823 */
[----:B------:R-:W-:Y:S01]  /*3d20*/  FSEL R142, R47, -INF , P3 ;  /* 0xff8000002f8e7808 */ /* 0x000fe20001800000 */
[-CC-:B------:R-:W-:Y:S01]  /*3d30*/  FFMA.FTZ R41, R100, R7.reuse, -R35.reuse ;  /* 0x0000000764297223 */ /* 0x180fe20000010823 */
[----:B---3--:R-:W-:Y:S01]  /*3d40*/  FSEL R100, R49, -INF , P2 ;  /* 0xff80000031647808 */ /* 0x008fe20001000000 */
[--C-:B------:R-:W-:Y:S01]  /*3d50*/  FFMA.FTZ R11, R144, R7, -R35.reuse ;  /* 0x00000007900b7223 */ /* 0x100fe20000010823 */
[----:B0-----:R-:W-:Y:S01]  /*3d60*/  FMNMX.FTZ R29, R20, R27, !PT ;  /* 0x0000001b141d7209 */ /* 0x001fe20007810000 */
[-CC-:B------:R-:W-:Y:S01]  /*3d70*/  FFMA.FTZ R43, R10, R7.reuse, -R35.reuse ;  /* 0x000000070a2b7223 */ /* 0x180fe20000010823 */
[----:B------:R-:W-:Y:S01]  /*3d80*/  FSEL R144, R51, -INF , P1 ;  /* 0xff80000033907808 */ /* 0x000fe20000800000 */
[--C-:B------:R-:W-:Y:S01]  /*3d90*/  FFMA.FTZ R9, R92, R7, -R35.reuse ;  /* 0x000000075c097223 */ /* 0x100fe20000010823 */
[----:B------:R-:W-:Y:S01]  /*3da0*/  FMNMX.FTZ R29, R42, R29, !PT ;  /* 0x0000001d2a1d7209 */ /* 0x000fe20007810000 */
[----:B------:R-:W-:Y:S01]  /*3db0*/  MUFU.EX2 R28, R28 ;  /* 0x0000001c001c7308 */ /* 0x000fe20000000800 */
[----:B------:R-:W-:-:S01]  /*3dc0*/  FFMA.FTZ R32, R146, R7, -R35 ;  /* 0x0000000792207223 */ /* 0x000fc20000010823 */
[--C-:B------:R-:W-:Y:S01]  /*3dd0*/  FFMA.FTZ R13, R148, R7, -R35.reuse ;  /* 0x00000007940d7223 */ /* 0x100fe20000010823 */
[----:B------:R-:W-:Y:S01]  /*3de0*/  FMNMX.FTZ R29, R72, R29, !PT ;  /* 0x0000001d481d7209 */ /* 0x000fe20007810000 */
[-CC-:B------:R-:W-:Y:S01]  /*3df0*/  FFMA.FTZ R47, R110, R7.reuse, -R35.reuse ;  /* 0x000000076e2f7223 */ /* 0x180fe20000010823 */
[----:B------:R-:W-:-:S01]  /*3e00*/  FFMA.FTZ R110, R128, R7, -R35 ;  /* 0x00000007806e7223 */ /* 0x000fc20000010823 */
        /* <DEDUP_REMOVED lines=18> */
[----:B------:R-:W0:Y:S01]  /*3f30*/  MUFU.EX2 R32, R32 ;  /* 0x0000002000207308 */ /* 0x000e220000000800 */
[----:B------:R-:W-:-:S01]  /*3f40*/  FFMA.FTZ R122, R122, R7, -R35 ;  /* 0x000000077a7a7223 */ /* 0x000fc20000010823 */
[--C-:B------:R-:W-:Y:S01]  /*3f50*/  FFMA.FTZ R116, R116, R7, -R35.reuse ;  /* 0x0000000774747223 */ /* 0x100fe20000010823 */
[----:B------:R-:W-:Y:S01]  /*3f60*/  FMNMX.FTZ R33, R48, R31, !PT ;  /* 0x0000001f30217209 */ /* 0x000fe20007810000 */
[-CC-:B------:R-:W-:Y:S01]  /*3f70*/  FFMA.FTZ R112, R112, R7.reuse, -R35.reuse ;  /* 0x0000000770707223 */ /* 0x180fe20000010823 */
[----:B------:R-:W-:-:S01]  /*3f80*/  FFMA.FTZ R104, R104, R7, -R35 ;  /* 0x0000000768687223 */ /* 0x000fc20000010823 */
[--C-:B------:R-:W-:Y:S01]  /*3f90*/  FFMA.FTZ R96, R96, R7, -R35.reuse ;  /* 0x0000000760607223 */ /* 0x100fe20000010823 */
[----:B------:R-:W-:Y:S01]  /*3fa0*/  FMNMX.FTZ R33, R50, R33, !PT ;  /* 0x0000002132217209 */ /* 0x000fe20007810000 */
[----:B------:R1:W-:Y:S01]  /*3fb0*/  MUFU.EX2 R31, R118 ;  /* 0x00000076001f7308 */ /* 0x0003e20000000800 */
[----:B------:R-:W-:-:S01]  /*3fc0*/  FFMA.FTZ R94, R94, R7, -R35 ;  /* 0x000000075e5e7223 */ /* 0x000fc20000010823 */
[--C-:B------:R-:W-:Y:S01]  /*3fd0*/  FFMA.FTZ R51, R130, R7, -R35.reuse ;  /* 0x0000000782337223 */ /* 0x100fe20000010823 */
[----:B------:R-:W-:Y:S01]  /*3fe0*/  FMNMX.FTZ R33, R52, R33, !PT ;  /* 0x0000002134217209 */ /* 0x000fe20007810000 */
[-CC-:B------:R-:W-:Y:S01]  /*3ff0*/  FFMA.FTZ R120, R132, R7.reuse, -R35.reuse ;  /* 0x0000000784787223 */ /* 0x180fe20000010823 */
[----:B------:R-:W-:-:S02]  /*4000*/  FFMA.FTZ R126, R138, R7, -R35 ;  /* 0x000000078a7e7223 */ /* 0x000fc40000010823 */
[----:B------:R-:W-:Y:S01]  /*4010*/  FMNMX.FTZ R33, R54, R33, !PT ;  /* 0x0000002136217209 */ /* 0x000fe20007810000 */
[----:B------:R-:W-:Y:S01]  /*4020*/  MUFU.EX2 R13, R13 ;  /* 0x0000000d000d7308 */ /* 0x000fe20000000800 */
[----:B-1----:R-:W-:Y:S01]  /*4030*/  FSEL R118, R45, -INF , P4 ;  /* 0xff8000002d767808 */ /* 0x002fe20002000000 */
[--C-:B------:R-:W-:Y:S01]  /*4040*/  FFMA.FTZ R45, R98, R7, -R35.reuse ;  /* 0x00000007622d7223 */ /* 0x100fe20000010823 */
[----:B------:R-:W-:Y:S01]  /*4050*/  FMNMX.FTZ R37, R58, R33, !PT ;  /* 0x000000213a257209 */ /* 0x000fe20007810000 */
[-CC-:B------:R-:W-:Y:S01]  /*4060*/  FFMA.FTZ R98, R102, R7.reuse, -R35.reuse ;  /* 0x0000000766627223 */ /* 0x180fe20000010823 */
[----:B------:R-:W-:-:S01]  /*4070*/  FFMA.FTZ R102, R124, R7, -R35 ;  /* 0x000000077c667223 */ /* 0x000fc20000010823 */
[----:B------:R-:W-:Y:S01]  /*4080*/  FFMA.FTZ R124, R136, R7, -R35 ;  /* 0x00000007887c7223 */ /* 0x000fe20000010823 */
[----:B------:R-:W-:Y:S01]  /*4090*/  FMNMX.FTZ R37, R60, R37, !PT ;  /* 0x000000253c257209 */ /* 0x000fe20007810000 */
[----:B------:R1:W-:Y:S03]  /*40a0*/  MUFU.EX2 R33, R53 ;  /* 0x0000003500217308 */ /* 0x0003e60000000800 */
[----:B------:R-:W-:-:S04]  /*40b0*/  FMNMX.FTZ R37, R62, R37, !PT ;  /* 0x000000253e257209 */ /* 0x000fc80007810000 */
[----:B------:R-:W-:Y:S01]  /*40c0*/  FMNMX.FTZ R37, R64, R37, !PT ;  /* 0x0000002540257209 */ /* 0x000fe20007810000 */
[----:B------:R-:W-:Y:S03]  /*40d0*/  MUFU.EX2 R36, R36 ;  /* 0x0000002400247308 */ /* 0x000fe60000000800 */
[----:B------:R-:W-:-:S04]  /*40e0*/  FMNMX.FTZ R39, R66, R37, !PT ;  /* 0x0000002542277209 */ /* 0x000fc80007810000 */
[----:B------:R-:W-:Y:S01]  /*40f0*/  FMNMX.FTZ R39, R68, R39, !PT ;  /* 0x0000002744277209 */ /* 0x000fe20007810000 */
[----:B------:R2:W-:Y:S03]  /*4100*/  MUFU.EX2 R37, R55 ;  /* 0x0000003700257308 */ /* 0x0005e60000000800 */
[----:B------:R-:W-:-:S04]  /*4110*/  FMNMX.FTZ R39, R70, R39, !PT ;  /* 0x0000002746277209 */ /* 0x000fc80007810000 */
[----:B------:R-:W-:Y:S01]  /*4120*/  FMNMX.FTZ R39, R78, R39, !PT ;  /* 0x000000274e277209 */ /* 0x000fe20007810000 */
[----:B------:R-:W-:Y:S03]  /*4130*/  MUFU.EX2 R15, R15 ;  /* 0x0000000f000f7308 */ /* 0x000fe60000000800 */
[----:B-1----:R-:W-:-:S04]  /*4140*/  FMNMX.FTZ R53, R80, R39, !PT ;  /* 0x0000002750357209 */ /* 0x002fc80007810000 */
[----:B------:R-:W-:Y:S01]  /*4150*/  FMNMX.FTZ R53, R82, R53, !PT ;  /* 0x0000003552357209 */ /* 0x000fe20007810000 */
[----:B------:R1:W-:Y:S03]  /*4160*/  MUFU.EX2 R39, R57 ;  /* 0x0000003900277308 */ /* 0x0003e60000000800 */
[----:B------:R-:W-:-:S04]  /*4170*/  FMNMX.FTZ R53, R84, R53, !PT ;  /* 0x0000003554357209 */ /* 0x000fc80007810000 */
[----:B------:R-:W-:Y:S01]  /*4180*/  FMNMX.FTZ R53, R114, R53, !PT ;  /* 0x0000003572357209 */ /* 0x000fe20007810000 */
[----:B------:R-:W-:Y:S03]  /*4190*/  MUFU.EX2 R86, R86 ;  /* 0x0000005600567308 */ /* 0x000fe60000000800 */
[----:B------:R-:W-:-:S04]  /*41a0*/  FMNMX.FTZ R53, R108, R53, !PT ;  /* 0x000000356c357209 */ /* 0x000fc80007810000 */
[----:B------:R-:W-:Y:S01]  /*41b0*/  FMNMX.FTZ R53, R118, R53, !PT ;  /* 0x0000003576357209 */ /* 0x000fe20007810000 */
[----:B------:R-:W-:Y:S03]  /*41c0*/  MUFU.EX2 R88, R88 ;  /* 0x0000005800587308 */ /* 0x000fe60000000800 */
[----:B------:R-:W-:-:S04]  /*41d0*/  FMNMX.FTZ R53, R142, R53, !PT ;  /* 0x000000358e357209 */ /* 0x000fc80007810000 */
[----:B------:R-:W-:Y:S01]  /*41e0*/  FMNMX.FTZ R53, R100, R53, !PT ;  /* 0x0000003564357209 */ /* 0x000fe20007810000 */
[----:B------:R-:W-:Y:S03]  /*41f0*/  MUFU.EX2 R25, R158 ;  /* 0x0000009e00197308 */ /* 0x000fe60000000800 */
[----:B------:R-:W-:-:S05]  /*4200*/  FMNMX.FTZ R53, R144, R53, !PT ;  /* 0x0000003590357209 */ /* 0x000fca0007810000 */
[----:B------:R-:W2:Y:S01]  /*4210*/  SHFL.BFLY PT, R10, R53, 0x2, 0x1f ;  /* 0x0c401f00350a7f89 */ /* 0x000ea200000e0000 */
[----:B------:R-:W-:Y:S08]  /*4220*/  MUFU.EX2 R90, R90 ;  /* 0x0000005a005a7308 */ /* 0x000ff00000000800 */
[----:B------:R-:W-:Y:S08]  /*4230*/  MUFU.EX2 R27, R162 ;  /* 0x000000a2001b7308 */ /* 0x000ff00000000800 */
[----:B------:R-:W-:Y:S01]  /*4240*/  MUFU.EX2 R92, R92 ;  /* 0x0000005c005c7308 */ /* 0x000fe20000000800 */
[----:B--2---:R-:W-:Y:S01]  /*4250*/  FMNMX.FTZ R55, R53, R10, !PT ;  /* 0x0000000a35377209 */ /* 0x004fe20007810000 */
[----:B------:R-:W-:-:S06]  /*4260*/  FFMA.FTZ R53, R134, R7, -R35 ;  /* 0x0000000786357223 */ /* 0x000fcc0000010823 */
[----:B------:R-:W-:Y:S01]  /*4270*/  MUFU.EX2 R29, R166 ;  /* 0x000000a6001d7308 */ /* 0x000fe20000000800 */
[----:B------:R-:W2:Y:S07]  /*4280*/  SHFL.BFLY PT, R10, R55, 0x1, 0x1f ;  /* 0x0c201f00370a7f89 */ /* 0x000eae00000e0000 */
[----:B------:R-:W-:Y:S08]  /*4290*/  MUFU.EX2 R122, R122 ;  /* 0x0000007a007a7308 */ /* 0x000ff00000000800 */
[----:B------:R-:W-:Y:S08]  /*42a0*/  MUFU.EX2 R116, R116 ;  /* 0x0000007400747308 */ /* 0x000ff00000000800 */
[----:B------:R-:W-:Y:S01]  /*42b0*/  MUFU.EX2 R106, R106 ;  /* 0x0000006a006a7308 */ /* 0x000fe20000000800 */
[----:B--2---:R-:W-:Y:S01]  /*42c0*/  FMNMX.FTZ R10, R55, R10, !PT ;  /* 0x0000000a370a7209 */ /* 0x004fe20007810000 */
[----:B------:R-:W-:-:S03]  /*42d0*/  FFMA.FTZ R55, R140, R7, -R35 ;  /* 0x000000078c377223 */ /* 0x000fc60000010823 */
[C---:B------:R-:W-:Y:S01]  /*42e0*/  FSETP.NEU.FTZ.AND P1, PT, R10.reuse, -INF , PT ;  /* 0xff8000000a00780b */ /* 0x040fe20003f3d000 */
[----:B-1----:R-:W-:-:S02]  /*42f0*/  FFMA.FTZ R57, R10, R7, -8 ;  /* 0xc10000000a397423 */ /* 0x002fc40000010007 */
[----:B------:R-:W-:Y:S03]  /*4300*/  MUFU.EX2 R112, R112 ;  /* 0x0000007000707308 */ /* 0x000fe60000000800 */
[----:B------:R-:W-:Y:S02]  /*4310*/  FSEL R65, R57, RZ, P1 ;  /* 0x000000ff39417208 */ /* 0x000fe40000800000 */
[----:B------:R-:W-:-:S03]  /*4320*/  ISETP.NE.AND P1, PT, R2, RZ, PT ;  /* 0x000000ff0200720c */ /* 0x000fc60003f25270 */
        /* <DEDUP_REMOVED lines=17> */
[----:B------:R-:W-:-:S01]  /*4440*/  FFMA.FTZ R46, R46, R7, -R65 ;  /* 0x000000072e2e7223 */ /* 0x000fc20000010841 */
[--C-:B------:R-:W-:Y:S01]  /*4450*/  FFMA.FTZ R48, R48, R7, -R65.reuse ;  /* 0x0000000730307223 */ /* 0x100fe20000010841 */
[----:B0-----:R-:W-:Y:S01]  /*4460*/  F2FP.SATFINITE.E4M3.F32.PACK_AB_MERGE_C R38, R32, R11, RZ ;  /* 0x0000000b2026723e */ /* 0x001fe200048070ff */
[-CC-:B------:R-:W-:Y:S01]  /*4470*/  FFMA.FTZ R63, R52, R7.reuse, -R65.reuse ;  /* 0x00000007343f7223 */ /* 0x180fe20000010841 */
[----:B------:R-:W-:-:S01]  /*4480*/  FFMA.FTZ R54, R54, R7, -R65 ;  /* 0x0000000736367223 */ /* 0x000fc20000010841 */
[-CC-:B------:R-:W-:Y:S01]  /*4490*/  FFMA.FTZ R58, R58, R7.reuse, -R65.reuse ;  /* 0x000000073a3a7223 */ /* 0x180fe20000010841 */
[----:B------:R-:W-:Y:S01]  /*44a0*/  @P1 VIADD R3, R3, 0x29840 ;  /* 0x0002984003031836 */ /* 0x000fe20000000000 */
[----:B------:R0:W2:Y:S01]  /*44b0*/  MUFU.EX2 R67, R57 ;  /* 0x0000003900437308 */ /* 0x0000a20000000800 */
[----:B------:R-:W-:-:S01]  /*44c0*/  FFMA.FTZ R60, R60, R7, -R65 ;  /* 0x000000073c3c7223 */ /* 0x000fc20000010841 */
[-CC-:B------:R-:W-:Y:S01]  /*44d0*/  FFMA.FTZ R62, R62, R7.reuse, -R65.reuse ;  /* 0x000000073e3e7223 */ /* 0x180fe20000010841 */
[----:B------:R-:W-:-:S01]  /*44e0*/  FFMA.FTZ R64, R64, R7, -R65 ;  /* 0x0000000740407223 */ /* 0x000fc20000010841 */
[----:B------:R-:W-:Y:S01]  /*44f0*/  @P1 PRMT R3, R16, 0x654, R3 ;  /* 0x0000065410031816 */ /* 0x000fe20000000003 */
[----:B------:R-:W-:-:S01]  /*4500*/  FFMA.FTZ R66, R66, R7, -R65 ;  /* 0x0000000742427223 */ /* 0x000fc20000010841 */
[----:B------:R-:W-:Y:S01]  /*4510*/  FFMA.FTZ R68, R68, R7, -R65 ;  /* 0x0000000744447223 */ /* 0x000fe20000010841 */
[----:B------:R-:W-:Y:S01]  /*4520*/  F2FP.SATFINITE.E4M3.F32.PACK_AB_MERGE_C R173, R28, R9, R38 ;  /* 0x000000091cad723e */ /* 0x000fe20004807026 */
[----:B------:R3:W4:Y:S01]  /*4530*/  MUFU.EX2 R128, R24 ;  /* 0x0000001800807308 */ /* 0x0007220000000800 */
[----:B-1----:R-:W-:-:S01]  /*4540*/  FADD.FTZ R30, R4, R5 ;  /* 0x00000005041e7221 */ /* 0x002fc20000010000 */
[-CC-:B0-----:R-:W-:Y:S01]  /*4550*/  FFMA.FTZ R57, R14, R7.reuse, -R65.reuse ;  /* 0x000000070e397223 */ /* 0x181fe20000010841 */
[----:B------:R-:W-:-:S01]  /*4560*/  FFMA.FTZ R14, R42, R7, -R65 ;  /* 0x000000072a0e7223 */ /* 0x000fc20000010841 */
[----:B------:R0:W-:Y:S01]  /*4570*/  @P1 SYNCS.ARRIVE.TRANS64.RED.A1T0 RZ, [R3+URZ], RZ ;  /* 0x000000ff03ff19a7 */ /* 0x0001e2000810043f */
[----:B------:R-:W-:-:S01]  /*4580*/  FFMA.FTZ R70, R70, R7, -R65 ;  /* 0x0000000746467223 */ /* 0x000fc20000010841 */
[-CC-:B------:R-:W-:Y:S01]  /*4590*/  FFMA.FTZ R78, R78, R7.reuse, -R65.reuse ;  /* 0x000000074e4e7223 */ /* 0x180fe20000010841 */
[----:B------:R-:W-:-:S01]  /*45a0*/  FFMA.FTZ R80, R80, R7, -R65 ;  /* 0x0000000750507223 */ /* 0x000fc20000010841 */
[----:B------:R-:W1:Y:S01]  /*45b0*/  MUFU.EX2 R6, R6 ;  /* 0x0000000600067308 */ /* 0x000e620000000800 */
[----:B--2---:R-:W-:-:S01]  /*45c0*/  FADD.FTZ R79, R67, R30 ;  /* 0x0000001e434f7221 */ /* 0x004fc20000010000 */
[-CC-:B---3--:R-:W-:Y:S01]  /*45d0*/  FFMA.FTZ R24, R20, R7.reuse, -R65.reuse ;  /* 0x0000000714187223 */ /* 0x188fe20000010841 */
[----:B------:R-:W-:-:S01]  /*45e0*/  FFMA.FTZ R20, R76, R7, -R65 ;  /* 0x000000074c147223 */ /* 0x000fc20000010841 */
[-CC-:B------:R-:W-:Y:S01]  /*45f0*/  FFMA.FTZ R82, R82, R7.reuse, -R65.reuse ;  /* 0x0000000752527223 */ /* 0x180fe20000010841 */
[----:B------:R-:W-:-:S01]  /*4600*/  FFMA.FTZ R84, R84, R7, -R65 ;  /* 0x0000000754547223 */ /* 0x000fc20000010841 */
[-CC-:B------:R-:W-:Y:S01]  /*4610*/  FFMA.FTZ R114, R114, R7.reuse, -R65.reuse ;  /* 0x0000000772727223 */ /* 0x180fe20000010841 */
[----:B------:R-:W-:-:S01]  /*4620*/  FFMA.FTZ R108, R108, R7, -R65 ;  /* 0x000000076c6c7223 */ /* 0x000fc20000010841 */
[----:B------:R2:W-:Y:S01]  /*4630*/  MUFU.EX2 R69, R34 ;  /* 0x0000002200457308 */ /* 0x0005e20000000800 */
[----:B----4-:R-:W-:-:S01]  /*4640*/  FADD.FTZ R79, R128, R79 ;  /* 0x0000004f804f7221 */ /* 0x010fc20000010000 */
[--C-:B------:R-:W-:Y:S01]  /*4650*/  FFMA.FTZ R118, R118, R7, -R65.reuse ;  /* 0x0000000776767223 */ /* 0x100fe20000010841 */
[----:B------:R-:W-:Y:S01]  /*4660*/  F2FP.SATFINITE.E4M3.F32.PACK_AB_MERGE_C R67, R128, R67, RZ ;  /* 0x000000438043723e */ /* 0x000fe200048070ff */
[-CC-:B------:R-:W-:Y:S01]  /*4670*/  FFMA.FTZ R142, R142, R7.reuse, -R65.reuse ;  /* 0x000000078e8e7223 */ /* 0x180fe20000010841 */
[----:B------:R-:W-:-:S01]  /*4680*/  FFMA.FTZ R100, R100, R7, -R65 ;  /* 0x0000000764647223 */ /* 0x000fc20000010841 */
[----:B------:R-:W-:-:S02]  /*4690*/  PLOP3.LUT P1, PT, PT, PT, UP0, 0x80, 0x0 ;  /* 0x000000000000781c */ /* 0x000fc40003f2f008 */
[----:B------:R-:W3:Y:S01]  /*46a0*/  MUFU.EX2 R35, R35 ;  /* 0x0000002300237308 */ /* 0x000ee20000000800 */
[----:B--2---:R-:W-:-:S01]  /*46b0*/  FADD.FTZ R34, R9, R28 ;  /* 0x0000001c09227221 */ /* 0x004fc20000010000 */
[----:B------:R-:W-:-:S03]  /*46c0*/  F2FP.SATFINITE.E4M3.F32.PACK_AB_MERGE_C R172, R5, R4, R67 ;  /* 0x0000000405ac723e */ /* 0x000fc60004807043 */
[----:B------:R-:W-:-:S03]  /*46d0*/  FADD.FTZ R81, R11, R34 ;  /* 0x000000220b517221 */ /* 0x000fc60000010000 */
[----:B------:R-:W2:Y:S01]  /*46e0*/  MUFU.EX2 R26, R26 ;  /* 0x0000001a001a7308 */ /* 0x000ea20000000800 */
[----:B------:R-:W-:-:S04]  /*46f0*/  FADD.FTZ R30, R32, R81 ;  /* 0x00000051201e7221 */ /* 0x000fc80000010000 */
[----:B------:R-:W-:Y:S01]  /*4700*/  FADD.FTZ R81, R13, R30 ;  /* 0x0000001e0d517221 */ /* 0x000fe20000010000 */
[----:B-1----:R-:W-:-:S02]  /*4710*/  FADD.FTZ R30, R6, R79 ;  /* 0x0000004f061e7221 */ /* 0x002fc40000010000 */
[----:B------:R-:W1:Y:S01]  /*4720*/  MUFU.EX2 R12, R12 ;  /* 0x0000000c000c7308 */ /* 0x000e620000000800 */
[----:B------:R-:W-:-:S01]  /*4730*/  FADD.FTZ R34, R36, R81 ;  /* 0x0000005124227221 */ /* 0x000fc20000010000 */
[----:B---3--:R-:W-:-:S03]  /*4740*/  FADD.FTZ R79, R35, R30 ;  /* 0x0000001e234f7221 */ /* 0x008fc60000010000 */
[----:B------:R-:W-:-:S03]  /*4750*/  FADD.FTZ R81, R15, R34 ;  /* 0x000000220f517221 */ /* 0x000fc60000010000 */
[----:B------:R-:W3:Y:S01]  /*4760*/  MUFU.EX2 R57, R57 ;  /* 0x0000003900397308 */ /* 0x000ee20000000800 */
[----:B--2---:R-:W-:-:S01]  /*4770*/  FADD.FTZ R30, R26, R79 ;  /* 0x0000004f1a1e7221 */ /* 0x004fc20000010000 */
[C---:B------:R-:W-:Y:S01]  /*4780*/  FADD.FTZ R34, R86.reuse, R81 ;  /* 0x0000005156227221 */ /* 0x040fe20000010000 */
[----:B------:R-:W-:Y:S02]  /*4790*/  F2FP.SATFINITE.E4M3.F32.PACK_AB_MERGE_C R86, R86, R15, RZ ;  /* 0x0000000f5656723e */ /* 0x000fe400048070ff */
[----:B------:R-:W-:Y:S01]  /*47a0*/  FADD.FTZ R79, R69, R30 ;  /* 0x0000001e454f7221 */ /* 0x000fe20000010000 */
[----:B------:R-:W-:-:S01]  /*47b0*/  FADD.FTZ R81, R21, R34 ;  /* 0x0000002215517221 */ /* 0x000fc20000010000 */
[----:B------:R-:W-:Y:S01]  /*47c0*/  F2FP.SATFINITE.E4M3.F32.PACK_AB_MERGE_C R69, R69, R26, RZ ;  /* 0x0000001a4545723e */ /* 0x000fe200048070ff */
[----:B------:R-:W2:Y:S01]  /*47d0*/  MUFU.EX2 R40, R40 ;  /* 0x0000002800287308 */ /* 0x000ea20000000800 */
[----:B-1----:R-:W-:-:S01]  /*47e0*/  FADD.FTZ R30, R12, R79 ;  /* 0x0000004f0c1e7221 */ /* 0x002fc20000010000 */
[----:B------:R-:W-:Y:S01]  /*47f0*/  FADD.FTZ R34, R88, R81 ;  /* 0x0000005158227221 */ /* 0x000fe20000010000 */
[----:B------:R-:W-:-:S02]  /*4800*/  F2FP.SATFINITE.E4M3.F32.PACK_AB_MERGE_C R175, R36, R13, R86 ;  /* 0x0000000d24af723e */ /* 0x000fc40004807056 */
[----:B------:R-:W-:Y:S02]  /*4810*/  CS2R R86, SRZ ;  /* 0x0000000000567805 */ /* 0x000fe4000001ff00 */
[----:B------:R-:W-:Y:S01]  /*4820*/  F2FP.SATFINITE.E4M3.F32.PACK_AB_MERGE_C R174, R35, R6, R69 ;  /* 0x0000000623ae723e */ /* 0x000fe20004807045 */
[----:B------:R-:W-:Y:S01]  /*4830*/  FADD.FTZ R83, R25, R34 ;  /* 0x0000002219537221 */ /* 0x000fe20000010000 */
[----:B------:R1:W4:Y:S01]  /*4840*/  MUFU.EX2 R71, R24 ;  /* 0x0000001800477308 */ /* 0x0003220000000800 */
[----:B---3--:R-:W-:-:S02]  /*4850*/  FADD.FTZ R81, R57, R30 ;  /* 0x0000001e39517221 */ /* 0x008fc40000010000 */
[C---:B------:R-:W-:Y:S01]  /*4860*/  FADD.FTZ R34, R90.reuse, R83 ;  /* 0x000000535a227221 */ /* 0x040fe20000010000 */
[----:B------:R-:W-:-:S03]  /*4870*/  F2FP.SATFINITE.E4M3.F32.PACK_AB_MERGE_C R90, R90, R25, RZ ;  /* 0x000000195a5a723e */ /* 0x000fc600048070ff */
[----:B------:R-:W-:Y:S01]  /*4880*/  FADD.FTZ R83, R27, R34 ;  /* 0x000000221b537221 */ /* 0x000fe20000010000 */
[----:B------:R-:W-:Y:S01]  /*4890*/  F2FP.SATFINITE.E4M3.F32.PACK_AB_MERGE_C R177, R88, R21, R90 ;  /* 0x0000001558b1723e */ /* 0x000fe2000480705a */
[----:B------:R-:W3:Y:S01]  /*48a0*/  MUFU.EX2 R14, R14 ;  /* 0x0000000e000e7308 */ /* 0x000ee20000000800 */
[----:B--2---:R-:W-:-:S01]  /*48b0*/  FADD.FTZ R30, R40, R81 ;  /* 0x00000051281e7221 */ /* 0x004fc20000010000 */
[----:B------:R-:W-:Y:S01]  /*48c0*/  FADD.FTZ R34, R92, R83 ;  /* 0x000000535c227221 */ /* 0x000fe20000010000 */
[----:B-1----:R-:W-:-:S01]  /*48d0*/  FFMA.FTZ R24, R50, R7, -R65 ;  /* 0x0000000732187223 */ /* 0x002fc20000010841 */
[----:B------:R-:W-:Y:S02]  /*48e0*/  FFMA.FTZ R65, R144, R7, -R65 ;  /* 0x0000000790417223 */ /* 0x000fe40000010841 */
[----:B------:R-:W-:-:S02]  /*48f0*/  FADD.FTZ R85, R29, R34 ;  /* 0x000000221d557221 */ /* 0x000fc40000010000 */
[----:B------:R-:W1:Y:S01]  /*4900*/  MUFU.EX2 R59, R59 ;  /* 0x0000003b003b7308 */ /* 0x000e620000000800 */
[----:B----4-:R-:W-:-:S01]  /*4910*/  FADD.FTZ R81, R71, R30 ;  /* 0x0000001e47517221 */ /* 0x010fc20000010000 */
[C---:B------:R-:W-:Y:S01]  /*4920*/  FADD.FTZ R34, R122.reuse, R85 ;  /* 0x000000557a227221 */ /* 0x040fe20000010000 */
[----:B------:R-:W-:-:S02]  /*4930*/  F2FP.SATFINITE.E4M3.F32.PACK_AB_MERGE_C R122, R122, R29, RZ ;  /* 0x0000001d7a7a723e */ /* 0x000fc400048070ff */
[----:B------:R-:W-:Y:S02]  /*4940*/  F2FP.SATFINITE.E4M3.F32.PACK_AB_MERGE_C R40, R71, R40, RZ ;  /* 0x000000284728723e */ /* 0x000fe400048070ff */
[----:B------:R-:W-:Y:S01]  /*4950*/  F2FP.SATFINITE.E4M3.F32.PACK_AB_MERGE_C R179, R92, R27, R122 ;  /* 0x0000001b5cb3723e */ /* 0x000fe2000480707a */
[----:B------:R-:W2:Y:S01]  /*4960*/  MUFU.EX2 R44, R44 ;  /* 0x0000002c002c7308 */ /* 0x000ea20000000800 */
[----:B---3--:R-:W-:-:S01]  /*4970*/  FADD.FTZ R30, R14, R81 ;  /* 0x000000510e1e7221 */ /* 0x008fc20000010000 */
[----:B------:R-:W-:Y:S02]  /*4980*/  F2FP.SATFINITE.E4M3.F32.PACK_AB_MERGE_C R176, R57, R12, R40 ;  /* 0x0000000c39b0723e */ /* 0x000fe40004807028 */
[----:B------:R-:W-:-:S04]  /*4990*/  CS2R R56, SRZ ;  /* 0x0000000000387805 */ /* 0x000fc8000001ff00 */
[----:B------:R-:W3:Y:S01]  /*49a0*/  MUFU.EX2 R73, R74 ;  /* 0x0000004a00497308 */ /* 0x000ee20000000800 */
[----:B-1----:R-:W-:-:S07]  /*49b0*/  FADD.FTZ R83, R59, R30 ;  /* 0x0000001e3b537221 */ /* 0x002fce0000010000 */
[----:B------:R-:W1:Y:S01]  /*49c0*/  MUFU.EX2 R20, R20 ;  /* 0x0000001400147308 */ /* 0x000e620000000800 */
[----:B--2---:R-:W-:-:S01]  /*49d0*/  FADD.FTZ R30, R44, R83 ;  /* 0x000000532c1e7221 */ /* 0x004fc20000010000 */
[----:B------:R-:W-:Y:S01]  /*49e0*/  FADD.FTZ R83, R31, R34 ;  /* 0x000000221f537221 */ /* 0x000fe20000010000 */
[----:B------:R-:W-:-:S03]  /*49f0*/  CS2R R34, SRZ ;  /* 0x0000000000227805 */ /* 0x000fc6000001ff00 */
[----:B------:R-:W-:Y:S02]  /*4a00*/  FADD.FTZ R32, R116, R83 ;  /* 0x0000005374207221 */ /* 0x000fe40000010000 */
[----:B------:R-:W2:Y:S01]  /*4a10*/  MUFU.EX2 R61, R61 ;  /* 0x0000003d003d7308 */ /* 0x000ea20000000800 */
[----:B---3--:R-:W-:-:S01]  /*4a20*/  FADD.FTZ R11, R73, R30 ;  /* 0x0000001e490b7221 */ /* 0x008fc20000010000 */
[----:B------:R-:W-:Y:S01]  /*4a30*/  FADD.FTZ R25, R33, R32 ;  /* 0x0000002021197221 */ /* 0x000fe20000010000 */
[C---:B------:R-:W-:Y:S02]  /*4a40*/  F2FP.SATFINITE.E4M3.F32.PACK_AB_MERGE_C R33, R106.reuse, R33, RZ ;  /* 0x000000216a21723e */ /* 0x040fe400048070ff */
[----:B------:R-:W-:Y:S01]  /*4a50*/  F2FP.SATFINITE.E4M3.F32.PACK_AB_MERGE_C R44, R73, R44, RZ ;  /* 0x0000002c492c723e */ /* 0x000fe200048070ff */
[----:B------:R-:W-:-:S01]  /*4a60*/  FADD.FTZ R106, R106, R25 ;  /* 0x000000196a6a7221 */ /* 0x000fc20000010000 */
[----:B------:R-:W-:Y:S01]  /*4a70*/  F2FP.SATFINITE.E4M3.F32.PACK_AB_MERGE_C R181, R116, R31, R33 ;  /* 0x0000001f74b5723e */ /* 0x000fe20004807021 */
[----:B------:R-:W3:Y:S01]  /*4a80*/  MUFU.EX2 R46, R46 ;  /* 0x0000002e002e7308 */ /* 0x000ee20000000800 */
[----:B-1----:R-:W-:-:S01]  /*4a90*/  FADD.FTZ R30, R20, R11 ;  /* 0x0000000b141e7221 */ /* 0x002fc20000010000 */
[----:B------:R-:W-:Y:S01]  /*4aa0*/  FADD.FTZ R25, R37, R106 ;  /* 0x0000006a25197221 */ /* 0x000fe20000010000 */
[----:B------:R-:W-:-:S02]  /*4ab0*/  F2FP.SATFINITE.E4M3.F32.PACK_AB_MERGE_C R178, R59, R14, R44 ;  /* 0x0000000e3bb2723e */ /* 0x000fc4000480702c */
[----:B------:R-:W-:Y:S02]  /*4ac0*/  CS2R R72, SRZ ;  /* 0x0000000000487805 */ /* 0x000fe4000001ff00 */
[----:B------:R-:W-:Y:S01]  /*4ad0*/  CS2R R32, SRZ ;  /* 0x0000000000207805 */ /* 0x000fe2000001ff00 */
[----:B------:R-:W1:Y:S01]  /*4ae0*/  MUFU.EX2 R75, R48 ;  /* 0x00000030004b7308 */ /* 0x000e620000000800 */
[----:B--2---:R-:W-:-:S07]  /*4af0*/  FADD.FTZ R15, R61, R30 ;  /* 0x0000001e3d0f7221 */ /* 0x004fce0000010000 */
[----:B------:R-:W2:Y:S01]  /*4b00*/  MUFU.EX2 R24, R24 ;  /* 0x0000001800187308 */ /* 0x000ea20000000800 */
[----:B---3--:R-:W-:-:S07]  /*4b10*/  FADD.FTZ R30, R46, R15 ;  /* 0x0000000f2e1e7221 */ /* 0x008fce0000010000 */
[----:B------:R-:W3:Y:S01]  /*4b20*/  MUFU.EX2 R63, R63 ;  /* 0x0000003f003f7308 */ /* 0x000ee20000000800 */
[----:B-1----:R-:W-:-:S01]  /*4b30*/  FADD.FTZ R15, R75, R30 ;  /* 0x0000001e4b0f7221 */ /* 0x002fc20000010000 */
[----:B------:R-:W-:Y:S01]  /*4b40*/  FADD.FTZ R30, R112, R25 ;  /* 0x00000019701e7221 */ /* 0x000fe20000010000 */
[----:B------:R-:W-:Y:S02]  /*4b50*/  F2FP.SATFINITE.E4M3.F32.PACK_AB_MERGE_C R46, R75, R46, RZ ;  /* 0x0000002e4b2e723e */ /* 0x000fe400048070ff */
[----:B------:R-:W-:Y:S01]  /*4b60*/  CS2R R74, SRZ ;  /* 0x00000000004a7805 */ /* 0x000fe2000001ff00 */
[----:B------:R-:W-:-:S01]  /*4b70*/  FADD.FTZ R29, R39, R30 ;  /* 0x0000001e271d7221 */ /* 0x000fc20000010000 */
[----:B------:R-:W-:Y:S01]  /*4b80*/  F2FP.SATFINITE.E4M3.F32.PACK_AB_MERGE_C R39, R104, R39, RZ ;  /* 0x000000276827723e */ /* 0x000fe200048070ff */
[----:B------:R-:W1:Y:S01]  /*4b90*/  MUFU.EX2 R54, R54 ;  /* 0x0000003600367308 */ /* 0x000e620000000800 */
[----:B--2---:R-:W-:-:S01]  /*4ba0*/  FADD.FTZ R26, R24, R15 ;  /* 0x0000000f181a7221 */ /* 0x004fc20000010000 */
[----:B------:R-:W-:Y:S01]  /*4bb0*/  FADD.FTZ R104, R104, R29 ;  /* 0x0000001d68687221 */ /* 0x000fe20000010000 */
[----:B------:R-:W-:-:S02]  /*4bc0*/  F2FP.SATFINITE.E4M3.F32.PACK_AB_MERGE_C R183, R112, R37, R39 ;  /* 0x0000002570b7723e */ /* 0x000fc40004807027 */
[----:B------:R-:W-:Y:S02]  /*4bd0*/  CS2R R38, SRZ ;  /* 0x0000000000267805 */ /* 0x000fe4000001ff00 */
[----:B------:R-:W-:Y:S02]  /*4be0*/  F2FP.SATFINITE.E4M3.F32.PACK_AB_MERGE_C R180, R61, R20, R46 ;  /* 0x000000143db4723e */ /* 0x000fe4000480702e */
[----:B------:R-:W-:Y:S02]  /*4bf0*/  CS2R R36, SRZ ;  /* 0x0000000000247805 */ /* 0x000fe4000001ff00 */
[----:B------:R-:W-:Y:S01]  /*4c00*/  CS2R R30, SRZ ;  /* 0x00000000001e7805 */ /* 0x000fe2000001ff00 */
[----:B------:R2:W4:Y:S01]  /*4c10*/  MUFU.EX2 R77, R58 ;  /* 0x0000003a004d7308 */ /* 0x0005220000000800 */
[----:B---3--:R-:W-:-:S07]  /*4c20*/  FADD.FTZ R25, R63, R26 ;  /* 0x0000001a3f197221 */ /* 0x008fce0000010000 */
[----:B------:R-:W3:Y:S01]  /*4c30*/  MUFU.EX2 R41, R41 ;  /* 0x0000002900297308 */ /* 0x000ee20000000800 */
[----:B-1----:R-:W-:-:S01]  /*4c40*/  FADD.FTZ R26, R54, R25 ;  /* 0x00000019361a7221 */ /* 0x002fc20000010000 */
[----:B--2---:R-:W-:-:S06]  /*4c50*/  CS2R R58, SRZ ;  /* 0x00000000003a7805 */ /* 0x004fcc000001ff00 */
[----:B------:R-:W1:Y:S01]  /*4c60*/  MUFU.EX2 R60, R60 ;  /* 0x0000003c003c7308 */ /* 0x000e620000000800 */
[C---:B----4-:R-:W-:Y:S01]  /*4c70*/  F2FP.SATFINITE.E4M3.F32.PACK_AB_MERGE_C R54, R77.reuse, R54, RZ ;  /* 0x000000364d36723e */ /* 0x050fe200048070ff */
[----:B------:R-:W-:-:S03]  /*4c80*/  FADD.FTZ R77, R77, R26 ;  /* 0x0000001a4d4d7221 */ /* 0x000fc60000010000 */
[----:B------:R-:W-:-:S03]  /*4c90*/  F2FP.SATFINITE.E4M3.F32.PACK_AB_MERGE_C R182, R63, R24, R54 ;  /* 0x000000183fb6723e */ /* 0x000fc60004807036 */
[----:B------:R-:W2:Y:S01]  /*4ca0*/  MUFU.EX2 R96, R96 ;  /* 0x0000006000607308 */ /* 0x000ea20000000800 */
[----:B---3--:R-:W-:-:S07]  /*4cb0*/  FADD.FTZ R9, R41, R104 ;  /* 0x0000006829097221 */ /* 0x008fce0000010000 */
[----:B0-----:R0:W3:Y:S01]  /*4cc0*/  MUFU.EX2 R3, R62 ;  /* 0x0000003e00037308 */ /* 0x0010e20000000800 */
[----:B-1----:R-:W-:-:S01]  /*4cd0*/  FADD.FTZ R26, R60, R77 ;  /* 0x0000004d3c1a7221 */ /* 0x002fc20000010000 */
[----:B------:R-:W-:-:S06]  /*4ce0*/  CS2R R76, SRZ ;  /* 0x00000000004c7805 */ /* 0x000fcc000001ff00 */
[----:B------:R-:W1:Y:S01]  /*4cf0*/  MUFU.EX2 R43, R43 ;  /* 0x0000002b002b7308 */ /* 0x000e620000000800 */
[----:B--2---:R-:W-:-:S01]  /*4d00*/  FADD.FTZ R28, R96, R9 ;  /* 0x00000009601c7221 */ /* 0x004fc20000010000 */
[----:B0-----:R-:W-:-:S06]  /*4d10*/  CS2R R62, SRZ ;  /* 0x00000000003e7805 */ /* 0x001fcc000001ff00 */
[----:B------:R-:W0:Y:S01]  /*4d20*/  MUFU.EX2 R64, R64 ;  /* 0x0000004000407308 */ /* 0x000e220000000800 */
[----:B---3--:R-:W-:-:S07]  /*4d30*/  FADD.FTZ R13, R3, R26 ;  /* 0x0000001a030d7221 */ /* 0x008fce0000010000 */
[----:B------:R-:W2:Y:S01]  /*4d40*/  MUFU.EX2 R94, R94 ;  /* 0x0000005e005e7308 */ /* 0x000ea20000000800 */
[----:B-1----:R-:W-:-:S07]  /*4d50*/  FADD.FTZ R21, R43, R28 ;  /* 0x0000001c2b157221 */ /* 0x002fce0000010000 */
[----:B------:R1:W3:Y:S01]  /*4d60*/  MUFU.EX2 R79, R66 ;  /* 0x00000042004f7308 */ /* 0x0002e20000000800 */
[----:B0-----:R-:W-:-:S07]  /*4d70*/  FADD.FTZ R26, R64, R13 ;  /* 0x0000000d401a7221 */ /* 0x001fce0000010000 */
[----:B------:R-:W0:Y:S01]  /*4d80*/  MUFU.EX2 R45, R45 ;  /* 0x0000002d002d7308 */ /* 0x000e220000000800 */
[C---:B--2---:R-:W-:Y:S01]  /*4d90*/  F2FP.SATFINITE.E4M3.F32.PACK_AB_MERGE_C R43, R94.reuse, R43, RZ ;  /* 0x0000002b5e2b723e */ /* 0x044fe200048070ff */
[----:B------:R-:W-:Y:S01]  /*4da0*/  FADD.FTZ R94, R94, R21 ;  /* 0x000000155e5e7221 */ /* 0x000fe20000010000 */
[----:B-1----:R-:W-:Y:S02]  /*4db0*/  CS2R R66, SRZ ;  /* 0x0000000000427805 */ /* 0x002fe4000001ff00 */
[----:B------:R-:W-:Y:S02]  /*4dc0*/  F2FP.SATFINITE.E4M3.F32.PACK_AB_MERGE_C R185, R96, R41, R43 ;  /* 0x0000002960b9723e */ /* 0x000fe4000480702b */
[----:B------:R-:W-:Y:S02]  /*4dd0*/  CS2R R42, SRZ ;  /* 0x00000000002a7805 */ /* 0x000fe4000001ff00 */
[----:B------:R-:W-:Y:S01]  /*4de0*/  CS2R R40, SRZ ;  /* 0x0000000000287805 */ /* 0x000fe2000001ff00 */
[----:B------:R-:W1:Y:S01]  /*4df0*/  MUFU.EX2 R68, R68 ;  /* 0x0000004400447308 */ /* 0x000e620000000800 */
[C---:B---3--:R-:W-:Y:S01]  /*4e00*/  F2FP.SATFINITE.E4M3.F32.PACK_AB_MERGE_C R64, R79.reuse, R64, RZ ;  /* 0x000000404f40723e */ /* 0x048fe200048070ff */
[----:B------:R-:W-:-:S03]  /*4e10*/  FADD.FTZ R79, R79, R26 ;  /* 0x0000001a4f4f7221 */ /* 0x000fc60000010000 */
[----:B------:R-:W-:Y:S02]  /*4e20*/  F2FP.SATFINITE.E4M3.F32.PACK_AB_MERGE_C R184, R3, R60, R64 ;  /* 0x0000003c03b8723e */ /* 0x000fe40004807040 */
[----:B------:R-:W-:Y:S01]  /*4e30*/  CS2R R60, SRZ ;  /* 0x00000000003c7805 */ /* 0x000fe2000001ff00 */
[----:B------:R-:W2:Y:S01]  /*4e40*/  MUFU.EX2 R98, R98 ;  /* 0x0000006200627308 */ /* 0x000ea20000000800 */
[----:B0-----:R-:W-:-:S07]  /*4e50*/  FADD.FTZ R13, R45, R94 ;  /* 0x0000005e2d0d7221 */ /* 0x001fce0000010000 */
[----:B------:R0:W3:Y:S01]  /*4e60*/  MUFU.EX2 R81, R70 ;  /* 0x0000004600517308 */ /* 0x0000e20000000800 */
[----:B-1----:R-:W-:-:S07]  /*4e70*/  FADD.FTZ R26, R68, R79 ;  /* 0x0000004f441a7221 */ /* 0x002fce0000010000 */
[----:B------:R-:W-:Y:S01]  /*4e80*/  MUFU.EX2 R47, R47 ;  /* 0x0000002f002f7308 */ /* 0x000fe20000000800 */
[----:B--2---:R-:W-:-:S01]  /*4e90*/  FADD.FTZ R28, R98, R13 ;  /* 0x0000000d621c7221 */ /* 0x004fc20000010000 */
[----:B0-----:R-:W-:-:S06]  /*4ea0*/  CS2R R70, SRZ ;  /* 0x0000000000467805 */ /* 0x001fcc000001ff00 */
[----:B------:R-:W0:Y:S01]  /*4eb0*/  MUFU.EX2 R102, R102 ;  /* 0x0000006600667308 */ /* 0x000e220000000800 */
[----:B---3--:R-:W-:-:S07]  /*4ec0*/  FADD.FTZ R21, R81, R26 ;  /* 0x0000001a51157221 */ /* 0x008fce0000010000 */
[----:B------:R-:W1:Y:S08]  /*4ed0*/  MUFU.EX2 R78, R78 ;  /* 0x0000004e004e7308 */ /* 0x000e700000000800 */
[----:B------:R-:W2:Y:S01]  /*4ee0*/  MUFU.EX2 R11, R80 ;  /* 0x00000050000b7308 */ /* 0x000ea20000000800 */
[----:B0-----:R-:W-:Y:S01]  /*4ef0*/  F2FP.SATFINITE.E4M3.F32.PACK_AB_MERGE_C R25, R102, R47, RZ ;  /* 0x0000002f6619723e */ /* 0x001fe200048070ff */
[----:B------:R-:W-:Y:S01]  /*4f00*/  FADD.FTZ R47, R47, R28 ;  /* 0x0000001c2f2f7221 */ /* 0x000fe20000010000 */
[----:B------:R-:W-:-:S02]  /*4f10*/  CS2R R28, SRZ ;  /* 0x00000000001c7805 */ /* 0x000fc4000001ff00 */
[----:B------:R-:W-:Y:S01]  /*4f20*/  F2FP.SATFINITE.E4M3.F32.PACK_AB_MERGE_C R187, R98, R45, R25 ;  /* 0x0000002d62bb723e */ /* 0x000fe20004807019 */
[----:B------:R-:W-:-:S01]  /*4f30*/  FADD.FTZ R102, R102, R47 ;  /* 0x0000002f66667221 */ /* 0x000fc20000010000 */
[----:B------:R-:W-:Y:S01]  /*4f40*/  CS2R R46, SRZ ;  /* 0x00000000002e7805 */ /* 0x000fe2000001ff00 */
[----:B------:R-:W-:Y:S01]  /*4f50*/  MUFU.EX2 R51, R51 ;  /* 0x0000003300337308 */ /* 0x000fe20000000800 */
[----:B-1----:R-:W-:-:S01]  /*4f60*/  FADD.FTZ R26, R78, R21 ;  /* 0x000000154e1a7221 */ /* 0x002fc20000010000 */
[----:B------:R-:W-:Y:S02]  /*4f70*/  CS2R R44, SRZ ;  /* 0x00000000002c7805 */ /* 0x000fe4000001ff00 */
[----:B------:R-:W-:-:S04]  /*4f80*/  CS2R R24, SRZ ;  /* 0x0000000000187805 */ /* 0x000fc8000001ff00 */
[----:B------:R-:W0:Y:S01]  /*4f90*/  MUFU.EX2 R120, R120 ;  /* 0x0000007800787308 */ /* 0x000e220000000800 */
[C---:B--2---:R-:W-:Y:S01]  /*4fa0*/  F2FP.SATFINITE.E4M3.F32.PACK_AB_MERGE_C R78, R11.reuse, R78, RZ ;  /* 0x0000004e0b4e723e */ /* 0x044fe200048070ff */
[----:B------:R-:W-:Y:S01]  /*4fb0*/  FADD.FTZ R11, R11, R26 ;  /* 0x0000001a0b0b7221 */ /* 0x000fe20000010000 */
[----:B------:R-:W-:Y:S02]  /*4fc0*/  CS2R R26, SRZ ;  /* 0x00000000001a7805 */ /* 0x000fe4000001ff00 */
[----:B------:R-:W-:Y:S02]  /*4fd0*/  F2FP.SATFINITE.E4M3.F32.PACK_AB_MERGE_C R186, R81, R68, R78 ;  /* 0x0000004451ba723e */ /* 0x000fe4000480704e */
[----:B------:R-:W-:Y:S02]  /*4fe0*/  CS2R R80, SRZ ;  /* 0x0000000000507805 */ /* 0x000fe4000001ff00 */
[----:B------:R-:W-:Y:S01]  /*4ff0*/  CS2R R78, SRZ ;  /* 0x00000000004e7805 */ /* 0x000fe2000001ff00 */
[----:B------:R-:W1:Y:S01]  /*5000*/  MUFU.EX2 R49, R49 ;  /* 0x0000003100317308 */ /* 0x000e620000000800 */
[----:B------:R-:W-:-:S07]  /*5010*/  CS2R R68, SRZ ;  /* 0x0000000000447805 */ /* 0x000fce000001ff00 */
[----:B------:R-:W2:Y:S01]  /*5020*/  MUFU.EX2 R82, R82 ;  /* 0x0000005200527308 */ /* 0x000ea20000000800 */
[----:B0-----:R-:W-:-:S07]  /*5030*/  F2FP.SATFINITE.E4M3.F32.PACK_AB_MERGE_C R21, R120, R51, RZ ;  /* 0x000000337815723e */ /* 0x001fce00048070ff */
[----:B------:R-:W0:Y:S01]  /*5040*/  MUFU.EX2 R110, R110 ;  /* 0x0000006e006e7308 */ /* 0x000e220000000800 */
[----:B-1----:R-:W-:-:S07]  /*5050*/  FADD.FTZ R5, R49, R102 ;  /* 0x0000006631057221 */ /* 0x002fce0000010000 */
[----:B------:R1:W3:Y:S01]  /*5060*/  MUFU.EX2 R15, R84 ;  /* 0x00000054000f7308 */ /* 0x0002e20000000800 */
[----:B--2---:R-:W-:-:S07]  /*5070*/  FADD.FTZ R4, R82, R11 ;  /* 0x0000000b52047221 */ /* 0x004fce0000010000 */
[----:B------:R-:W2:Y:S01]  /*5080*/  MUFU.EX2 R114, R114 ;  /* 0x0000007200727308 */ /* 0x000ea20000000800 */
[C---:B0-----:R-:W-:Y:S01]  /*5090*/  F2FP.SATFINITE.E4M3.F32.PACK_AB_MERGE_C R189, R110.reuse, R49, R21 ;  /* 0x000000316ebd723e */ /* 0x041fe20004807015 */
[----:B------:R-:W-:Y:S01]  /*50a0*/  FADD.FTZ R110, R110, R5 ;  /* 0x000000056e6e7221 */ /* 0x000fe20000010000 */
[----:B-1----:R-:W-:Y:S02]  /*50b0*/  CS2R R84, SRZ ;  /* 0x0000000000547805 */ /* 0x002fe4000001ff00 */
[----:B------:R-:W-:Y:S01]  /*50c0*/  CS2R R48, SRZ ;  /* 0x0000000000307805 */ /* 0x000fe2000001ff00 */
[----:B------:R-:W-:-:S02]  /*50d0*/  FADD.FTZ R51, R51, R110 ;  /* 0x0000006e33337221 */ /* 0x000fc40000010000 */
[----:B------:R-:W0:Y:S01]  /*50e0*/  MUFU.EX2 R9, R108 ;  /* 0x0000006c00097308 */ /* 0x000e220000000800 */
[----:B---3--:R-:W-:-:S01]  /*50f0*/  FADD.FTZ R5, R15, R4 ;  /* 0x000000040f057221 */ /* 0x008fc20000010000 */
[----:B------:R-:W-:Y:S01]  /*5100*/  FADD.FTZ R120, R120, R51 ;  /* 0x0000003378787221 */ /* 0x000fe20000010000 */
[----:B------:R-:W-:-:S05]  /*5110*/  CS2R R50, SRZ ;  /* 0x0000000000327805 */ /* 0x000fca000001ff00 */
[----:B------:R-:W-:Y:S01]  /*5120*/  MUFU.EX2 R55, R55 ;  /* 0x0000003700377308 */ /* 0x000fe20000000800 */
[----:B--2---:R-:W-:-:S07]  /*5130*/  FADD.FTZ R4, R114, R5 ;  /* 0x0000000572047221 */ /* 0x004fce0000010000 */
[----:B------:R-:W1:Y:S01]  /*5140*/  MUFU.EX2 R126, R126 ;  /* 0x0000007e007e7308 */ /* 0x000e620000000800 */
[C---:B0-----:R-:W-:Y:S01]  /*5150*/  F2FP.SATFINITE.E4M3.F32.PACK_AB_MERGE_C R114, R9.reuse, R114, RZ ;  /* 0x000000720972723e */ /* 0x041fe200048070ff */
[----:B------:R-:W-:-:S03]  /*5160*/  FADD.FTZ R9, R9, R4 ;  /* 0x0000000409097221 */ /* 0x000fc60000010000 */
[----:B------:R-:W-:Y:S02]  /*5170*/  F2FP.SATFINITE.E4M3.F32.PACK_AB_MERGE_C R188, R15, R82, R114 ;  /* 0x000000520fbc723e */ /* 0x000fe40004807072 */
[----:B------:R-:W-:Y:S01]  /*5180*/  CS2R R82, SRZ ;  /* 0x0000000000527805 */ /* 0x000fe2000001ff00 */
[----:B------:R-:W0:Y:S08]  /*5190*/  MUFU.EX2 R53, R53 ;  /* 0x0000003500357308 */ /* 0x000e300000000800 */
[----:B------:R-:W2:Y:S01]  /*51a0*/  MUFU.EX2 R118, R118 ;  /* 0x0000007600767308 */ /* 0x000ea20000000800 */
[----:B-1----:R-:W-:-:S07]  /*51b0*/  F2FP.SATFINITE.E4M3.F32.PACK_AB_MERGE_C R6, R126, R55, RZ ;  /* 0x000000377e06723e */ /* 0x002fce00048070ff */
[----:B------:R-:W1:Y:S01]  /*51c0*/  MUFU.EX2 R124, R124 ;  /* 0x0000007c007c7308 */ /* 0x000e620000000800 */
[----:B0-----:R-:W-:-:S07]  /*51d0*/  FADD.FTZ R5, R53, R120 ;  /* 0x0000007835057221 */ /* 0x001fce0000010000 */
[----:B------:R-:W0:Y:S01]  /*51e0*/  MUFU.EX2 R13, R142 ;  /* 0x0000008e000d7308 */ /* 0x000e220000000800 */
[----:B--2---:R-:W-:-:S07]  /*51f0*/  FADD.FTZ R4, R118, R9 ;  /* 0x0000000976047221 */ /* 0x004fce0000010000 */
[----:B------:R-:W2:Y:S01]  /*5200*/  MUFU.EX2 R100, R100 ;  /* 0x0000006400647308 */ /* 0x000ea20000000800 */
[C---:B-1----:R-:W-:Y:S01]  /*5210*/  F2FP.SATFINITE.E4M3.F32.PACK_AB_MERGE_C R191, R124.reuse, R53, R6 ;  /* 0x000000357cbf723e */ /* 0x042fe20004807006 */
[----:B------:R-:W-:Y:S01]  /*5220*/  FADD.FTZ R124, R124, R5 ;  /* 0x000000057c7c7221 */ /* 0x000fe20000010000 */
[----:B------:R-:W-:-:S03]  /*5230*/  CS2R R52, SRZ ;  /* 0x0000000000347805 */ /* 0x000fc6000001ff00 */
[----:B------:R-:W-:Y:S02]  /*5240*/  FADD.FTZ R55, R55, R124 ;  /* 0x0000007c37377221 */ /* 0x000fe40000010000 */
[----:B------:R-:W1:Y:S01]  /*5250*/  MUFU.EX2 R65, R65 ;  /* 0x0000004100417308 */ /* 0x000e620000000800 */
[----:B0-----:R-:W-:-:S01]  /*5260*/  FADD.FTZ R3, R13, R4 ;  /* 0x000000040d037221 */ /* 0x001fc20000010000 */
[----:B------:R-:W-:Y:S01]  /*5270*/  FADD.FTZ R6, R126, R55 ;  /* 0x000000377e067221 */ /* 0x000fe20000010000 */
[----:B------:R-:W-:Y:S02]  /*5280*/  CS2R R54, SRZ ;  /* 0x0000000000367805 */ /* 0x000fe4000001ff00 */
[----:B--2---:R-:W-:Y:S01]  /*5290*/  FADD.FTZ R4, R100, R3 ;  /* 0x0000000364047221 */ /* 0x004fe20000010000 */
[----:B-1----:R-:W-:-:S03]  /*52a0*/  F2FP.SATFINITE.E4M3.F32.PACK_AB_MERGE_C R5, R65, R100, RZ ;  /* 0x000000644105723e */ /* 0x002fc600048070ff */
[----:B------:R-:W-:Y:S01]  /*52b0*/  FADD.FTZ R4, R65, R4 ;  /* 0x0000000441047221 */ /* 0x000fe20000010000 */
[----:B------:R-:W-:Y:S02]  /*52c0*/  CS2R R64, SRZ ;  /* 0x0000000000407805 */ /* 0x000fe4000001ff00 */
[----:B------:R-:W-:Y:S01]  /*52d0*/  F2FP.SATFINITE.E4M3.F32.PACK_AB_MERGE_C R190, R13, R118, R5 ;  /* 0x000000760dbe723e */ /* 0x000fe20004807005 */
[----:B------:R-:W-:Y:S06]  /*52e0*/  @!P1 BRA `(.L_x_151) ;  /* 0x0000003400cc9947 */ /* 0x000fec0003800000 */
[----:B------:R-:W-:Y:S01]  /*52f0*/  IMAD.MOV.U32 R5, RZ, RZ, R8 ;  /* 0x000000ffff057224 */ /* 0x000fe200078e0008 */
[----:B------:R-:W-:Y:S01]  /*5300*/  UIADD3 UR47, UR47, -0x2, URZ ;  /* 0xfffffffe2f2f7890 */ /* 0x000fe2000fffe03f */
[----:B------:R-:W-:Y:S01]  /*5310*/  IMAD.MOV.U32 R3, RZ, RZ, R10 ;  /* 0x000000ffff037224 */ /* 0x000fe200078e000a */
[----:B------:R-:W-:Y:S01]  /*5320*/  UMOV UR52, UR43 ;  /* 0x0000002b00347c82 */ /* 0x000fe20008000000 */
[----:B------:R-:W-:Y:S01]  /*5330*/  IMAD.MOV.U32 R87, RZ, RZ, RZ ;  /* 0x000000ffff577224 */ /* 0x000fe200078e00ff */
[----:B------:R-:W-:-:S08]  /*5340*/  UMOV UR50, UR51 ;  /* 0x0000003300327c82 */ /* 0x000fd00008000000 */
.L_x_162:
[----:B------:R-:W-:Y:S01]  /*5350*/  ISETP.NE.AND P2, PT, RZ, UR37, PT ;  /* 0x00000025ff007c0c */ /* 0x000fe2000bf45270 */
[----:B------:R-:W-:-:S04]  /*5360*/  UISETP.NE.AND UP0, UPT, UR50, 0x1, UPT ;  /* 0x000000013200788c */ /* 0x000fc8000bf05270 */
[----:B------:R-:W-:-:S04]  /*5370*/  USEL UR43, URZ, 0x1, UP0 ;  /* 0x000000013f2b7887 */ /* 0x000fc80008000000 */
[----:B------:R-:W-:-:S04]  /*5380*/  ULOP3.LUT UR43, UR52, UR43, URZ, 0x3c, !UPT ;  /* 0x0000002b342b7292 */ /* 0x000fc8000f8e3c3f */
[----:B------:R-:W-:Y:S08]  /*5390*/  @P2 BRA `(.L_x_152) ;  /* 0x0000000000382947 */ /* 0x000ff00003800000 */
[----:B------:R-:W-:Y:S05]  /*53a0*/  @!P0 BRA `(.L_x_153) ;  /* 0x0000000000048947 */ /* 0x000fea0003800000 */
[----:B------:R-:W-:Y:S01]  /*53b0*/  BPT.TRAP 0x1 ;  /* 0x000000040000795c */ /* 0x000fe20000300000 */
.L_x_153:
        /* <DEDUP_REMOVED lines=9> */
.L_x_154:
[----:B-1----:R-:W-:Y:S05]  /*5450*/  @P1 BRA `(.L_x_152) ;  /* 0x0000000000081947 */ /* 0x002fea0003800000 */
[----:B------:R-:W1:Y:S02]  /*5460*/  SYNCS.PHASECHK.TRANS64.TRYWAIT P1, [UR6+0x29830], R7 ;  /* 0x02983007ff0075a7 */ /* 0x000e640008020146 */
[----:B-1----:R-:W-:Y:S05]  /*5470*/  @!P1 BRA `(.L_x_155) ;  /* 0x0000009000fc9947 */ /* 0x002fea0003800000 */
.L_x_152:
[----:B-1----:R-:W1:Y:S01]  /*5480*/  S2R R8, SR_TID.X ;  /* 0x0000000000087919 */ /* 0x002e620000002100 */
[----:B------:R-:W-:Y:S01]  /*5490*/  UIADD3 UR51, UR50, 0x1, URZ ;  /* 0x0000000132337890 */ /* 0x000fe2000fffe03f */
[----:B------:R-:W-:Y:S01]  /*54a0*/  UMOV UR27, 0x80000020 ;  /* 0x80000020001b7882 */ /* 0x000fe20000000000 */
[----:B------:R-:W-:Y:S02]  /*54b0*/  UMOV UR28, UR24 ;  /* 0x00000018001c7c82 */ /* 0x000fe40008000000 */
[----:B------:R-:W-:Y:S01]  /*54c0*/  UISETP.NE.AND UP0, UPT, UR51, 0x2, UPT ;  /* 0x000000023300788c */ /* 0x000fe2000bf05270 */
[----:B------:R-:W-:Y:S01]  /*54d0*/  UMOV UR29, UR25 ;  /* 0x00000019001d7c82 */ /* 0x000fe20008000000 */
[----:B------:R-:W-:Y:S02]  /*54e0*/  UMOV UR31, 0x80000020 ;  /* 0x80000020001f7882 */ /* 0x000fe40000000000 */
[----:B------:R-:W-:Y:S01]  /*54f0*/  USEL UR51, UR51, URZ, UP0 ;  /* 0x0000003f33337287 */ /* 0x000fe20008000000 */
[----:B------:R-:W-:Y:S01]  /*5500*/  UMOV UR32, UR24 ;  /* 0x0000001800207c82 */ /* 0x000fe20008000000 */
[----:B------:R-:W-:-:S02]  /*5510*/  UMOV UR33, UR25 ;  /* 0x0000001900217c82 */ /* 0x000fc40008000000 */
[----:B------:R-:W-:Y:S01]  /*5520*/  UIMAD UR53, UR51, 0x780, UR46 ;  /* 0x00000780333578a4 */ /* 0x000fe2000f8e022e */
[----:B------:R-:W-:Y:S01]  /*5530*/  UMOV UR35, 0x80000020 ;  /* 0x8000002000237882 */ /* 0x000fe20000000000 */
[----:B------:R-:W-:Y:S02]  /*5540*/  UMOV UR7, 0x80000020 ;  /* 0x8000002000077882 */ /* 0x000fe40000000000 */
[----:B------:R-:W-:Y:S02]  /*5550*/  UIADD3 UR30, UR53, 0x80, URZ ;  /* 0x00000080351e7890 */ /* 0x000fe4000fffe03f */
[----:B------:R-:W-:Y:S02]  /*5560*/  UIADD3 UR34, UR53, 0x100, URZ ;  /* 0x0000010035227890 */ /* 0x000fe4000fffe03f */
[----:B------:R-:W-:Y:S01]  /*5570*/  UMOV UR26, UR53 ;  /* 0x00000035001a7c82 */ /* 0x000fe20008000000 */
[----:B------:R-:W-:Y:S02]  /*5580*/  UIADD3 UR6, UR53, 0x200, URZ ;  /* 0x0000020035067890 */ /* 0x000fe4000fffe03f */
[----:B------:R-:W-:Y:S01]  /*5590*/  UIADD3 UR10, UR53, 0x202, URZ ;  /* 0x00000202350a7890 */ /* 0x000fe2000fffe03f */
[----:B------:R-:W-:Y:S01]  /*55a0*/  UMOV UR11, 0x80000020 ;  /* 0x80000020000b7882 */ /* 0x000fe20000000000 */
[----:B------:R-:W-:Y:S01]  /*55b0*/  UIADD3 UR14, UR53, 0x282, URZ ;  /* 0x00000282350e7890 */ /* 0x000fe2000fffe03f */
[----:B------:R-:W-:Y:S01]  /*55c0*/  UMOV UR15, 0x80000020 ;  /* 0x80000020000f7882 */ /* 0x000fe20000000000 */
[----:B------:R-:W-:Y:S01]  /*55d0*/  UIADD3 UR18, UR53, 0x500, URZ ;  /* 0x0000050035127890 */ /* 0x000fe2000fffe03f */
[----:B-1----:R-:W-:Y:S01]  /*55e0*/  SHF.R.U32.HI R8, RZ, 0x7, R8 ;  /* 0x00000007ff087819 */ /* 0x002fe20000011608 */
[----:B------:R-:W-:Y:S01]  /*55f0*/  UMOV UR19, 0x80000020 ;  /* 0x8000002000137882 */ /* 0x000fe20000000000 */
[----:B------:R-:W-:Y:S01]  /*5600*/  UIADD3 UR22, UR53, 0x502, URZ ;  /* 0x0000050235167890 */ /* 0x000fe2000fffe03f */
[----:B------:R-:W-:-:S02]  /*5610*/  UMOV UR23, 0x80000020 ;  /* 0x8000002000177882 */ /* 0x000fc40000000000 */
[----:B0-----:R-:W-:-:S05]  /*5620*/  VIADD R7, R8, 0x8 ;  /* 0x0000000808077836 */ /* 0x001fca0000000000 */
[----:B------:R0:W-:Y:S06]  /*5630*/  BAR.SYNC.DEFER_BLOCKING R7, 0x100 ;  /* 0x000400070000751d */ /* 0x0001ec0000010000 */
        /* <DEDUP_REMOVED lines=163> */
.L_x_157:
[----:B------:R-:W-:Y:S01]  /*6070*/  ULEA UR6, UR50, UR39, 0x3 ;  /* 0x0000002732067291 */ /* 0x000fe2000f8e183f */
[----:B------:R-:W-:-:S05]  /*6080*/  IMAD.U32 R7, RZ, RZ, UR52 ;  /* 0x00000034ff077e24 */ /* 0x000fca000f8e00ff */
[----:B------:R-:W-:-:S04]  /*6090*/  SHF.L.U32 R7, R7, 0x1f, RZ ;  /* 0x0000001f07077819 */ /* 0x000fc800000006ff */
[----:B------:R0:W1:Y:S01]  /*60a0*/  SYNCS.PHASECHK.TRANS64.TRYWAIT P1, [UR6+0x29850], R7 ;  /* 0x02985007ff0075a7 */ /* 0x0000620008020146 */
[----:B------:R-:W-:Y:S05]  /*60b0*/  @!P0 BRA `(.L_x_158) ;  /* 0x0000000000048947 */ /* 0x000fea0003800000 */
[----:B------:R-:W-:Y:S01]  /*60c0*/  BPT.TRAP 0x1 ;  /* 0x000000040000795c */ /* 0x000fe20000300000 */
.L_x_158:
[----:B-1----:R-:W-:Y:S05]  /*60d0*/  @P1 BRA `(.L_x_156) ;  /* 0x0000000000081947 */ /* 0x002fea0003800000 */
[----:B------:R-:W1:Y:S02]  /*60e0*/  SYNCS.PHASECHK.TRANS64.TRYWAIT P1, [UR6+0x29850], R7 ;  /* 0x02985007ff0075a7 */ /* 0x000e640008020146 */
[----:B-1----:R-:W-:Y:S05]  /*60f0*/  @!P1 BRA `(.L_x_159) ;  /* 0x0000008400f49947 */ /* 0x002fea0003800000 */
.L_x_156:
[----:B------:R-:W-:Y:S01]  /*6100*/  UIADD3 UR6, UR39, 0x400, URZ ;  /* 0x0000040027067890 */ /* 0x000fe2000fffe03f */
[----:B------:R-:W-:Y:S01]  /*6110*/  WARPGROUP.ARRIVE ;  /* 0x00000000000079c5 */ /* 0x000fe20000000000 */
[----:B------:R-:W-:-:S05]  /*6120*/  UMOV UR7, 0xc0000010 ;  /* 0xc000001000077882 */ /* 0x000fca0000000000 */
[----:B-1----:R-:W1:Y:S01]  /*6130*/  S2R R8, SR_TID.X ;  /* 0x0000000000087919 */ /* 0x002e620000002100 */
        /* <DEDUP_REMOVED lines=8> */
[----:B-1----:R-:W-:-:S04]  /*61c0*/  SHF.R.U32.HI R8, RZ, 0x7, R8 ;  /* 0x00000007ff087819 */ /* 0x002fc80000011608 */
[----:B0-----:R-:W-:Y:S01]  /*61d0*/  IADD3 R7, -R8, 0xb, RZ ;  /* 0x0000000b08077810 */ /* 0x001fe20007ffe1ff */
[----:B------:R-:W-:Y:S02]  /*61e0*/  WARPGROUP.DEPBAR.LE gsb0, 0x0 ;  /* 0x00008000000079c5 */ /* 0x000fe40000010000 */
[----:B------:R-:W-:-:S06]  /*61f0*/  WARPGROUP.ARRIVE ;  /* 0x00000000000079c5 */ /* 0x000fcc0000000000 */
[----:B------:R-:W-:Y:S01]  /*6200*/  QGMMA.64x128x32.F32.E4M3.E4M3 R24, R176, gdesc[UR4], R24, gsb0 ;  /* 0x01e00004b0187df3 */ /* 0x000fe20008000818 */
[----:B------:R-:W-:Y:S01]  /*6210*/  UIADD3 UR6, UR10, 0x200, URZ ;  /* 0x000002000a067890 */ /* 0x000fe2000fffe03f */
[----:B------:R-:W-:Y:S01]  /*6220*/  UMOV UR7, 0xc0000010 ;  /* 0xc000001000077882 */ /* 0x000fe20000000000 */
[----:B------:R-:W-:Y:S02]  /*6230*/  WARPGROUP.DEPBAR.LE gsb0, 0x0 ;  /* 0x00008000000079c5 */ /* 0x000fe40000010000 */
[----:B------:R-:W-:-:S07]  /*6240*/  WARPGROUP.ARRIVE ;  /* 0x00000000000079c5 */ /* 0x000fce0000000000 */
        /* <DEDUP_REMOVED lines=10> */
[----:B------:R-:W-:Y:S03]  /*62f0*/  QGMMA.64x128x32.F32.E4M3.E4M3 R24, R188, gdesc[UR4], R24, gsb0 ;  /* 0x01e00004bc187df3 */ /* 0x000fe60008000818 */
[----:B------:R-:W-:Y:S02]  /*6300*/  WARPGROUP.DEPBAR.LE gsb0, 0x0 ;  /* 0x00008000000079c5 */ /* 0x000fe40000010000 */
[----:B------:R0:W-:Y:S06]  /*6310*/  BAR.ARV R7, 0x100 ;  /* 0x000400070000751d */ /* 0x0001ec0000002000 */
[----:B------:R-:W-:Y:S05]  /*6320*/  @!P0 BRA `(.L_x_160) ;  /* 0x0000000000048947 */ /* 0x000fea0003800000 */
[----:B------:R-:W-:Y:S01]  /*6330*/  BPT.TRAP 0x1 ;  /* 0x000000040000795c */ /* 0x000fe20000300000 */
.L_x_160:
[C---:B------:R-:W-:Y:S01]  /*6340*/  FMUL.FTZ R172, R0.reuse, R152 ;  /* 0x0000009800ac7220 */ /* 0x040fe20000410000 */
        /* <DEDUP_REMOVED lines=14> */
[C---:B------:R-:W-:Y:S01]  /*6430*/  FMUL.FTZ R164, R0.reuse, R165 ;  /* 0x000000a500a47220 */ /* 0x040fe20000410000 */
        /* <DEDUP_REMOVED lines=21> */
[----:B------:R-:W-:Y:S01]  /*6590*/  FMUL.FTZ R150, R0, R151 ;  /* 0x0000009700967220 */ /* 0x000fe20000410000 */
        /* <DEDUP_REMOVED lines=65> */
[----:B-1----:R-:W-:-:S02]  /*69b0*/  FMNMX.FTZ R9, R158, R9, !PT ;  /* 0x000000099e097209 */ /* 0x002fc40007810000 */
[----:B------:R-:W-:-:S05]  /*69c0*/  ISETP.NE.AND P1, PT, R2, RZ, PT ;  /* 0x000000ff0200720c */ /* 0x000fca0003f25270 */
[----:B------:R-:W1:Y:S01]  /*69d0*/  MUFU.TANH R164, R164 ;  /* 0x000000a400a47308 */ /* 0x000e620000002400 */
[----:B--2---:R-:W-:-:S07]  /*69e0*/  FMNMX.FTZ R9, R160, R9, !PT ;  /* 0x00000009a0097209 */ /* 0x004fce0007810000 */
[----:B------:R-:W2:Y:S01]  /*69f0*/  MUFU.TANH R166, R166 ;  /* 0x000000a600a67308 */ /* 0x000ea20000002400 */
[----:B0-----:R-:W-:-:S07]  /*6a00*/  FMNMX.FTZ R7, R162, R7, !PT ;  /* 0x00000007a2077209 */ /* 0x001fce0007810000 */
[----:B------:R-:W0:Y:S01]  /*6a10*/  MUFU.TANH R180, R180 ;  /* 0x000000b400b47308 */ /* 0x000e220000002400 */
[----:B-1----:R-:W-:-:S07]  /*6a20*/  FMNMX.FTZ R7, R164, R7, !PT ;  /* 0x00000007a4077209 */ /* 0x002fce0007810000 */
        /* <DEDUP_REMOVED lines=109> */
[----:B--2---:R-:W-:Y:S02]  /*7100*/  FMNMX.FTZ R8, R236, R7, !PT ;  /* 0x00000007ec087209 */ /* 0x004fe40007810000 */
[----:B------:R-:W2:Y:S05]  /*7110*/  LDC R7, c[0x0][0x988] ;  /* 0x00026200ff077b82 */ /* 0x000eaa0000000800 */
[----:B------:R-:W3:Y:S01]  /*7120*/  MUFU.TANH R94, R94 ;  /* 0x0000005e005e7308 */ /* 0x000ee20000002400 */
[----:B0-----:R-:W-:-:S07]  /*7130*/  FMNMX.FTZ R8, R21, R8, !PT ;  /* 0x0000000815087209 */ /* 0x001fce0007810000 */
[----:B------:R-:W0:Y:S01]  /*7140*/  MUFU.TANH R89, R89 ;  /* 0x0000005900597308 */ /* 0x000e220000002400 */
[----:B-1----:R-:W-:-:S07]  /*7150*/  FMNMX.FTZ R9, R92, R9, !PT ;  /* 0x000000095c097209 */ /* 0x002fce0007810000 */
[----:B------:R-:W1:Y:S01]  /*7160*/  MUFU.TANH R91, R91 ;  /* 0x0000005b005b7308 */ /* 0x000e620000002400 */
[----:B---3--:R-:W-:-:S07]  /*7170*/  FMNMX.FTZ R9, R94, R9, !PT ;  /* 0x000000095e097209 */ /* 0x008fce0007810000 */
        /* <DEDUP_REMOVED lines=11> */
[----:B---3--:R-:W-:-:S05]  /*7230*/  FMNMX.FTZ R11, R95, R8, !PT ;  /* 0x000000085f0b7209 */ /* 0x008fca0007810000 */
[----:B------:R-:W3:Y:S01]  /*7240*/  SHFL.BFLY PT, R8, R11, 0x2, 0x1f ;  /* 0x0c401f000b087f89 */ /* 0x000ee200000e0000 */
[----:B0-----:R-:W-:-:S04]  /*7250*/  FMNMX.FTZ R9, R100, R9, !PT ;  /* 0x0000000964097209 */ /* 0x001fc80007810000 */
[----:B-1----:R-:W-:-:S05]  /*7260*/  FMNMX.FTZ R9, R102, R9, !PT ;  /* 0x0000000966097209 */ /* 0x002fca0007810000 */
[----:B------:R-:W0:Y:S01]  /*7270*/  SHFL.BFLY PT, R10, R9, 0x2, 0x1f ;  /* 0x0c401f00090a7f89 */ /* 0x000e2200000e0000 */
[----:B---3--:R-:W-:Y:S02]  /*7280*/  FMNMX.FTZ R13, R11, R8, !PT ;  /* 0x000000080b0d7209 */ /* 0x008fe40007810000 */
[----:B0-----:R-:W-:-:S03]  /*7290*/  FMNMX.FTZ R15, R9, R10, !PT ;  /* 0x0000000a090f7209 */ /* 0x001fc60007810000 */
[----:B------:R-:W0:Y:S04]  /*72a0*/  SHFL.BFLY PT, R10, R13, 0x1, 0x1f ;  /* 0x0c201f000d0a7f89 */ /* 0x000e2800000e0000 */
[----:B------:R-:W1:Y:S01]  /*72b0*/  SHFL.BFLY PT, R8, R15, 0x1, 0x1f ;  /* 0x0c201f000f087f89 */ /* 0x000e6200000e0000 */
[----:B0-----:R-:W-:Y:S02]  /*72c0*/  FMNMX.FTZ R10, R13, R10, !PT ;  /* 0x0000000a0d0a7209 */ /* 0x001fe40007810000 */
[----:B-1----:R-:W-:-:S03]  /*72d0*/  FMNMX.FTZ R8, R15, R8, !PT ;  /* 0x000000080f087209 */ /* 0x002fc60007810000 */
[C---:B--2---:R-:W-:Y:S01]  /*72e0*/  FFMA.FTZ R109, R10.reuse, R7, -8 ;  /* 0xc10000000a6d7423 */ /* 0x044fe20000010007 */
[----:B------:R-:W-:-:S03]  /*72f0*/  FADD.FTZ R3, -R10, R3 ;  /* 0x000000030a037221 */ /* 0x000fc60000010100 */
[-CC-:B------:R-:W-:Y:S01]  /*7300*/  FFMA.FTZ R107, R204, R7.reuse, -R109.reuse ;  /* 0x00000007cc6b7223 */ /* 0x180fe2000001086d */
[-C--:B------:R-:W-:Y:S01]  /*7310*/  FMUL.FTZ R97, R3, R7.reuse ;  /* 0x0000000703617220 */ /* 0x080fe20000410000 */
[----:B------:R-:W-:Y:S01]  /*7320*/  FFMA.FTZ R204, R91, R7, -R109 ;  /* 0x000000075bcc7223 */ /* 0x000fe2000001086d */
[----:B------:R-:W-:-:S01]  /*7330*/  FADD.FTZ R3, -R8, R5 ;  /* 0x0000000508037221 */ /* 0x000fc20000010100 */
[-C--:B------:R-:W-:Y:S01]  /*7340*/  FFMA.FTZ R91, R8, R7.reuse, -8 ;  /* 0xc1000000085b7423 */ /* 0x080fe20000010007 */
[----:B------:R-:W-:-:S01]  /*7350*/  FFMA.FTZ R172, R172, R7, -R109 ;  /* 0x00000007acac7223 */ /* 0x000fc2000001086d */
[-CC-:B------:R-:W-:Y:S01]  /*7360*/  FFMA.FTZ R13, R176, R7.reuse, -R109.reuse ;  /* 0x00000007b00d7223 */ /* 0x180fe2000001086d */
[-C--:B------:R-:W-:Y:S01]  /*7370*/  FMUL.FTZ R3, R3, R7.reuse ;  /* 0x0000000703037220 */ /* 0x080fe20000410000 */
[-C--:B------:R-:W-:Y:S01]  /*7380*/  FFMA.FTZ R176, R202, R7.reuse, -R109 ;  /* 0x00000007cab07223 */ /* 0x080fe2000001086d */
[----:B------:R-:W-:-:S01]  /*7390*/  FFMA.FTZ R12, R12, R7, -R91 ;  /* 0x000000070c0c7223 */ /* 0x000fc2000001085b */
[-CC-:B------:R-:W-:Y:S01]  /*73a0*/  FFMA.FTZ R202, R21, R7.reuse, -R109.reuse ;  /* 0x0000000715ca7223 */ /* 0x180fe2000001086d */
[----:B------:R-:W-:-:S01]  /*73b0*/  FFMA.FTZ R21, R89, R7, -R109 ;  /* 0x0000000759157223 */ /* 0x000fc2000001086d */
[-CC-:B------:R-:W-:Y:S01]  /*73c0*/  FFMA.FTZ R9, R174, R7.reuse, -R109.reuse ;  /* 0x00000007ae097223 */ /* 0x180fe2000001086d */
[----:B------:R-:W-:-:S01]  /*73d0*/  FFMA.FTZ R89, R93, R7, -R109 ;  /* 0x000000075d597223 */ /* 0x000fc2000001086d */
[-C--:B------:R-:W-:Y:S01]  /*73e0*/  FFMA.FTZ R93, R14, R7.reuse, -R91 ;  /* 0x000000070e5d7223 */ /* 0x080fe2000001085b */
[----:B------:R0:W-:Y:S01]  /*73f0*/  MUFU.EX2 R5, R97 ;  /* 0x0000006100057308 */ /* 0x0001e20000000800 */
[----:B------:R-:W-:-:S01]  /*7400*/  FFMA.FTZ R11, R154, R7, -R109 ;  /* 0x000000079a0b7223 */ /* 0x000fc2000001086d */
[-C--:B------:R-:W-:Y:S01]  /*7410*/  FFMA.FTZ R154, R156, R7.reuse, -R109 ;  /* 0x000000079c9a7223 */ /* 0x080fe2000001086d */
[----:B------:R-:W-:-:S01]  /*7420*/  FFMA.FTZ R14, R20, R7, -R91 ;  /* 0x00000007140e7223 */ /* 0x000fc2000001085b */
[-CC-:B------:R-:W-:Y:S01]  /*7430*/  FFMA.FTZ R156, R178, R7.reuse, -R109.reuse ;  /* 0x00000007b29c7223 */ /* 0x180fe2000001086d */
[----:B------:R-:W-:-:S01]  /*7440*/  FFMA.FTZ R178, R206, R7, -R109 ;  /* 0x00000007ceb27223 */ /* 0x000fc2000001086d */
[-C--:B------:R-:W-:Y:S01]  /*7450*/  FFMA.FTZ R206, R95, R7.reuse, -R109 ;  /* 0x000000075fce7223 */ /* 0x080fe2000001086d */
[----:B------:R-:W-:-:S01]  /*7460*/  FFMA.FTZ R95, R152, R7, -R91 ;  /* 0x00000007985f7223 */ /* 0x000fc2000001085b */
[----:B------:R-:W1:Y:S01]  /*7470*/  MUFU.EX2 R172, R172 ;  /* 0x000000ac00ac7308 */ /* 0x000e620000000800 */
[----:B------:R-:W-:-:S01]  /*7480*/  FFMA.FTZ R15, R162, R7, -R109 ;  /* 0x00000007a20f7223 */ /* 0x000fc2000001086d */
[-C--:B------:R-:W-:Y:S01]  /*7490*/  FFMA.FTZ R20, R158, R7.reuse, -R91 ;  /* 0x000000079e147223 */ /* 0x080fe2000001085b */
[----:B------:R-:W-:-:S01]  /*74a0*/  FFMA.FTZ R162, R164, R7, -R109 ;  /* 0x00000007a4a27223 */ /* 0x000fc2000001086d */
[-CC-:B0-----:R-:W-:Y:S01]  /*74b0*/  FFMA.FTZ R97, R136, R7.reuse, -R109.reuse ;  /* 0x0000000788617223 */ /* 0x181fe2000001086d */
        /* <DEDUP_REMOVED lines=25> */
[-C--:B------:R-:W-:Y:S01]  /*7650*/  FFMA.FTZ R125, R236, R7.reuse, -R109 ;  /* 0x00000007ec7d7223 */ /* 0x080fe2000001086d */
[----:B------:R-:W-:-:S01]  /*7660*/  FFMA.FTZ R109, R160, R7, -R91 ;  /* 0x00000007a06d7223 */ /* 0x000fc2000001085b */
[----:B------:R-:W3:Y:S01]  /*7670*/  MUFU.EX2 R93, R93 ;  /* 0x0000005d005d7308 */ /* 0x000ee20000000800 */
[----:B-1----:R-:W-:-:S01]  /*7680*/  FFMA.FTZ R4, R5, R4, R172 ;  /* 0x0000000405047223 */ /* 0x002fc200000100ac */
[----:B0-----:R-:W-:Y:S01]  /*7690*/  FFMA.FTZ R6, R3, R6, R12 ;  /* 0x0000000603067223 */ /* 0x001fe2000001000c */
[----:B------:R-:W-:-:S01]  /*76a0*/  FFMA.FTZ R127, R166, R7, -R91 ;  /* 0x00000007a67f7223 */ /* 0x000fc2000001085b */
[-CC-:B------:R-:W-:Y:S01]  /*76b0*/  FFMA.FTZ R152, R180, R7.reuse, -R91.reuse ;  /* 0x00000007b4987223 */ /* 0x180fe2000001085b */
[----:B------:R-:W-:-:S01]  /*76c0*/  FFMA.FTZ R129, R138, R7, -R91 ;  /* 0x000000078a817223 */ /* 0x000fc2000001085b */
[-CC-:B------:R-:W-:Y:S01]  /*76d0*/  FFMA.FTZ R138, R184, R7.reuse, -R91.reuse ;  /* 0x00000007b88a7223 */ /* 0x180fe2000001085b */
[----:B------:R-:W-:-:S01]  /*76e0*/  FFMA.FTZ R131, R142, R7, -R91 ;  /* 0x000000078e837223 */ /* 0x000fc2000001085b */
[----:B------:R-:W0:Y:S01]  /*76f0*/  MUFU.EX2 R11, R11 ;  /* 0x0000000b000b7308 */ /* 0x000e220000000800 */
[----:B--2---:R-:W-:-:S01]  /*7700*/  FADD.FTZ R4, R9, R4 ;  /* 0x0000000409047221 */ /* 0x004fc20000010000 */
        /* <DEDUP_REMOVED lines=10> */
[-CC-:B------:R-:W-:Y:S01]  /*77b0*/  FFMA.FTZ R139, R126, R7.reuse, -R91.reuse ;  /* 0x000000077e8b7223 */ /* 0x180fe2000001085b */
[----:B------:R-:W-:-:S01]  /*77c0*/  FFMA.FTZ R124, R128, R7, -R91 ;  /* 0x00000007807c7223 */ /* 0x000fc2000001085b */
[-CC-:B------:R-:W-:Y:S01]  /*77d0*/  FFMA.FTZ R141, R130, R7.reuse, -R91.reuse ;  /* 0x00000007828d7223 */ /* 0x180fe2000001085b */
[----:B------:R-:W-:-:S01]  /*77e0*/  FFMA.FTZ R126, R132, R7, -R91 ;  /* 0x00000007847e7223 */ /* 0x000fc2000001085b */
[----:B------:R-:W2:Y:S01]  /*77f0*/  MUFU.EX2 R154, R154 ;  /* 0x0000009a009a7308 */ /* 0x000ea20000000800 */
[----:B0-----:R-:W-:-:S01]  /*7800*/  FADD.FTZ R147, R11, R4 ;  /* 0x000000040b937221 */ /* 0x001fc20000010000 */
[-CC-:B------:R-:W-:Y:S01]  /*7810*/  FFMA.FTZ R143, R134, R7.reuse, -R91.reuse ;  /* 0x00000007868f7223 */ /* 0x180fe2000001085b */
[----:B------:R-:W-:-:S01]  /*7820*/  FFMA.FTZ R104, R104, R7, -R91 ;  /* 0x0000000768687223 */ /* 0x000fc2000001085b */
[-CC-:B------:R-:W-:Y:S01]  /*7830*/  FFMA.FTZ R88, R88, R7.reuse, -R91.reuse ;  /* 0x0000000758587223 */ /* 0x180fe2000001085b */
[----:B------:R-:W-:-:S01]  /*7840*/  FFMA.FTZ R92, R92, R7, -R91 ;  /* 0x000000075c5c7223 */ /* 0x000fc2000001085b */
[-CC-:B------:R-:W-:Y:S01]  /*7850*/  FFMA.FTZ R94, R94, R7.reuse, -R91.reuse ;  /* 0x000000075e5e7223 */ /* 0x180fe2000001085b */
[----:B------:R-:W-:-:S01]  /*7860*/  FFMA.FTZ R98, R98, R7, -R91 ;  /* 0x0000000762627223 */ /* 0x000fc2000001085b */
[----:B------:R-:W0:Y:S01]  /*7870*/  MUFU.EX2 R95, R95 ;  /* 0x0000005f005f7308 */ /* 0x000e220000000800 */
[----:B-1----:R-:W-:-:S01]  /*7880*/  FADD.FTZ R4, R14, R145 ;  /* 0x000000910e047221 */ /* 0x002fc20000010000 */
[----:B------:R-:W-:-:S06]  /*7890*/  FFMA.FTZ R100, R100, R7, -R91 ;  /* 0x0000000764647223 */ /* 0x000fcc000001085b */
[----:B------:R-:W1:Y:S01]  /*78a0*/  MUFU.EX2 R13, R13 ;  /* 0x0000000d000d7308 */ /* 0x000e620000000800 */
[----:B--2---:R-:W-:-:S07]  /*78b0*/  FADD.FTZ R6, R154, R147 ;  /* 0x000000939a067221 */ /* 0x004fce0000010000 */
[----:B------:R-:W2:Y:S01]  /*78c0*/  MUFU.EX2 R20, R20 ;  /* 0x0000001400147308 */ /* 0x000ea20000000800 */
[----:B0-----:R-:W-:-:S07]  /*78d0*/  FADD.FTZ R145, R95, R4 ;  /* 0x000000045f917221 */ /* 0x001fce0000010000 */
[----:B------:R-:W0:Y:S01]  /*78e0*/  MUFU.EX2 R156, R156 ;  /* 0x0000009c009c7308 */ /* 0x000e220000000800 */
[----:B-1----:R-:W-:-:S07]  /*78f0*/  FADD.FTZ R147, R13, R6 ;  /* 0x000000060d937221 */ /* 0x002fce0000010000 */
[----:B------:R-:W1:Y:S01]  /*7900*/  MUFU.EX2 R109, R109 ;  /* 0x0000006d006d7308 */ /* 0x000e620000000800 */
[----:B--2---:R-:W-:-:S01]  /*7910*/  FADD.FTZ R4, R20, R145 ;  /* 0x0000009114047221 */ /* 0x004fc20000010000 */
[-CC-:B------:R-:W-:Y:S01]  /*7920*/  FFMA.FTZ R145, R106, R7.reuse, -R91.reuse ;  /* 0x000000076a917223 */ /* 0x180fe2000001085b */
[----:B------:R-:W-:-:S01]  /*7930*/  FFMA.FTZ R106, R108, R7, -R91 ;  /* 0x000000076c6a7223 */ /* 0x000fc2000001085b */
[----:B------:R-:W-:-:S04]  /*7940*/  FFMA.FTZ R108, R112, R7, -R91 ;  /* 0x00000007706c7223 */ /* 0x000fc8000001085b */
        /* <DEDUP_REMOVED lines=19> */
[----:B------:R-:W-:-:S05]  /*7a80*/  FFMA.FTZ R110, R116, R7, -R91 ;  /* 0x00000007746e7223 */ /* 0x000fca000001085b */
        /* <DEDUP_REMOVED lines=31> */
[----:B------:R-:W-:-:S06]  /*7c80*/  FFMA.FTZ R153, R118, R7, -R91 ;  /* 0x0000000776997223 */ /* 0x000fcc000001085b */
        /* <DEDUP_REMOVED lines=16> */
[-CC-:B------:R-:W-:Y:S01]  /*7d90*/  FFMA.FTZ R151, R90, R7.reuse, -R91.reuse ;  /* 0x000000075a977223 */ /* 0x180fe2000001085b */
[----:B------:R-:W-:-:S01]  /*7da0*/  FFMA.FTZ R90, R96, R7, -R91 ;  /* 0x00000007605a7223 */ /* 0x000fc2000001085b */
[----:B------:R-:W-:-:S04]  /*7db0*/  FFMA.FTZ R91, R102, R7, -R91 ;  /* 0x00000007665b7223 */ /* 0x000fc8000001085b */
        /* <DEDUP_REMOVED lines=50> */
[----:B------:R2:W3:Y:S01]  /*80e0*/  MUFU.EX2 R159, R92 ;  /* 0x0000005c009f7308 */ /* 0x0004e20000000800 */
[----:B0-----:R-:W-:-:S07]  /*80f0*/  FADD.FTZ R4, R151, R4 ;  /* 0x0000000497047221 */ /* 0x001fce0000010000 */
[----:B------:R-:W0:Y:S01]  /*8100*/  MUFU.EX2 R202, R202 ;  /* 0x000000ca00ca7308 */ /* 0x000e220000000800 */
[----:B--2---:R-:W-:Y:S02]  /*8110*/  IMAD.U32 R92, RZ, RZ, UR51 ;  /* 0x00000033ff5c7e24 */ /* 0x004fe4000f8e00ff */
[----:B-1----:R-:W-:-:S03]  /*8120*/  FADD.FTZ R157, R125, R6 ;  /* 0x000000067d9d7221 */ /* 0x002fc60000010000 */
[----:B------:R-:W-:Y:S02]  /*8130*/  @P1 LEA R92, R92, UR39, 0x3 ;  /* 0x000000275c5c1c11 */ /* 0x000fe4000f8e18ff */
[----:B------:R-:W1:Y:S01]  /*8140*/  MUFU.EX2 R94, R94 ;  /* 0x0000005e005e7308 */ /* 0x000e620000000800 */
[----:B---3--:R-:W-:-:S02]  /*8150*/  FADD.FTZ R4, R159, R4 ;  /* 0x000000049f047221 */ /* 0x008fc40000010000 */
[----:B------:R-:W-:-:S05]  /*8160*/  @P1 VIADD R155, R92, 0x29840 ;  /* 0x000298405c9b1836 */ /* 0x000fca0000000000 */
[----:B------:R-:W2:Y:S01]  /*8170*/  MUFU.EX2 R21, R21 ;  /* 0x0000001500157308 */ /* 0x000ea20000000800 */
[----:B------:R-:W-:Y:S01]  /*8180*/  @P1 PRMT R155, R16, 0x654, R155 ;  /* 0x00000654109b1816 */ /* 0x000fe2000000009b */
[----:B0-----:R-:W-:-:S03]  /*8190*/  FADD.FTZ R6, R202, R157 ;  /* 0x0000009dca067221 */ /* 0x001fc60000010000 */
[----:B------:R1:W-:Y:S03]  /*81a0*/  @P1 SYNCS.ARRIVE.TRANS64.RED.A1T0 RZ, [R155+URZ], RZ ;  /* 0x000000ff9bff19a7 */ /* 0x0003e6000810043f */
        /* <DEDUP_REMOVED lines=14> */
[----:B--2---:R-:W-:-:S03]  /*8290*/  FADD.FTZ R4, R206, R157 ;  /* 0x0000009dce047221 */ /* 0x004fc60000010000 */
[----:B0-----:R-:W-:Y:S01]  /*82a0*/  FADD.FTZ R6, R92, R155 ;  /* 0x0000009b5c067221 */ /* 0x001fe20000010000 */
[----:B------:R-:W-:Y:S06]  /*82b0*/  @!P0 BRA `(.L_x_161) ;  /* 0x0000000000048947 */ /* 0x000fec0003800000 */
[----:B------:R-:W-:Y:S01]  /*82c0*/  BPT.TRAP 0x1 ;  /* 0x000000040000795c */ /* 0x000fe20000300000 */
.L_x_161:
        /* <DEDUP_REMOVED lines=11> */
[----:B------:R-:W-:Y:S01]  /*8380*/  F2FP.SATFINITE.E4M3.F32.PACK_AB_MERGE_C R99, R136, R97, R99 ;  /* 0x000000618863723e */ /* 0x000fe20004807063 */
        /* <DEDUP_REMOVED lines=16> */
[-C--:B------:R-:W-:Y:S01]  /*8490*/  FMUL.FTZ R36, R36, R5.reuse ;  /* 0x0000000524247220 */ /* 0x080fe20000410000 */
[----:B------:R-:W-:Y:S01]  /*84a0*/  F2FP.SATFINITE.E4M3.F32.PACK_AB_MERGE_C R126, R143, R126, RZ ;  /* 0x0000007e8f7e723e */ /* 0x000fe200048070ff */
[-C--:B------:R-:W-:Y:S01]  /*84b0*/  FMUL.FTZ R37, R37, R5.reuse ;  /* 0x0000000525257220 */ /* 0x080fe20000410000 */
        /* <DEDUP_REMOVED lines=14> */
[----:B------:R-:W-:Y:S01]  /*85a0*/  F2FP.SATFINITE.E4M3.F32.PACK_AB_MERGE_C R180, R176, R105, R107 ;  /* 0x00000069b0b4723e */ /* 0x000fe2000480706b */
[----:B------:R-:W-:Y:S01]  /*85b0*/  FMUL.FTZ R53, R53, R5 ;  /* 0x0000000535357220 */ /* 0x000fe20000410000 */
        /* <DEDUP_REMOVED lines=68> */
[----:B------:R-:W-:Y:S01]  /*8a00*/  F2FP.SATFINITE.E4M3.F32.PACK_AB_MERGE_C R191, R98, R90, R95 ;  /* 0x0000005a62bf723e */ /* 0x000fe2000480705f */
[----:B------:R-:W-:Y:S06]  /*8a10*/  @P1 BRA `(.L_x_162) ;  /* 0xffffffc8004c1947 */ /* 0x000fec000383ffff */
.L_x_151:
[----:B------:R-:W-:Y:S06]  /*8a20*/  BAR.ARV 0x8, 0x180 ;  /* 0x0206000000007b1d */ /* 0x000fec0000002000 */
[----:B------:R-:W-:Y:S05]  /*8a30*/  @!P0 BRA `(.L_x_163) ;  /* 0x0000000000048947 */ /* 0x000fea0003800000 */
[----:B------:R-:W-:Y:S01]  /*8a40*/  BPT.TRAP 0x1 ;  /* 0x000000040000795c */ /* 0x000fe20000300000 */
.L_x_163:
[----:B------:R-:W-:Y:S01]  /*8a50*/  ULEA UR4, UR51, UR39, 0x3 ;  /* 0x0000002733047291 */ /* 0x000fe2000f8e183f */
[----:B------:R-:W-:-:S05]  /*8a60*/  IMAD.U32 R0, RZ, RZ, UR43 ;  /* 0x0000002bff007e24 */ /* 0x000fca000f8e00ff */
[----:B------:R-:W-:-:S04]  /*8a70*/  SHF.L.U32 R0, R0, 0x1f, RZ ;  /* 0x0000001f00007819 */ /* 0x000fc800000006ff */
[----:B------:R0:W1:Y:S01]  /*8a80*/  SYNCS.PHASECHK.TRANS64.TRYWAIT P1, [UR4+0x29850], R0 ;  /* 0x02985000ff0075a7 */ /* 0x0000620008020144 */
[----:B------:R-:W-:Y:S05]  /*8a90*/  @!P0 BRA `(.L_x_164) ;  /* 0x0000000000048947 */ /* 0x000fea0003800000 */
[----:B------:R-:W-:Y:S01]  /*8aa0*/  BPT.TRAP 0x1 ;  /* 0x000000040000795c */ /* 0x000fe20000300000 */
.L_x_164:
[----:B-1----:R-:W-:Y:S05]  /*8ab0*/  @P1 BRA `(.L_x_165) ;  /* 0x0000000000081947 */ /* 0x002fea0003800000 */
[----:B------:R-:W1:Y:S02]  /*8ac0*/  SYNCS.PHASECHK.TRANS64.TRYWAIT P1, [UR4+0x29850], R0 ;  /* 0x02985000ff0075a7 */ /* 0x000e640008020144 */
[----:B-1----:R-:W-:Y:S05]  /*8ad0*/  @!P1 BRA `(.L_x_166) ;  /* 0x0000005c00949947 */ /* 0x002fea0003800000 */
.L_x_165:
        /* <DEDUP_REMOVED lines=46> */
[----:B-1----:R-:W1:Y:S04]  /*8dc0*/  SHFL.BFLY PT, R3, R4, 0x2, 0x1f ;  /* 0x0c401f0004037f89 */ /* 0x002e6800000e0000 */
[----:B------:R-:W4:Y:S01]  /*8dd0*/  SHFL.BFLY PT, R9, R6, 0x2, 0x1f ;  /* 0x0c401f0006097f89 */ /* 0x000f2200000e0000 */
[----:B------:R-:W-:Y:S02]  /*8de0*/  WARPGROUP.DEPBAR.LE gsb0, 0x0 ;  /* 0x00008000000079c5 */ /* 0x000fe40000010000 */
[----:B------:R-:W-:-:S06]  /*8df0*/  WARPGROUP.ARRIVE ;  /* 0x00000000000079c5 */ /* 0x000fcc0000000000 */
[----:B------:R-:W-:Y:S01]  /*8e00*/  QGMMA.64x128x32.F32.E4M3.E4M3 R24, R184, gdesc[UR4], R24, gsb0 ;  /* 0x01e00004b8187df3 */ /* 0x000fe20008000818 */
[----:B------:R-:W-:Y:S01]  /*8e10*/  UIADD3 UR6, UR5, 0x400, URZ ;  /* 0x0000040005067890 */ /* 0x000fe2000fffe03f */
[----:B------:R-:W-:Y:S01]  /*8e20*/  UMOV UR7, 0xc0000010 ;  /* 0xc000001000077882 */ /* 0x000fe20000000000 */
[----:B-1----:R-:W-:-:S01]  /*8e30*/  FADD.FTZ R3, R3, R4 ;  /* 0x0000000403037221 */ /* 0x002fc20000010000 */
[----:B----4-:R-:W-:-:S04]  /*8e40*/  FADD.FTZ R9, R9, R6 ;  /* 0x0000000609097221 */ /* 0x010fc80000010000 */
[----:B0-----:R-:W0:Y:S04]  /*8e50*/  SHFL.BFLY PT, R0, R3, 0x1, 0x1f ;  /* 0x0c201f0003007f89 */ /* 0x001e2800000e0000 */
        /* <DEDUP_REMOVED lines=18> */
[----:B------:R-:W-:Y:S01]  /*8f80*/  @P3 FMUL.FTZ R88, R7, 0.69314718246459960938 ;  /* 0x3f31721807583820 */ /* 0x000fe20000410000 */
[----:B0-----:R-:W-:Y:S01]  /*8f90*/  @P3 FMUL.FTZ R11, R11, 0.69314718246459960938 ;  /* 0x3f3172180b0b3820 */ /* 0x001fe20000410000 */
[----:B------:R-:W-:Y:S01]  /*8fa0*/  @P2 FMUL.FTZ R9, R7, 0.69314718246459960938 ;  /* 0x3f31721807092820 */ /* 0x000fe20000410000 */
[----:B------:R-:W-:-:S02]  /*8fb0*/  IMAD.MOV.U32 R0, RZ, RZ, -0x800000 ;  /* 0xff800000ff007424 */ /* 0x000fc400078e00ff */
[----:B------:R-:W-:Y:S02]  /*8fc0*/  IMAD.MOV.U32 R3, RZ, RZ, -0x800000 ;  /* 0xff800000ff037424 */ /* 0x000fe400078e00ff */
[----:B-1----:R-:W-:Y:S01]  /*8fd0*/  @P2 FMUL.FTZ R6, R6, 0.69314718246459960938 ;  /* 0x3f31721806062820 */ /* 0x002fe20000410000 */
[----:B------:R-:W-:-:S01]  /*8fe0*/  @P3 FFMA.FTZ R0, R88, R8, R11 ;  /* 0x0000000858003223 */ /* 0x000fc2000001000b */
[----:B---3--:R-:W-:Y:S02]  /*8ff0*/  FMUL.FTZ R8, R4, R5 ;  /* 0x0000000504087220 */ /* 0x008fe40000410000 */
[----:B------:R-:W-:-:S01]  /*9000*/  @P2 FFMA.FTZ R3, R9, R10, R6 ;  /* 0x0000000a09032223 */ /* 0x000fc20000010006 */
[----:B--2---:R-:W-:Y:S01]  /*9010*/  FMUL.FTZ R88, R12, R5 ;  /* 0x000000050c587220 */ /* 0x004fe20000410000 */
[----:B------:R-:W-:Y:S02]  /*9020*/  WARPGROUP.DEPBAR.LE gsb0, 0x0 ;  /* 0x00008000000079c5 */ /* 0x000fe40000010000 */
[----:B------:R-:W-:Y:S05]  /*9030*/  @!P0 BRA `(.L_x_167) ;  /* 0x0000000000048947 */ /* 0x000fea0003800000 */
[----:B------:R-:W-:Y:S01]  /*9040*/  BPT.TRAP 0x1 ;  /* 0x000000040000795c */ /* 0x000fe20000300000 */
.L_x_167:
[----:B------:R-:W0:Y:S01]  /*9050*/  S2R R89, SR_TID.X ;  /* 0x0000000000597919 */ /* 0x000e220000002100 */
[----:B------:R-:W-:Y:S01]  /*9060*/  ULDC.64 UR6, c[0x4][0x40] ;  /* 0x0100100000067ab9 */ /* 0x000fe20000000a00 */
[----:B------:R-:W1:Y:S01]  /*9070*/  S2UR UR5, SR_SWINHI ;  /* 0x00000000000579c3 */ /* 0x000e620000002f00 */
[-C--:B------:R-:W-:Y:S01]  /*9080*/  FMUL.FTZ R28, R28, R8.reuse ;  /* 0x000000081c1c7220 */ /* 0x080fe20000410000 */
[----:B------:R-:W-:Y:S01]  /*9090*/  FMUL.FTZ R7, R24, R8 ;  /* 0x0000000818077220 */ /* 0x000fe20000410000 */
        /* <DEDUP_REMOVED lines=26> */
[----:B------:R-:W-:Y:S01]  /*9240*/  FMUL.FTZ R12, R35, R88 ;  /* 0x00000058230c7220 */ /* 0x000fe20000410000 */
[----:B0-----:R-:W-:-:S02]  /*9250*/  IMAD.SHL.U32 R4, R89, 0x4, RZ ;  /* 0x0000000459047824 */ /* 0x001fc400078e00ff */
[-C--:B------:R-:W-:Y:S01]  /*9260*/  FMUL.FTZ R46, R46, R88.reuse ;  /* 0x000000582e2e7220 */ /* 0x080fe20000410000 */
[-C--:B------:R-:W-:Y:S01]  /*9270*/  FMUL.FTZ R15, R42, R88.reuse ;  /* 0x000000582a0f7220 */ /* 0x080fe20000410000 */
[-C--:B------:R-:W-:Y:S01]  /*9280*/  FMUL.FTZ R47, R47, R88.reuse ;  /* 0x000000582f2f7220 */ /* 0x080fe20000410000 */
[-C--:B------:R-:W-:Y:S01]  /*9290*/  FMUL.FTZ R20, R43, R88.reuse ;  /* 0x000000582b147220 */ /* 0x080fe20000410000 */
[----:B------:R-:W-:Y:S01]  /*92a0*/  LOP3.LUT R4, R4, 0xc, RZ, 0xc0, !PT ;  /* 0x0000000c04047812 */ /* 0x000fe200078ec0ff */
[-C--:B------:R-:W-:Y:S01]  /*92b0*/  FMUL.FTZ R54, R54, R88.reuse ;  /* 0x0000005836367220 */ /* 0x080fe20000410000 */
[-C--:B------:R-:W-:Y:S01]  /*92c0*/  FMUL.FTZ R71, R71, R88.reuse ;  /* 0x0000005847477220 */ /* 0x080fe20000410000 */
[-C--:B------:R-:W-:Y:S01]  /*92d0*/  FMUL.FTZ R78, R78, R88.reuse ;  /* 0x000000584e4e7220 */ /* 0x080fe20000410000 */
[----:B------:R-:W-:Y:S01]  /*92e0*/  IADD3 R4, P0, R4, UR6, RZ ;  /* 0x0000000604047c10 */ /* 0x000fe2000ff1e0ff */
[-C--:B------:R-:W-:Y:S01]  /*92f0*/  FMUL.FTZ R79, R79, R88.reuse ;  /* 0x000000584f4f7220 */ /* 0x080fe20000410000 */
[-C--:B------:R-:W-:Y:S01]  /*9300*/  FMUL.FTZ R70, R70, R88.reuse ;  /* 0x0000005846467220 */ /* 0x080fe20000410000 */
[-C--:B------:R-:W-:Y:S01]  /*9310*/  FMUL.FTZ R38, R38, R88.reuse ;  /* 0x0000005826267220 */ /* 0x080fe20000410000 */
[----:B------:R-:W-:Y:S01]  /*9320*/  FMUL.FTZ R39, R39, R88 ;  /* 0x0000005827277220 */ /* 0x000fe20000410000 */
[----:B------:R-:W-:-:S02]  /*9330*/  IMAD.X R5, RZ, RZ, UR7, P0 ;  /* 0x00000007ff057e24 */ /* 0x000fc400080e06ff */
[-C--:B------:R-:W-:Y:S01]  /*9340*/  FMUL.FTZ R63, R63, R88.reuse ;  /* 0x000000583f3f7220 */ /* 0x080fe20000410000 */
[-C--:B------:R-:W-:Y:S01]  /*9350*/  FMUL.FTZ R86, R86, R88.reuse ;  /* 0x0000005856567220 */ /* 0x080fe20000410000 */
[----:B------:R-:W-:Y:S01]  /*9360*/  FMUL.FTZ R87, R87, R88 ;  /* 0x0000005857577220 */ /* 0x000fe20000410000 */
[----:B------:R-:W-:Y:S01]  /*9370*/  ULDC.64 UR8, c[0x0][0xb90] ;  /* 0x0002e40000087ab9 */ /* 0x000fe20000000a00 */
        /* <DEDUP_REMOVED lines=13> */
[----:B------:R-:W-:Y:S01]  /*9450*/  F2FP.BF16.F32.PACK_AB R7, R28, R7 ;  /* 0x000000071c07723e */ /* 0x000fe200000010ff */
[----:B------:R-:W-:Y:S01]  /*9460*/  FMUL.FTZ R27, R58, R88 ;  /* 0x000000583a1b7220 */ /* 0x000fe20000410000 */
[----:B------:R-:W-:Y:S01]  /*9470*/  UMOV UR6, UR39 ;  /* 0x0000002700067c82 */ /* 0x000fe20008000000 */
[----:B-1----:R-:W-:Y:S01]  /*9480*/  UMOV UR7, UR5 ;  /* 0x0000000500077c82 */ /* 0x002fe20008000000 */
[----:B------:R-:W-:Y:S01]  /*9490*/  F2FP.BF16.F32.PACK_AB R28, R55, R26 ;  /* 0x0000001a371c723e */ /* 0x000fe200000010ff */
[-C--:B------:R-:W-:Y:S01]  /*94a0*/  FMUL.FTZ R34, R59, R88.reuse ;  /* 0x000000583b227220 */ /* 0x080fe20000410000 */
[----:B------:R-:W-:Y:S01]  /*94b0*/  LOP3.LUT P0, R26, R89, 0x3, RZ, 0xc0, !PT ;  /* 0x00000003591a7812 */ /* 0x000fe2000780c0ff */
[----:B------:R-:W-:Y:S01]  /*94c0*/  FMUL.FTZ R35, R66, R88 ;  /* 0x0000005842237220 */ /* 0x000fe20000410000 */
[----:B------:R-:W-:Y:S01]  /*94d0*/  F2FP.BF16.F32.PACK_AB R6, R29, R6 ;  /* 0x000000061d06723e */ /* 0x000fe200000010ff */
[-C--:B------:R-:W-:Y:S01]  /*94e0*/  FMUL.FTZ R25, R50, R88.reuse ;  /* 0x0000005832197220 */ /* 0x080fe20000410000 */
[----:B------:R-:W-:Y:S01]  /*94f0*/  F2FP.BF16.F32.PACK_AB R62, R62, R27 ;  /* 0x0000001b3e3e723e */ /* 0x000fe200000010ff */
[----:B------:R-:W-:Y:S01]  /*9500*/  IMAD.U32 R27, RZ, RZ, UR7 ;  /* 0x00000007ff1b7e24 */ /* 0x000fe2000f8e00ff */
[----:B------:R-:W-:Y:S01]  /*9510*/  ISETP.EQ.OR P0, PT, R26, 0x3, !P0 ;  /* 0x000000031a00780c */ /* 0x000fe20004702670 */
[----:B------:R-:W-:Y:S01]  /*9520*/  IMAD.U32 R26, RZ, RZ, UR6 ;  /* 0x00000006ff1a7e24 */ /* 0x000fe2000f8e00ff */
[----:B------:R-:W-:Y:S01]  /*9530*/  F2FP.BF16.F32.PACK_AB R13, R44, R13 ;  /* 0x0000000d2c0d723e */ /* 0x000fe200000010ff */
[----:B------:R-:W-:Y:S01]  /*9540*/  FMUL.FTZ R42, R67, R88 ;  /* 0x00000058432a7220 */ /* 0x000fe20000410000 */
[----:B------:R-:W-:Y:S01]  /*9550*/  F2FP.BF16.F32.PACK_AB R14, R45, R14 ;  /* 0x0000000e2d0e723e */ /* 0x000fe200000010ff */
[----:B------:R-:W-:Y:S01]  /*9560*/  FMUL.FTZ R43, R74, R88 ;  /* 0x000000584a2b7220 */ /* 0x000fe20000410000 */
[----:B------:R-:W-:Y:S01]  /*9570*/  SEL R45, R7, R6, P0 ;  /* 0x00000006072d7207 */ /* 0x000fe20000000000 */
[----:B------:R-:W-:Y:S01]  /*9580*/  FMUL.FTZ R50, R75, R88 ;  /* 0x000000584b327220 */ /* 0x000fe20000410000 */
[----:B------:R-:W-:Y:S01]  /*9590*/  SEL R44, R6, R7, P0 ;  /* 0x00000007062c7207 */ /* 0x000fe20000000000 */
[----:B------:R-:W-:Y:S01]  /*95a0*/  IMAD.WIDE R6, R171, 0x2, R26 ;  /* 0x00000002ab067825 */ /* 0x000fe200078e021a */
[----:B------:R-:W-:-:S03]  /*95b0*/  F2FP.BF16.F32.PACK_AB R33, R60, R33 ;  /* 0x000000213c21723e */ /* 0x000fc600000010ff */
[----:B------:R-:W-:Y:S01]  /*95c0*/  FMUL.FTZ R51, R82, R88 ;  /* 0x0000005852337220 */ /* 0x000fe20000410000 */
[----:B------:R-:W-:Y:S01]  /*95d0*/  F2FP.BF16.F32.PACK_AB R32, R61, R32 ;  /* 0x000000203d20723e */ /* 0x000fe200000010ff */
[----:B------:R-:W-:Y:S01]  /*95e0*/  UIADD3 UR5, -UR40, URZ, URZ ;  /* 0x0000003f28057290 */ /* 0x000fe2000fffe13f */
[----:B------:R-:W-:Y:S01]  /*95f0*/  F2FP.BF16.F32.PACK_AB R49, R76, R49 ;  /* 0x000000314c31723e */ /* 0x000fe200000010ff */
[----:B------:R-:W-:Y:S01]  /*9600*/  ULDC UR6, c[0x0][0xc44] ;  /* 0x0003110000067ab9 */ /* 0x000fe20000000800 */
[----:B------:R-:W-:Y:S01]  /*9610*/  F2FP.BF16.F32.PACK_AB R48, R77, R48 ;  /* 0x000000304d30723e */ /* 0x000fe200000010ff */
[----:B------:R-:W-:Y:S01]  /*9620*/  UIMAD UR13, UR6, UR5, UR42 ;  /* 0x00000005060d72a4 */ /* 0x000fe2000f8e022a */
[----:B------:R-:W-:Y:S01]  /*9630*/  F2FP.BF16.F32.PACK_AB R57, R84, R57 ;  /* 0x000000395439723e */ /* 0x000fe200000010ff */
[----:B------:R-:W-:Y:S01]  /*9640*/  FMUL.FTZ R58, R83, R88 ;  /* 0x00000058533a7220 */ /* 0x000fe20000410000 */
[----:B------:R-:W-:Y:S01]  /*9650*/  F2FP.BF16.F32.PACK_AB R56, R85, R56 ;  /* 0x000000385538723e */ /* 0x000fe200000010ff */
[----:B------:R-:W-:Y:S01]  /*9660*/  UIADD3 UR4, UR4, 0x29860, URZ ;  /* 0x0002986004047890 */ /* 0x000fe2000fffe03f */
[----:B------:R-:W-:Y:S01]  /*9670*/  F2FP.BF16.F32.PACK_AB R5, R30, R5 ;  /* 0x000000051e05723e */ /* 0x000fe200000010ff */
[----:B------:R-:W0:Y:S01]  /*9680*/  LDC R85, c[0x0][0xc38] ;  /* 0x00030e00ff557b82 */ /* 0x000e220000000800 */
[----:B------:R-:W-:Y:S01]  /*9690*/  F2FP.BF16.F32.PACK_AB R8, R31, R8 ;  /* 0x000000081f08723e */ /* 0x000fe200000010ff */
[----:B------:R-:W-:Y:S01]  /*96a0*/  USHF.R.S32.HI UR12, URZ, 0x1f, UR13 ;  /* 0x0000001f3f0c7899 */ /* 0x000fe2000801140d */
[----:B------:R-:W-:Y:S01]  /*96b0*/  SEL R59, R33, R32, P0 ;  /* 0x00000020213b7207 */ /* 0x000fe20000000000 */
[----:B------:R-:W-:Y:S01]  /*96c0*/  UPRMT UR4, UR36, 0x654, UR4 ;  /* 0x0000065424047896 */ /* 0x000fe20008000004 */
[----:B------:R-:W-:Y:S01]  /*96d0*/  SEL R60, R32, R33, P0 ;  /* 0x00000021203c7207 */ /* 0x000fe20000000000 */
[----:B------:R-:W-:Y:S01]  /*96e0*/  UIMAD UR5, UR12, UR8, URZ ;  /* 0x000000080c0572a4 */ /* 0x000fe2000f8e023f */
[----:B------:R-:W-:Y:S01]  /*96f0*/  SEL R65, R49, R48, P0 ;  /* 0x0000003031417207 */ /* 0x000fe20000000000 */
[----:B------:R-:W-:Y:S01]  /*9700*/  USHF.R.S32.HI UR14, URZ, 0x1f, UR40 ;  /* 0x0000001f3f0e7899 */ /* 0x000fe20008011428 */
[----:B------:R-:W-:Y:S01]  /*9710*/  SEL R48, R48, R49, P0 ;  /* 0x0000003130307207 */ /* 0x000fe20000000000 */
[----:B------:R-:W-:Y:S01]  /*9720*/  UIMAD.WIDE.U32 UR6, UR13, UR8, URZ ;  /* 0x000000080d0672a5 */ /* 0x000fe2000f8e003f */
[----:B------:R-:W-:Y:S01]  /*9730*/  IADD3 R33, P6, R6, 0x4060, RZ ;  /* 0x0000406006217810 */ /* 0x000fe20007fde0ff */
[----:B------:R-:W-:Y:S01]  /*9740*/  UIMAD UR5, UR13, UR9, UR5 ;  /* 0x000000090d0572a4 */ /* 0x000fe2000f8e0205 */
[----:B------:R-:W-:Y:S01]  /*9750*/  SEL R49, R57, R56, P0 ;  /* 0x0000003839317207 */ /* 0x000fe20000000000 */
[----:B------:R-:W-:Y:S01]  /*9760*/  ULDC.64 UR10, c[0x0][0xb98] ;  /* 0x0002e600000a7ab9 */ /* 0x000fe20000000a00 */
[----:B------:R-:W-:Y:S01]  /*9770*/  SEL R56, R56, R57, P0 ;  /* 0x0000003938387207 */ /* 0x000fe20000000000 */
[----:B------:R-:W-:Y:S01]  /*9780*/  UIMAD UR8, UR14, UR10, URZ ;  /* 0x0000000a0e0872a4 */ /* 0x000fe2000f8e023f */
[----:B------:R-:W-:Y:S01]  /*9790*/  SEL R57, R5, R8, P0 ;  /* 0x0000000805397207 */ /* 0x000fe20000000000 */
[----:B------:R-:W-:Y:S01]  /*97a0*/  SYNCS.ARRIVE.TRANS64.RED.A1T0 RZ, [UR4], RZ ;  /* 0x000000ffffff79a7 */ /* 0x000fe20008100404 */
[----:B------:R-:W-:Y:S01]  /*97b0*/  SEL R66, R8, R5, P0 ;  /* 0x0000000508427207 */ /* 0x000fe20000000000 */
[----:B------:R-:W-:Y:S01]  /*97c0*/  IMAD R5, R22, 0x40, R17 ;  /* 0x0000004016057824 */ /* 0x000fe200078e0211 */
[----:B------:R-:W-:Y:S01]  /*97d0*/  LOP3.LUT R32, R33, 0x380, RZ, 0xc0, !PT ;  /* 0x0000038021207812 */ /* 0x000fe200078ec0ff */
[----:B------:R-:W-:Y:S01]  /*97e0*/  UIADD3 UR7, UR7, UR5, URZ ;  /* 0x0000000507077290 */ /* 0x000fe2000fffe03f */
[----:B------:R-:W-:Y:S01]  /*97f0*/  IADD3 R8, P2, R6, 0x20, RZ ;  /* 0x0000002006087810 */ /* 0x000fe20007f5e0ff */
[----:B------:R-:W-:Y:S01]  /*9800*/  IMAD.WIDE R26, R5, 0x2, R26 ;  /* 0x00000002051a7825 */ /* 0x000fe200078e021a */
[----:B------:R-:W-:Y:S01]  /*9810*/  SHF.R.U64 R32, R32, 0x3, RZ ;  /* 0x0000000320207819 */ /* 0x000fe200000012ff */
[----:B------:R-:W-:Y:S01]  /*9820*/  UIMAD UR8, UR40, UR11, UR8 ;  /* 0x0000000b280872a4 */ /* 0x000fe2000f8e0208 */
[----:B------:R-:W-:Y:S01]  /*9830*/  F2FP.BF16.F32.PACK_AB R9, R36, R9 ;  /* 0x000000092409723e */ /* 0x000fe200000010ff */
[----:B------:R-:W-:Y:S01]  /*9840*/  UIMAD.WIDE.U32 UR6, UR40, UR10, UR6 ;  /* 0x0000000a280672a5 */ /* 0x000fe2000f8e0006 */
[----:B------:R-:W-:Y:S01]  /*9850*/  F2FP.BF16.F32.PACK_AB R10, R37, R10 ;  /* 0x0000000a250a723e */ /* 0x000fe200000010ff */
[----:B------:R-:W-:Y:S01]  /*9860*/  ULDC.64 UR4, c[0x0][0xb50] ;  /* 0x0002d40000047ab9 */ /* 0x000fe20000000a00 */
[----:B------:R-:W-:-:S02]  /*9870*/  LOP3.LUT R5, R8, 0x380, RZ, 0xc0, !PT ;  /* 0x0000038008057812 */ /* 0x000fc400078ec0ff */
[----:B------:R-:W-:Y:S02]  /*9880*/  F2FP.BF16.F32.PACK_AB R15, R46, R15 ;  /* 0x0000000f2e0f723e */ /* 0x000fe400000010ff */
[----:B------:R-:W-:Y:S02]  /*9890*/  F2FP.BF16.F32.PACK_AB R20, R47, R20 ;  /* 0x000000142f14723e */ /* 0x000fe400000010ff */
[----:B------:R-:W-:Y:S02]  /*98a0*/  F2FP.BF16.F32.PACK_AB R41, R68, R41 ;  /* 0x000000294429723e */ /* 0x000fe400000010ff */
[----:B------:R-:W-:Y:S02]  /*98b0*/  F2FP.BF16.F32.PACK_AB R40, R69, R40 ;  /* 0x000000284528723e */ /* 0x000fe400000010ff */
[----:B------:R-:W-:Y:S01]  /*98c0*/  LOP3.LUT R32, R32, R33, RZ, 0x3c, !PT ;  /* 0x0000002120207212 */ /* 0x000fe200078e3cff */
[----:B------:R-:W-:Y:S01]  /*98d0*/  IMAD.X R33, RZ, RZ, R7, P6 ;  /* 0x000000ffff217224 */ /* 0x000fe200030e0607 */
[----:B------:R-:W-:-:S02]  /*98e0*/  SEL R47, R9, R10, P0 ;  /* 0x0000000a092f7207 */ /* 0x000fc40000000000 */
[----:B------:R-:W-:Y:S02]  /*98f0*/  SEL R46, R10, R9, P0 ;  /* 0x000000090a2e7207 */ /* 0x000fe40000000000 */
[----:B------:R-:W-:Y:S02]  /*9900*/  SHF.R.U64 R5, R5, 0x3, RZ ;  /* 0x0000000305057819 */ /* 0x000fe400000012ff */
[----:B------:R-:W-:Y:S02]  /*9910*/  IADD3 R10, P6, R6, 0x40, RZ ;  /* 0x00000040060a7810 */ /* 0x000fe40007fde0ff */
[----:B------:R-:W-:Y:S02]  /*9920*/  SEL R61, R41, R40, P0 ;  /* 0x00000028293d7207 */ /* 0x000fe40000000000 */
[----:B------:R-:W-:Y:S01]  /*9930*/  SEL R64, R40, R41, P0 ;  /* 0x0000002928407207 */ /* 0x000fe20000000000 */
[--C-:B------:R-:W-:Y:S01]  /*9940*/  IMAD.X R41, RZ, RZ, R7.reuse, P2 ;  /* 0x000000ffff297224 */ /* 0x100fe200010e0607 */
[----:B------:R-:W-:Y:S01]  /*9950*/  LOP3.LUT R40, R5, R8, RZ, 0x3c, !PT ;  /* 0x0000000805287212 */ /* 0x000fe200078e3cff */
[----:B------:R-:W-:Y:S01]  /*9960*/  IMAD.X R29, RZ, RZ, R7, P6 ;  /* 0x000000ffff1d7224 */ /* 0x000fe200030e0607 */
[----:B------:R-:W-:-:S02]  /*9970*/  LOP3.LUT R5, R10, 0x380, RZ, 0xc0, !PT ;  /* 0x000003800a057812 */ /* 0x000fc400078ec0ff */
[----:B------:R-:W-:Y:S02]  /*9980*/  F2FP.BF16.F32.PACK_AB R25, R54, R25 ;  /* 0x000000193619723e */ /* 0x000fe400000010ff */
[----:B------:R-:W-:Y:S02]  /*9990*/  SHF.R.U64 R5, R5, 0x3, RZ ;  /* 0x0000000305057819 */ /* 0x000fe400000012ff */
[----:B------:R-:W-:Y:S02]  /*99a0*/  F2FP.BF16.F32.PACK_AB R42, R71, R42 ;  /* 0x0000002a472a723e */ /* 0x000fe400000010ff */
[----:B------:R-:W-:Y:S02]  /*99b0*/  SEL R71, R25, R28, P0 ;  /* 0x0000001c19477207 */ /* 0x000fe40000000000 */
[----:B------:R-:W-:Y:S02]  /*99c0*/  SEL R72, R28, R25, P0 ;  /* 0x000000191c487207 */ /* 0x000fe40000000000 */
[----:B------:R-:W-:-:S02]  /*99d0*/  LOP3.LUT R28, R5, R10, RZ, 0x3c, !PT ;  /* 0x0000000a051c7212 */ /* 0x000fc400078e3cff */
[----:B------:R-:W1:Y:S01]  /*99e0*/  LDC R5, c[0x0][0xbe8] ;  /* 0x0002fa00ff057b82 */ /* 0x000e620000000800 */
[----:B------:R-:W-:Y:S02]  /*99f0*/  F2FP.BF16.F32.PACK_AB R21, R52, R21 ;  /* 0x000000153415723e */ /* 0x000fe400000010ff */
[----:B------:R-:W-:Y:S02]  /*9a00*/  F2FP.BF16.F32.PACK_AB R24, R53, R24 ;  /* 0x000000183518723e */ /* 0x000fe400000010ff */
[----:B------:R-:W-:Y:S02]  /*9a10*/  F2FP.BF16.F32.PACK_AB R43, R78, R43 ;  /* 0x0000002b4e2b723e */ /* 0x000fe400000010ff */
[----:B------:R-:W-:Y:S02]  /*9a20*/  F2FP.BF16.F32.PACK_AB R50, R79, R50 ;  /* 0x000000324f32723e */ /* 0x000fe400000010ff */
[----:B------:R-:W-:Y:S02]  /*9a30*/  SEL R55, R21, R24, P0 ;  /* 0x0000001815377207 */ /* 0x000fe40000000000 */
[----:B------:R-:W-:-:S02]  /*9a40*/  SEL R54, R24, R21, P0 ;  /* 0x0000001518367207 */ /* 0x000fc40000000000 */
[----:B------:R-:W-:Y:S02]  /*9a50*/  IADD3 R21, P2, R26, 0x2000, RZ ;  /* 0x000020001a157810 */ /* 0x000fe40007f5e0ff */
[----:B------:R-:W-:Y:S02]  /*9a60*/  F2FP.BF16.F32.PACK_AB R35, R70, R35 ;  /* 0x000000234623723e */ /* 0x000fe400000010ff */
[----:B------:R-:W-:Y:S02]  /*9a70*/  SEL R69, R15, R20, P0 ;  /* 0x000000140f457207 */ /* 0x000fe40000000000 */
[----:B------:R-:W-:Y:S02]  /*9a80*/  SEL R70, R20, R15, P0 ;  /* 0x0000000f14467207 */ /* 0x000fe40000000000 */
[----:B------:R-:W-:Y:S02]  /*9a90*/  SEL R75, R43, R50, P0 ;  /* 0x000000322b4b7207 */ /* 0x000fe40000000000 */
[----:B------:R-:W-:-:S02]  /*9aa0*/  SEL R76, R50, R43, P0 ;  /* 0x0000002b324c7207 */ /* 0x000fc40000000000 */
[----:B------:R-:W-:Y:S02]  /*9ab0*/  F2FP.BF16.F32.PACK_AB R11, R38, R11 ;  /* 0x0000000b260b723e */ /* 0x000fe400000010ff */
[----:B------:R-:W-:Y:S02]  /*9ac0*/  F2FP.BF16.F32.PACK_AB R12, R39, R12 ;  /* 0x0000000c270c723e */ /* 0x000fe400000010ff */
[----:B------:R-:W-:Y:S02]  /*9ad0*/  LOP3.LUT R43, R6, 0x380, RZ, 0xc0, !PT ;  /* 0x00000380062b7812 */ /* 0x000fe400078ec0ff */
[----:B------:R-:W-:Y:S02]  /*9ae0*/  LOP3.LUT R20, R21, 0x380, RZ, 0xc0, !PT ;  /* 0x0000038015147812 */ /* 0x000fe400078ec0ff */
[----:B------:R-:W-:Y:S02]  /*9af0*/  F2FP.BF16.F32.PACK_AB R63, R63, R34 ;  /* 0x000000223f3f723e */ /* 0x000fe400000010ff */
[----:B------:R-:W-:-:S02]  /*9b00*/  SEL R67, R11, R12, P0 ;  /* 0x0000000c0b437207 */ /* 0x000fc40000000000 */
[----:B------:R-:W-:Y:S02]  /*9b10*/  SEL R68, R12, R11, P0 ;  /* 0x0000000b0c447207 */ /* 0x000fe40000000000 */
[----:B------:R-:W-:Y:S02]  /*9b20*/  SHF.R.U64 R43, R43, 0x3, RZ ;  /* 0x000000032b2b7819 */ /* 0x000fe400000012ff */
[----:B------:R-:W-:Y:S02]  /*9b30*/  SHF.R.U64 R20, R20, 0x3, RZ ;  /* 0x0000000314147819 */ /* 0x000fe400000012ff */
[----:B------:R-:W-:Y:S02]  /*9b40*/  SEL R73, R62, R63, P0 ;  /* 0x0000003f3e497207 */ /* 0x000fe40000000000 */
[----:B------:R-:W-:Y:S02]  /*9b50*/  IADD3 R11, P3, R6, 0x4000, RZ ;  /* 0x00004000060b7810 */ /* 0x000fe40007f7e0ff */
[----:B------:R-:W-:-:S02]  /*9b60*/  SEL R62, R63, R62, P0 ;  /* 0x0000003e3f3e7207 */ /* 0x000fc40000000000 */
[----:B------:R-:W-:Y:S01]  /*9b70*/  SEL R53, R13, R14, P0 ;  /* 0x0000000e0d357207 */ /* 0x000fe20000000000 */
[----:B------:R-:W-:Y:S01]  /*9b80*/  IMAD.X R39, RZ, RZ, R7, P3 ;  /* 0x000000ffff277224 */ /* 0x000fe200018e0607 */
[----:B------:R-:W-:Y:S02]  /*9b90*/  SEL R52, R14, R13, P0 ;  /* 0x0000000d0e347207 */ /* 0x000fe40000000000 */
[----:B------:R-:W-:Y:S02]  /*9ba0*/  SEL R63, R35, R42, P0 ;  /* 0x0000002a233f7207 */ /* 0x000fe40000000000 */
[----:B------:R-:W-:Y:S02]  /*9bb0*/  SEL R74, R42, R35, P0 ;  /* 0x000000232a4a7207 */ /* 0x000fe40000000000 */
[C---:B------:R-:W-:Y:S02]  /*9bc0*/  IADD3 R14, P5, R6.reuse, 0x4040, RZ ;  /* 0x00004040060e7810 */ /* 0x040fe40007fbe0ff */
[----:B------:R-:W-:-:S02]  /*9bd0*/  IADD3 R12, P4, R6, 0x4020, RZ ;  /* 0x00004020060c7810 */ /* 0x000fc40007f9e0ff */
[----:B------:R-:W-:Y:S01]  /*9be0*/  IADD3 R9, P1, R6, 0x60, RZ ;  /* 0x0000006006097810 */ /* 0x000fe20007f3e0ff */
[--C-:B------:R-:W-:Y:S01]  /*9bf0*/  IMAD.X R35, RZ, RZ, R7.reuse, P5 ;  /* 0x000000ffff237224 */ /* 0x100fe200028e0607 */
[----:B------:R-:W-:Y:S01]  /*9c00*/  LOP3.LUT R42, R43, R6, RZ, 0x3c, !PT ;  /* 0x000000062b2a7212 */ /* 0x000fe200078e3cff */
[----:B------:R-:W-:Y:S01]  /*9c10*/  IMAD.X R37, RZ, RZ, R7, P4 ;  /* 0x000000ffff257224 */ /* 0x000fe200020e0607 */
[----:B------:R-:W-:Y:S01]  /*9c20*/  LOP3.LUT R20, R20, R21, RZ, 0x3c, !PT ;  /* 0x0000001514147212 */ /* 0x000fe200078e3cff */
[----:B------:R-:W-:Y:S01]  /*9c30*/  IMAD.X R21, RZ, RZ, R27, P2 ;  /* 0x000000ffff157224 */ /* 0x000fe200010e061b */
[----:B------:R-:W-:Y:S01]  /*9c40*/  LOP3.LUT R6, R11, 0x380, RZ, 0xc0, !PT ;  /* 0x000003800b067812 */ /* 0x000fe200078ec0ff */
[--C-:B------:R-:W-:Y:S01]  /*9c50*/  IMAD.X R31, RZ, RZ, R7.reuse, P1 ;  /* 0x000000ffff1f7224 */ /* 0x100fe200008e0607 */
[----:B-1----:R-:W-:Y:S01]  /*9c60*/  ISETP.NE.AND P2, PT, R5, 0x1, PT ;  /* 0x000000010500780c */ /* 0x002fe20003f45270 */
[----:B------:R-:W-:Y:S01]  /*9c70*/  IMAD.MOV.U32 R43, RZ, RZ, R7 ;  /* 0x000000ffff2b7224 */ /* 0x000fe200078e0007 */
[----:B------:R-:W-:-:S02]  /*9c80*/  SHF.R.U64 R6, R6, 0x3, RZ ;  /* 0x0000000306067819 */ /* 0x000fc400000012ff */
[----:B------:R-:W-:Y:S01]  /*9c90*/  MOV R78, R32 ;  /* 0x00000020004e7202 */ /* 0x000fe20000000f00 */
[----:B------:R-:W-:Y:S01]  /*9ca0*/  IMAD R32, RZ, RZ, -UR42 ;  /* 0x8000002aff207e24 */ /* 0x000fe2000f8e02ff */
[----:B------:R-:W-:Y:S02]  /*9cb0*/  LOP3.LUT R38, R6, R11, RZ, 0x3c, !PT ;  /* 0x0000000b06267212 */ /* 0x000fe400078e3cff */
[----:B------:R-:W-:Y:S01]  /*9cc0*/  LOP3.LUT R6, R9, 0x380, RZ, 0xc0, !PT ;  /* 0x0000038009067812 */ /* 0x000fe200078ec0ff */
[----:B0-----:R-:W-:Y:S01]  /*9cd0*/  IMAD R85, R85, R32, UR41 ;  /* 0x0000002955557e24 */ /* 0x001fe2000f8e0220 */
[----:B------:R-:W-:Y:S02]  /*9ce0*/  IADD3 R25, P6, R26, 0x1000, RZ ;  /* 0x000010001a197810 */ /* 0x000fe40007fde0ff */
[----:B------:R-:W-:Y:S01]  /*9cf0*/  SHF.R.U64 R6, R6, 0x3, RZ ;  /* 0x0000000306067819 */ /* 0x000fe200000012ff */
[----:B------:R-:W0:Y:S01]  /*9d00*/  @P2 LDC R33, c[0x0][0xbec] ;  /* 0x0002fb00ff212b82 */ /* 0x000e220000000800 */
[----:B------:R-:W-:Y:S01]  /*9d10*/  IMAD R32, R85, 0x80, R170 ;  /* 0x0000008055207824 */ /* 0x000fe200078e02aa */
[----:B------:R-:W-:-:S02]  /*9d20*/  LOP3.LUT R24, R25, 0x380, RZ, 0xc0, !PT ;  /* 0x0000038019187812 */ /* 0x000fc400078ec0ff */
[----:B------:R-:W-:Y:S02]  /*9d30*/  LOP3.LUT R30, R6, R9, RZ, 0x3c, !PT ;  /* 0x00000009061e7212 */ /* 0x000fe400078e3cff */
[----:B------:R-:W-:Y:S01]  /*9d40*/  MOV R83, R28 ;  /* 0x0000001c00537202 */ /* 0x000fe20000000f00 */
[----:B------:R-:W-:Y:S01]  /*9d50*/  IMAD.MOV.U32 R28, RZ, RZ, R32 ;  /* 0x000000ffff1c7224 */ /* 0x000fe200078e0020 */
[----:B------:R-:W-:Y:S02]  /*9d60*/  MOV R82, R30 ;  /* 0x0000001e00527202 */ /* 0x000fe40000000f00 */
[----:B------:R-:W1:Y:S01]  /*9d70*/  @P2 LDC R30, c[0x0][0xbf0] ;  /* 0x0002fc00ff1e2b82 */ /* 0x000e620000000800 */
[----:B------:R-:W-:Y:S02]  /*9d80*/  F2FP.BF16.F32.PACK_AB R51, R86, R51 ;  /* 0x000000335633723e */ /* 0x000fe400000010ff */
[----:B------:R-:W-:Y:S02]  /*9d90*/  F2FP.BF16.F32.PACK_AB R58, R87, R58 ;  /* 0x0000003a573a723e */ /* 0x000fe400000010ff */
[----:B------:R-:W-:-:S02]  /*9da0*/  SHF.R.U64 R24, R24, 0x3, RZ ;  /* 0x0000000318187819 */ /* 0x000fc400000012ff */
[----:B------:R-:W-:Y:S02]  /*9db0*/  LOP3.LUT R13, R14, 0x380, RZ, 0xc0, !PT ;  /* 0x000003800e0d7812 */ /* 0x000fe400078ec0ff */
[----:B------:R-:W-:Y:S02]  /*9dc0*/  SEL R77, R51, R58, P0 ;  /* 0x0000003a334d7207 */ /* 0x000fe40000000000 */
[----:B------:R-:W-:Y:S02]  /*9dd0*/  LOP3.LUT R7, R12, 0x380, RZ, 0xc0, !PT ;  /* 0x000003800c077812 */ /* 0x000fe400078ec0ff */
[----:B------:R-:W-:Y:S01]  /*9de0*/  LOP3.LUT R24, R24, R25, RZ, 0x3c, !PT ;  /* 0x0000001918187212 */ /* 0x000fe200078e3cff */
[----:B0-----:R-:W-:Y:S01]  /*9df0*/  @P2 IMAD.HI.U32 R29, R32, R33, RZ ;  /* 0x00000021201d2227 */ /* 0x001fe200078e00ff */
[----:B------:R-:W-:Y:S02]  /*9e00*/  SEL R58, R58, R51, P0 ;  /* 0x000000333a3a7207 */ /* 0x000fe40000000000 */
[----:B------:R-:W-:Y:S01]  /*9e10*/  SHF.R.U64 R13, R13, 0x3, RZ ;  /* 0x000000030d0d7819 */ /* 0x000fe200000012ff */
[----:B------:R-:W-:Y:S01]  /*9e20*/  IMAD.X R25, RZ, RZ, R27, P6 ;  /* 0x000000ffff197224 */ /* 0x000fe200030e061b */
[----:B------:R-:W-:-:S02]  /*9e30*/  IADD3 R15, P1, R26, 0x3000, RZ ;  /* 0x000030001a0f7810 */ /* 0x000fc40007f3e0ff */
[----:B------:R-:W-:Y:S02]  /*9e40*/  IADD3 R51, P6, R26, 0x7000, RZ ;  /* 0x000070001a337810 */ /* 0x000fe40007fde0ff */
[----:B------:R-:W-:Y:S02]  /*9e50*/  SHF.R.U64 R7, R7, 0x3, RZ ;  /* 0x0000000307077819 */ /* 0x000fe400000012ff */
[----:B-1----:R-:W-:Y:S02]  /*9e60*/  @P2 SHF.R.U32.HI R28, RZ, R30, R29 ;  /* 0x0000001eff1c2219 */ /* 0x002fe4000001161d */
[----:B------:R-:W-:Y:S02]  /*9e70*/  LOP3.LUT R34, R13, R14, RZ, 0x3c, !PT ;  /* 0x0000000e0d227212 */ /* 0x000fe400078e3cff */
[----:B------:R-:W-:Y:S01]  /*9e80*/  LOP3.LUT R14, R15, 0x380, RZ, 0xc0, !PT ;  /* 0x000003800f0e7812 */ /* 0x000fe200078ec0ff */
[----:B------:R-:W-:Y:S01]  /*9e90*/  IMAD.MOV R30, RZ, RZ, -R28 ;  /* 0x000000ffff1e7224 */ /* 0x000fe200078e0a1c */
[----:B------:R-:W-:-:S02]  /*9ea0*/  LOP3.LUT R6, R51, 0x380, RZ, 0xc0, !PT ;  /* 0x0000038033067812 */ /* 0x000fc400078ec0ff */
[----:B------:R-:W-:Y:S02]  /*9eb0*/  LOP3.LUT R36, R7, R12, RZ, 0x3c, !PT ;  /* 0x0000000c07247212 */ /* 0x000fe400078e3cff */
[----:B------:R-:W-:Y:S02]  /*9ec0*/  SHF.R.U64 R14, R14, 0x3, RZ ;  /* 0x000000030e0e7819 */ /* 0x000fe400000012ff */
[----:B------:R-:W-:Y:S02]  /*9ed0*/  SHF.R.U64 R6, R6, 0x3, RZ ;  /* 0x0000000306067819 */ /* 0x000fe400000012ff */
[----:B------:R-:W-:Y:S02]  /*9ee0*/  MOV R84, R42 ;  /* 0x0000002a00547202 */ /* 0x000fe40000000f00 */
[----:B------:R-:W-:Y:S01]  /*9ef0*/  MOV R80, R36 ;  /* 0x0000002400507202 */ /* 0x000fe20000000f00 */
[----:B------:R-:W-:Y:S01]  /*9f00*/  IMAD R37, R5, R30, R32 ;  /* 0x0000001e05257224 */ /* 0x000fe200078e0220 */
[----:B------:R-:W-:Y:S01]  /*9f10*/  LOP3.LUT R14, R14, R15, RZ, 0x3c, !PT ;  /* 0x0000000f0e0e7212 */ /* 0x000fe200078e3cff */
[----:B------:R-:W-:Y:S01]  /*9f20*/  IMAD.X R15, RZ, RZ, R27, P1 ;  /* 0x000000ffff0f7224 */ /* 0x000fe200008e061b */
[----:B------:R-:W-:-:S02]  /*9f30*/  LOP3.LUT R6, R6, R51, RZ, 0x3c, !PT ;  /* 0x0000003306067212 */ /* 0x000fc400078e3cff */
[----:B------:R-:W-:Y:S01]  /*9f40*/  MOV R79, R34 ;  /* 0x00000022004f7202 */ /* 0x000fe20000000f00 */
[----:B------:R-:W-:Y:S01]  /*9f50*/  IMAD.U32 R34, RZ, RZ, UR8 ;  /* 0x00000008ff227e24 */ /* 0x000fe2000f8e00ff */
[----:B------:R-:W-:Y:S01]  /*9f60*/  MOV R42, R40 ;  /* 0x00000028002a7202 */ /* 0x000fe20000000f00 */
[----:B------:R-:W-:Y:S01]  /*9f70*/  ULDC.64 UR8, c[0x0][0xae8] ;  /* 0x0002ba0000087ab9 */ /* 0x000fe20000000a00 */
[----:B------:R-:W-:Y:S02]  /*9f80*/  SHF.R.S32.HI R29, RZ, 0x1f, R28 ;  /* 0x0000001fff1d7819 */ /* 0x000fe4000001141c */
[----:B------:R-:W-:Y:S02]  /*9f90*/  IADD3 R40, P1, R28, UR6, RZ ;  /* 0x000000061c287c10 */ /* 0x000fe4000ff3e0ff */
[----:B------:R-:W-:Y:S02]  /*9fa0*/  IADD3 R11, P4, R26, 0x5000, RZ ;  /* 0x000050001a0b7810 */ /* 0x000fe40007f9e0ff */
[----:B------:R-:W-:-:S02]  /*9fb0*/  SHF.R.S32.HI R36, RZ, 0x1f, R37 ;  /* 0x0000001fff247819 */ /* 0x000fc40000011425 */
[----:B------:R-:W-:Y:S01]  /*9fc0*/  IADD3.X R41, R29, UR7, R34, P1, !PT ;  /* 0x000000071d297c10 */ /* 0x000fe20008ffe422 */
[----:B------:R-:W-:Y:S01]  /*9fd0*/  ULDC.64 UR6, c[0x0][0xb88] ;  /* 0x0002e20000067ab9 */ /* 0x000fe20000000a00 */
[----:B------:R-:W-:Y:S01]  /*9fe0*/  IADD3 R13, P3, R26, 0x4000, RZ ;  /* 0x000040001a0d7810 */ /* 0x000fe20007f7e0ff */
[----:B------:R-:W-:Y:S01]  /*9ff0*/  IMAD R36, R36, UR6, RZ ;  /* 0x0000000624247c24 */ /* 0x000fe2000f8e02ff */
[----:B------:R-:W-:Y:S01]  /*a000*/  LOP3.LUT R10, R11, 0x380, RZ, 0xc0, !PT ;  /* 0x000003800b0a7812 */ /* 0x000fe200078ec0ff */
[----:B------:R-:W-:Y:S01]  /*a010*/  IMAD.WIDE.U32 R40, R37, UR6, R40 ;  /* 0x0000000625287c25 */ /* 0x000fe2000f8e0028 */
[----:B------:R-:W-:Y:S01]  /*a020*/  LOP3.LUT R12, R13, 0x380, RZ, 0xc0, !PT ;  /* 0x000003800d0c7812 */ /* 0x000fe200078ec0ff */
[----:B------:R-:W-:Y:S01]  /*a030*/  ULDC UR6, c[0x0][0xa88] ;  /* 0x0002a20000067ab9 */ /* 0x000fe20000000800 */
[----:B------:R-:W-:Y:S02]  /*a040*/  SHF.R.U64 R10, R10, 0x3, RZ ;  /* 0x000000030a0a7819 */ /* 0x000fe400000012ff */
[----:B------:R-:W-:-:S02]  /*a050*/  SHF.R.U64 R12, R12, 0x3, RZ ;  /* 0x000000030c0c7819 */ /* 0x000fc400000012ff */
[----:B------:R-:W-:Y:S01]  /*a060*/  LOP3.LUT R10, R10, R11, RZ, 0x3c, !PT ;  /* 0x0000000b0a0a7212 */ /* 0x000fe200078e3cff */
[--C-:B------:R-:W-:Y:S01]  /*a070*/  IMAD.X R11, RZ, RZ, R27.reuse, P4 ;  /* 0x000000ffff0b7224 */ /* 0x100fe200020e061b */
[----:B------:R-:W-:Y:S02]  /*a080*/  LOP3.LUT P1, RZ, R23, 0x3, RZ, 0xc0, !PT ;  /* 0x0000000317ff7812 */ /* 0x000fe4000782c0ff */
[----:B------:R-:W-:Y:S01]  /*a090*/  LOP3.LUT R12, R12, R13, RZ, 0x3c, !PT ;  /* 0x0000000d0c0c7212 */ /* 0x000fe200078e3cff */
[----:B------:R-:W-:Y:S01]  /*a0a0*/  IMAD.X R13, RZ, RZ, R27, P3 ;  /* 0x000000ffff0d7224 */ /* 0x000fe200018e061b */
[----:B------:R-:W-:Y:S02]  /*a0b0*/  MOV R81, R38 ;  /* 0x0000002600517202 */ /* 0x000fe40000000f00 */
[C---:B------:R-:W-:Y:S02]  /*a0c0*/  IADD3 R9, P5, R26.reuse, 0x6000, RZ ;  /* 0x000060001a097810 */ /* 0x040fe40007fbe0ff */
[----:B------:R-:W-:-:S02]  /*a0d0*/  LOP3.LUT R7, R26, 0x380, RZ, 0xc0, !PT ;  /* 0x000003801a077812 */ /* 0x000fc400078ec0ff */
[----:B------:R-:W-:Y:S02]  /*a0e0*/  LOP3.LUT R8, R9, 0x380, RZ, 0xc0, !PT ;  /* 0x0000038009087812 */ /* 0x000fe400078ec0ff */
[----:B------:R-:W-:Y:S02]  /*a0f0*/  SHF.R.U64 R7, R7, 0x3, RZ ;  /* 0x0000000307077819 */ /* 0x000fe400000012ff */
[----:B------:R-:W-:Y:S02]  /*a100*/  SHF.R.U64 R8, R8, 0x3, RZ ;  /* 0x0000000308087819 */ /* 0x000fe400000012ff */
[----:B------:R-:W-:Y:S01]  /*a110*/  LOP3.LUT R26, R7, R26, RZ, 0x3c, !PT ;  /* 0x0000001a071a7212 */ /* 0x000fe200078e3cff */
[----:B--2---:R-:W-:Y:S01]  /*a120*/  SHFL.IDX PT, R45, R45, R4, 0x1c1f ;  /* 0x001c1f042d2d7589 */ /* 0x004fe200000e0000 */
[----:B------:R-:W-:Y:S01]  /*a130*/  LOP3.LUT R33, R4, 0x2, RZ, 0x3c, !PT ;  /* 0x0000000204217812 */ /* 0x000fe200078e3cff */
[--C-:B------:R-:W-:Y:S01]  /*a140*/  IMAD.X R7, RZ, RZ, R27.reuse, P6 ;  /* 0x000000ffff077224 */ /* 0x100fe200030e061b */
[----:B------:R-:W-:Y:S01]  /*a150*/  LOP3.LUT R8, R8, R9, RZ, 0x3c, !PT ;  /* 0x0000000908087212 */ /* 0x000fe200078e3cff */
[----:B------:R-:W-:Y:S01]  /*a160*/  SHFL.IDX PT, R57, R57, R4, 0x1c1f ;  /* 0x001c1f0439397589 */ /* 0x000fe200000e0000 */
[----:B------:R-:W-:-:S03]  /*a170*/  IMAD.X R9, RZ, RZ, R27, P5 ;  /* 0x000000ffff097224 */ /* 0x000fc600028e061b */
[----:B------:R-:W0:Y:S04]  /*a180*/  SHFL.IDX PT, R44, R44, R33, 0x1c1f ;  /* 0x001c1f212c2c7589 */ /* 0x000e2800000e0000 */
[----:B------:R-:W1:Y:S04]  /*a190*/  SHFL.IDX PT, R66, R66, R33, 0x1c1f ;  /* 0x001c1f2142427589 */ /* 0x000e6800000e0000 */
[----:B------:R-:W-:Y:S04]  /*a1a0*/  SHFL.IDX PT, R47, R47, R4, 0x1c1f ;  /* 0x001c1f042f2f7589 */ /* 0x000fe800000e0000 */
[----:B------:R-:W-:Y:S04]  /*a1b0*/  SHFL.IDX PT, R67, R67, R4, 0x1c1f ;  /* 0x001c1f0443437589 */ /* 0x000fe800000e0000 */
[----:B------:R-:W2:Y:S04]  /*a1c0*/  SHFL.IDX PT, R46, R46, R33, 0x1c1f ;  /* 0x001c1f212e2e7589 */ /* 0x000ea800000e0000 */
[----:B------:R-:W3:Y:S04]  /*a1d0*/  SHFL.IDX PT, R68, R68, R33, 0x1c1f ;  /* 0x001c1f2144447589 */ /* 0x000ee800000e0000 */
[----:B------:R-:W-:Y:S01]  /*a1e0*/  SHFL.IDX PT, R53, R53, R4, 0x1c1f ;  /* 0x001c1f0435357589 */ /* 0x000fe200000e0000 */
[----:B0-----:R-:W-:-:S02]  /*a1f0*/  SEL R28, R45, R44, P0 ;  /* 0x0000002c2d1c7207 */ /* 0x001fc40000000000 */
[----:B------:R-:W-:Y:S01]  /*a200*/  SEL R30, R44, R45, P0 ;  /* 0x0000002d2c1e7207 */ /* 0x000fe20000000000 */
[----:B------:R-:W-:Y:S01]  /*a210*/  SHFL.IDX PT, R69, R69, R4, 0x1c1f ;  /* 0x001c1f0445457589 */ /* 0x000fe200000e0000 */
[----:B-1----:R-:W-:Y:S01]  /*a220*/  SEL R29, R57, R66, P0 ;  /* 0x00000042391d7207 */ /* 0x002fe20000000000 */
[----:B------:R-:W-:Y:S01]  /*a230*/  IMAD R45, R37, UR7, R36 ;  /* 0x00000007252d7c24 */ /* 0x000fe2000f8e0224 */
[----:B------:R-:W-:Y:S01]  /*a240*/  SEL R31, R66, R57, P0 ;  /* 0x00000039421f7207 */ /* 0x000fe20000000000 */
[----:B------:R-:W-:Y:S06]  /*a250*/  BAR.SYNC.DEFER_BLOCKING 0x1, 0x100 ;  /* 0x0044000000007b1d */ /* 0x000fec0000010000 */
[----:B------:R-:W0:Y:S01]  /*a260*/  SHFL.IDX PT, R52, R52, R33, 0x1c1f ;  /* 0x001c1f2134347589 */ /* 0x000e2200000e0000 */
[----:B--2---:R-:W-:-:S02]  /*a270*/  SEL R32, R47, R46, P0 ;  /* 0x0000002e2f207207 */ /* 0x004fc40000000000 */
[----:B------:R-:W-:Y:S01]  /*a280*/  SEL R34, R46, R47, P0 ;  /* 0x0000002f2e227207 */ /* 0x000fe20000000000 */
[----:B------:R-:W1:Y:S01]  /*a290*/  SHFL.IDX PT, R70, R70, R33, 0x1c1f ;  /* 0x001c1f2146467589 */ /* 0x000e6200000e0000 */
[----:B---3--:R-:W-:Y:S01]  /*a2a0*/  SEL R35, R68, R67, P0 ;  /* 0x0000004344237207 */ /* 0x008fe20000000000 */
[----:B------:R-:W-:Y:S02]  /*a2b0*/  IMAD R47, R85, 0x80, R169 ;  /* 0x00000080552f7824 */ /* 0x000fe400078e02a9 */
[----:B------:R-:W-:Y:S04]  /*a2c0*/  SHFL.IDX PT, R55, R55, R4, 0x1c1f ;  /* 0x001c1f0437377589 */ /* 0x000fe800000e0000 */
[----:B------:R-:W-:Y:S04]  /*a2d0*/  SHFL.IDX PT, R54, R54, R33, 0x1c1f ;  /* 0x001c1f2136367589 */ /* 0x000fe800000e0000 */
[----:B------:R-:W-:Y:S04]  /*a2e0*/  SHFL.IDX PT, R59, R59, R4, 0x1c1f ;  /* 0x001c1f043b3b7589 */ /* 0x000fe800000e0000 */
[----:B------:R-:W-:Y:S04]  /*a2f0*/  SHFL.IDX PT, R43, R61, R4, 0x1c1f ;  /* 0x001c1f043d2b7589 */ /* 0x000fe800000e0000 */
[----:B------:R-:W-:Y:S01]  /*a300*/  SHFL.IDX PT, R65, R65, R4, 0x1c1f ;  /* 0x001c1f0441417589 */ /* 0x000fe200000e0000 */
[----:B0-----:R-:W-:-:S02]  /*a310*/  SEL R36, R53, R52, P0 ;  /* 0x0000003435247207 */ /* 0x001fc40000000000 */
[----:B------:R-:W-:Y:S01]  /*a320*/  SEL R38, R52, R53, P0 ;  /* 0x0000003534267207 */ /* 0x000fe20000000000 */
[----:B------:R-:W-:Y:S01]  /*a330*/  SHFL.IDX PT, R49, R49, R4, 0x1c1f ;  /* 0x001c1f0431317589 */ /* 0x000fe200000e0000 */
[----:B-1----:R-:W-:Y:S02]  /*a340*/  SEL R37, R69, R70, P0 ;  /* 0x0000004645257207 */ /* 0x002fe40000000000 */
[----:B------:R-:W-:Y:S01]  /*a350*/  SEL R39, R70, R69, P0 ;  /* 0x0000004546277207 */ /* 0x000fe20000000000 */
[----:B------:R-:W-:Y:S04]  /*a360*/  SHFL.IDX PT, R71, R71, R4, 0x1c1f ;  /* 0x001c1f0447477589 */ /* 0x000fe800000e0000 */
[----:B------:R-:W-:Y:S04]  /*a370*/  SHFL.IDX PT, R73, R73, R4, 0x1c1f ;  /* 0x001c1f0449497589 */ /* 0x000fe800000e0000 */
[----:B------:R-:W-:Y:S04]  /*a380*/  SHFL.IDX PT, R50, R63, R4, 0x1c1f ;  /* 0x001c1f043f327589 */ /* 0x000fe800000e0000 */
[----:B------:R-:W-:Y:S04]  /*a390*/  SHFL.IDX PT, R75, R75, R4, 0x1c1f ;  /* 0x001c1f044b4b7589 */ /* 0x000fe800000e0000 */
[----:B------:R-:W-:Y:S04]  /*a3a0*/  SHFL.IDX PT, R77, R77, R4, 0x1c1f ;  /* 0x001c1f044d4d7589 */ /* 0x000fe800000e0000 */
[----:B------:R-:W0:Y:S04]  /*a3b0*/  SHFL.IDX PT, R64, R64, R33, 0x1c1f ;  /* 0x001c1f2140407589 */ /* 0x000e2800000e0000 */
[----:B------:R-:W-:Y:S04]  /*a3c0*/  SHFL.IDX PT, R72, R72, R33, 0x1c1f ;  /* 0x001c1f2148487589 */ /* 0x000fe800000e0000 */
[----:B------:R-:W-:Y:S04]  /*a3d0*/  SHFL.IDX PT, R60, R60, R33, 0x1c1f ;  /* 0x001c1f213c3c7589 */ /* 0x000fe800000e0000 */
[----:B------:R-:W-:Y:S04]  /*a3e0*/  SHFL.IDX PT, R4, R62, R33, 0x1c1f ;  /* 0x001c1f213e047589 */ /* 0x000fe800000e0000 */
[----:B------:R-:W1:Y:S04]  /*a3f0*/  SHFL.IDX PT, R51, R74, R33, 0x1c1f ;  /* 0x001c1f214a337589 */ /* 0x000e6800000e0000 */
[----:B------:R-:W2:Y:S04]  /*a400*/  SHFL.IDX PT, R48, R48, R33, 0x1c1f ;  /* 0x001c1f2130307589 */ /* 0x000ea800000e0000 */
[----:B------:R-:W3:Y:S01]  /*a410*/  SHFL.IDX PT, R76, R76, R33, 0x1c1f ;  /* 0x001c1f214c4c7589 */ /* 0x000ee200000e0000 */
[----:B0-----:R-:W-:-:S03]  /*a420*/  SEL R52, R43, R64, P0 ;  /* 0x000000402b347207 */ /* 0x001fc60000000000 */
[----:B------:R-:W0:Y:S04]  /*a430*/  SHFL.IDX PT, R56, R56, R33, 0x1c1f ;  /* 0x001c1f2138387589 */ /* 0x000e2800000e0000 */
[----:B------:R4:W0:Y:S04]  /*a440*/  SHFL.IDX PT, R58, R58, R33, 0x1c1f ;  /* 0x001c1f213a3a7589 */ /* 0x00082800000e0000 */
[----:B------:R2:W-:Y:S01]  /*a450*/  STSM.16.M88.4 [R84], R28 ;  /* 0x0000001c54007844 */ /* 0x0005e20000000200 */
[----:B-1----:R-:W-:Y:S02]  /*a460*/  SEL R53, R50, R51, P0 ;  /* 0x0000003332357207 */ /* 0x002fe40000000000 */
[----:B----4-:R-:W-:Y:S01]  /*a470*/  SEL R33, R67, R68, P0 ;  /* 0x0000004443217207 */ /* 0x010fe20000000000 */
[----:B------:R-:W-:-:S04]  /*a480*/  IMAD R68, R5, UR6, RZ ;  /* 0x0000000605447c24 */ /* 0x000fc8000f8e02ff */
[----:B------:R1:W-:Y:S01]  /*a490*/  STSM.16.M88.4 [R42], R32 ;  /* 0x000000202a007844 */ /* 0x0003e20000000200 */
[----:B------:R-:W-:-:S03]  /*a4a0*/  ISETP.GE.OR P3, PT, R47, R68, P1 ;  /* 0x000000442f00720c */ /* 0x000fc60000f66670 */
[----:B------:R4:W-:Y:S01]  /*a4b0*/  STSM.16.M88.4 [R83], R36 ;  /* 0x0000002453007844 */ /* 0x0009e20000000200 */
[----:B--2---:R-:W-:Y:S01]  /*a4c0*/  VIADD R29, R47, 0x8 ;  /* 0x000000082f1d7836 */ /* 0x004fe20000000000 */
[----:B------:R-:W-:Y:S01]  /*a4d0*/  SEL R28, R55, R54, P0 ;  /* 0x00000036371c7207 */ /* 0x000fe20000000000 */
[----:B------:R-:W-:Y:S01]  /*a4e0*/  IMAD.IADD R31, R41, 0x1, R45 ;  /* 0x00000001291f7824 */ /* 0x000fe200078e022d */
[----:B------:R-:W-:Y:S02]  /*a4f0*/  SEL R30, R54, R55, P0 ;  /* 0x00000037361e7207 */ /* 0x000fe40000000000 */
[----:B------:R-:W-:Y:S02]  /*a500*/  ISETP.GE.OR P1, PT, R29, R68, P1 ;  /* 0x000000441d00720c */ /* 0x000fe40000f26670 */
[----:B------:R-:W-:Y:S02]  /*a510*/  SEL R54, R64, R43, P0 ;  /* 0x0000002b40367207 */ /* 0x000fe40000000000 */
[----:B------:R-:W-:-:S02]  /*a520*/  SEL R29, R71, R72, P0 ;  /* 0x00000048471d7207 */ /* 0x000fc40000000000 */
[----:B-1----:R-:W-:Y:S02]  /*a530*/  LEA R32, P4, R40, UR4, 0x2 ;  /* 0x0000000428207c11 */ /* 0x002fe4000f8810ff */
[----:B------:R-:W-:Y:S02]  /*a540*/  SEL R42, R60, R59, P0 ;  /* 0x0000003b3c2a7207 */ /* 0x000fe40000000000 */
[----:B------:R-:W-:Y:S01]  /*a550*/  LEA.HI.X R33, R40, UR5, R31, 0x2, P4 ;  /* 0x0000000528217c11 */ /* 0x000fe2000a0f141f */
[----:B------:R-:W-:Y:S01]  /*a560*/  SHFL.IDX PT, R62, R32, 0x1, 0x1c1f ;  /* 0x003c1f00203e7f89 */ /* 0x000fe200000e0000 */
[----:B------:R-:W-:Y:S02]  /*a570*/  SEL R31, R72, R71, P0 ;  /* 0x00000047481f7207 */ /* 0x000fe40000000000 */
[----:B------:R-:W-:Y:S01]  /*a580*/  SEL R40, R59, R60, P0 ;  /* 0x0000003c3b287207 */ /* 0x000fe20000000000 */
[----:B------:R-:W-:Y:S01]  /*a590*/  SHFL.IDX PT, R61, R33, RZ, 0x1c1f ;  /* 0x001c1fff213d7589 */ /* 0x000fe200000e0000 */
[----:B------:R-:W-:-:S02]  /*a5a0*/  SEL R41, R73, R4, P0 ;  /* 0x0000000449297207 */ /* 0x000fc40000000000 */
[----:B------:R-:W-:Y:S01]  /*a5b0*/  SEL R43, R4, R73, P0 ;  /* 0x00000049042b7207 */ /* 0x000fe20000000000 */
[----:B------:R-:W-:Y:S01]  /*a5c0*/  STSM.16.M88.4 [R82], R28 ;  /* 0x0000001c52007844 */ /* 0x000fe20000000200 */
[----:B------:R-:W-:Y:S02]  /*a5d0*/  SEL R55, R51, R50, P0 ;  /* 0x0000003233377207 */ /* 0x000fe40000000000 */
[----:B----4-:R-:W-:Y:S01]  /*a5e0*/  SEL R36, R65, R48, P0 ;  /* 0x0000003041247207 */ /* 0x010fe20000000000 */
[----:B------:R-:W-:Y:S01]  /*a5f0*/  STSM.16.M88.4 [R81], R40 ;  /* 0x0000002851007844 */ /* 0x000fe20000000200 */
[----:B------:R-:W-:Y:S02]  /*a600*/  SEL R38, R48, R65, P0 ;  /* 0x0000004130267207 */ /* 0x000fe40000000000 */
[----:B---3--:R-:W-:Y:S01]  /*a610*/  SEL R37, R75, R76, P0 ;  /* 0x0000004c4b257207 */ /* 0x008fe20000000000 */
[----:B------:R-:W-:Y:S01]  /*a620*/  STSM.16.M88.4 [R80], R52 ;  /* 0x0000003450007844 */ /* 0x000fe20000000200 */
[----:B------:R-:W-:-:S02]  /*a630*/  SEL R39, R76, R75, P0 ;  /* 0x0000004b4c277207 */ /* 0x000fc40000000000 */
[----:B0-----:R-:W-:Y:S01]  /*a640*/  SEL R64, R49, R56, P0 ;  /* 0x0000003831407207 */ /* 0x001fe20000000000 */
[----:B------:R-:W0:Y:S01]  /*a650*/  SHFL.IDX PT, R60, R32, RZ, 0x1c1f ;  /* 0x001c1fff203c7589 */ /* 0x000e2200000e0000 */
[----:B------:R-:W-:Y:S02]  /*a660*/  SEL R66, R56, R49, P0 ;  /* 0x0000003138427207 */ /* 0x000fe40000000000 */
[----:B------:R-:W-:Y:S01]  /*a670*/  SEL R65, R77, R58, P0 ;  /* 0x0000003a4d417207 */ /* 0x000fe20000000000 */
[----:B------:R-:W-:Y:S01]  /*a680*/  STSM.16.M88.4 [R79], R36 ;  /* 0x000000244f007844 */ /* 0x000fe20000000200 */
[----:B------:R-:W-:-:S03]  /*a690*/  SEL R67, R58, R77, P0 ;  /* 0x0000004d3a437207 */ /* 0x000fc60000000000 */
[----:B------:R-:W1:Y:S04]  /*a6a0*/  SHFL.IDX PT, R63, R33, 0x1, 0x1c1f ;  /* 0x003c1f00213f7f89 */ /* 0x000e6800000e0000 */
[----:B------:R2:W-:Y:S01]  /*a6b0*/  STSM.16.M88.4 [R78], R64 ;  /* 0x000000404e007844 */ /* 0x0005e20000000200 */
[----:B------:R-:W-:Y:S08]  /*a6c0*/  BAR.SYNC.DEFER_BLOCKING 0x1, 0x100 ;  /* 0x0044000000007b1d */ /* 0x000ff00000010000 */
[----:B--2---:R-:W2:Y:S01]  /*a6d0*/  @P2 LDC R65, c[0x0][0xbec] ;  /* 0x0002fb00ff412b82 */ /* 0x004ea20000000800 */
[----:B0-----:R0:W-:Y:S04]  /*a6e0*/  @!P3 ST.E desc[UR48][R60.64], R3 ;  /* 0x000000033c00b985 */ /* 0x0011e8000c101930 */
[----:B-1----:R1:W-:Y:S01]  /*a6f0*/  @!P1 ST.E desc[UR48][R62.64], R0 ;  /* 0x000000003e009985 */ /* 0x0023e2000c101930 */
[----:B------:R-:W-:-:S03]  /*a700*/  UIMAD UR6, UR12, UR8, URZ ;  /* 0x000000080c0672a4 */ /* 0x000fc6000f8e023f */
[----:B------:R3:W5:Y:S01]  /*a710*/  LD.E.128 R40, desc[UR48][R8.64] ;  /* 0x0000003008287980 */ /* 0x000762000c101d00 */
[----:B0-----:R-:W0:Y:S01]  /*a720*/  @P2 LDC R61, c[0x0][0xbf0] ;  /* 0x0002fc00ff3d2b82 */ /* 0x001e220000000800 */
[----:B-1----:R-:W-:Y:S01]  /*a730*/  IMAD R0, R19, 0x20, R22 ;  /* 0x0000002013007824 */ /* 0x002fe200078e0216 */
[----:B------:R-:W-:Y:S01]  /*a740*/  UIMAD.WIDE.U32 UR4, UR13, UR8, URZ ;  /* 0x000000080d0472a5 */ /* 0x000fe2000f8e003f */
[----:B------:R1:W5:Y:S02]  /*a750*/  LD.E.128 R36, desc[UR48][R6.64] ;  /* 0x0000003006247980 */ /* 0x000364000c101d00 */
[----:B---3--:R-:W-:Y:S01]  /*a760*/  IMAD R8, R85, 0x80, R0 ;  /* 0x0000008055087824 */ /* 0x008fe200078e0200 */
[----:B------:R-:W-:Y:S01]  /*a770*/  UIMAD UR6, UR13, UR9, UR6 ;  /* 0x000000090d0672a4 */ /* 0x000fe2000f8e0206 */
[----:B------:R-:W5:Y:S02]  /*a780*/  LD.E.128 R48, desc[UR48][R26.64] ;  /* 0x000000301a307980 */ /* 0x000f64000c101d00 */
[----:B--2---:R-:W-:Y:S01]  /*a790*/  @P2 IMAD.HI.U32 R0, R8, R65, RZ ;  /* 0x0000004108002227 */ /* 0x004fe200078e00ff */
[----:B------:R-:W-:Y:S01]  /*a7a0*/  ULDC.64 UR8, c[0x0][0xaf0] ;  /* 0x0002bc0000087ab9 */ /* 0x000fe20000000a00 */
[----:B------:R-:W-:Y:S01]  /*a7b0*/  UIADD3 UR5, UR5, UR6, URZ ;  /* 0x0000000605057290 */ /* 0x000fe2000fffe03f */
[----:B------:R-:W5:Y:S01]  /*a7c0*/  LD.E.128 R44, desc[UR48][R24.64] ;  /* 0x00000030182c7980 */ /* 0x000f62000c101d00 */
[----:B------:R-:W-:Y:S01]  /*a7d0*/  UIMAD UR7, UR14, UR8, URZ ;  /* 0x000000080e0772a4 */ /* 0x000fe2000f8e023f */
[----:B------:R-:W-:Y:S01]  /*a7e0*/  IMAD.MOV.U32 R3, RZ, RZ, R8 ;  /* 0x000000ffff037224 */ /* 0x000fe200078e0008 */
[----:B------:R-:W-:Y:S01]  /*a7f0*/  UIMAD.WIDE.U32 UR4, UR40, UR8, UR4 ;  /* 0x00000008280472a5 */ /* 0x000fe2000f8e0004 */
[----:B------:R-:W5:Y:S01]  /*a800*/  LD.E.128 R32, desc[UR48][R20.64] ;  /* 0x0000003014207980 */ /* 0x000f62000c101d00 */
[----:B------:R-:W-:-:S03]  /*a810*/  UIMAD UR6, UR40, UR9, UR7 ;  /* 0x00000009280672a4 */ /* 0x000fc6000f8e0207 */
[----:B------:R-:W-:Y:S01]  /*a820*/  ULDC.64 UR8, c[0x0][0xae0] ;  /* 0x0002b80000087ab9 */ /* 0x000fe20000000a00 */
[----:B0-----:R-:W-:Y:S01]  /*a830*/  @P2 SHF.R.U32.HI R3, RZ, R61, R0 ;  /* 0x0000003dff032219 */ /* 0x001fe20000011600 */
[----:B------:R-:W-:Y:S01]  /*a840*/  UIADD3 UR6, UR5, UR6, URZ ;  /* 0x0000000605067290 */ /* 0x000fe2000fffe03f */
[----:B------:R-:W5:Y:S02]  /*a850*/  LD.E.128 R28, desc[UR48][R14.64] ;  /* 0x000000300e1c7980 */ /* 0x000f64000c101d00 */
[--C-:B------:R-:W-:Y:S01]  /*a860*/  SHF.R.S32.HI R0, RZ, 0x1f, R3.reuse ;  /* 0x0000001fff007819 */ /* 0x100fe20000011403 */
[----:B------:R-:W-:Y:S01]  /*a870*/  IMAD.MOV R4, RZ, RZ, -R3 ;  /* 0x000000ffff047224 */ /* 0x000fe200078e0a03 */
[----:B------:R-:W5:Y:S01]  /*a880*/  LD.E.128 R56, desc[UR48][R12.64] ;  /* 0x000000300c387980 */ /* 0x000f62000c101d00 */
[----:B-1----:R-:W-:Y:S02]  /*a890*/  IMAD.U32 R7, RZ, RZ, UR5 ;  /* 0x00000005ff077e24 */ /* 0x002fe4000f8e00ff */
[----:B------:R-:W-:Y:S01]  /*a8a0*/  IMAD R0, R0, UR8, RZ ;  /* 0x0000000800007c24 */ /* 0x000fe2000f8e02ff */
[----:B------:R0:W5:Y:S01]  /*a8b0*/  LD.E.128 R52, desc[UR48][R10.64] ;  /* 0x000000300a347980 */ /* 0x000162000c101d00 */
[----:B------:R-:W-:-:S02]  /*a8c0*/  IMAD R5, R5, R4, R8 ;  /* 0x0000000405057224 */ /* 0x000fc400078e0208 */
[----:B------:R-:W-:Y:S01]  /*a8d0*/  IMAD.U32 R6, RZ, RZ, UR4 ;  /* 0x00000004ff067e24 */ /* 0x000fe2000f8e00ff */
[----:B------:R-:W-:Y:S01]  /*a8e0*/  @!PT LDS RZ, [RZ] ;  /* 0x00000000fffff984 */ /* 0x000fe20000000800 */
[----:B------:R-:W-:Y:S01]  /*a8f0*/  @!PT LDS RZ, [RZ] ;  /* 0x00000000fffff984 */ /* 0x000fe20000000800 */
[----:B------:R-:W-:Y:S01]  /*a900*/  @!PT LDS RZ, [RZ] ;  /* 0x00000000fffff984 */ /* 0x000fe20000000800 */
[----:B------:R-:W-:Y:S01]  /*a910*/  @!PT LDS RZ, [RZ] ;  /* 0x00000000fffff984 */ /* 0x000fe20000000800 */
[----:B------:R1:W-:Y:S06]  /*a920*/  MEMBAR.ALL.CTA ;  /* 0x0000000000007992 */ /* 0x0003ec0000008000 */
[----:B-1----:R-:W1:Y:S01]  /*a930*/  FENCE.VIEW.ASYNC.S ;  /* 0x00000000000073c6 */ /* 0x002e620000000000 */
[----:B------:R-:W-:Y:S01]  /*a940*/  IMAD.U32 R7, RZ, RZ, UR6 ;  /* 0x00000006ff077e24 */ /* 0x000fe2000f8e00ff */
[----:B------:R-:W-:Y:S01]  /*a950*/  ULDC.64 UR6, c[0x0][0xad8] ;  /* 0x0002b60000067ab9 */ /* 0x000fe20000000a00 */
[C---:B------:R-:W-:Y:S01]  /*a960*/  IMAD R9, R3.reuse, UR9, R0 ;  /* 0x0000000903097c24 */ /* 0x040fe2000f8e0200 */
[----:B------:R-:W-:Y:S01]  /*a970*/  SHF.R.S32.HI R0, RZ, 0x1f, R5 ;  /* 0x0000001fff007819 */ /* 0x000fe20000011405 */
[----:B------:R-:W-:Y:S01]  /*a980*/  IMAD.WIDE.U32 R6, R3, UR8, R6 ;  /* 0x0000000803067c25 */ /* 0x000fe2000f8e0006 */
[----:B------:R-:W-:-:S03]  /*a990*/  UIADD3 UR39, UR39, 0x29820, URZ ;  /* 0x0002982027277890 */ /* 0x000fc6000fffe03f */
[----:B------:R-:W-:Y:S01]  /*a9a0*/  IMAD R85, R85, 0x80, R22 ;  /* 0x0000008055557824 */ /* 0x000fe200078e0216 */
[----:B------:R-:W-:Y:S01]  /*a9b0*/  ULDC UR4, c[0x0][0xc] ;  /* 0x0000030000047ab9 */ /* 0x000fe20000000800 */
[----:B------:R-:W-:Y:S01]  /*a9c0*/  IMAD R0, R0, UR6, RZ ;  /* 0x0000000600007c24 */ /* 0x000fe2000f8e02ff */
[----:B------:R-:W-:Y:S01]  /*a9d0*/  UIADD3 UR51, UR51, 0x1, URZ ;  /* 0x0000000133337890 */ /* 0x000fe2000fffe03f */
[----:B------:R-:W-:Y:S01]  /*a9e0*/  IMAD.IADD R7, R7, 0x1, R9 ;  /* 0x0000000107077824 */ /* 0x000fe200078e0209 */
[----:B------:R-:W-:Y:S01]  /*a9f0*/  UMOV UR5, 0x1 ;  /* 0x0000000100057882 */ /* 0x000fe20000000000 */
[C---:B------:R-:W-:Y:S01]  /*aa00*/  IMAD R9, R5.reuse, UR7, R0 ;  /* 0x0000000705097c24 */ /* 0x040fe2000f8e0200 */
[----:B------:R-:W-:Y:S01]  /*aa10*/  ULDC.64 UR8, c[0x0][0xa80] ;  /* 0x0002a00000087ab9 */ /* 0x000fe20000000a00 */
[----:B------:R-:W-:Y:S01]  /*aa20*/  IMAD.WIDE.U32 R4, R5, UR6, R6 ;  /* 0x0000000605047c25 */ /* 0x000fe2000f8e0006 */
[----:B------:R-:W-:Y:S01]  /*aa30*/  ISETP.GE.AND P1, PT, R85, R68, PT ;  /* 0x000000445500720c */ /* 0x000fe20003f26270 */
[----:B------:R-:W-:-:S02]  /*aa40*/  UIADD3 UR41, UR4, UR41, URZ ;  /* 0x0000002904297290 */ /* 0x000fc4000fffe03f */
[----:B------:R-:W-:Y:S01]  /*aa50*/  UPRMT UR4, URZ, 0x654, UR39 ;  /* 0x000006543f047896 */ /* 0x000fe20008000027 */
[----:B------:R-:W-:Y:S01]  /*aa60*/  IMAD.IADD R5, R5, 0x1, R9 ;  /* 0x0000000105057824 */ /* 0x000fe200078e0209 */
[C---:B------:R-:W-:Y:S01]  /*aa70*/  LEA R0, P0, R4.reuse, UR8, 0x1 ;  /* 0x0000000804007c11 */ /* 0x040fe2000f8008ff */
[----:B------:R-:W-:Y:S01]  /*aa80*/  UPRMT UR39, UR5, 0x654, UR39 ;  /* 0x0000065405277896 */ /* 0x000fe20008000027 */
[----:B------:R-:W-:Y:S01]  /*aa90*/  VIADD R3, R85, 0x20 ;  /* 0x0000002055037836 */ /* 0x000fe20000000000 */
[----:B------:R-:W-:Y:S01]  /*aaa0*/  UISETP.NE.AND UP0, UPT, UR51, 0x2, UPT ;  /* 0x000000023300788c */ /* 0x000fe2000bf05270 */
[----:B0-----:R-:W-:-:S03]  /*aab0*/  LEA.HI.X R10, R4, UR9, R5, 0x1, P0 ;  /* 0x00000009040a7c11 */ /* 0x001fc600080f0c05 */
[----:B------:R-:W-:Y:S01]  /*aac0*/  USEL UR5, URZ, 0x1, UP0 ;  /* 0x000000013f057887 */ /* 0x000fe20008000000 */
[-C--:B------:R-:W-:Y:S01]  /*aad0*/  ISETP.GE.AND P3, PT, R3, R68.reuse, PT ;  /* 0x000000440300720c */ /* 0x080fe20003f66270 */
[----:B------:R-:W-:Y:S01]  /*aae0*/  VIADD R3, R85, 0x40 ;  /* 0x0000004055037836 */ /* 0x000fe20000000000 */
[----:B-1----:R-:W-:Y:S01]  /*aaf0*/  SYNCS.ARRIVE.TRANS64.RED.A1T0 RZ, [UR4], RZ ;  /* 0x000000ffffff79a7 */ /* 0x002fe20008100404 */
[----:B------:R-:W-:Y:S01]  /*ab00*/  USEL UR51, UR51, URZ, UP0 ;  /* 0x0000003f33337287 */ /* 0x000fe20008000000 */
[----:B------:R0:W1:Y:S01]  /*ab10*/  SHFL.IDX PT, R8, R0, RZ, 0x181f ;  /* 0x00181fff00087589 */ /* 0x00006200000e0000 */
[----:B------:R-:W-:Y:S01]  /*ab20*/  ULOP3.LUT UR43, UR43, UR5, URZ, 0x3c, !UPT ;  /* 0x000000052b2b7292 */ /* 0x000fe2000f8e3c3f */
[----:B------:R-:W-:Y:S02]  /*ab30*/  BSSY B0, `(.L_x_168) ;  /* 0x000000d000007945 */ /* 0x000fe40003800000 */
[----:B------:R0:W2:Y:S01]  /*ab40*/  SHFL.IDX PT, R9, R10, RZ, 0x181f ;  /* 0x00181fff0a097589 */ /* 0x0000a200000e0000 */
[----:B------:R-:W-:Y:S01]  /*ab50*/  SYNCS.ARRIVE.TRANS64.RED.A1T0 RZ, [UR39], RZ ;  /* 0x000000ffffff79a7 */ /* 0x000fe20008100427 */
[----:B------:R-:W-:Y:S01]  /*ab60*/  ISETP.GE.AND P0, PT, R3, R68, PT ;  /* 0x000000440300720c */ /* 0x000fe20003f06270 */
[----:B------:R-:W-:-:S12]  /*ab70*/  @P1 BRA `(.L_x_169) ;  /* 0x0000000000201947 */ /* 0x000fd80003800000 */
[----:B------:R-:W-:Y:S02]  /*ab80*/  ULDC UR4, c[0x0][0xac8] ;  /* 0x0002b20000047ab9 */ /* 0x000fe40000000800 */
[----:B------:R-:W-:Y:S02]  /*ab90*/  ISETP.GE.AND P2, PT, R18, UR4, PT ;  /* 0x0000000412007c0c */ /* 0x000fe4000bf46270 */
[----:B------:R-:W-:-:S11]  /*aba0*/  ISETP.GE.AND P1, PT, R17, UR4, PT ;  /* 0x0000000411007c0c */ /* 0x000fd6000bf26270 */
[C---:B-1----:R-:W-:Y:S02]  /*abb0*/  @!P2 LEA R6, P4, R18.reuse, R8, 0x1 ;  /* 0x000000081206a211 */ /* 0x042fe400078808ff */
[----:B--2---:R-:W-:Y:S02]  /*abc0*/  @!P1 IMAD.WIDE R4, R17, 0x2, R8 ;  /* 0x0000000211049825 */ /* 0x004fe400078e0208 */
[----:B------:R-:W-:-:S03]  /*abd0*/  @!P2 LEA.HI.X R7, R18, R9, R193, 0x1, P4 ;  /* 0x000000091207a211 */ /* 0x000fc600020f0cc1 */
[----:B-----5:R3:W-:Y:S04]  /*abe0*/  @!P1 ST.E.128 desc[UR48][R4.64], R48 ;  /* 0x0000003004009985 */ /* 0x0207e8000c101d30 */
[----:B------:R3:W-:Y:S02]  /*abf0*/  @!P2 ST.E.128 desc[UR48][R6.64], R56 ;  /* 0x000000380600a985 */ /* 0x0007e4000c101d30 */
.L_x_169:
[----:B------:R-:W-:Y:S05]  /*ac00*/  BSYNC B0 ;  /* 0x0000000000007941 */ /* 0x000fea0003800000 */
.L_x_168:
[----:B--2---:R2:W4:Y:S01]  /*ac10*/  SHFL.IDX PT, R9, R10, 0x1, 0x181f ;  /* 0x00381f000a097f89 */ /* 0x00452200000e0000 */
[----:B------:R-:W-:Y:S03]  /*ac20*/  BSSY B0, `(.L_x_170) ;  /* 0x000000b000007945 */ /* 0x000fe60003800000 */
[----:B-1----:R2:W1:Y:S01]  /*ac30*/  SHFL.IDX PT, R8, R0, 0x1, 0x181f ;  /* 0x00381f0000087f89 */ /* 0x00246200000e0000 */
[----:B------:R-:W-:Y:S05]  /*ac40*/  @P3 BRA `(.L_x_171) ;  /* 0x0000000000203947 */ /* 0x000fea0003800000 */
[----:B------:R-:W-:Y:S02]  /*ac50*/  ULDC UR4, c[0x0][0xac8] ;  /* 0x0002b20000047ab9 */ /* 0x000fe40000000800 */
[----:B------:R-:W-:Y:S02]  /*ac60*/  ISETP.GE.AND P3, PT, R18, UR4, PT ;  /* 0x0000000412007c0c */ /* 0x000fe4000bf66270 */
[----:B------:R-:W-:-:S11]  /*ac70*/  ISETP.GE.AND P2, PT, R17, UR4, PT ;  /* 0x0000000411007c0c */ /* 0x000fd6000bf46270 */
[C---:B-1-3--:R-:W-:Y:S02]  /*ac80*/  @!P3 LEA R6, P1, R18.reuse, R8, 0x1 ;  /* 0x000000081206b211 */ /* 0x04afe400078208ff */
[----:B----4-:R-:W-:Y:S02]  /*ac90*/  @!P2 IMAD.WIDE R4, R17, 0x2, R8 ;  /* 0x000000021104a825 */ /* 0x010fe400078e0208 */
[----:B------:R-:W-:-:S03]  /*aca0*/  @!P3 LEA.HI.X R7, R18, R9, R193, 0x1, P1 ;  /* 0x000000091207b211 */ /* 0x000fc600008f0cc1 */
[----:B-----5:R1:W-:Y:S04]  /*acb0*/  @!P2 ST.E.128 desc[UR48][R4.64], R44 ;  /* 0x0000002c0400a985 */ /* 0x0203e8000c101d30 */
[----:B------:R1:W-:Y:S02]  /*acc0*/  @!P3 ST.E.128 desc[UR48][R6.64], R52 ;  /* 0x000000340600b985 */ /* 0x0003e4000c101d30 */
.L_x_171:
[----:B------:R-:W-:Y:S05]  /*acd0*/  BSYNC B0 ;  /* 0x0000000000007941 */ /* 0x000fea0003800000 */
.L_x_170:
[----:B----4-:R4:W0:Y:S01]  /*ace0*/  SHFL.IDX PT, R9, R10, 0x2, 0x181f ;  /* 0x00581f000a097f89 */ /* 0x01082200000e0000 */
[----:B------:R-:W-:Y:S03]  /*acf0*/  BSSY B0, `(.L_x_172) ;  /* 0x000000b000007945 */ /* 0x000fe60003800000 */
[----:B-1----:R4:W1:Y:S01]  /*ad00*/  SHFL.IDX PT, R8, R0, 0x2, 0x181f ;  /* 0x00581f0000087f89 */ /* 0x00286200000e0000 */
[----:B------:R-:W-:Y:S05]  /*ad10*/  @P0 BRA `(.L_x_173) ;  /* 0x0000000000200947 */ /* 0x000fea0003800000 */
[----:B------:R-:W-:Y:S02]  /*ad20*/  ULDC UR4, c[0x0][0xac8] ;  /* 0x0002b20000047ab9 */ /* 0x000fe40000000800 */
[----:B------:R-:W-:Y:S02]  /*ad30*/  ISETP.GE.AND P2, PT, R18, UR4, PT ;  /* 0x0000000412007c0c */ /* 0x000fe4000bf46270 */
[----:B------:R-:W-:-:S11]  /*ad40*/  ISETP.GE.AND P1, PT, R17, UR4, PT ;  /* 0x0000000411007c0c */ /* 0x000fd6000bf26270 */
[C---:B-1-3--:R-:W-:Y:S02]  /*ad50*/  @!P2 LEA R6, P0, R18.reuse, R8, 0x1 ;  /* 0x000000081206a211 */ /* 0x04afe400078008ff */
[----:B0-----:R-:W-:Y:S02]  /*ad60*/  @!P1 IMAD.WIDE R4, R17, 0x2, R8 ;  /* 0x0000000211049825 */ /* 0x001fe400078e0208 */
[----:B------:R-:W-:-:S03]  /*ad70*/  @!P2 LEA.HI.X R7, R18, R9, R193, 0x1, P0 ;  /* 0x000000091207a211 */ /* 0x000fc600000f0cc1 */
[----:B-----5:R0:W-:Y:S04]  /*ad80*/  @!P1 ST.E.128 desc[UR48][R4.64], R32 ;  /* 0x0000002004009985 */ /* 0x0201e8000c101d30 */
[----:B------:R0:W-:Y:S02]  /*ad90*/  @!P2 ST.E.128 desc[UR48][R6.64], R40 ;  /* 0x000000280600a985 */ /* 0x0001e4000c101d30 */
.L_x_173:
[----:B------:R-:W-:Y:S05]  /*ada0*/  BSYNC B0 ;  /* 0x0000000000007941 */ /* 0x000fea0003800000 */
.L_x_172:
        /* <DEDUP_REMOVED lines=10> */
[C---:B0--3--:R-:W-:Y:S02]  /*ae50*/  @!P2 LEA R6, P0, R18.reuse, R8, 0x1 ;  /* 0x000000081206a211 */ /* 0x049fe400078008ff */
[----:B------:R-:W-:Y:S02]  /*ae60*/  @!P1 IMAD.WIDE R4, R17, 0x2, R8 ;  /* 0x0000000211049825 */ /* 0x000fe400078e0208 */
[----:B------:R-:W-:-:S03]  /*ae70*/  @!P2 LEA.HI.X R7, R18, R9, R193, 0x1, P0 ;  /* 0x000000091207a211 */ /* 0x000fc600000f0cc1 */
[----:B-----5:R1:W-:Y:S04]  /*ae80*/  @!P1 ST.E.128 desc[UR48][R4.64], R28 ;  /* 0x0000001c04009985 */ /* 0x0203e8000c101d30 */
[----:B------:R1:W-:Y:S02]  /*ae90*/  @!P2 ST.E.128 desc[UR48][R6.64], R36 ;  /* 0x000000240600a985 */ /* 0x0003e4000c101d30 */
.L_x_175:
[----:B------:R-:W-:Y:S05]  /*aea0*/  BSYNC B0 ;  /* 0x0000000000007941 */ /* 0x000fea0003800000 */
.L_x_174:
[----:B--2-4-:R-:W2:Y:S02]  /*aeb0*/  LDC R0, c[0x0][0xc34] ;  /* 0x00030d00ff007b82 */ /* 0x014ea40000000800 */
[----:B--2---:R-:W-:-:S13]  /*aec0*/  ISETP.LE.AND P0, PT, R0, UR41, PT ;  /* 0x0000002900007c0c */ /* 0x004fda000bf03270 */
[----:B------:R-:W-:Y:S05]  /*aed0*/  @!P0 BRA `(.L_x_176) ;  /* 0xffffff6000f88947 */ /* 0x000fea000383ffff */
[----:B------:R-:W-:Y:S05]  /*aee0*/  EXIT ;  /* 0x000000000000794d */ /* 0x000fea0003800000 */
.L_x_142:
[----:B------:R-:W-:-:S08]  /*aef0*/  NOP ;  /* 0x0000000000007918 */ /* 0x000fd00000000000 */
[----:B-1----:R-:W0:-:S00]  /*af00*/  USETMAXREG.DEALLOC.CTAPOOL 0x18 ;  /* 0x00000018000079c8 */ /* 0x002e0000080e0500 */
[----:B0-----:R-:W0:Y:S01]  /*af10*/  LDC R2, c[0x0][0xc34] ;  /* 0x00030d00ff027b82 */ /* 0x001e220000000800 */
[----:B------:R-:W-:Y:S01]  /*af20*/  IMAD.MOV.U32 R0, RZ, RZ, 0x1 ;  /* 0x00000001ff007424 */ /* 0x000fe200078e00ff */
[----:B------:R-:W-:Y:S01]  /*af30*/  UMOV UR46, 0x1 ;  /* 0x00000001002e7882 */ /* 0x000fe20000000000 */
[----:B------:R-:W-:-:S03]  /*af40*/  IMAD.MOV.U32 R17, RZ, RZ, RZ ;  /* 0x000000ffff117224 */ /* 0x000fc600078e00ff */
[----:B------:R1:W-:Y:S01]  /*af50*/  STL [R1], R0 ;  /* 0x0000000001007387 */ /* 0x0003e20000100800 */
[----:B0-----:R-:W-:-:S13]  /*af60*/  ISETP.LE.AND P0, PT, R2, UR50, PT ;  /* 0x0000003202007c0c */ /* 0x001fda000bf03270 */
[----:B-1----:R-:W-:Y:S05]  /*af70*/  @P0 BRA `(.L_x_177) ;  /* 0x0000003400300947 */ /* 0x002fea0003800000 */
[----:B------:R-:W0:Y:S01]  /*af80*/  S2R R4, SR_TID.X ;  /* 0x0000000000047919 */ /* 0x000e220000002100 */
[----:B------:R-:W1:Y:S01]  /*af90*/  S2UR UR4, SR_CgaCtaId ;  /* 0x00000000000479c3 */ /* 0x000e620000008800 */
[----:B------:R-:W-:Y:S01]  /*afa0*/  UMOV UR41, 0x400 ;  /* 0x0000040000297882 */ /* 0x000fe20000000000 */
[----:B------:R-:W-:Y:S01]  /*afb0*/  LOP3.LUT R19, R19, 0xfffffffe, RZ, 0xc0, !PT ;  /* 0xfffffffe13137812 */ /* 0x000fe200078ec0ff */
        /* <DEDUP_REMOVED lines=12> */
[----:B------:R-:W-:-:S02]  /*b080*/  LOP3.LUT R0, R2, 0x1b0, RZ, 0xc0, !PT ;  /* 0x000001b002007812 */ /* 0x000fc400078ec0ff */
[----:B------:R-:W-:Y:S02]  /*b090*/  LOP3.LUT P0, RZ, R4, 0x1f, RZ, 0xc0, !PT ;  /* 0x0000001f04ff7812 */ /* 0x000fe4000780c0ff */
[----:B------:R-:W-:Y:S01]  /*b0a0*/  LOP3.LUT R9, R0, 0x30, R3, 0x78, !PT ;  /* 0x0000003000097812 */ /* 0x000fe200078e7803 */
[----:B------:R-:W-:Y:S01]  /*b0b0*/  IMAD.SHL.U32 R0, R4, 0x20, RZ ;  /* 0x0000002004007824 */ /* 0x000fe200078e00ff */
[----:B------:R-:W-:Y:S02]  /*b0c0*/  SHF.R.U32.HI R6, RZ, 0x5, R10 ;  /* 0x00000005ff067819 */ /* 0x000fe4000001160a */
[----:B------:R-:W-:Y:S02]  /*b0d0*/  ISETP.NE.AND P2, PT, R10, RZ, PT ;  /* 0x000000ff0a00720c */ /* 0x000fe40003f45270 */
[----:B------:R-:W-:Y:S01]  /*b0e0*/  LOP3.LUT R3, R0, 0x80, RZ, 0xc0, !PT ;  /* 0x0000008000037812 */ /* 0x000fe200078ec0ff */
[----:B------:R-:W-:Y:S01]  /*b0f0*/  IMAD.SHL.U32 R7, R6, 0x200, RZ ;  /* 0x0000020006077824 */ /* 0x000fe200078e00ff */
[----:B------:R-:W-:-:S02]  /*b100*/  ISETP.NE.OR P0, PT, R10, RZ, !P0 ;  /* 0x000000ff0a00720c */ /* 0x000fc40004705670 */
[----:B------:R-:W-:Y:S01]  /*b110*/  LOP3.LUT R3, R3, 0x10, R4, 0xf8, !PT ;  /* 0x0000001003037812 */ /* 0x000fe200078ef804 */
[----:B------:R-:W-:-:S03]  /*b120*/  IMAD.SHL.U32 R4, R4, 0x80, RZ ;  /* 0x0000008004047824 */ /* 0x000fc600078e00ff */
[----:B------:R-:W-:Y:S02]  /*b130*/  LOP3.LUT R8, R3, 0x10, R8, 0x78, !PT ;  /* 0x0000001003087812 */ /* 0x000fe400078e7808 */
[----:B------:R-:W-:Y:S02]  /*b140*/  LOP3.LUT R3, R4, 0x380, RZ, 0xc0, !PT ;  /* 0x0000038004037812 */ /* 0x000fe400078ec0ff */
[----:B------:R-:W-:-:S03]  /*b150*/  @P2 LOP3.LUT R19, R19, 0x1, RZ, 0xfc, !PT ;  /* 0x0000000113132812 */ /* 0x000fc600078efcff */
[----:B------:R-:W-:Y:S01]  /*b160*/  IMAD R5, R6, 0x10, R3 ;  /* 0x0000001006057824 */ /* 0x000fe200078e0203 */
[C---:B------:R-:W-:Y:S02]  /*b170*/  LOP3.LUT R6, R7.reuse, 0x40, R2, 0xf8, !PT ;  /* 0x0000004007067812 */ /* 0x040fe400078ef802 */
[----:B------:R-:W-:Y:S02]  /*b180*/  LOP3.LUT R7, R7, 0x60, R0, 0xf8, !PT ;  /* 0x0000006007077812 */ /* 0x000fe400078ef800 */
[----:B------:R-:W-:Y:S02]  /*b190*/  LOP3.LUT R5, R5, 0x70, R2, 0x78, !PT ;  /* 0x0000007005057812 */ /* 0x000fe400078e7802 */
[----:B------:R-:W-:Y:S02]  /*b1a0*/  LOP3.LUT R7, R7, 0x100, R0, 0xf8, !PT ;  /* 0x0000010007077812 */ /* 0x000fe400078ef800 */
[----:B------:R-:W-:Y:S02]  /*b1b0*/  LOP3.LUT R5, R5, 0xc00, R4, 0xf8, !PT ;  /* 0x00000c0005057812 */ /* 0x000fe400078ef804 */
[----:B------:R-:W-:-:S02]  /*b1c0*/  LOP3.LUT R4, R7, R8, RZ, 0xfc, !PT ;  /* 0x0000000807047212 */ /* 0x000fc400078efcff */
[----:B------:R-:W-:Y:S01]  /*b1d0*/  LOP3.LUT R3, R6, R9, RZ, 0xfc, !PT ;  /* 0x0000000906037212 */ /* 0x000fe200078efcff */
[----:B------:R0:W-:Y:S01]  /*b1e0*/  STL [R1+0x18], R5 ;  /* 0x0000180501007387 */ /* 0x0001e20000100800 */
[----:B------:R-:W-:Y:S02]  /*b1f0*/  LOP3.LUT R19, R19, 0xfffffffd, RZ, 0xc0, !PT ;  /* 0xfffffffd13137812 */ /* 0x000fe400078ec0ff */
[----:B------:R-:W-:Y:S01]  /*b200*/  LOP3.LUT R2, R2, 0x30, RZ, 0xc0, !PT ;  /* 0x0000003002027812 */ /* 0x000fe200078ec0ff */
[----:B------:R1:W-:Y:S01]  /*b210*/  STL [R1+0x14], R4 ;  /* 0x0000140401007387 */ /* 0x0003e20000100800 */
[----:B------:R-:W-:Y:S02]  /*b220*/  @P0 LOP3.LUT R19, R19, 0x2, RZ, 0xfc, !PT ;  /* 0x0000000213130812 */ /* 0x000fe400078efcff */
[----:B0-----:R-:W-:Y:S01]  /*b230*/  SHF.R.U32.HI R5, RZ, 0x2, R10 ;  /* 0x00000002ff057819 */ /* 0x001fe2000001160a */
[----:B-1----:R-:W-:-:S03]  /*b240*/  IMAD.MOV.U32 R4, RZ, RZ, 0x40 ;  /* 0x00000040ff047424 */ /* 0x002fc600078e00ff */
[----:B------:R-:W-:Y:S01]  /*b250*/  LOP3.LUT R5, R5, 0x60, R0, 0xf8, !PT ;  /* 0x0000006005057812 */ /* 0x000fe200078ef800 */
[----:B------:R-:W-:Y:S01]  /*b260*/  VIADD R0, R3, UR41 ;  /* 0x0000002903007c36 */ /* 0x000fe20008000000 */
[----:B------:R-:W-:Y:S02]  /*b270*/  LOP3.LUT R3, R2, 0x40, RZ, 0xfc, !PT ;  /* 0x0000004002037812 */ /* 0x000fe400078efcff */
[----:B------:R-:W-:-:S05]  /*b280*/  SEL R4, R4, 0xffffffc0, !P1 ;  /* 0xffffffc004047807 */ /* 0x000fca0004800000 */
[----:B------:R0:W-:Y:S04]  /*b290*/  STL [R1+0x1c], R4 ;  /* 0x00001c0401007387 */ /* 0x0001e80000100800 */
[----:B------:R1:W-:Y:S01]  /*b2a0*/  STL [R1+0x20], R0 ;  /* 0x0000200001007387 */ /* 0x0003e20000100800 */
[----:B0-----:R-:W-:Y:S01]  /*b2b0*/  IMAD.MOV.U32 R4, RZ, RZ, 0x1 ;  /* 0x00000001ff047424 */ /* 0x001fe200078e00ff */
[----:B-1----:R-:W-:-:S04]  /*b2c0*/  LOP3.LUT R0, R2, 0x80, RZ, 0xfc, !PT ;  /* 0x0000008002007812 */ /* 0x002fc800078efcff */
[----:B------:R0:W-:Y:S03]  /*b2d0*/  STL [R1], R4 ;  /* 0x0000000401007387 */ /* 0x0001e60000100800 */
.L_x_230:
        /* <DEDUP_REMOVED lines=29> */
[----:B-12---:R-:W-:Y:S11]  /*b4b0*/  @!P0 BRA `(.L_x_178) ;  /* 0x0000000000408947 */ /* 0x006ff60003800000 */
        /* <DEDUP_REMOVED lines=16> */
.L_x_178:
[----:B------:R-:W-:Y:S01]  /*b5c0*/  UIADD3 UR4, UR41, 0xa400, URZ ;  /* 0x0000a40029047890 */ /* 0x000fe2000fffe03f */
[----:B------:R-:W-:-:S05]  /*b5d0*/  LOP3.LUT R19, R19, 0xfffffffb, RZ, 0xc0, !PT ;  /* 0xfffffffb13137812 */ /* 0x000fca00078ec0ff */
[----:B------:R-:W-:-:S05]  /*b5e0*/  IMAD.U32 R16, RZ, RZ, UR4 ;  /* 0x00000004ff107e24 */ /* 0x000fca000f8e00ff */
[----:B------:R-:W-:-:S13]  /*b5f0*/  LOP3.LUT P0, RZ, R16, 0x3ff, RZ, 0xc0, !PT ;  /* 0x000003ff10ff7812 */ /* 0x000fda000780c0ff */
[----:B------:R-:W-:Y:S01]  /*b600*/  @P0 LOP3.LUT R19, R19, 0x4, RZ, 0xfc, !PT ;  /* 0x0000000413130812 */ /* 0x000fe200078efcff */
[----:B------:R-:W-:Y:S06]  /*b610*/  @!P0 BRA `(.L_x_179) ;  /* 0x0000000000408947 */ /* 0x000fec0003800000 */
        /* <DEDUP_REMOVED lines=16> */
.L_x_179:
        /* <DEDUP_REMOVED lines=20> */
.L_x_180:
        /* <DEDUP_REMOVED lines=18> */
.L_x_181:
[----:B------:R-:W-:Y:S01]  /*b980*/  ULDC.64 UR4, c[0x0][0x9f8] ;  /* 0x00027e0000047ab9 */ /* 0x000fe20000000a00 */
[----:B------:R-:W-:Y:S01]  /*b990*/  IMAD.U32 R0, RZ, RZ, UR44 ;  /* 0x0000002cff007e24 */ /* 0x000fe2000f8e00ff */
[----:B------:R-:W-:-:S04]  /*b9a0*/  UISETP.NE.U32.AND UP0, UPT, UR4, URZ, UPT ;  /* 0x0000003f0400728c */ /* 0x000fc8000bf05070 */
[----:B------:R-:W-:-:S06]  /*b9b0*/  UISETP.NE.AND.EX UP0, UPT, UR5, URZ, UPT, UP0 ;  /* 0x0000003f0500728c */ /* 0x000fcc000bf05300 */
[----:B------:R-:W-:-:S05]  /*b9c0*/  PLOP3.LUT P0, PT, PT, PT, UP0, 0x80, 0x0 ;  /* 0x000000000000781c */ /* 0x000fca0003f0f008 */
[----:B------:R-:W-:Y:S02]  /*b9d0*/  @UP0 ULDC.64 UR4, c[0x0][0x9f8] ;  /* 0x00027e0000040ab9 */ /* 0x000fe40000000a00 */
[----:B------:R-:W-:-:S06]  /*b9e0*/  @UP0 UIMAD.WIDE UR4, UR44, 0x4, UR4 ;  /* 0x000000042c0408a5 */ /* 0x000fcc000f8e0204 */
[----:B------:R-:W-:Y:S02]  /*b9f0*/  IMAD.U32 R2, RZ, RZ, UR4 ;  /* 0x00000004ff027e24 */ /* 0x000fe4000f8e00ff */
[----:B------:R-:W-:-:S05]  /*ba00*/  IMAD.U32 R3, RZ, RZ, UR5 ;  /* 0x00000005ff037e24 */ /* 0x000fca000f8e00ff */
[----:B------:R1:W2:Y:S01]  /*ba10*/  @P0 LDG.E R0, desc[UR48][R2.64] ;  /* 0x0000003002000981 */ /* 0x0002a2000c1e1900 */
[----:B------:R-:W-:Y:S01]  /*ba20*/  UMOV UR4, 0xffffffff ;  /* 0xffffffff00047882 */ /* 0x000fe20000000000 */
[----:B------:R-:W-:Y:S01]  /*ba30*/  LOP3.LUT R19, R19, 0xfffffffb, RZ, 0xc0, !PT ;  /* 0xfffffffb13137812 */ /* 0x000fe200078ec0ff */
[----:B------:R-:W3:Y:S01]  /*ba40*/  S2R R18, SR_TID.X ;  /* 0x0000000000127919 */ /* 0x000ee20000002100 */
[----:B-1----:R-:W1:Y:S02]  /*ba50*/  LDC.64 R2, c[0x0][0x418] ;  /* 0x00010600ff027b82 */ /* 0x002e640000000a00 */
[----:B-1----:R-:W-:Y:S02]  /*ba60*/  ISETP.NE.U32.AND P0, PT, R2, RZ, PT ;  /* 0x000000ff0200720c */ /* 0x002fe40003f05070 */
[----:B---3--:R-:W-:Y:S02]  /*ba70*/  SHF.R.U32.HI R18, RZ, 0x5, R18 ;  /* 0x00000005ff127819 */ /* 0x008fe40000011612 */
[----:B------:R-:W-:-:S02]  /*ba80*/  ISETP.NE.AND.EX P1, PT, R3, RZ, PT, P0 ;  /* 0x000000ff0300720c */ /* 0x000fc40003f25300 */
[----:B------:R-:W-:-:S11]  /*ba90*/  LOP3.LUT R18, R18, 0x3, RZ, 0xc0, !PT ;  /* 0x0000000312127812 */ /* 0x000fd600078ec0ff */
[----:B------:R-:W-:Y:S02]  /*baa0*/  @P1 LOP3.LUT R19, R19, 0x4, RZ, 0xfc, !PT ;  /* 0x0000000413131812 */ /* 0x000fe400078efcff */
[----:B--2---:R-:W-:Y:S01]  /*bab0*/  SHF.R.S32.HI R9, RZ, 0x1f, R0 ;  /* 0x0000001fff097819 */ /* 0x004fe20000011400 */
[----:B------:R1:W-:Y:S01]  /*bac0*/  STL [R1+0x4], R0 ;  /* 0x0000040001007387 */ /* 0x0003e20000100800 */
[----:B------:R-:W-:-:S03]  /*bad0*/  SEL R16, R0, RZ, !P1 ;  /* 0x000000ff00107207 */ /* 0x000fc60004800000 */
[----:B------:R1:W-:Y:S01]  /*bae0*/  STL [R1+0x8], R9 ;  /* 0x0000080901007387 */ /* 0x0003e20000100800 */
[----:B------:R-:W-:Y:S05]  /*baf0*/  BRA.DIV UR4, `(.L_x_182) ;  /* 0x0000002e04a47947 */ /* 0x000fea000b800000 */
[----:B------:R2:W3:Y:S02]  /*bb00*/  SHFL.IDX PT, R14, R18, RZ, 0x1f ;  /* 0x00001fff120e7589 */ /* 0x0004e400000e0000 */
.L_x_246:
[----:B---3--:R-:W-:Y:S02]  /*bb10*/  ISETP.NE.AND P0, PT, R14, RZ, PT ;  /* 0x000000ff0e00720c */ /* 0x008fe40003f05270 */
[----:B------:R-:W-:Y:S02]  /*bb20*/  PLOP3.LUT P2, PT, PT, PT, PT, 0x8, 0x0 ;  /* 0x000000000000781c */ /* 0x000fe40003f4e170 */
[----:B------:R-:W-:-:S11]  /*bb30*/  LOP3.LUT R19, R19, 0xfffffff7, RZ, 0xc0, !PT ;  /* 0xfffffff713137812 */ /* 0x000fd600078ec0ff */
[----:B------:R-:W-:Y:S01]  /*bb40*/  @P2 LOP3.LUT R19, R19, 0x8, RZ, 0xfc, !PT ;  /* 0x0000000813132812 */ /* 0x000fe200078efcff */
[----:B------:R-:W-:Y:S06]  /*bb50*/  @P0 BRA `(.L_x_183) ;  /* 0x0000000400c40947 */ /* 0x000fec0003800000 */
[----:B------:R-:W-:-:S06]  /*bb60*/  UIADD3 UR4, UR39, -0x1, URZ ;  /* 0xffffffff27047890 */ /* 0x000fcc000fffe03f */
[----:B------:R-:W-:Y:S01]  /*bb70*/  IMAD.U32 R6, RZ, RZ, UR4 ;  /* 0x00000004ff067e24 */ /* 0x000fe2000f8e00ff */
[----:B------:R-:W-:-:S03]  /*bb80*/  UMOV UR4, 0xffffffff ;  /* 0xffffffff00047882 */ /* 0x000fc60000000000 */
[----:B------:R-:W-:Y:S05]  /*bb90*/  BRA.DIV UR4, `(.L_x_184) ;  /* 0x0000002e049c7947 */ /* 0x000fea000b800000 */
[----:B------:R-:W-:-:S13]  /*bba0*/  ELECT P6, URZ, PT ;  /* 0x00000000003f782f */ /* 0x000fda00038c0000 */
.L_x_249:
[----:B------:R-:W-:Y:S05]  /*bbb0*/  @!P6 BRA `(.L_x_183) ;  /* 0x0000000400ace947 */ /* 0x000fea0003800000 */
[----:B------:R-:W-:Y:S05]  /*bbc0*/  @!P1 BRA `(.L_x_185) ;  /* 0x0000000000449947 */ /* 0x000fea0003800000 */
        /* <DEDUP_REMOVED lines=16> */
[----:B-1----:R3:W5:Y:S04]  /*bcd0*/  LDG.E R0, desc[UR48][R2.64] ;  /* 0x0000003002007981 */ /* 0x002768000c1e1900 */
.L_x_185:
[----:B---3--:R-:W3:Y:S01]  /*bce0*/  LDL R3, [R1] ;  /* 0x0000000001037983 */ /* 0x008ee20000100800 */
[----:B------:R-:W-:Y:S02]  /*bcf0*/  LEA R2, R17, UR41, 0x3 ;  /* 0x0000002911027c11 */ /* 0x000fe4000f8e18ff */
[----:B---3--:R-:W-:-:S04]  /*bd00*/  SHF.L.U32 R3, R3, 0x1f, RZ ;  /* 0x0000001f03037819 */ /* 0x008fc800000006ff */
[----:B------:R-:W3:Y:S02]  /*bd10*/  SYNCS.PHASECHK.TRANS64.TRYWAIT P0, [R2+URZ+0x29880], R3 ;  /* 0x02988003020075a7 */ /* 0x000ee4000800017f */
[----:B---3--:R-:W-:Y:S05]  /*bd20*/  @!P0 BRA `(.L_x_186) ;  /* 0x0000002c00588947 */ /* 0x008fea0003800000 */
.L_x_250:
[----:B0-----:R-:W0:Y:S01]  /*bd30*/  S2R R4, SR_TID.X ;  /* 0x0000000000047919 */ /* 0x001e220000002100 */
[----:B------:R-:W-:Y:S01]  /*bd40*/  UPRMT UR4, UR47, 0x9910, URZ ;  /* 0x000099102f047896 */ /* 0x000fe2000800003f */
[----:B0-----:R-:W-:-:S04]  /*bd50*/  LOP3.LUT R4, R4, 0x7f, RZ, 0xc0, !PT ;  /* 0x0000007f04047812 */ /* 0x001fc800078ec0ff */
[----:B------:R-:W-:-:S13]  /*bd60*/  ISETP.NE.AND P0, PT, R4, RZ, PT ;  /* 0x000000ff0400720c */ /* 0x000fda0003f05270 */
[----:B------:R-:W-:-:S04]  /*bd70*/  @!P0 IMAD.MOV.U32 R4, RZ, RZ, 0x5000 ;  /* 0x00005000ff048424 */ /* 0x000fc800078e00ff */
[----:B------:R0:W-:Y:S02]  /*bd80*/  @!P0 SYNCS.ARRIVE.TRANS64 RZ, [R2+URZ+0x29870], R4 ;  /* 0x0298700402ff89a7 */ /* 0x0001e4000800003f */
[----:B0-----:R-:W-:-:S05]  /*bd90*/  IMAD.U32 R4, RZ, RZ, UR4 ;  /* 0x00000004ff047e24 */ /* 0x001fca000f8e00ff */
[----:B------:R-:W-:-:S13]  /*bda0*/  ISETP.NE.AND P1, PT, R4, 0x2, PT ;  /* 0x000000020400780c */ /* 0x000fda0003f25270 */
[----:B------:R-:W-:Y:S05]  /*bdb0*/  @P1 BRA `(.L_x_187) ;  /* 0x0000000000041947 */ /* 0x000fea0003800000 */
[----:B------:R-:W-:Y:S01]  /*bdc0*/  BPT.TRAP 0x1 ;  /* 0x000000040000795c */ /* 0x000fe20000300000 */
.L_x_187:
[----:B------:R-:W-:-:S13]  /*bdd0*/  LOP3.LUT P0, RZ, R19, 0x2, RZ, 0xc0, !PT ;  /* 0x0000000213ff7812 */ /* 0x000fda000780c0ff */
[----:B------:R-:W-:Y:S05]  /*bde0*/  @P0 BRA `(.L_x_188) ;  /* 0x0000000000040947 */ /* 0x000fea0003800000 */
[----:B------:R-:W-:Y:S01]  /*bdf0*/  BPT.TRAP 0x1 ;  /* 0x000000040000795c */ /* 0x000fe20000300000 */
.L_x_188:
[----:B------:R-:W0:Y:S01]  /*be00*/  S2R R4, SR_CgaCtaId ;  /* 0x0000000000047919 */ /* 0x000e220000008800 */
[----:B------:R-:W-:Y:S01]  /*be10*/  R2UR UR33, R2 ;  /* 0x00000000022172ca */ /* 0x000fe200000e0000 */
[----:B------:R-:W-:Y:S01]  /*be20*/  UIADD3 UR4, UP0, UR52, 0x470, URZ ;  /* 0x0000047034047890 */ /* 0x000fe2000ff1e03f */
[----:B-----5:R-:W-:Y:S01]  /*be30*/  R2UR UR37, R0 ;  /* 0x00000000002572ca */ /* 0x020fe200000e0000 */
[----:B------:R-:W4:Y:S01]  /*be40*/  S2R R5, SR_CgaCtaId ;  /* 0x0000000000057919 */ /* 0x000f220000008800 */
[----:B------:R-:W-:Y:S01]  /*be50*/  UMOV UR6, 0x30000 ;  /* 0x0003000000067882 */ /* 0x000fe20000000000 */
[----:B------:R-:W-:Y:S01]  /*be60*/  UIADD3.X UR5, URZ, UR53, URZ, UP0, !UPT ;  /* 0x000000353f057290 */ /* 0x000fe200087fe43f */
[----:B------:R-:W-:Y:S01]  /*be70*/  UMOV UR8, 0x0 ;  /* 0x0000000000087882 */ /* 0x000fe20000000000 */
[----:B------:R-:W-:Y:S01]  /*be80*/  UMOV UR9, 0x14f00000 ;  /* 0x14f0000000097882 */ /* 0x000fe20000000000 */
[----:B------:R-:W-:-:S05]  /*be90*/  UMOV UR34, URZ ;  /* 0x0000003f00227c82 */ /* 0x000fca0008000000 */
[----:B------:R-:W-:Y:S01]  /*bea0*/  UIADD3 UR33, UR33, 0x29870, URZ ;  /* 0x0002987021217890 */ /* 0x000fe2000fffe03f */
[----:B0-----:R-:W-:Y:S02]  /*beb0*/  LOP3.LUT R4, R4, 0x1, RZ, 0xc0, !PT ;  /* 0x0000000104047812 */ /* 0x001fe400078ec0ff */
[----:B----4-:R-:W-:-:S03]  /*bec0*/  LOP3.LUT R5, R5, 0x1, RZ, 0xc0, !PT ;  /* 0x0000000105057812 */ /* 0x010fc600078ec0ff */
[----:B------:R-:W-:-:S04]  /*bed0*/  IMAD R4, R4, 0x2800, RZ ;  /* 0x0000280004047824 */ /* 0x000fc800078e02ff */
[----:B------:R-:W-:Y:S02]  /*bee0*/  IMAD R4, R17, 0x5000, R4 ;  /* 0x0000500011047824 */ /* 0x000fe400078e0204 */
[----:B------:R-:W-:-:S03]  /*bef0*/  IMAD R5, R5, 0x50, RZ ;  /* 0x0000005005057824 */ /* 0x000fc600078e02ff */
[----:B------:R-:W-:Y:S01]  /*bf00*/  R2UR UR32, R4 ;  /* 0x00000000042072ca */ /* 0x000fe200000e0000 */
[----:B------:R-:W-:-:S05]  /*bf10*/  IMAD R6, R6, 0xa0, R5 ;  /* 0x000000a006067824 */ /* 0x000fca00078e0205 */
[----:B------:R-:W-:-:S07]  /*bf20*/  R2UR UR35, R6 ;  /* 0x00000000062372ca */ /* 0x000fce00000e0000 */
[----:B------:R-:W-:-:S09]  /*bf30*/  UIADD3 UR32, UR41, 0xa400, UR32 ;  /* 0x0000a40029207890 */ /* 0x000fd2000fffe020 */
[----:B------:R0:W-:Y:S01]  /*bf40*/  UTMALDG.4D.MULTICAST [UR32], [UR4], UR6, desc[UR8] ;  /* 0x00000820040073b4 */ /* 0x0001e20008019806 */
[----:B------:R-:W4:Y:S02]  /*bf50*/  SYNCS.PHASECHK.TRANS64.TRYWAIT P0, [R2+URZ+0x29840], R3 ;  /* 0x02984003020075a7 */ /* 0x000f24000800017f */
[----:B0---4-:R-:W-:Y:S05]  /*bf60*/  @!P0 BRA `(.L_x_189) ;  /* 0x0000002800dc8947 */ /* 0x011fea0003800000 */
.L_x_251:
[----:B------:R-:W4:Y:S02]  /*bf70*/  S2R R4, SR_TID.X ;  /* 0x0000000000047919 */ /* 0x000f240000002100 */
[----:B----4-:R-:W-:-:S04]  /*bf80*/  LOP3.LUT R4, R4, 0x7f, RZ, 0xc0, !PT ;  /* 0x0000007f04047812 */ /* 0x010fc800078ec0ff */
[----:B------:R-:W-:-:S13]  /*bf90*/  ISETP.NE.AND P0, PT, R4, RZ, PT ;  /* 0x000000ff0400720c */ /* 0x000fda0003f05270 */
[----:B0--3--:R-:W-:-:S04]  /*bfa0*/  @!P0 IMAD.MOV.U32 R3, RZ, RZ, 0x7800 ;  /* 0x00007800ff038424 */ /* 0x009fc800078e00ff */
[----:B------:R0:W-:Y:S01]  /*bfb0*/  @!P0 SYNCS.ARRIVE.TRANS64 RZ, [R2+URZ+0x29830], R3 ;  /* 0x0298300302ff89a7 */ /* 0x0001e2000800003f */
[----:B------:R-:W-:Y:S05]  /*bfc0*/  @P1 BRA `(.L_x_190) ;  /* 0x0000000000041947 */ /* 0x000fea0003800000 */
[----:B------:R-:W-:Y:S01]  /*bfd0*/  BPT.TRAP 0x1 ;  /* 0x000000040000795c */ /* 0x000fe20000300000 */
.L_x_190:
[----:B------:R-:W-:-:S13]  /*bfe0*/  LOP3.LUT P0, RZ, R19, 0x2, RZ, 0xc0, !PT ;  /* 0x0000000213ff7812 */ /* 0x000fda000780c0ff */
[----:B------:R-:W-:Y:S05]  /*bff0*/  @P0 BRA `(.L_x_191) ;  /* 0x0000000000040947 */ /* 0x000fea0003800000 */
[----:B------:R-:W-:Y:S01]  /*c000*/  BPT.TRAP 0x1 ;  /* 0x000000040000795c */ /* 0x000fe20000300000 */
.L_x_191:
[----:B0-----:R-:W0:Y:S01]  /*c010*/  S2R R3, SR_CgaCtaId ;  /* 0x0000000000037919 */ /* 0x001e220000008800 */
[----:B------:R-:W-:Y:S01]  /*c020*/  R2UR UR25, R2 ;  /* 0x00000000021972ca */ /* 0x000fe200000e0000 */
[----:B------:R-:W-:Y:S01]  /*c030*/  UIADD3 UR4, UP0, UR52, 0x370, URZ ;  /* 0x0000037034047890 */ /* 0x000fe2000ff1e03f */
[----:B------:R-:W-:Y:S01]  /*c040*/  R2UR UR27, R6 ;  /* 0x00000000061b72ca */ /* 0x000fe200000e0000 */
[----:B------:R-:W-:Y:S01]  /*c050*/  UMOV UR14, 0x30000 ;  /* 0x00030000000e7882 */ /* 0x000fe20000000000 */
[----:B------:R-:W-:Y:S01]  /*c060*/  R2UR UR29, R0 ;  /* 0x00000000001d72ca */ /* 0x000fe200000e0000 */
[----:B------:R-:W-:Y:S01]  /*c070*/  UIADD3.X UR5, URZ, UR53, URZ, UP0, !UPT ;  /* 0x000000353f057290 */ /* 0x000fe200087fe43f */
[----:B------:R-:W-:Y:S01]  /*c080*/  PLOP3.LUT P0, PT, PT, PT, PT, 0x80, 0x0 ;  /* 0x000000000000781c */ /* 0x000fe20003f0f070 */
[----:B------:R-:W-:Y:S01]  /*c090*/  UMOV UR6, 0x0 ;  /* 0x0000000000067882 */ /* 0x000fe20000000000 */
[----:B------:R-:W-:Y:S01]  /*c0a0*/  UMOV UR7, 0x14f00000 ;  /* 0x14f0000000077882 */ /* 0x000fe20000000000 */
[----:B------:R-:W-:Y:S01]  /*c0b0*/  UMOV UR26, URZ ;  /* 0x0000003f001a7c82 */ /* 0x000fe20008000000 */
[----:B------:R-:W-:Y:S01]  /*c0c0*/  UMOV UR28, UR36 ;  /* 0x00000024001c7c82 */ /* 0x000fe20008000000 */
[----:B------:R-:W-:Y:S01]  /*c0d0*/  UMOV UR18, 0x40 ;  /* 0x0000004000127882 */ /* 0x000fe20000000000 */
[----:B------:R-:W-:Y:S01]  /*c0e0*/  UMOV UR20, UR36 ;  /* 0x0000002400147c82 */ /* 0x000fe20008000000 */
[----:B------:R-:W-:Y:S01]  /*c0f0*/  UIADD3 UR25, UR25, 0x29830, URZ ;  /* 0x0002983019197890 */ /* 0x000fe2000fffe03f */
[----:B------:R-:W-:Y:S01]  /*c100*/  LOP3.LUT R19, R19, 0xfffffff7, RZ, 0xc0, !PT ;  /* 0xfffffff713137812 */ /* 0x000fe200078ec0ff */
[----:B------:R-:W-:Y:S01]  /*c110*/  UMOV UR19, UR27 ;  /* 0x0000001b00137c82 */ /* 0x000fe20008000000 */
[----:B------:R-:W-:Y:S01]  /*c120*/  UMOV UR10, 0x80 ;  /* 0x00000080000a7882 */ /* 0x000fe20000000000 */
[----:B------:R-:W-:Y:S01]  /*c130*/  UMOV UR21, UR29 ;  /* 0x0000001d00157c82 */ /* 0x000fe20008000000 */
[----:B------:R-:W-:Y:S01]  /*c140*/  UMOV UR12, UR36 ;  /* 0x00000024000c7c82 */ /* 0x000fe20008000000 */
[----:B------:R-:W-:Y:S01]  /*c150*/  UMOV UR11, UR27 ;  /* 0x0000001b000b7c82 */ /* 0x000fe20008000000 */
[----:B------:R-:W-:Y:S01]  /*c160*/  UMOV UR17, UR25 ;  /* 0x0000001900117c82 */ /* 0x000fe20008000000 */
[----:B------:R-:W-:Y:S01]  /*c170*/  UMOV UR13, UR29 ;  /* 0x0000001d000d7c82 */ /* 0x000fe20008000000 */
[----:B------:R-:W-:Y:S01]  /*c180*/  UMOV UR9, UR25 ;  /* 0x0000001900097c82 */ /* 0x000fe20008000000 */
[----:B------:R-:W-:Y:S01]  /*c190*/  IMAD.MOV.U32 R16, RZ, RZ, R0 ;  /* 0x000000ffff107224 */ /* 0x000fe200078e0000 */
[----:B------:R-:W-:-:S02]  /*c1a0*/  @P0 LOP3.LUT R19, R19, 0x8, RZ, 0xfc, !PT ;  /* 0x0000000813130812 */ /* 0x000fc400078efcff */
[----:B0-----:R-:W-:-:S05]  /*c1b0*/  LOP3.LUT R3, R3, 0x1, RZ, 0xc0, !PT ;  /* 0x0000000103037812 */ /* 0x001fca00078ec0ff */
[----:B------:R-:W-:-:S04]  /*c1c0*/  IMAD R3, R3, 0x1400, RZ ;  /* 0x0000140003037824 */ /* 0x000fc800078e02ff */
[----:B------:R-:W-:-:S05]  /*c1d0*/  IMAD R2, R17, 0x7800, R3 ;  /* 0x0000780011027824 */ /* 0x000fca00078e0203 */
[----:B------:R-:W-:-:S13]  /*c1e0*/  R2UR UR8, R2 ;  /* 0x00000000020872ca */ /* 0x000fda00000e0000 */
[----:B------:R-:W-:-:S04]  /*c1f0*/  UIADD3 UR8, UR41, UR8, URZ ;  /* 0x0000000829087290 */ /* 0x000fc8000fffe03f */
[----:B------:R-:W-:Y:S02]  /*c200*/  UIADD3 UR24, UR8, 0x1a400, URZ ;  /* 0x0001a40008187890 */ /* 0x000fe4000fffe03f */
[----:B------:R-:W-:Y:S02]  /*c210*/  UIADD3 UR16, UR8, 0x1cc00, URZ ;  /* 0x0001cc0008107890 */ /* 0x000fe4000fffe03f */
[----:B------:R-:W-:-:S05]  /*c220*/  UIADD3 UR8, UR8, 0x1f400, URZ ;  /* 0x0001f40008087890 */ /* 0x000fca000fffe03f */
[----:B------:R3:W-:Y:S02]  /*c230*/  UTMALDG.4D.MULTICAST [UR24], [UR4], UR14, desc[UR6] ;  /* 0x00000618040073b4 */ /* 0x0007e4000801980e */
[----:B------:R3:W-:Y:S02]  /*c240*/  UTMALDG.4D.MULTICAST [UR16], [UR4], UR14, desc[UR6] ;  /* 0x00000610040073b4 */ /* 0x0007e4000801980e */
[----:B------:R3:W-:Y:S02]  /*c250*/  UTMALDG.4D.MULTICAST [UR8], [UR4], UR14, desc[UR6] ;  /* 0x00000608040073b4 */ /* 0x0007e4000801980e */
[----:B---3--:R-:W-:Y:S01]  /*c260*/  NOP ;  /* 0x0000000000007918 */ /* 0x008fe20000000000 */
.L_x_183:
[----:B------:R-:W-:Y:S05]  /*c270*/  WARPSYNC.ALL ;  /* 0x0000000000007948 */ /* 0x000fea0003800000 */
[----:B------:R-:W-:Y:S01]  /*c280*/  UIADD3 UR4, UR41, 0x14400, URZ ;  /* 0x0001440029047890 */ /* 0x000fe2000fffe03f */
        /* <DEDUP_REMOVED lines=19> */
[----:B012---:R-:W-:Y:S05]  /*c3c0*/  CALL.ABS.NOINC R2 ;  /* 0x0000000002007343 */ /* 0x007fea0003c00000 */
.L_x_192:
[----:B------:R-:W3:Y:S01]  /*c3d0*/  S2R R2, SR_TID.X ;  /* 0x0000000000027919 */ /* 0x000ee20000002100 */
[----:B------:R-:W4:Y:S01]  /*c3e0*/  LDC R8, c[0x0][0x448] ;  /* 0x00011200ff087b82 */ /* 0x000f220000000800 */
[----:B------:R-:W-:Y:S01]  /*c3f0*/  USHF.R.S32.HI UR4, URZ, 0x1f, UR36 ;  /* 0x0000001f3f047899 */ /* 0x000fe20008011424 */
[----:B--2---:R-:W2:Y:S01]  /*c400*/  S2R R18, SR_TID.X ;  /* 0x0000000000127919 */ /* 0x004ea20000002100 */
[----:B------:R-:W-:Y:S01]  /*c410*/  ULDC.64 UR8, c[0x0][0x2d8] ;  /* 0x0000b60000087ab9 */ /* 0x000fe20000000a00 */
[----:B------:R-:W-:Y:S01]  /*c420*/  USHF.R.S32.HI UR7, URZ, 0x1f, UR44 ;  /* 0x0000001f3f077899 */ /* 0x000fe2000801142c */
[----:B------:R-:W2:Y:S03]  /*c430*/  S2R R7, SR_TID.X ;  /* 0x0000000000077919 */ /* 0x000ea60000002100 */
[----:B0-----:R-:W0:Y:S01]  /*c440*/  LDC R4, c[0x0][0xc38] ;  /* 0x00030e00ff047b82 */ /* 0x001e220000000800 */
[----:B------:R-:W-:-:S02]  /*c450*/  UIMAD UR6, UR4, UR8, URZ ;  /* 0x00000008040672a4 */ /* 0x000fc4000f8e023f */
[----:B------:R-:W-:Y:S02]  /*c460*/  UIMAD.WIDE.U32 UR4, UR36, UR8, URZ ;  /* 0x00000008240472a5 */ /* 0x000fe4000f8e003f */
[----:B------:R-:W-:-:S03]  /*c470*/  UIMAD UR6, UR36, UR9, UR6 ;  /* 0x00000009240672a4 */ /* 0x000fc6000f8e0206 */
[----:B------:R-:W-:Y:S01]  /*c480*/  ULDC.64 UR8, c[0x0][0x2e0] ;  /* 0x0000b80000087ab9 */ /* 0x000fe20000000a00 */
[----:B------:R-:W-:Y:S02]  /*c490*/  UIADD3 UR5, UR5, UR6, URZ ;  /* 0x0000000605057290 */ /* 0x000fe4000fffe03f */
[----:B------:R-:W-:Y:S02]  /*c4a0*/  UIMAD UR6, UR7, UR8, URZ ;  /* 0x00000008070672a4 */ /* 0x000fe4000f8e023f */
[----:B------:R-:W-:Y:S02]  /*c4b0*/  UIMAD.WIDE.U32 UR4, UR44, UR8, UR4 ;  /* 0x000000082c0472a5 */ /* 0x000fe4000f8e0004 */
[----:B------:R-:W-:Y:S01]  /*c4c0*/  UIMAD UR6, UR44, UR9, UR6 ;  /* 0x000000092c0672a4 */ /* 0x000fe2000f8e0206 */
[----:B----4-:R-:W-:-:S03]  /*c4d0*/  ISETP.NE.AND P0, PT, R8, 0x1, PT ;  /* 0x000000010800780c */ /* 0x010fc60003f05270 */
[----:B------:R-:W-:Y:S01]  /*c4e0*/  UIADD3 UR5, UR5, UR6, URZ ;  /* 0x0000000605057290 */ /* 0x000fe2000fffe03f */
[----:B---3--:R-:W-:-:S04]  /*c4f0*/  LOP3.LUT R2, R2, 0x7f, RZ, 0xc0, !PT ;  /* 0x0000007f02027812 */ /* 0x008fc800078ec0ff */
[----:B-1----:R-:W-:Y:S01]  /*c500*/  SHF.R.U32.HI R0, RZ, 0x2, R2 ;  /* 0x00000002ff007819 */ /* 0x002fe20000011602 */
[----:B--2---:R-:W-:-:S04]  /*c510*/  IMAD.SHL.U32 R18, R18, 0x20, RZ ;  /* 0x0000002012127824 */ /* 0x004fc800078e00ff */
[----:B------:R-:W1:Y:S01]  /*c520*/  @P0 LDC R3, c[0x0][0x44c] ;  /* 0x00011300ff030b82 */ /* 0x000e620000000800 */
[----:B------:R-:W-:Y:S02]  /*c530*/  IMAD R2, RZ, RZ, -UR45 ;  /* 0x8000002dff027e24 */ /* 0x000fe4000f8e02ff */
[----:B------:R-:W-:Y:S01]  /*c540*/  IMAD.SHL.U32 R7, R7, 0x10, RZ ;  /* 0x0000001007077824 */ /* 0x000fe200078e00ff */
[----:B------:R-:W-:Y:S01]  /*c550*/  LOP3.LUT R18, R0, 0x60, R18, 0xf8, !PT ;  /* 0x0000006000127812 */ /* 0x000fe200078ef812 */
[----:B0-----:R-:W-:-:S03]  /*c560*/  IMAD R2, R4, R2, UR50 ;  /* 0x0000003204027e24 */ /* 0x001fc6000f8e0202 */
[----:B------:R-:W0:Y:S01]  /*c570*/  @P0 LDC R0, c[0x0][0x450] ;  /* 0x00011400ff000b82 */ /* 0x000e220000000800 */
[----:B------:R-:W-:Y:S01]  /*c580*/  IMAD.SHL.U32 R5, R2, 0x80, RZ ;  /* 0x0000008002057824 */ /* 0x000fe200078e00ff */
[----:B------:R-:W-:-:S04]  /*c590*/  LOP3.LUT R7, R7, 0x30, RZ, 0xc0, !PT ;  /* 0x0000003007077812 */ /* 0x000fc800078ec0ff */
[----:B------:R-:W-:Y:S02]  /*c5a0*/  LOP3.LUT R2, R18, R5, RZ, 0xfc, !PT ;  /* 0x0000000512027212 */ /* 0x000fe400078efcff */
[C---:B------:R-:W-:Y:S01]  /*c5b0*/  LOP3.LUT R9, R7.reuse, 0x40, RZ, 0xfc, !PT ;  /* 0x0000004007097812 */ /* 0x040fe200078efcff */
[----:B------:R-:W2:Y:S01]  /*c5c0*/  S2R R18, SR_TID.X ;  /* 0x0000000000127919 */ /* 0x000ea20000002100 */
[----:B------:R-:W-:Y:S01]  /*c5d0*/  LOP3.LUT R7, R7, 0x80, RZ, 0xfc, !PT ;  /* 0x0000008007077812 */ /* 0x000fe200078efcff */
[----:B------:R-:W-:Y:S02]  /*c5e0*/  IMAD.MOV.U32 R6, RZ, RZ, R2 ;  /* 0x000000ffff067224 */ /* 0x000fe400078e0002 */
[----:B-1----:R-:W-:-:S05]  /*c5f0*/  @P0 IMAD.HI.U32 R3, R2, R3, RZ ;  /* 0x0000000302030227 */ /* 0x002fca00078e00ff */
[----:B0-----:R-:W-:-:S04]  /*c600*/  @P0 SHF.R.U32.HI R6, RZ, R0, R3 ;  /* 0x00000000ff060219 */ /* 0x001fc80000011603 */
[--C-:B------:R-:W-:Y:S01]  /*c610*/  SHF.R.S32.HI R4, RZ, 0x1f, R6.reuse ;  /* 0x0000001fff047819 */ /* 0x100fe20000011406 */
[----:B------:R-:W-:-:S04]  /*c620*/  IMAD.MOV R0, RZ, RZ, -R6 ;  /* 0x000000ffff007224 */ /* 0x000fc800078e0a06 */
[----:B------:R-:W-:Y:S02]  /*c630*/  IMAD R0, R8, R0, R2 ;  /* 0x0000000008007224 */ /* 0x000fe400078e0202 */
[----:B------:R-:W0:Y:S01]  /*c640*/  LDC.64 R2, c[0x0][0x2d0] ;  /* 0x0000b400ff027b82 */ /* 0x000e220000000a00 */
[C---:B--2---:R-:W-:Y:S01]  /*c650*/  IMAD.SHL.U32 R10, R18.reuse, 0x10, RZ ;  /* 0x00000010120a7824 */ /* 0x044fe200078e00ff */
[----:B------:R-:W-:-:S04]  /*c660*/  LOP3.LUT R18, R18, 0x7f, RZ, 0xc0, !PT ;  /* 0x0000007f12127812 */ /* 0x000fc800078ec0ff */
[----:B------:R-:W-:Y:S01]  /*c670*/  LOP3.LUT R10, R10, 0x30, RZ, 0xc0, !PT ;  /* 0x000000300a0a7812 */ /* 0x000fe200078ec0ff */
[----:B0-----:R-:W-:-:S04]  /*c680*/  IMAD R4, R4, R2, RZ ;  /* 0x0000000204047224 */ /* 0x001fc800078e02ff */
[C---:B------:R-:W-:Y:S02]  /*c690*/  IMAD R4, R6.reuse, R3, R4 ;  /* 0x0000000306047224 */ /* 0x040fe400078e0204 */
[----:B------:R-:W-:Y:S01]  /*c6a0*/  IMAD.WIDE.U32 R2, R6, R2, UR4 ;  /* 0x0000000406027e25 */ /* 0x000fe2000f8e0002 */
[----:B------:R-:W-:-:S03]  /*c6b0*/  ULDC.64 UR4, c[0x0][0x2c8] ;  /* 0x0000b20000047ab9 */ /* 0x000fc60000000a00 */
[----:B------:R-:W-:Y:S01]  /*c6c0*/  IMAD.IADD R3, R3, 0x1, R4 ;  /* 0x0000000103037824 */ /* 0x000fe200078e0204 */
[----:B------:R-:W-:Y:S01]  /*c6d0*/  SHF.R.S32.HI R4, RZ, 0x1f, R0 ;  /* 0x0000001fff047819 */ /* 0x000fe20000011400 */
[----:B------:R-:W-:-:S04]  /*c6e0*/  IMAD.WIDE.U32 R2, R0, UR4, R2 ;  /* 0x0000000400027c25 */ /* 0x000fc8000f8e0002 */
[----:B------:R-:W-:-:S04]  /*c6f0*/  IMAD R4, R4, UR4, RZ ;  /* 0x0000000404047c24 */ /* 0x000fc8000f8e02ff */
[----:B------:R-:W-:Y:S01]  /*c700*/  IMAD R0, R0, UR5, R4 ;  /* 0x0000000500007c24 */ /* 0x000fe2000f8e0204 */
[----:B------:R-:W-:Y:S02]  /*c710*/  ULDC.64 UR4, c[0x0][0x280] ;  /* 0x0000a00000047ab9 */ /* 0x000fe40000000a00 */
[----:B------:R-:W-:Y:S01]  /*c720*/  IADD3 R4, P0, R2, UR4, RZ ;  /* 0x0000000402047c10 */ /* 0x000fe2000ff1e0ff */
[----:B------:R-:W-:Y:S02]  /*c730*/  ULDC UR4, c[0x0][0x2b8] ;  /* 0x0000ae0000047ab9 */ /* 0x000fe40000000800 */
[----:B------:R-:W-:Y:S02]  /*c740*/  ISETP.GE.AND P3, PT, R10, UR4, PT ;  /* 0x000000040a007c0c */ /* 0x000fe4000bf66270 */
[----:B------:R-:W-:Y:S02]  /*c750*/  IADD3.X R3, R3, UR5, R0, P0, !PT ;  /* 0x0000000503037c10 */ /* 0x000fe400087fe400 */
[----:B------:R-:W-:-:S02]  /*c760*/  ISETP.GE.AND P0, PT, R9, UR4, PT ;  /* 0x0000000409007c0c */ /* 0x000fc4000bf06270 */
[----:B------:R0:W5:Y:S01]  /*c770*/  LDL R9, [R1+0x20] ;  /* 0x0000200001097983 */ /* 0x0001620000100800 */
[----:B------:R-:W-:Y:S01]  /*c780*/  ISETP.GE.AND P1, PT, R7, UR4, PT ;  /* 0x0000000407007c0c */ /* 0x000fe2000bf26270 */
[----:B------:R-:W-:Y:S01]  /*c790*/  UMOV UR4, 0xffffffff ;  /* 0xffffffff00047882 */ /* 0x000fe20000000000 */
[----:B------:R-:W-:Y:S02]  /*c7a0*/  SHF.R.U32.HI R18, RZ, 0x2, R18 ;  /* 0x00000002ff127819 */ /* 0x000fe40000011612 */
[----:B------:R-:W-:Y:S09]  /*c7b0*/  BRA.DIV UR4, `(.L_x_193) ;  /* 0x0000002204dc7947 */ /* 0x000ff2000b800000 */
[----:B------:R-:W1:Y:S01]  /*c7c0*/  SHFL.IDX PT, R7, R4, RZ, 0x1c1f ;  /* 0x001c1fff04077589 */ /* 0x000e6200000e0000 */
[----:B------:R-:W-:Y:S01]  /*c7d0*/  ULDC UR4, c[0x0][0x288] ;  /* 0x0000a20000047ab9 */ /* 0x000fe20000000800 */
[----:B------:R-:W-:Y:S02]  /*c7e0*/  IMAD.IADD R0, R18, 0x1, R5 ;  /* 0x0000000112007824 */ /* 0x000fe400078e0205 */
[----:B------:R-:W2:Y:S01]  /*c7f0*/  SHFL.IDX PT, R6, R3, RZ, 0x1c1f ;  /* 0x001c1fff03067589 */ /* 0x000ea200000e0000 */
[----:B------:R-:W-:Y:S02]  /*c800*/  IMAD R2, R8, UR4, RZ ;  /* 0x0000000408027c24 */ /* 0x000fe4000f8e02ff */
[----:B------:R-:W-:-:S03]  /*c810*/  VIADD R5, R0, 0x20 ;  /* 0x0000002000057836 */ /* 0x000fc60000000000 */
[----:B------:R-:W-:-:S13]  /*c820*/  ISETP.GE.AND P2, PT, R0, R2, PT ;  /* 0x000000020000720c */ /* 0x000fda0003f46270 */
[----:B-1----:R-:W-:-:S05]  /*c830*/  @!P2 IADD3 R7, P4, R10, R7, RZ ;  /* 0x000000070a07a210 */ /* 0x002fca0007f9e0ff */
[----:B--2---:R-:W-:-:S05]  /*c840*/  @!P2 IMAD.X R6, RZ, RZ, R6, P4 ;  /* 0x000000ffff06a224 */ /* 0x004fca00020e0606 */
[----:B------:R-:W-:-:S04]  /*c850*/  @!P2 LOP3.LUT R7, R7, R6, RZ, 0x3c, !PT ;  /* 0x000000060707a212 */ /* 0x000fc800078e3cff */
[----:B------:R-:W-:-:S04]  /*c860*/  @!P2 LOP3.LUT R6, R7, R6, RZ, 0x3c, !PT ;  /* 0x000000060706a212 */ /* 0x000fc800078e3cff */
[----:B------:R-:W-:-:S05]  /*c870*/  @!P2 LOP3.LUT R7, R7, R6, RZ, 0x3c, !PT ;  /* 0x000000060707a212 */ /* 0x000fca00078e3cff */
[----:B------:R-:W-:Y:S01]  /*c880*/  @!PT LDS RZ, [RZ] ;  /* 0x00000000fffff984 */ /* 0x000fe20000000800 */
[----:B-----5:R-:W-:Y:S04]  /*c890*/  @!P2 LDGSTS.E.BYPASS.LTC128B.128 [R9+0x14400], desc[UR48][R6.64], !P3 ;  /* 0x144000000609afae */ /* 0x020fe8000d901d70 */
[----:B------:R-:W-:Y:S04]  /*c8a0*/  @!P2 LDGSTS.E.BYPASS.LTC128B.128 [R9+0x16400], desc[UR48][R6.64+0x40], !P0 ;  /* 0x164000400609afae */ /* 0x000fe8000c101d70 */
[----:B------:R1:W-:Y:S01]  /*c8b0*/  @!P2 LDGSTS.E.BYPASS.LTC128B.128 [R9+0x18400], desc[UR48][R6.64+0x80], !P1 ;  /* 0x184000800609afae */ /* 0x0003e2000c901d70 */
[----:B------:R-:W-:-:S03]  /*c8c0*/  ISETP.GE.AND P2, PT, R5, R2, PT ;  /* 0x000000020500720c */ /* 0x000fc60003f46270 */
[----:B------:R-:W-:Y:S04]  /*c8d0*/  SHFL.IDX PT, R5, R3, 0x1, 0x1c1f ;  /* 0x003c1f0003057f89 */ /* 0x000fe800000e0000 */
[----:B-1----:R-:W1:Y:S06]  /*c8e0*/  SHFL.IDX PT, R6, R4, 0x1, 0x1c1f ;  /* 0x003c1f0004067f89 */ /* 0x002e6c00000e0000 */
[----:B-1----:R-:W-:-:S05]  /*c8f0*/  @!P2 IADD3 R6, P4, R10, R6, RZ ;  /* 0x000000060a06a210 */ /* 0x002fca0007f9e0ff */
[----:B------:R-:W-:-:S04]  /*c900*/  @!P2 IMAD.X R5, RZ, RZ, R5, P4 ;  /* 0x000000ffff05a224 */ /* 0x000fc800020e0605 */
[----:B------:R-:W-:Y:S02]  /*c910*/  @!P2 IMAD.MOV.U32 R7, RZ, RZ, R5 ;  /* 0x000000ffff07a224 */ /* 0x000fe400078e0005 */
[----:B------:R-:W-:-:S03]  /*c920*/  VIADD R5, R0, 0x40 ;  /* 0x0000004000057836 */ /* 0x000fc60000000000 */
[----:B------:R-:W-:Y:S04]  /*c930*/  @!P2 LDGSTS.E.BYPASS.LTC128B.128 [R9+0x14c00], desc[UR48][R6.64], !P3 ;  /* 0x14c000000609afae */ /* 0x000fe8000d901d70 */
[----:B------:R-:W-:Y:S04]  /*c940*/  @!P2 LDGSTS.E.BYPASS.LTC128B.128 [R9+0x16c00], desc[UR48][R6.64+0x40], !P0 ;  /* 0x16c000400609afae */ /* 0x000fe8000c101d70 */
[----:B------:R1:W-:Y:S01]  /*c950*/  @!P2 LDGSTS.E.BYPASS.LTC128B.128 [R9+0x18c00], desc[UR48][R6.64+0x80], !P1 ;  /* 0x18c000800609afae */ /* 0x0003e2000c901d70 */
[----:B------:R-:W-:-:S03]  /*c960*/  ISETP.GE.AND P2, PT, R5, R2, PT ;  /* 0x000000020500720c */ /* 0x000fc60003f46270 */
[----:B------:R-:W-:Y:S04]  /*c970*/  SHFL.IDX PT, R5, R3, 0x2, 0x1c1f ;  /* 0x005c1f0003057f89 */ /* 0x000fe800000e0000 */
[----:B------:R-:W-:Y:S04]  /*c980*/  SHFL.IDX PT, R3, R3, 0x3, 0x1c1f ;  /* 0x007c1f0003037f89 */ /* 0x000fe800000e0000 */
[----:B-1----:R-:W1:Y:S04]  /*c990*/  SHFL.IDX PT, R6, R4, 0x2, 0x1c1f ;  /* 0x005c1f0004067f89 */ /* 0x002e6800000e0000 */
[----:B------:R-:W2:Y:S01]  /*c9a0*/  SHFL.IDX PT, R4, R4, 0x3, 0x1c1f ;  /* 0x007c1f0004047f89 */ /* 0x000ea200000e0000 */
[----:B-1----:R-:W-:-:S05]  /*c9b0*/  @!P2 IADD3 R6, P4, R10, R6, RZ ;  /* 0x000000060a06a210 */ /* 0x002fca0007f9e0ff */
[----:B------:R-:W-:-:S04]  /*c9c0*/  @!P2 IMAD.X R5, RZ, RZ, R5, P4 ;  /* 0x000000ffff05a224 */ /* 0x000fc800020e0605 */
[----:B------:R-:W-:-:S05]  /*c9d0*/  @!P2 IMAD.MOV.U32 R7, RZ, RZ, R5 ;  /* 0x000000ffff07a224 */ /* 0x000fca00078e0005 */
[----:B------:R1:W-:Y:S04]  /*c9e0*/  @!P2 LDGSTS.E.BYPASS.LTC128B.128 [R9+0x15400], desc[UR48][R6.64], !P3 ;  /* 0x154000000609afae */ /* 0x0003e8000d901d70 */
[----:B------:R1:W-:Y:S04]  /*c9f0*/  @!P2 LDGSTS.E.BYPASS.LTC128B.128 [R9+0x17400], desc[UR48][R6.64+0x40], !P0 ;  /* 0x174000400609afae */ /* 0x0003e8000c101d70 */
[----:B--2---:R1:W-:Y:S02]  /*ca00*/  @!P2 LDGSTS.E.BYPASS.LTC128B.128 [R9+0x19400], desc[UR48][R6.64+0x80], !P1 ;  /* 0x194000800609afae */ /* 0x0043e4000c901d70 */
.L_x_260:
[----:B------:R-:W-:Y:S01]  /*ca10*/  VIADD R0, R0, 0x60 ;  /* 0x0000006000007836 */ /* 0x000fe20000000000 */
[----:B------:R-:W-:Y:S04]  /*ca20*/  BSSY B0, `(.L_x_194) ;  /* 0x000000b000007945 */ /* 0x000fe80003800000 */
[----:B------:R-:W-:-:S13]  /*ca30*/  ISETP.GE.AND P2, PT, R0, R2, PT ;  /* 0x000000020000720c */ /* 0x000fda0003f46270 */
[----:B------:R-:W-:Y:S05]  /*ca40*/  @P2 BRA `(.L_x_195) ;  /* 0x0000000000202947 */ /* 0x000fea0003800000 */
[----:B------:R-:W-:-:S05]  /*ca50*/  IADD3 R2, P2, R10, R4, RZ ;  /* 0x000000040a027210 */ /* 0x000fca0007f5e0ff */
[----:B------:R-:W-:-:S05]  /*ca60*/  IMAD.X R3, RZ, RZ, R3, P2 ;  /* 0x000000ffff037224 */ /* 0x000fca00010e0603 */
[----:B------:R-:W-:Y:S01]  /*ca70*/  @!PT LDS RZ, [RZ] ;  /* 0x00000000fffff984 */ /* 0x000fe20000000800 */
[----:B------:R-:W-:Y:S01]  /*ca80*/  @!PT LDS RZ, [RZ] ;  /* 0x00000000fffff984 */ /* 0x000fe20000000800 */
[----:B------:R-:W-:Y:S01]  /*ca90*/  @!PT LDS RZ, [RZ] ;  /* 0x00000000fffff984 */ /* 0x000fe20000000800 */
[----:B------:R2:W-:Y:S04]  /*caa0*/  LDGSTS.E.BYPASS.LTC128B.128 [R9+0x15c00], desc[UR48][R2.64], !P3 ;  /* 0x15c0000002097fae */ /* 0x0005e8000d901d70 */
[----:B------:R2:W-:Y:S04]  /*cab0*/  LDGSTS.E.BYPASS.LTC128B.128 [R9+0x17c00], desc[UR48][R2.64+0x40], !P0 ;  /* 0x17c0004002097fae */ /* 0x0005e8000c101d70 */
[----:B------:R2:W-:Y:S02]  /*cac0*/  LDGSTS.E.BYPASS.LTC128B.128 [R9+0x19c00], desc[UR48][R2.64+0x80], !P1 ;  /* 0x19c0008002097fae */ /* 0x0005e4000c901d70 */
.L_x_195:
[----:B------:R-:W-:Y:S05]  /*cad0*/  BSYNC B0 ;  /* 0x0000000000007941 */ /* 0x000fea0003800000 */
.L_x_194:
        /* <DEDUP_REMOVED lines=10> */
.L_x_261:
[----:B------:R-:W-:-:S06]  /*cb80*/  UISETP.GE.AND UP0, UPT, UR40, 0xa1, UPT ;  /* 0x000000a12800788c */ /* 0x000fcc000bf06270 */
[----:B------:R-:W-:-:S13]  /*cb90*/  PLOP3.LUT P0, PT, PT, PT, UP0, 0x80, 0x0 ;  /* 0x000000000000781c */ /* 0x000fda0003f0f008 */
[----:B------:R-:W-:Y:S05]  /*cba0*/  @!P0 BRA `(.L_x_197) ;  /* 0x00000010003c8947 */ /* 0x000fea0003800000 */
[----:B--2---:R2:W5:Y:S01]  /*cbb0*/  LDL.LU R0, [R1] ;  /* 0x0000000001007983 */ /* 0x0045620000300800 */
[----:B------:R-:W-:Y:S01]  /*cbc0*/  UIADD3 UR4, UR39, -0x2, URZ ;  /* 0xfffffffe27047890 */ /* 0x000fe2000fffe03f */
[----:B------:R-:W-:-:S05]  /*cbd0*/  IMAD.MOV.U32 R3, RZ, RZ, R17 ;  /* 0x000000ffff037224 */ /* 0x000fca00078e0011 */
[----:B------:R-:W-:-:S07]  /*cbe0*/  IMAD.U32 R2, RZ, RZ, UR4 ;  /* 0x00000004ff027e24 */ /* 0x000fce000f8e00ff */
.L_x_222:
[----:B------:R-:W-:Y:S01]  /*cbf0*/  VIADD R17, R3, 0x1 ;  /* 0x0000000103117836 */ /* 0x000fe20000000000 */
[----:B------:R-:W-:Y:S01]  /*cc00*/  LOP3.LUT P1, RZ, R19, 0x8, RZ, 0xc0, !PT ;  /* 0x0000000813ff7812 */ /* 0x000fe2000782c0ff */
[----:B------:R-:W-:Y:S03]  /*cc10*/  BSSY B0, `(.L_x_198) ;  /* 0x0000098000007945 */ /* 0x000fe60003800000 */
[----:B------:R-:W-:-:S04]  /*cc20*/  ISETP.NE.AND P0, PT, R17, 0x2, PT ;  /* 0x000000021100780c */ /* 0x000fc80003f05270 */
[----:B------:R-:W-:Y:S02]  /*cc30*/  SEL R4, RZ, 0x1, P0 ;  /* 0x00000001ff047807 */ /* 0x000fe40000000000 */
[----:B------:R-:W-:Y:S02]  /*cc40*/  SEL R17, R17, RZ, P0 ;  /* 0x000000ff11117207 */ /* 0x000fe40000000000 */
[----:B-1---5:R-:W-:-:S05]  /*cc50*/  LOP3.LUT R9, R0, R4, RZ, 0x3c, !PT ;  /* 0x0000000400097212 */ /* 0x022fca00078e3cff */
[----:B------:R1:W-:Y:S01]  /*cc60*/  STL [R1], R9 ;  /* 0x0000000901007387 */ /* 0x0003e20000100800 */
[----:B--2---:R-:W-:Y:S05]  /*cc70*/  @!P1 BRA `(.L_x_199) ;  /* 0x0000000800449947 */ /* 0x004fea0003800000 */
[----:B------:R-:W-:Y:S01]  /*cc80*/  LOP3.LUT P1, RZ, R19, 0x4, RZ, 0xc0, !PT ;  /* 0x0000000413ff7812 */ /* 0x000fe2000782c0ff */
[----:B------:R-:W-:-:S12]  /*cc90*/  IMAD.MOV.U32 R8, RZ, RZ, R2 ;  /* 0x000000ffff087224 */ /* 0x000fd800078e0002 */
[----:B------:R-:W-:Y:S05]  /*cca0*/  @!P1 BRA `(.L_x_200) ;  /* 0x0000000000509947 */ /* 0x000fea0003800000 */
[----:B------:R-:W3:Y:S01]  /*ccb0*/  LDL R10, [R1+0x8] ;  /* 0x00000800010a7983 */ /* 0x000ee20000100800 */
[----:B------:R-:W4:Y:S01]  /*ccc0*/  LDC R8, c[0x0][0x43c] ;  /* 0x00010f00ff087b82 */ /* 0x000f220000000800 */
[----:B------:R-:W-:Y:S02]  /*ccd0*/  ULDC.64 UR4, c[0x0][0x428] ;  /* 0x00010a0000047ab9 */ /* 0x000fe40000000a00 */
[----:B------:R-:W2:Y:S01]  /*cce0*/  LDL R7, [R1+0x4] ;  /* 0x0000040001077983 */ /* 0x000ea20000100800 */
[----:B----4-:R-:W-:-:S13]  /*ccf0*/  ISETP.NE.AND P0, PT, R8, 0x1, PT ;  /* 0x000000010800780c */ /* 0x010fda0003f05270 */
[----:B------:R-:W4:Y:S02]  /*cd00*/  @P0 LDC.64 R4, c[0x0][0x440] ;  /* 0x00011000ff040b82 */ /* 0x000f240000000a00 */
[----:B----4-:R-:W-:-:S04]  /*cd10*/  @P0 IMAD.HI.U32 R6, R2, R4, RZ ;  /* 0x0000000402060227 */ /* 0x010fc800078e00ff */
[----:B------:R-:W-:Y:S01]  /*cd20*/  IMAD.MOV.U32 R4, RZ, RZ, R2 ;  /* 0x000000ffff047224 */ /* 0x000fe200078e0002 */
[----:B------:R-:W-:-:S05]  /*cd30*/  @P0 SHF.R.U32.HI R4, RZ, R5, R6 ;  /* 0x00000005ff040219 */ /* 0x000fca0000011606 */
[----:B------:R-:W-:-:S04]  /*cd40*/  IMAD.MOV R5, RZ, RZ, -R4 ;  /* 0x000000ffff057224 */ /* 0x000fc800078e0a04 */
[----:B------:R-:W-:Y:S01]  /*cd50*/  IMAD R8, R8, R5, R2 ;  /* 0x0000000508087224 */ /* 0x000fe200078e0202 */
[----:B------:R-:W-:Y:S01]  /*cd60*/  SHF.R.S32.HI R5, RZ, 0x1f, R4 ;  /* 0x0000001fff057819 */ /* 0x000fe20000011404 */
[----:B---3--:R-:W-:-:S04]  /*cd70*/  IMAD R6, R10, UR4, RZ ;  /* 0x000000040a067c24 */ /* 0x008fc8000f8e02ff */
[C---:B--2---:R-:W-:Y:S02]  /*cd80*/  IMAD R6, R7.reuse, UR5, R6 ;  /* 0x0000000507067c24 */ /* 0x044fe4000f8e0206 */
[----:B------:R-:W-:Y:S01]  /*cd90*/  IMAD.WIDE.U32 R4, R7, UR4, R4 ;  /* 0x0000000407047c25 */ /* 0x000fe2000f8e0004 */
[----:B------:R-:W-:-:S03]  /*cda0*/  ULDC.64 UR4, c[0x0][0x418] ;  /* 0x0001060000047ab9 */ /* 0x000fc60000000a00 */
[----:B------:R-:W-:Y:S01]  /*cdb0*/  IMAD.IADD R5, R6, 0x1, R5 ;  /* 0x0000000106057824 */ /* 0x000fe200078e0205 */
[----:B------:R-:W-:-:S04]  /*cdc0*/  LEA R6, P0, R4, UR4, 0x2 ;  /* 0x0000000404067c11 */ /* 0x000fc8000f8010ff */
[----:B------:R-:W-:-:S05]  /*cdd0*/  LEA.HI.X R7, R4, UR5, R5, 0x2, P0 ;  /* 0x0000000504077c11 */ /* 0x000fca00080f1405 */
[----:B------:R3:W5:Y:S04]  /*cde0*/  LDG.E R16, desc[UR48][R6.64] ;  /* 0x0000003006107981 */ /* 0x000768000c1e1900 */
.L_x_200:
[----:B---3--:R-:W-:Y:S01]  /*cdf0*/  LEA R6, R17, UR41, 0x3 ;  /* 0x0000002911067c11 */ /* 0x008fe2000f8e18ff */
[----:B------:R-:W-:Y:S01]  /*ce00*/  BSSY B1, `(.L_x_201) ;  /* 0x0000004000017945 */ /* 0x000fe20003800000 */
[----:B------:R-:W-:-:S04]  /*ce10*/  SHF.L.U32 R5, R9, 0x1f, RZ ;  /* 0x0000001f09057819 */ /* 0x000fc800000006ff */
[----:B------:R-:W3:Y:S02]  /*ce20*/  SYNCS.PHASECHK.TRANS64.TRYWAIT P0, [R6+URZ+0x29880], R5 ;  /* 0x02988005060075a7 */ /* 0x000ee4000800017f */
[----:B---3--:R-:W-:Y:S05]  /*ce30*/  @!P0 BRA `(.L_x_202) ;  /* 0x0000002000a48947 */ /* 0x008fea0003800000 */
.L_x_262:
[----:B------:R-:W-:Y:S05]  /*ce40*/  BSYNC B1 ;  /* 0x0000000000017941 */ /* 0x000fea0003800000 */
.L_x_201:
[----:B------:R-:W4:Y:S01]  /*ce50*/  S2R R4, SR_TID.X ;  /* 0x0000000000047919 */ /* 0x000f220000002100 */
[----:B------:R-:W-:Y:S01]  /*ce60*/  UPRMT UR4, UR47, 0x9910, URZ ;  /* 0x000099102f047896 */ /* 0x000fe2000800003f */
[----:B----4-:R-:W-:-:S04]  /*ce70*/  LOP3.LUT R4, R4, 0x7f, RZ, 0xc0, !PT ;  /* 0x0000007f04047812 */ /* 0x010fc800078ec0ff */
[----:B------:R-:W-:-:S13]  /*ce80*/  ISETP.NE.AND P0, PT, R4, RZ, PT ;  /* 0x000000ff0400720c */ /* 0x000fda0003f05270 */
[----:B------:R-:W-:-:S04]  /*ce90*/  @!P0 IMAD.MOV.U32 R4, RZ, RZ, 0x5000 ;  /* 0x00005000ff048424 */ /* 0x000fc800078e00ff */
[----:B------:R4:W-:Y:S02]  /*cea0*/  @!P0 SYNCS.ARRIVE.TRANS64 RZ, [R6+URZ+0x29870], R4 ;  /* 0x0298700406ff89a7 */ /* 0x0009e4000800003f */
[----:B----4-:R-:W-:-:S05]  /*ceb0*/  IMAD.U32 R4, RZ, RZ, UR4 ;  /* 0x00000004ff047e24 */ /* 0x010fca000f8e00ff */
[----:B------:R-:W-:-:S13]  /*cec0*/  ISETP.NE.AND P1, PT, R4, 0x2, PT ;  /* 0x000000020400780c */ /* 0x000fda0003f25270 */
[----:B------:R-:W-:Y:S05]  /*ced0*/  @P1 BRA `(.L_x_203) ;  /* 0x0000000000041947 */ /* 0x000fea0003800000 */
[----:B------:R-:W-:Y:S01]  /*cee0*/  BPT.TRAP 0x1 ;  /* 0x000000040000795c */ /* 0x000fe20000300000 */
.L_x_203:
[----:B------:R-:W-:Y:S01]  /*cef0*/  LOP3.LUT P0, RZ, R19, 0x2, RZ, 0xc0, !PT ;  /* 0x0000000213ff7812 */ /* 0x000fe2000780c0ff */
[----:B------:R-:W-:-:S12]  /*cf00*/  BSSY B1, `(.L_x_204) ;  /* 0x0000003000017945 */ /* 0x000fd80003800000 */
[----:B------:R-:W-:Y:S05]  /*cf10*/  @P0 BRA `(.L_x_205) ;  /* 0x0000000000040947 */ /* 0x000fea0003800000 */
[----:B------:R-:W-:Y:S01]  /*cf20*/  BPT.TRAP 0x1 ;  /* 0x000000040000795c */ /* 0x000fe20000300000 */
.L_x_205:
[----:B------:R-:W-:Y:S05]  /*cf30*/  BSYNC B1 ;  /* 0x0000000000017941 */ /* 0x000fea0003800000 */
.L_x_204:
[----:B------:R-:W4:Y:S01]  /*cf40*/  S2R R4, SR_CgaCtaId ;  /* 0x0000000000047919 */ /* 0x000f220000008800 */
[----:B-1----:R-:W-:Y:S01]  /*cf50*/  IMAD.MOV.U32 R9, RZ, RZ, RZ ;  /* 0x000000ffff097224 */ /* 0x002fe200078e00ff */
[----:B------:R-:W-:Y:S01]  /*cf60*/  UIADD3 UR4, UP0, UR52, 0x470, URZ ;  /* 0x0000047034047890 */ /* 0x000fe2000ff1e03f */
[----:B------:R-:W-:Y:S01]  /*cf70*/  IMAD.U32 R7, RZ, RZ, UR41 ;  /* 0x00000029ff077e24 */ /* 0x000fe2000f8e00ff */
[----:B------:R-:W1:Y:S01]  /*cf80*/  S2R R10, SR_CgaCtaId ;  /* 0x00000000000a7919 */ /* 0x000e620000008800 */
[----:B------:R-:W-:Y:S01]  /*cf90*/  PLOP3.LUT P0, PT, PT, PT, PT, 0x80, 0x0 ;  /* 0x000000000000781c */ /* 0x000fe20003f0f070 */
[----:B------:R-:W-:Y:S01]  /*cfa0*/  UIADD3.X UR5, URZ, UR53, URZ, UP0, !UPT ;  /* 0x000000353f057290 */ /* 0x000fe200087fe43f */
[----:B------:R-:W-:Y:S01]  /*cfb0*/  R2UR UR10, R9 ;  /* 0x00000000090a72ca */ /* 0x000fe200000e0000 */
[----:B------:R-:W-:Y:S01]  /*cfc0*/  UMOV UR6, 0x30000 ;  /* 0x0003000000067882 */ /* 0x000fe20000000000 */
[----:B------:R-:W-:Y:S01]  /*cfd0*/  UMOV UR14, 0x0 ;  /* 0x00000000000e7882 */ /* 0x000fe20000000000 */
[----:B------:R-:W-:Y:S01]  /*cfe0*/  UMOV UR15, 0x14f00000 ;  /* 0x14f00000000f7882 */ /* 0x000fe20000000000 */
[----:B----4-:R-:W-:-:S02]  /*cff0*/  LOP3.LUT R4, R4, 0x1, RZ, 0xc0, !PT ;  /* 0x0000000104047812 */ /* 0x010fc400078ec0ff */
[----:B-1----:R-:W-:-:S03]  /*d000*/  LOP3.LUT R10, R10, 0x1, RZ, 0xc0, !PT ;  /* 0x000000010a0a7812 */ /* 0x002fc600078ec0ff */
[----:B------:R-:W-:-:S04]  /*d010*/  IMAD R4, R4, 0x2800, RZ ;  /* 0x0000280004047824 */ /* 0x000fc800078e02ff */
[----:B------:R-:W-:Y:S02]  /*d020*/  IMAD R4, R17, 0x5000, R4 ;  /* 0x0000500011047824 */ /* 0x000fe400078e0204 */
[----:B------:R-:W-:-:S03]  /*d030*/  IMAD R10, R10, 0x50, RZ ;  /* 0x000000500a0a7824 */ /* 0x000fc600078e02ff */
[----:B------:R-:W-:Y:S01]  /*d040*/  IADD3 R4, R7, 0xa400, R4 ;  /* 0x0000a40007047810 */ /* 0x000fe20007ffe004 */
[----:B------:R-:W-:Y:S02]  /*d050*/  IMAD R7, R8, 0xa0, R10 ;  /* 0x000000a008077824 */ /* 0x000fe400078e020a */
[----:B------:R-:W-:-:S07]  /*d060*/  VIADD R8, R6, 0x29870 ;  /* 0x0002987006087836 */ /* 0x000fce0000000000 */
.L_x_206:
        /* <DEDUP_REMOVED lines=8> */
[----:B------:R1:W-:Y:S02]  /*d0f0*/  UTMALDG.4D.MULTICAST [UR8], [UR4], UR6, desc[UR14] ;  /* 0x00000e08040073b4 */ /* 0x0003e40008019806 */
[----:B-1----:R-:W-:Y:S05]  /*d100*/  @P0 BRA.U.ANY `(.L_x_206) ;  /* 0xfffffffd00d80947 */ /* 0x002fea000393ffff */
[----:B------:R-:W1:Y:S01]  /*d110*/  SYNCS.PHASECHK.TRANS64.TRYWAIT P0, [R6+URZ+0x29840], R5 ;  /* 0x02984005060075a7 */ /* 0x000e62000800017f */
[----:B------:R-:W-:Y:S04]  /*d120*/  BSSY B1, `(.L_x_207) ;  /* 0x0000002000017945 */ /* 0x000fe80003800000 */
[----:B-1----:R-:W-:Y:S05]  /*d130*/  @!P0 BRA `(.L_x_208) ;  /* 0x0000001c00f88947 */ /* 0x002fea0003800000 */
.L_x_263:
[----:B------:R-:W-:Y:S05]  /*d140*/  BSYNC B1 ;  /* 0x0000000000017941 */ /* 0x000fea0003800000 */
.L_x_207:
[----:B------:R-:W4:Y:S02]  /*d150*/  S2R R4, SR_TID.X ;  /* 0x0000000000047919 */ /* 0x000f240000002100 */
[----:B----4-:R-:W-:-:S04]  /*d160*/  LOP3.LUT R4, R4, 0x7f, RZ, 0xc0, !PT ;  /* 0x0000007f04047812 */ /* 0x010fc800078ec0ff */
[----:B------:R-:W-:-:S13]  /*d170*/  ISETP.NE.AND P0, PT, R4, RZ, PT ;  /* 0x000000ff0400720c */ /* 0x000fda0003f05270 */
[----:B------:R-:W-:-:S04]  /*d180*/  @!P0 IMAD.MOV.U32 R4, RZ, RZ, 0x7800 ;  /* 0x00007800ff048424 */ /* 0x000fc800078e00ff */
[----:B------:R4:W-:Y:S01]  /*d190*/  @!P0 SYNCS.ARRIVE.TRANS64 RZ, [R6+URZ+0x29830], R4 ;  /* 0x0298300406ff89a7 */ /* 0x0009e2000800003f */
[----:B------:R-:W-:Y:S05]  /*d1a0*/  @P1 BRA `(.L_x_209) ;  /* 0x0000000000041947 */ /* 0x000fea0003800000 */
[----:B------:R-:W-:Y:S01]  /*d1b0*/  BPT.TRAP 0x1 ;  /* 0x000000040000795c */ /* 0x000fe20000300000 */
.L_x_209:
[----:B------:R-:W-:Y:S01]  /*d1c0*/  LOP3.LUT P0, RZ, R19, 0x2, RZ, 0xc0, !PT ;  /* 0x0000000213ff7812 */ /* 0x000fe2000780c0ff */
[----:B------:R-:W-:-:S12]  /*d1d0*/  BSSY B1, `(.L_x_210) ;  /* 0x0000003000017945 */ /* 0x000fd80003800000 */
[----:B------:R-:W-:Y:S05]  /*d1e0*/  @P0 BRA `(.L_x_211) ;  /* 0x0000000000040947 */ /* 0x000fea0003800000 */
[----:B------:R-:W-:Y:S01]  /*d1f0*/  BPT.TRAP 0x1 ;  /* 0x000000040000795c */ /* 0x000fe20000300000 */
.L_x_211:
[----:B------:R-:W-:Y:S05]  /*d200*/  BSYNC B1 ;  /* 0x0000000000017941 */ /* 0x000fea0003800000 */
.L_x_210:
[----:B----4-:R-:W4:Y:S01]  /*d210*/  S2R R4, SR_CgaCtaId ;  /* 0x0000000000047919 */ /* 0x010f220000008800 */
[----:B------:R-:W-:Y:S01]  /*d220*/  R2UR UR10, R9 ;  /* 0x00000000090a72ca */ /* 0x000fe200000e0000 */
[----:B------:R-:W-:Y:S01]  /*d230*/  UIADD3 UR4, UP0, UR52, 0x370, URZ ;  /* 0x0000037034047890 */ /* 0x000fe2000ff1e03f */
[----:B------:R-:W-:Y:S01]  /*d240*/  PLOP3.LUT P0, PT, PT, PT, PT, 0x80, 0x0 ;  /* 0x000000000000781c */ /* 0x000fe20003f0f070 */
[----:B-1-3--:R-:W-:Y:S01]  /*d250*/  VIADD R6, R6, 0x29830 ;  /* 0x0002983006067836 */ /* 0x00afe20000000000 */
[----:B------:R-:W-:Y:S01]  /*d260*/  UMOV UR6, 0x30000 ;  /* 0x0003000000067882 */ /* 0x000fe20000000000 */
[----:B------:R-:W-:Y:S01]  /*d270*/  UIADD3.X UR5, URZ, UR53, URZ, UP0, !UPT ;  /* 0x000000353f057290 */ /* 0x000fe200087fe43f */
[----:B------:R-:W-:Y:S01]  /*d280*/  UMOV UR14, 0x0 ;  /* 0x00000000000e7882 */ /* 0x000fe20000000000 */
[----:B------:R-:W-:Y:S01]  /*d290*/  UMOV UR15, 0x14f00000 ;  /* 0x14f00000000f7882 */ /* 0x000fe20000000000 */
[----:B----4-:R-:W-:-:S05]  /*d2a0*/  LOP3.LUT R4, R4, 0x1, RZ, 0xc0, !PT ;  /* 0x0000000104047812 */ /* 0x010fca00078ec0ff */
[----:B------:R-:W-:-:S04]  /*d2b0*/  IMAD R4, R4, 0x1400, RZ ;  /* 0x0000140004047824 */ /* 0x000fc800078e02ff */
[----:B------:R-:W-:-:S04]  /*d2c0*/  IMAD R4, R17, 0x7800, R4 ;  /* 0x0000780011047824 */ /* 0x000fc800078e0204 */
[----:B------:R-:W-:-:S04]  /*d2d0*/  VIADD R4, R4, UR41 ;  /* 0x0000002904047c36 */ /* 0x000fc80008000000 */
[----:B------:R-:W-:-:S07]  /*d2e0*/  VIADD R5, R4, 0x1a400 ;  /* 0x0001a40004057836 */ /* 0x000fce0000000000 */
.L_x_212:
        /* <DEDUP_REMOVED lines=10> */
[----:B------:R-:W-:Y:S01]  /*d390*/  PLOP3.LUT P0, PT, PT, PT, PT, 0x80, 0x0 ;  /* 0x000000000000781c */ /* 0x000fe20003f0f070 */
[----:B------:R-:W-:Y:S01]  /*d3a0*/  VIADD R5, R4, 0x1cc00 ;  /* 0x0001cc0004057836 */ /* 0x000fe20000000000 */
[----:B------:R-:W-:Y:S01]  /*d3b0*/  UMOV UR6, 0x30000 ;  /* 0x0003000000067882 */ /* 0x000fe20000000000 */
[----:B------:R-:W-:Y:S01]  /*d3c0*/  UMOV UR14, 0x0 ;  /* 0x00000000000e7882 */ /* 0x000fe20000000000 */
[----:B------:R-:W-:Y:S01]  /*d3d0*/  UMOV UR15, 0x14f00000 ;  /* 0x14f00000000f7882 */ /* 0x000fe20000000000 */
[----:B------:R-:W-:-:S08]  /*d3e0*/  UMOV UR10, 0x40 ;  /* 0x00000040000a7882 */ /* 0x000fd00000000000 */
.L_x_213:
        /* <DEDUP_REMOVED lines=16> */
.L_x_214:
        /* <DEDUP_REMOVED lines=9> */
[----:B---3--:R-:W-:Y:S05]  /*d580*/  @P0 BRA.U.ANY `(.L_x_214) ;  /* 0xfffffffd00d80947 */ /* 0x008fea000393ffff */
.L_x_199:
[----:B------:R-:W-:Y:S05]  /*d590*/  BSYNC B0 ;  /* 0x0000000000007941 */ /* 0x000fea0003800000 */
.L_x_198:
[----:B------:R-:W-:-:S05]  /*d5a0*/  IMAD.U32 R4, RZ, RZ, UR42 ;  /* 0x0000002aff047e24 */ /* 0x000fca000f8e00ff */
[----:B------:R-:W-:-:S13]  /*d5b0*/  ISETP.NE.AND P0, PT, R4, 0x3, PT ;  /* 0x000000030400780c */ /* 0x000fda0003f05270 */
[----:B------:R-:W-:Y:S05]  /*d5c0*/  @!P0 BRA `(.L_x_215) ;  /* 0x0000000000048947 */ /* 0x000fea0003800000 */
[----:B------:R-:W-:Y:S01]  /*d5d0*/  BPT.TRAP 0x1 ;  /* 0x000000040000795c */ /* 0x000fe20000300000 */
.L_x_215:
[----:B------:R-:W-:Y:S01]  /*d5e0*/  IMAD.U32 R4, RZ, RZ, UR47 ;  /* 0x0000002fff047e24 */ /* 0x000fe2000f8e00ff */
[----:B------:R-:W-:Y:S01]  /*d5f0*/  LEA R18, R3, UR41, 0x3 ;  /* 0x0000002903127c11 */ /* 0x000fe2000f8e18ff */
[----:B------:R-:W-:Y:S03]  /*d600*/  BSSY B0, `(.L_x_216) ;  /* 0x0000006000007945 */ /* 0x000fe60003800000 */
[----:B------:R-:W-:Y:S02]  /*d610*/  ISETP.NE.AND P1, PT, R4, 0x3, PT ;  /* 0x000000030400780c */ /* 0x000fe40003f25270 */
[----:B------:R-:W-:-:S04]  /*d620*/  LOP3.LUT R4, R0, 0x1, RZ, 0x3c, !PT ;  /* 0x0000000100047812 */ /* 0x000fc800078e3cff */
[----:B------:R-:W-:-:S04]  /*d630*/  SHF.L.U32 R4, R4, 0x1f, RZ ;  /* 0x0000001f04047819 */ /* 0x000fc800000006ff */
[----:B------:R-:W3:Y:S02]  /*d640*/  SYNCS.PHASECHK.TRANS64.TRYWAIT P2, [R18+URZ+0x29870], R4 ;  /* 0x02987004120075a7 */ /* 0x000ee4000804017f */
[----:B---3--:R-:W-:Y:S05]  /*d650*/  @!P2 BRA `(.L_x_217) ;  /* 0x0000001800c4a947 */ /* 0x008fea0003800000 */
.L_x_264:
[----:B------:R-:W-:Y:S05]  /*d660*/  BSYNC B0 ;  /* 0x0000000000007941 */ /* 0x000fea0003800000 */
.L_x_216:
[----:B------:R-:W-:Y:S05]  /*d670*/  @!P1 BRA `(.L_x_218) ;  /* 0x0000000000049947 */ /* 0x000fea0003800000 */
[----:B------:R-:W-:Y:S01]  /*d680*/  BPT.TRAP 0x1 ;  /* 0x000000040000795c */ /* 0x000fe20000300000 */
.L_x_218:
[----:B------:R-:W-:Y:S01]  /*d690*/  SHF.L.U32 R0, R0, 0x1f, RZ ;  /* 0x0000001f00007819 */ /* 0x000fe200000006ff */
[----:B------:R-:W-:-:S03]  /*d6a0*/  IMAD R12, R3, 0x5000, RZ ;  /* 0x00005000030c7824 */ /* 0x000fc600078e02ff */
[----:B------:R-:W4:Y:S02]  /*d6b0*/  SYNCS.PHASECHK.TRANS64.TRYWAIT P2, [R18+URZ+0x29860], R0 ;  /* 0x02986000120075a7 */ /* 0x000f24000804017f */
[----:B----4-:R-:W-:Y:S05]  /*d6c0*/  @!P2 BRA `(.L_x_219) ;  /* 0x0000001800bca947 */ /* 0x010fea0003800000 */
.L_x_265:
[----:B------:R-:W4:Y:S04]  /*d6d0*/  LDL R3, [R1+0x18] ;  /* 0x0000180001037983 */ /* 0x000f280000100800 */
[----:B------:R-:W5:Y:S04]  /*d6e0*/  LDL R6, [R1+0x1c] ;  /* 0x00001c0001067983 */ /* 0x000f680000100800 */
[----:B------:R-:W2:Y:S01]  /*d6f0*/  LDL R13, [R1+0x14] ;  /* 0x00001400010d7983 */ /* 0x000ea20000100800 */
[----:B------:R-:W-:Y:S05]  /*d700*/  WARPSYNC.ALL ;  /* 0x0000000000007948 */ /* 0x000fea0003800000 */
[----:B----4-:R-:W-:-:S05]  /*d710*/  LOP3.LUT R0, R12, R3, RZ, 0xfc, !PT ;  /* 0x000000030c007212 */ /* 0x010fca00078efcff */
[----:B-1----:R-:W3:Y:S01]  /*d720*/  LDSM.16.MT88.4 R8, [R0+UR41+0xa400] ;  /* 0x00a400290008783b */ /* 0x002ee20008004200 */
[----:B------:R-:W-:Y:S01]  /*d730*/  VIADD R3, R0, UR41 ;  /* 0x0000002900037c36 */ /* 0x000fe20008000000 */
[----:B--2---:R-:W-:-:S03]  /*d740*/  LOP3.LUT R20, R12, R13, RZ, 0xfc, !PT ;  /* 0x0000000d0c147212 */ /* 0x004fc600078efcff */
[----:B-----5:R-:W-:Y:S02]  /*d750*/  IMAD.IADD R3, R6, 0x1, R3 ;  /* 0x0000000106037824 */ /* 0x020fe400078e0203 */
[----:B------:R-:W-:Y:S01]  /*d760*/  VIADD R20, R20, UR41 ;  /* 0x0000002914147c36 */ /* 0x000fe20008000000 */
[C-C-:B---3--:R-:W-:Y:S02]  /*d770*/  PRMT R4, R8.reuse, 0x6420, R9.reuse ;  /* 0x0000642008047816 */ /* 0x148fe40000000009 */
[----:B------:R-:W-:Y:S02]  /*d780*/  PRMT R5, R8, 0x7531, R9 ;  /* 0x0000753108057816 */ /* 0x000fe40000000009 */
[C-C-:B------:R-:W-:Y:S02]  /*d790*/  PRMT R6, R10.reuse, 0x6420, R11.reuse ;  /* 0x000064200a067816 */ /* 0x140fe4000000000b */
[----:B------:R-:W-:Y:S02]  /*d7a0*/  PRMT R7, R10, 0x7531, R11 ;  /* 0x000075310a077816 */ /* 0x000fe4000000000b */
[----:B------:R-:W1:Y:S04]  /*d7b0*/  LDSM.16.MT88.4 R8, [R3+0xa400] ;  /* 0x00a400000308783b */ /* 0x000e680000004200 */
[----:B------:R-:W-:Y:S01]  /*d7c0*/  STSM.16.M88.4 [R20+0x400], R4 ;  /* 0x0004000414007844 */ /* 0x000fe20000000200 */
[----:B-1----:R-:W-:-:S02]  /*d7d0*/  PRMT R12, R8, 0x6420, R9 ;  /* 0x00006420080c7816 */ /* 0x002fc40000000009 */
[----:B------:R-:W-:Y:S02]  /*d7e0*/  PRMT R13, R8, 0x7531, R9 ;  /* 0x00007531080d7816 */ /* 0x000fe40000000009 */
[C-C-:B------:R-:W-:Y:S02]  /*d7f0*/  PRMT R14, R10.reuse, 0x6420, R11.reuse ;  /* 0x000064200a0e7816 */ /* 0x140fe4000000000b */
[----:B------:R-:W-:-:S05]  /*d800*/  PRMT R15, R10, 0x7531, R11 ;  /* 0x000075310a0f7816 */ /* 0x000fca000000000b */
[----:B------:R-:W-:Y:S04]  /*d810*/  STSM.16.M88.4 [R20+0xc00], R12 ;  /* 0x000c000c14007844 */ /* 0x000fe80000000200 */
[----:B------:R-:W1:Y:S02]  /*d820*/  LDSM.16.MT88.4 R8, [R0+UR41+0xb400] ;  /* 0x00b400290008783b */ /* 0x000e640008004200 */
[C-C-:B-1----:R-:W-:Y:S02]  /*d830*/  PRMT R4, R8.reuse, 0x6420, R9.reuse ;  /* 0x0000642008047816 */ /* 0x142fe40000000009 */
[----:B------:R-:W-:Y:S02]  /*d840*/  PRMT R5, R8, 0x7531, R9 ;  /* 0x0000753108057816 */ /* 0x000fe40000000009 */
[----:B------:R-:W-:-:S02]  /*d850*/  PRMT R6, R10, 0x6420, R11 ;  /* 0x000064200a067816 */ /* 0x000fc4000000000b */
[----:B------:R-:W-:Y:S02]  /*d860*/  PRMT R7, R10, 0x7531, R11 ;  /* 0x000075310a077816 */ /* 0x000fe4000000000b */
[----:B------:R-:W1:Y:S04]  /*d870*/  LDSM.16.MT88.4 R8, [R3+0xb400] ;  /* 0x00b400000308783b */ /* 0x000e680000004200 */
[----:B------:R-:W-:Y:S01]  /*d880*/  STSM.16.M88.4 [R20+0x1400], R4 ;  /* 0x0014000414007844 */ /* 0x000fe20000000200 */
[C-C-:B-1----:R-:W-:Y:S02]  /*d890*/  PRMT R12, R8.reuse, 0x6420, R9.reuse ;  /* 0x00006420080c7816 */ /* 0x142fe40000000009 */
[----:B------:R-:W-:Y:S02]  /*d8a0*/  PRMT R13, R8, 0x7531, R9 ;  /* 0x00007531080d7816 */ /* 0x000fe40000000009 */
[----:B------:R-:W-:-:S02]  /*d8b0*/  PRMT R14, R10, 0x6420, R11 ;  /* 0x000064200a0e7816 */ /* 0x000fc4000000000b */
        /* <DEDUP_REMOVED lines=20> */
[----:B------:R1:W-:Y:S02]  /*da00*/  STSM.16.M88.4 [R20+0x3400], R4 ;  /* 0x0034000414007844 */ /* 0x0003e40000000200 */
[C-C-:B-1----:R-:W-:Y:S02]  /*da10*/  PRMT R4, R8.reuse, 0x6420, R9.reuse ;  /* 0x0000642008047816 */ /* 0x142fe40000000009 */
[----:B------:R-:W-:-:S02]  /*da20*/  PRMT R5, R8, 0x7531, R9 ;  /* 0x0000753108057816 */ /* 0x000fc40000000009 */
[C-C-:B------:R-:W-:Y:S02]  /*da30*/  PRMT R6, R10.reuse, 0x6420, R11.reuse ;  /* 0x000064200a067816 */ /* 0x140fe4000000000b */
[----:B------:R-:W-:-:S05]  /*da40*/  PRMT R7, R10, 0x7531, R11 ;  /* 0x000075310a077816 */ /* 0x000fca000000000b */
[----:B------:R-:W-:Y:S04]  /*da50*/  STSM.16.M88.4 [R20+0x3c00], R4 ;  /* 0x003c000414007844 */ /* 0x000fe80000000200 */
[----:B------:R-:W1:Y:S04]  /*da60*/  LDSM.16.MT88.4 R12, [R0+UR41+0xe400] ;  /* 0x00e40029000c783b */ /* 0x000e680008004200 */
[----:B------:R-:W2:Y:S01]  /*da70*/  LDSM.16.MT88.4 R4, [R3+0xe400] ;  /* 0x00e400000304783b */ /* 0x000ea20000004200 */
[C-C-:B-1----:R-:W-:Y:S02]  /*da80*/  PRMT R8, R12.reuse, 0x6420, R13.reuse ;  /* 0x000064200c087816 */ /* 0x142fe4000000000d */
[----:B------:R-:W-:-:S02]  /*da90*/  PRMT R9, R12, 0x7531, R13 ;  /* 0x000075310c097816 */ /* 0x000fc4000000000d */
[C-C-:B------:R-:W-:Y:S02]  /*daa0*/  PRMT R10, R14.reuse, 0x6420, R15.reuse ;  /* 0x000064200e0a7816 */ /* 0x140fe4000000000f */
[----:B------:R-:W-:-:S05]  /*dab0*/  PRMT R11, R14, 0x7531, R15 ;  /* 0x000075310e0b7816 */ /* 0x000fca000000000f */
[----:B------:R2:W-:Y:S02]  /*dac0*/  STSM.16.M88.4 [R20+0x4400], R8 ;  /* 0x0044000814007844 */ /* 0x0005e40000000200 */
[C-C-:B--2---:R-:W-:Y:S02]  /*dad0*/  PRMT R8, R4.reuse, 0x6420, R5.reuse ;  /* 0x0000642004087816 */ /* 0x144fe40000000005 */
        /* <DEDUP_REMOVED lines=9> */
[----:B--2---:R-:W2:Y:S01]  /*db70*/  FENCE.VIEW.ASYNC.S ;  /* 0x00000000000073c6 */ /* 0x004ea20000000000 */
[----:B------:R-:W-:Y:S05]  /*db80*/  @!P1 BRA `(.L_x_220) ;  /* 0x0000000000049947 */ /* 0x000fea0003800000 */
[----:B------:R-:W-:Y:S01]  /*db90*/  BPT.TRAP 0x1 ;  /* 0x000000040000795c */ /* 0x000fe20000300000 */
.L_x_220:
[----:B--2---:R2:W-:Y:S01]  /*dba0*/  SYNCS.ARRIVE.TRANS64.A1T0 RZ, [R18+URZ+0x29850], RZ ;  /* 0x029850ff12ff79a7 */ /* 0x0045e2000810003f */
[----:B------:R-:W-:Y:S06]  /*dbb0*/  BAR.SYNC.DEFER_BLOCKING 0x2, 0x80 ;  /* 0x0082000000007b1d */ /* 0x000fec0000010000 */
[----:B------:R-:W-:Y:S05]  /*dbc0*/  @!P0 BRA `(.L_x_221) ;  /* 0x0000000000048947 */ /* 0x000fea0003800000 */
[----:B------:R-:W-:Y:S01]  /*dbd0*/  BPT.TRAP 0x1 ;  /* 0x000000040000795c */ /* 0x000fe20000300000 */
.L_x_221:
[----:B------:R-:W3:Y:S04]  /*dbe0*/  LDL R3, [R1+0xc] ;  /* 0x00000c0001037983 */ /* 0x000ee80000100800 */
[----:B------:R-:W4:Y:S01]  /*dbf0*/  LDL R0, [R1+0x10] ;  /* 0x0000100001007983 */ /* 0x000f220000100800 */
[----:B---3--:R-:W-:-:S13]  /*dc00*/  ISETP.NE.AND P0, PT, R3, RZ, PT ;  /* 0x000000ff0300720c */ /* 0x008fda0003f05270 */
[----:B--2---:R-:W-:-:S05]  /*dc10*/  @P0 VIADD R18, R18, 0x29880 ;  /* 0x0002988012120836 */ /* 0x004fca0000000000 */
[----:B----4-:R-:W-:-:S04]  /*dc20*/  @P0 PRMT R18, R0, 0x654, R18 ;  /* 0x0000065400120816 */ /* 0x010fc80000000012 */
[----:B------:R2:W-:Y:S01]  /*dc30*/  @P0 SYNCS.ARRIVE.TRANS64.RED.A1T0 RZ, [R18+URZ], RZ ;  /* 0x000000ff12ff09a7 */ /* 0x0005e2000810043f */
[----:B------:R-:W-:Y:S02]  /*dc40*/  BPT.TRAP 0x1 ;  /* 0x000000040000795c */ /* 0x000fe40000300000 */
[----:B------:R3:W5:Y:S01]  /*dc50*/  LDL R0, [R1] ;  /* 0x0000000001007983 */ /* 0x0007620000100800 */
[C---:B------:R-:W-:Y:S01]  /*dc60*/  ISETP.GT.AND P0, PT, R2.reuse, RZ, PT ;  /* 0x000000ff0200720c */ /* 0x040fe20003f04270 */
[----:B------:R-:W-:Y:S02]  /*dc70*/  VIADD R2, R2, 0xffffffff ;  /* 0xffffffff02027836 */ /* 0x000fe40000000000 */
[----:B------:R-:W-:-:S10]  /*dc80*/  IMAD.MOV.U32 R3, RZ, RZ, R17 ;  /* 0x000000ffff037224 */ /* 0x000fd400078e0011 */
[----:B---3--:R-:W-:Y:S05]  /*dc90*/  @P0 BRA `(.L_x_222) ;  /* 0xffffffec00d40947 */ /* 0x008fea000383ffff */
.L_x_197:
[----:B--2--5:R-:W-:-:S05]  /*dca0*/  IMAD.U32 R0, RZ, RZ, UR42 ;  /* 0x0000002aff007e24 */ /* 0x024fca000f8e00ff */
[----:B------:R-:W-:-:S13]  /*dcb0*/  ISETP.NE.AND P0, PT, R0, 0x3, PT ;  /* 0x000000030000780c */ /* 0x000fda0003f05270 */
[----:B------:R-:W-:Y:S05]  /*dcc0*/  @!P0 BRA `(.L_x_223) ;  /* 0x0000000000048947 */ /* 0x000fea0003800000 */
[----:B------:R-:W-:Y:S01]  /*dcd0*/  BPT.TRAP 0x1 ;  /* 0x000000040000795c */ /* 0x000fe20000300000 */
.L_x_223:
[----:B------:R-:W2:Y:S01]  /*dce0*/  LDL R0, [R1] ;  /* 0x0000000001007983 */ /* 0x000ea20000100800 */
        /* <DEDUP_REMOVED lines=8> */
.L_x_266:
[----:B------:R-:W-:Y:S05]  /*dd70*/  BSYNC B0 ;  /* 0x0000000000007941 */ /* 0x000fea0003800000 */
.L_x_224:
[----:B------:R-:W-:Y:S05]  /*dd80*/  @!P1 BRA `(.L_x_226) ;  /* 0x0000000000049947 */ /* 0x000fea0003800000 */
[----:B------:R-:W-:Y:S01]  /*dd90*/  BPT.TRAP 0x1 ;  /* 0x000000040000795c */ /* 0x000fe20000300000 */
.L_x_226:
[----:B------:R-:W2:Y:S02]  /*dda0*/  LDL R0, [R1] ;  /* 0x0000000001007983 */ /* 0x000ea40000100800 */
[----:B--2---:R-:W-:-:S04]  /*ddb0*/  SHF.L.U32 R3, R0, 0x1f, RZ ;  /* 0x0000001f00037819 */ /* 0x004fc800000006ff */
[----:B------:R-:W2:Y:S02]  /*ddc0*/  SYNCS.PHASECHK.TRANS64.TRYWAIT P2, [R16+URZ+0x29860], R3 ;  /* 0x02986003100075a7 */ /* 0x000ea4000804017f */
[----:B--2---:R-:W-:Y:S05]  /*ddd0*/  @!P2 BRA `(.L_x_227) ;  /* 0x000000140020a947 */ /* 0x004fea0003800000 */
.L_x_267:
[----:B------:R-:W3:Y:S04]  /*dde0*/  LDL R2, [R1+0x18] ;  /* 0x0000180001027983 */ /* 0x000ee80000100800 */
[----:B-1----:R-:W4:Y:S04]  /*ddf0*/  LDL R10, [R1+0x1c] ;  /* 0x00001c00010a7983 */ /* 0x002f280000100800 */
[----:B------:R-:W5:Y:S01]  /*de00*/  LDL R12, [R1+0x14] ;  /* 0x00001400010c7983 */ /* 0x000f620000100800 */
[----:B------:R-:W-:Y:S01]  /*de10*/  IMAD R0, R17, 0x5000, RZ ;  /* 0x0000500011007824 */ /* 0x000fe200078e02ff */
[----:B------:R-:W-:Y:S05]  /*de20*/  WARPSYNC.ALL ;  /* 0x0000000000007948 */ /* 0x000fea0003800000 */
[----:B---3--:R-:W-:-:S05]  /*de30*/  LOP3.LUT R2, R0, R2, RZ, 0xfc, !PT ;  /* 0x0000000200027212 */ /* 0x008fca00078efcff */
[----:B------:R-:W1:Y:S01]  /*de40*/  LDSM.16.MT88.4 R4, [R2+UR41+0xa400] ;  /* 0x00a400290204783b */ /* 0x000e620008004200 */
[----:B--2---:R-:W-:Y:S01]  /*de50*/  VIADD R3, R2, UR41 ;  /* 0x0000002902037c36 */ /* 0x004fe20008000000 */
[----:B-----5:R-:W-:-:S03]  /*de60*/  LOP3.LUT R0, R0, R12, RZ, 0xfc, !PT ;  /* 0x0000000c00007212 */ /* 0x020fc600078efcff */
[----:B----4-:R-:W-:Y:S02]  /*de70*/  IMAD.IADD R3, R10, 0x1, R3 ;  /* 0x000000010a037824 */ /* 0x010fe400078e0203 */
[----:B------:R-:W-:Y:S01]  /*de80*/  VIADD R0, R0, UR41 ;  /* 0x0000002900007c36 */ /* 0x000fe20008000000 */
[C-C-:B-1----:R-:W-:Y:S02]  /*de90*/  PRMT R8, R4.reuse, 0x6420, R5.reuse ;  /* 0x0000642004087816 */ /* 0x142fe40000000005 */
[----:B------:R-:W-:Y:S02]  /*dea0*/  PRMT R9, R4, 0x7531, R5 ;  /* 0x0000753104097816 */ /* 0x000fe40000000005 */
[C-C-:B------:R-:W-:Y:S02]  /*deb0*/  PRMT R10, R6.reuse, 0x6420, R7.reuse ;  /* 0x00006420060a7816 */ /* 0x140fe40000000007 */
[----:B------:R-:W-:Y:S02]  /*dec0*/  PRMT R11, R6, 0x7531, R7 ;  /* 0x00007531060b7816 */ /* 0x000fe40000000007 */
[----:B------:R-:W1:Y:S04]  /*ded0*/  LDSM.16.MT88.4 R4, [R3+0xa400] ;  /* 0x00a400000304783b */ /* 0x000e680000004200 */
[----:B------:R1:W-:Y:S02]  /*dee0*/  STSM.16.M88.4 [R0+0x400], R8 ;  /* 0x0004000800007844 */ /* 0x0003e40000000200 */
        /* <DEDUP_REMOVED lines=47> */
[----:B------:R2:W-:Y:S01]  /*e1e0*/  STSM.16.M88.4 [R0+0x4400], R12 ;  /* 0x0044000c00007844 */ /* 0x0005e20000000200 */
[C-C-:B-1----:R-:W-:Y:S02]  /*e1f0*/  PRMT R8, R4.reuse, 0x6420, R5.reuse ;  /* 0x0000642004087816 */ /* 0x142fe40000000005 */
        /* <DEDUP_REMOVED lines=12> */
.L_x_228:
[----:B-1----:R1:W-:Y:S01]  /*e2c0*/  SYNCS.ARRIVE.TRANS64.A1T0 RZ, [R16+URZ+0x29850], RZ ;  /* 0x029850ff10ff79a7 */ /* 0x0023e2000810003f */
[----:B------:R-:W-:Y:S06]  /*e2d0*/  BAR.SYNC.DEFER_BLOCKING 0x2, 0x80 ;  /* 0x0082000000007b1d */ /* 0x000fec0000010000 */
[----:B------:R-:W-:Y:S05]  /*e2e0*/  @!P0 BRA `(.L_x_229) ;  /* 0x0000000000048947 */ /* 0x000fea0003800000 */
[----:B------:R-:W-:Y:S01]  /*e2f0*/  BPT.TRAP 0x1 ;  /* 0x000000040000795c */ /* 0x000fe20000300000 */
.L_x_229:
[----:B------:R-:W3:Y:S04]  /*e300*/  LDL R2, [R1+0xc] ;  /* 0x00000c0001027983 */ /* 0x000ee80000100800 */
[----:B--2---:R-:W2:Y:S01]  /*e310*/  LDL R0, [R1+0x10] ;  /* 0x0000100001007983 */ /* 0x004ea20000100800 */
[----:B---3--:R-:W-:-:S13]  /*e320*/  ISETP.NE.AND P0, PT, R2, RZ, PT ;  /* 0x000000ff0200720c */ /* 0x008fda0003f05270 */
[----:B-1----:R-:W-:-:S05]  /*e330*/  @P0 VIADD R16, R16, 0x29880 ;  /* 0x0002988010100836 */ /* 0x002fca0000000000 */
[----:B--2---:R-:W-:-:S04]  /*e340*/  @P0 PRMT R16, R0, 0x654, R16 ;  /* 0x0000065400100816 */ /* 0x004fc80000000010 */
[----:B------:R1:W-:Y:S01]  /*e350*/  @P0 SYNCS.ARRIVE.TRANS64.RED.A1T0 RZ, [R16+URZ], RZ ;  /* 0x000000ff10ff09a7 */ /* 0x0003e2000810043f */
[----:B------:R-:W-:Y:S02]  /*e360*/  BPT.TRAP 0x1 ;  /* 0x000000040000795c */ /* 0x000fe40000300000 */
[----:B------:R-:W2:Y:S01]  /*e370*/  LDL.LU R2, [R1] ;  /* 0x0000000001027983 */ /* 0x000ea20000300800 */
[----:B------:R-:W3:Y:S01]  /*e380*/  LDC R0, c[0x0][0xc34] ;  /* 0x00030d00ff007b82 */ /* 0x000ee20000000800 */
[----:B------:R-:W-:Y:S01]  /*e390*/  VIADD R17, R17, 0x1 ;  /* 0x0000000111117836 */ /* 0x000fe20000000000 */
[----:B------:R-:W-:Y:S02]  /*e3a0*/  UIADD3 UR50, UR43, UR50, URZ ;  /* 0x000000322b327290 */ /* 0x000fe4000fffe03f */
[----:B------:R-:W-:Y:S02]  /*e3b0*/  UIADD3 UR46, UR46, 0x1, URZ ;  /* 0x000000012e2e7890 */ /* 0x000fe4000fffe03f */
[----:B------:R-:W-:-:S04]  /*e3c0*/  ISETP.NE.AND P0, PT, R17, 0x2, PT ;  /* 0x000000021100780c */ /* 0x000fc80003f05270 */
[----:B------:R-:W-:Y:S02]  /*e3d0*/  SEL R17, R17, RZ, P0 ;  /* 0x000000ff11117207 */ /* 0x000fe40000000000 */
[----:B---3--:R-:W-:Y:S02]  /*e3e0*/  ISETP.LE.AND P1, PT, R0, UR50, PT ;  /* 0x0000003200007c0c */ /* 0x008fe4000bf23270 */
[----:B------:R-:W-:-:S04]  /*e3f0*/  SEL R0, RZ, 0x1, P0 ;  /* 0x00000001ff007807 */ /* 0x000fc80000000000 */
[----:B--2---:R-:W-:-:S05]  /*e400*/  LOP3.LUT R2, R2, R0, RZ, 0x3c, !PT ;  /* 0x0000000002027212 */ /* 0x004fca00078e3cff */
[----:B------:R2:W-:Y:S02]  /*e410*/  STL [R1], R2 ;  /* 0x0000000201007387 */ /* 0x0005e40000100800 */
[----:B------:R-:W-:Y:S05]  /*e420*/  @!P1 BRA `(.L_x_230) ;  /* 0xffffffcc00ac9947 */ /* 0x000fea000383ffff */
[----:B------:R-:W-:-:S12]  /*e430*/  ULOP3.LUT UR46, UR46, 0x1, URZ, 0xc, !UPT ;  /* 0x000000012e2e7892 */ /* 0x000fd8000f8e0c3f */
.L_x_177:
[----:B------:R-:W3:Y:S01]  /*e440*/  S2R R3, SR_CgaCtaId ;  /* 0x0000000000037919 */ /* 0x000ee20000008800 */
[----:B------:R-:W-:-:S04]  /*e450*/  MOV R0, 0x400 ;  /* 0x0000040000007802 */ /* 0x000fc80000000f00 */
[----:B---3--:R-:W-:Y:S01]  /*e460*/  LEA R8, R3, R0, 0x18 ;  /* 0x0000000003087211 */ /* 0x008fe200078ec0ff */
[----:B------:R-:W-:-:S05]  /*e470*/  IMAD.U32 R0, RZ, RZ, UR46 ;  /* 0x0000002eff007e24 */ /* 0x000fca000f8e00ff */
[----:B------:R-:W-:-:S04]  /*e480*/  SHF.L.U32 R0, R0, 0x1f, RZ ;  /* 0x0000001f00007819 */ /* 0x000fc800000006ff */
[----:B------:R-:W3:Y:S02]  /*e490*/  SYNCS.PHASECHK.TRANS64.TRYWAIT P0, [R8+URZ+0x29820], R0 ;  /* 0x02982000080075a7 */ /* 0x000ee4000800017f */
[----:B---3--:R-:W-:Y:S05]  /*e4a0*/  @!P0 BRA `(.L_x_231) ;  /* 0x0000000c00808947 */ /* 0x008fea0003800000 */
.L_x_268:
[----:B--2---:R-:W2:Y:S02]  /*e4b0*/  S2R R2, SR_TID.X ;  /* 0x0000000000027919 */ /* 0x004ea40000002100 */
[----:B--2---:R-:W-:-:S04]  /*e4c0*/  SHF.R.U32.HI R2, RZ, 0x5, R2 ;  /* 0x00000005ff027819 */ /* 0x004fc80000011602 */
[----:B------:R-:W-:-:S05]  /*e4d0*/  LOP3.LUT R2, R2, 0x3, RZ, 0xc0, !PT ;  /* 0x0000000302027812 */ /* 0x000fca00078ec0ff */
[----:B---3--:R-:W2:Y:S02]  /*e4e0*/  SHFL.IDX PT, R0, R2, RZ, 0x1f ;  /* 0x00001fff02007589 */ /* 0x008ea400000e0000 */
[----:B--2---:R-:W-:-:S13]  /*e4f0*/  ISETP.NE.AND P0, PT, R0, RZ, PT ;  /* 0x000000ff0000720c */ /* 0x004fda0003f05270 */
[----:B------:R-:W-:Y:S05]  /*e500*/  @P0 EXIT ;  /* 0x000000000000094d */ /* 0x000fea0003800000 */
[----:B------:R-:W-:Y:S01]  /*e510*/  ELECT P0, URZ, PT ;  /* 0x00000000003f782f */ /* 0x000fe20003800000 */
[----:B------:R-:W-:-:S12]  /*e520*/  BSSY B0, `(.L_x_232) ;  /* 0x0000028000007945 */ /* 0x000fd80003800000 */
[----:B------:R-:W-:Y:S05]  /*e530*/  @!P0 BRA `(.L_x_233) ;  /* 0x0000000000988947 */ /* 0x000fea0003800000 */
[----:B------:R-:W-:-:S06]  /*e540*/  ULOP3.LUT UR4, UR38, 0x2, URZ, 0xfc, !UPT ;  /* 0x0000000226047892 */ /* 0x000fcc000f8efc3f */
[----:B------:R-:W-:-:S05]  /*e550*/  IMAD.U32 R0, RZ, RZ, UR4 ;  /* 0x00000004ff007e24 */ /* 0x000fca000f8e00ff */
[----:B------:R-:W-:-:S13]  /*e560*/  ISETP.NE.AND P0, PT, R0, 0x3, PT ;  /* 0x000000030000780c */ /* 0x000fda0003f05270 */
[----:B------:R-:W-:Y:S05]  /*e570*/  @!P0 BRA `(.L_x_234) ;  /* 0x0000000000048947 */ /* 0x000fea0003800000 */
[----:B------:R-:W-:Y:S01]  /*e580*/  BPT.TRAP 0x1 ;  /* 0x000000040000795c */ /* 0x000fe20000300000 */
.L_x_234:
        /* <DEDUP_REMOVED lines=8> */
[----:B------:R-:W2:Y:S01]  /*e610*/  SYNCS.PHASECHK.TRANS64.TRYWAIT P1, [R5+URZ], R4 ;  /* 0x00000004050075a7 */ /* 0x000ea2000802017f */
[----:B------:R-:W-:-:S05]  /*e620*/  SEL R3, R2, RZ, P2 ;  /* 0x000000ff02037207 */ /* 0x000fca0001000000 */
[----:B------:R-:W-:Y:S01]  /*e630*/  IMAD R7, R3, 0x8, R0 ;  /* 0x0000000803077824 */ /* 0x000fe200078e0200 */
[----:B------:R-:W-:Y:S01]  /*e640*/  SHF.L.U32 R0, R6, 0x1f, RZ ;  /* 0x0000001f06007819 */ /* 0x000fe200000006ff */
[----:B--2---:R-:W-:Y:S06]  /*e650*/  @!P1 BRA `(.L_x_235) ;  /* 0x0000000c00289947 */ /* 0x004fec0003800000 */
.L_x_269:
[----:B------:R-:W3:Y:S02]  /*e660*/  SYNCS.PHASECHK.TRANS64.TRYWAIT P1, [R7+URZ], R0 ;  /* 0x00000000070075a7 */ /* 0x000ee4000802017f */
[----:B---3--:R-:W-:Y:S05]  /*e670*/  @!P1 BRA `(.L_x_236) ;  /* 0x0000000c00349947 */ /* 0x008fea0003800000 */
.L_x_270:
[----:B------:R-:W-:Y:S05]  /*e680*/  @!P0 BRA `(.L_x_237) ;  /* 0x0000000000048947 */ /* 0x000fea0003800000 */
[----:B------:R-:W-:Y:S01]  /*e690*/  BPT.TRAP 0x1 ;  /* 0x000000040000795c */ /* 0x000fe20000300000 */
.L_x_237:
[----:B------:R-:W-:-:S04]  /*e6a0*/  IMAD R17, R17, 0x8, R8 ;  /* 0x0000000811117824 */ /* 0x000fc800078e0208 */
[----:B------:R-:W4:Y:S02]  /*e6b0*/  SYNCS.PHASECHK.TRANS64.TRYWAIT P1, [R17+URZ+0x29860], R4 ;  /* 0x02986004110075a7 */ /* 0x000f24000802017f */
[----:B----4-:R-:W-:Y:S05]  /*e6c0*/  @!P1 BRA `(.L_x_238) ;  /* 0x0000000c00349947 */ /* 0x010fea0003800000 */
.L_x_271:
[----:B------:R-:W-:Y:S05]  /*e6d0*/  @!P0 BRA `(.L_x_239) ;  /* 0x0000000000048947 */ /* 0x000fea0003800000 */
[----:B------:R-:W-:Y:S01]  /*e6e0*/  BPT.TRAP 0x1 ;  /* 0x000000040000795c */ /* 0x000fe20000300000 */
.L_x_239:
[----:B------:R-:W-:-:S04]  /*e6f0*/  IMAD R3, R3, 0x8, R8 ;  /* 0x0000000803037824 */ /* 0x000fc800078e0208 */
[----:B------:R-:W5:Y:S02]  /*e700*/  SYNCS.PHASECHK.TRANS64.TRYWAIT P1, [R3+URZ+0x29860], R0 ;  /* 0x02986000030075a7 */ /* 0x000f64000802017f */
[----:B-----5:R-:W-:Y:S05]  /*e710*/  @!P1 BRA `(.L_x_240) ;  /* 0x0000000c00349947 */ /* 0x020fea0003800000 */
.L_x_272:
[----:B------:R-:W-:Y:S05]  /*e720*/  @!P0 BRA `(.L_x_241) ;  /* 0x0000000000048947 */ /* 0x000fea0003800000 */
[----:B------:R-:W-:Y:S01]  /*e730*/  BPT.TRAP 0x1 ;  /* 0x000000040000795c */ /* 0x000fe20000300000 */
.L_x_241:
[----:B------:R-:W5:Y:S02]  /*e740*/  SYNCS.PHASECHK.TRANS64.TRYWAIT P0, [R17+URZ+0x29880], R4 ;  /* 0x02988004110075a7 */ /* 0x000f64000800017f */
[----:B-----5:R-:W-:Y:S05]  /*e750*/  @!P0 BRA `(.L_x_242) ;  /* 0x0000000c00388947 */ /* 0x020fea0003800000 */
.L_x_243:
[----:B------:R0:W0:Y:S02]  /*e760*/  SYNCS.PHASECHK.TRANS64.TRYWAIT P0, [R3+URZ+0x29880], R0 ;  /* 0x02988000030075a7 */ /* 0x000024000800017f */
[----:B0-----:R-:W-:Y:S05]  /*e770*/  @!P0 NANOSLEEP.SYNCS 0x989680 ;  /* 0x009896800000895d */ /* 0x001fea0003900000 */
[----:B------:R-:W0:Y:S02]  /*e780*/  @!P0 SYNCS.PHASECHK.TRANS64 P0, [R3+URZ+0x29880], R0 ;  /* 0x02988000030085a7 */ /* 0x000e24000800007f */
[----:B0-----:R-:W-:Y:S05]  /*e790*/  @!P0 BRA `(.L_x_243) ;  /* 0xfffffffc00f08947 */ /* 0x001fea000383ffff */
.L_x_233:
[----:B------:R-:W-:Y:S05]  /*e7a0*/  BSYNC B0 ;  /* 0x0000000000007941 */ /* 0x000fea0003800000 */
.L_x_232:
[----:B------:R-:W-:Y:S05]  /*e7b0*/  EXIT ;  /* 0x000000000000794d */ /* 0x000fea0003800000 */
.L_x_145:
[----:B0-----:R-:W-:-:S04]  /*e7c0*/  IMAD.U32 R3, RZ, RZ, UR39 ;  /* 0x00000027ff037e24 */ /* 0x001fc8000f8e00ff */
[----:B------:R0:W1:Y:S03]  /*e7d0*/  SYNCS.PHASECHK.TRANS64.TRYWAIT P1, [R3+URZ+0x29800], R8 ;  /* 0x02980008030075a7 */ /* 0x000066000802017f */
[----:B-1----:R-:W-:Y:S05]  /*e7e0*/  @!P1 NANOSLEEP.SYNCS 0x989680 ;  /* 0x009896800000995d */ /* 0x002fea0003900000 */
[----:B------:R-:W1:Y:S02]  /*e7f0*/  @!P1 SYNCS.PHASECHK.TRANS64 P1, [R3+URZ+0x29800], R8 ;  /* 0x02980008030095a7 */ /* 0x000e64000802007f */
[----:B-1----:R-:W-:Y:S05]  /*e800*/  @!P1 BRA `(.L_x_145) ;  /* 0xfffffffc00ec9947 */ /* 0x002fea000383ffff */
[----:B------:R-:W-:Y:S05]  /*e810*/  BRA `(.L_x_244) ;  /* 0xffffff3000747947 */ /* 0x000fea000383ffff */
.L_x_149:
[----:B-1----:R1:W2:Y:S02]  /*e820*/  SYNCS.PHASECHK.TRANS64.TRYWAIT P1, [R3+URZ+0x29830], R4 ;  /* 0x02983004030075a7 */ /* 0x0022a4000802017f */
[----:B--2---:R-:W-:Y:S05]  /*e830*/  @!P1 NANOSLEEP.SYNCS 0x989680 ;  /* 0x009896800000995d */ /* 0x004fea0003900000 */
[----:B------:R-:W2:Y:S02]  /*e840*/  @!P1 SYNCS.PHASECHK.TRANS64 P1, [R3+URZ+0x29830], R4 ;  /* 0x02983004030095a7 */ /* 0x000ea4000802007f */
[----:B--2---:R-:W-:Y:S05]  /*e850*/  @!P1 BRA `(.L_x_149) ;  /* 0xfffffffc00f09947 */ /* 0x004fea000383ffff */
[----:B------:R-:W-:Y:S05]  /*e860*/  BRA `(.L_x_148) ;  /* 0xffffff3000907947 */ /* 0x000fea000383ffff */
.L_x_155:
[----:B-1----:R-:W-:-:S04]  /*e870*/  IMAD.U32 R8, RZ, RZ, UR6 ;  /* 0x00000006ff087e24 */ /* 0x002fc8000f8e00ff */
[----:B------:R1:W2:Y:S03]  /*e880*/  SYNCS.PHASECHK.TRANS64.TRYWAIT P1, [R8+URZ+0x29830], R7 ;  /* 0x02983007080075a7 */ /* 0x0002a6000802017f */
[----:B--2---:R-:W-:Y:S05]  /*e890*/  @!P1 NANOSLEEP.SYNCS 0x989680 ;  /* 0x009896800000995d */ /* 0x004fea0003900000 */
[----:B------:R-:W2:Y:S02]  /*e8a0*/  @!P1 SYNCS.PHASECHK.TRANS64 P1, [R8+URZ+0x29830], R7 ;  /* 0x02983007080095a7 */ /* 0x000ea4000802007f */
[----:B--2---:R-:W-:Y:S05]  /*e8b0*/  @!P1 BRA `(.L_x_155) ;  /* 0xfffffffc00ec9947 */ /* 0x004fea000383ffff */
[----:B------:R-:W-:Y:S05]  /*e8c0*/  BRA `(.L_x_152) ;  /* 0xffffff6800ec7947 */ /* 0x000fea000383ffff */
.L_x_159:
[----:B-1----:R-:W-:-:S04]  /*e8d0*/  IMAD.U32 R8, RZ, RZ, UR6 ;  /* 0x00000006ff087e24 */ /* 0x002fc8000f8e00ff */
[----:B------:R1:W2:Y:S03]  /*e8e0*/  SYNCS.PHASECHK.TRANS64.TRYWAIT P1, [R8+URZ+0x29850], R7 ;  /* 0x02985007080075a7 */ /* 0x0002a6000802017f */
[----:B--2---:R-:W-:Y:S05]  /*e8f0*/  @!P1 NANOSLEEP.SYNCS 0x989680 ;  /* 0x009896800000995d */ /* 0x004fea0003900000 */
[----:B------:R-:W2:Y:S02]  /*e900*/  @!P1 SYNCS.PHASECHK.TRANS64 P1, [R8+URZ+0x29850], R7 ;  /* 0x02985007080095a7 */ /* 0x000ea4000802007f */
[----:B--2---:R-:W-:Y:S05]  /*e910*/  @!P1 BRA `(.L_x_159) ;  /* 0xfffffffc00ec9947 */ /* 0x004fea000383ffff */
[----:B------:R-:W-:Y:S05]  /*e920*/  BRA `(.L_x_156) ;  /* 0xffffff7400f47947 */ /* 0x000fea000383ffff */
.L_x_166:
[----:B-1----:R-:W-:-:S04]  /*e930*/  IMAD.U32 R3, RZ, RZ, UR4 ;  /* 0x00000004ff037e24 */ /* 0x002fc8000f8e00ff */
[----:B------:R1:W2:Y:S03]  /*e940*/  SYNCS.PHASECHK.TRANS64.TRYWAIT P1, [R3+URZ+0x29850], R0 ;  /* 0x02985000030075a7 */ /* 0x0002a6000802017f */
[----:B--2---:R-:W-:Y:S05]  /*e950*/  @!P1 NANOSLEEP.SYNCS 0x989680 ;  /* 0x009896800000995d */ /* 0x004fea0003900000 */
[----:B------:R-:W2:Y:S02]  /*e960*/  @!P1 SYNCS.PHASECHK.TRANS64 P1, [R3+URZ+0x29850], R0 ;  /* 0x02985000030095a7 */ /* 0x000ea4000802007f */
[----:B--2---:R-:W-:Y:S05]  /*e970*/  @!P1 BRA `(.L_x_166) ;  /* 0xfffffffc00ec9947 */ /* 0x004fea000383ffff */
[----:B------:R-:W-:Y:S05]  /*e980*/  BRA `(.L_x_165) ;  /* 0xffffffa000547947 */ /* 0x000fea000383ffff */
.L_x_182:
[----:B------:R-:W-:Y:S02]  /*e990*/  IMAD.MOV.U32 R13, RZ, RZ, R18 ;  /* 0x000000ffff0d7224 */ /* 0x000fe400078e0012 */
[----:B------:R-:W-:Y:S02]  /*e9a0*/  IMAD.MOV.U32 R12, RZ, RZ, RZ ;  /* 0x000000ffff0c7224 */ /* 0x000fe400078e00ff */
[----:B------:R-:W-:Y:S02]  /*e9b0*/  IMAD.MOV.U32 R11, RZ, RZ, 0x1f ;  /* 0x0000001fff0b7424 */ /* 0x000fe400078e00ff */
[----:B------:R-:W-:-:S07]  /*e9c0*/  IMAD.MOV.U32 R15, RZ, RZ, -0x1 ;  /* 0xffffffffff0f7424 */ /* 0x000fce00078e00ff */
[----:B01----:R-:W-:Y:S05]  /*e9d0*/  WARPSYNC.COLLECTIVE R15, `(.L_x_245) ;  /* 0x000000000f087348 */ /* 0x003fea0003c00000 */
[----:B------:R2:W3:Y:S02]  /*e9e0*/  SHFL.IDX P6, R14, R13, R12, R11 ;  /* 0x0000000c0d0e7389 */ /* 0x0004e400000c000b */
[----:B0123--:R-:W-:Y:S01]  /*e9f0*/  ENDCOLLECTIVE ;  /* 0x000000000000791b */ /* 0x00ffe20003800000 */
.L_x_245:
[----:B------:R-:W-:Y:S05]  /*ea00*/  BRA `(.L_x_246) ;  /* 0xffffffd000407947 */ /* 0x000fea000383ffff */
.L_x_184:
[----:B------:R-:W-:Y:S01]  /*ea10*/  BSSY B0, `(.L_x_247) ;  /* 0x0000006000007945 */ /* 0x000fe20003800000 */
[----:B------:R-:W-:-:S07]  /*ea20*/  IMAD.MOV.U32 R15, RZ, RZ, -0x1 ;  /* 0xffffffffff0f7424 */ /* 0x000fce00078e00ff */
[----:B012---:R-:W-:Y:S05]  /*ea30*/  WARPSYNC.COLLECTIVE R15, `(.L_x_248) ;  /* 0x000000000f0c7348 */ /* 0x007fea0003c00000 */
[----:B------:R-:W-:Y:S02]  /*ea40*/  ELECT P6, UR62, PT ;  /* 0x00000000003e782f */ /* 0x000fe400038c0000 */
[----:B------:R-:W-:Y:S01]  /*ea50*/  MOV R14, UR62 ;  /* 0x0000003e000e7c02 */ /* 0x000fe20008000f00 */
[----:B012---:R-:W-:Y:S10]  /*ea60*/  ENDCOLLECTIVE ;  /* 0x000000000000791b */ /* 0x007ff40003800000 */
.L_x_248:
[----:B------:R-:W-:Y:S05]  /*ea70*/  BSYNC B0 ;  /* 0x0000000000007941 */ /* 0x000fea0003800000 */
.L_x_247:
[----:B------:R-:W-:Y:S05]  /*ea80*/  BRA `(.L_x_249) ;  /* 0xffffffd000487947 */ /* 0x000fea000383ffff */
.L_x_186:
[----:B---3--:R3:W4:Y:S02]  /*ea90*/  SYNCS.PHASECHK.TRANS64.TRYWAIT P0, [R2+URZ+0x29880], R3 ;  /* 0x02988003020075a7 */ /* 0x008724000800017f */
[----:B----4-:R-:W-:Y:S05]  /*eaa0*/  @!P0 NANOSLEEP.SYNCS 0x989680 ;  /* 0x009896800000895d */ /* 0x010fea0003900000 */
[----:B------:R-:W4:Y:S02]  /*eab0*/  @!P0 SYNCS.PHASECHK.TRANS64 P0, [R2+URZ+0x29880], R3 ;  /* 0x02988003020085a7 */ /* 0x000f24000800007f */
[----:B----4-:R-:W-:Y:S05]  /*eac0*/  @!P0 BRA `(.L_x_186) ;  /* 0xfffffffc00f08947 */ /* 0x010fea000383ffff */
[----:B------:R-:W-:Y:S05]  /*ead0*/  BRA `(.L_x_250) ;  /* 0xffffffd000947947 */ /* 0x000fea000383ffff */
.L_x_189:
[----:B0-----:R0:W4:Y:S02]  /*eae0*/  SYNCS.PHASECHK.TRANS64.TRYWAIT P0, [R2+URZ+0x29840], R3 ;  /* 0x02984003020075a7 */ /* 0x001124000800017f */
[----:B----4-:R-:W-:Y:S05]  /*eaf0*/  @!P0 NANOSLEEP.SYNCS 0x989680 ;  /* 0x009896800000895d */ /* 0x010fea0003900000 */
[----:B------:R-:W4:Y:S02]  /*eb00*/  @!P0 SYNCS.PHASECHK.TRANS64 P0, [R2+URZ+0x29840], R3 ;  /* 0x02984003020085a7 */ /* 0x000f24000800007f */
[----:B----4-:R-:W-:Y:S05]  /*eb10*/  @!P0 BRA `(.L_x_189) ;  /* 0xfffffffc00f08947 */ /* 0x010fea000383ffff */
[----:B------:R-:W-:Y:S05]  /*eb20*/  BRA `(.L_x_251) ;  /* 0xffffffd400107947 */ /* 0x000fea000383ffff */
.L_x_193:
[----:B------:R-:W-:Y:S02]  /*eb30*/  IMAD.MOV.U32 R13, RZ, RZ, R3 ;  /* 0x000000ffff0d7224 */ /* 0x000fe400078e0003 */
[----:B------:R-:W-:Y:S02]  /*eb40*/  IMAD.MOV.U32 R12, RZ, RZ, RZ ;  /* 0x000000ffff0c7224 */ /* 0x000fe400078e00ff */
[----:B------:R-:W-:Y:S02]  /*eb50*/  IMAD.MOV.U32 R11, RZ, RZ, 0x1c1f ;  /* 0x00001c1fff0b7424 */ /* 0x000fe400078e00ff */
[----:B------:R-:W-:Y:S02]  /*eb60*/  IMAD.MOV.U32 R15, RZ, RZ, -0x1 ;  /* 0xffffffffff0f7424 */ /* 0x000fe400078e00ff */
[----:B------:R-:W-:-:S07]  /*eb70*/  IMAD.IADD R0, R18, 0x1, R5 ;  /* 0x0000000112007824 */ /* 0x000fce00078e0205 */
[----:B0----5:R-:W-:Y:S05]  /*eb80*/  WARPSYNC.COLLECTIVE R15, `(.L_x_252) ;  /* 0x000000000f087348 */ /* 0x021fea0003c00000 */
[----:B------:R1:W2:Y:S02]  /*eb90*/  SHFL.IDX P6, R14, R13, R12, R11 ;  /* 0x0000000c0d0e7389 */ /* 0x0002a400000c000b */
[----:B012--5:R-:W-:Y:S01]  /*eba0*/  ENDCOLLECTIVE ;  /* 0x000000000000791b */ /* 0x027fe20003800000 */
.L_x_252:
[----:B------:R-:W-:Y:S02]  /*ebb0*/  VIADD R5, R0, 0x20 ;  /* 0x0000002000057836 */ /* 0x000fe40000000000 */
[----:B------:R-:W-:Y:S02]  /*ebc0*/  IMAD.MOV.U32 R13, RZ, RZ, R4 ;  /* 0x000000ffff0d7224 */ /* 0x000fe400078e0004 */
[----:B------:R-:W-:-:S07]  /*ebd0*/  IMAD.MOV.U32 R6, RZ, RZ, R14 ;  /* 0x000000ffff067224 */ /* 0x000fce00078e000e */
[----:B------:R-:W-:Y:S05]  /*ebe0*/  WARPSYNC.COLLECTIVE R15, `(.L_x_253) ;  /* 0x000000000f087348 */ /* 0x000fea0003c00000 */
[----:B------:R0:W1:Y:S02]  /*ebf0*/  SHFL.IDX P6, R14, R13, R12, R11 ;  /* 0x0000000c0d0e7389 */ /* 0x00006400000c000b */
[----:B01----:R-:W-:Y:S01]  /*ec00*/  ENDCOLLECTIVE ;  /* 0x000000000000791b */ /* 0x003fe20003800000 */
.L_x_253:
[----:B------:R-:W-:Y:S02]  /*ec10*/  ULDC UR4, c[0x0][0x288] ;  /* 0x0000a20000047ab9 */ /* 0x000fe40000000800 */
[----:B------:R-:W-:-:S05]  /*ec20*/  IMAD R2, R8, UR4, RZ ;  /* 0x0000000408027c24 */ /* 0x000fca000f8e02ff */
[----:B------:R-:W-:Y:S01]  /*ec30*/  ISETP.GE.AND P2, PT, R0, R2, PT ;  /* 0x000000020000720c */ /* 0x000fe20003f46270 */
[----:B------:R-:W-:Y:S02]  /*ec40*/  IMAD.MOV.U32 R13, RZ, RZ, R3 ;  /* 0x000000ffff0d7224 */ /* 0x000fe400078e0003 */
[----:B------:R-:W-:Y:S02]  /*ec50*/  IMAD.MOV.U32 R12, RZ, RZ, 0x1 ;  /* 0x00000001ff0c7424 */ /* 0x000fe400078e00ff */
[----:B------:R-:W-:-:S08]  /*ec60*/  IMAD.MOV.U32 R7, RZ, RZ, R14 ;  /* 0x000000ffff077224 */ /* 0x000fd000078e000e */
[----:B------:R-:W-:Y:S05]  /*ec70*/  WARPSYNC.COLLECTIVE R15, `(.L_x_254) ;  /* 0x000000000f087348 */ /* 0x000fea0003c00000 */
[----:B------:R0:W1:Y:S02]  /*ec80*/  SHFL.IDX P6, R14, R13, R12, R11 ;  /* 0x0000000c0d0e7389 */ /* 0x00006400000c000b */
[----:B01----:R-:W-:Y:S01]  /*ec90*/  ENDCOLLECTIVE ;  /* 0x000000000000791b */ /* 0x003fe20003800000 */
.L_x_254:
        /* <DEDUP_REMOVED lines=9> */
[----:B------:R0:W-:Y:S04]  /*ed30*/  @!P2 LDGSTS.E.BYPASS.LTC128B.128 [R9+0x14400], desc[UR48][R6.64], !P3 ;  /* 0x144000000609afae */ /* 0x0001e8000d901d70 */
[----:B------:R0:W-:Y:S04]  /*ed40*/  @!P2 LDGSTS.E.BYPASS.LTC128B.128 [R9+0x16400], desc[UR48][R6.64+0x40], !P0 ;  /* 0x164000400609afae */ /* 0x0001e8000c101d70 */
[----:B------:R0:W-:Y:S01]  /*ed50*/  @!P2 LDGSTS.E.BYPASS.LTC128B.128 [R9+0x18400], desc[UR48][R6.64+0x80], !P1 ;  /* 0x184000800609afae */ /* 0x0001e2000c901d70 */
[----:B------:R-:W-:Y:S01]  /*ed60*/  ISETP.GE.AND P2, PT, R5, R2, PT ;  /* 0x000000020500720c */ /* 0x000fe20003f46270 */
[----:B------:R-:W-:-:S12]  /*ed70*/  IMAD.MOV.U32 R5, RZ, RZ, R14 ;  /* 0x000000ffff057224 */ /* 0x000fd800078e000e */
[----:B0-----:R-:W-:Y:S05]  /*ed80*/  WARPSYNC.COLLECTIVE R15, `(.L_x_255) ;  /* 0x000000000f087348 */ /* 0x001fea0003c00000 */
[----:B------:R1:W2:Y:S02]  /*ed90*/  SHFL.IDX P6, R14, R13, R12, R11 ;  /* 0x0000000c0d0e7389 */ /* 0x0002a400000c000b */
[----:B012---:R-:W-:Y:S01]  /*eda0*/  ENDCOLLECTIVE ;  /* 0x000000000000791b */ /* 0x007fe20003800000 */
.L_x_255:
[----:B------:R-:W-:Y:S02]  /*edb0*/  IMAD.MOV.U32 R13, RZ, RZ, R3 ;  /* 0x000000ffff0d7224 */ /* 0x000fe400078e0003 */
[----:B------:R-:W-:Y:S02]  /*edc0*/  IMAD.MOV.U32 R12, RZ, RZ, 0x2 ;  /* 0x00000002ff0c7424 */ /* 0x000fe400078e00ff */
[----:B------:R-:W-:-:S07]  /*edd0*/  IMAD.MOV.U32 R6, RZ, RZ, R14 ;  /* 0x000000ffff067224 */ /* 0x000fce00078e000e */
[----:B------:R-:W-:Y:S05]  /*ede0*/  WARPSYNC.COLLECTIVE R15, `(.L_x_256) ;  /* 0x000000000f087348 */ /* 0x000fea0003c00000 */
[----:B------:R0:W1:Y:S02]  /*edf0*/  SHFL.IDX P6, R14, R13, R12, R11 ;  /* 0x0000000c0d0e7389 */ /* 0x00006400000c000b */
[----:B01----:R-:W-:Y:S01]  /*ee00*/  ENDCOLLECTIVE ;  /* 0x000000000000791b */ /* 0x003fe20003800000 */
.L_x_256:
[----:B------:R-:W-:-:S05]  /*ee10*/  @!P2 IADD3 R6, P4, R10, R6, RZ ;  /* 0x000000060a06a210 */ /* 0x000fca0007f9e0ff */
[----:B------:R-:W-:-:S04]  /*ee20*/  @!P2 IMAD.X R5, RZ, RZ, R5, P4 ;  /* 0x000000ffff05a224 */ /* 0x000fc800020e0605 */
[----:B------:R-:W-:Y:S02]  /*ee30*/  @!P2 IMAD.MOV.U32 R7, RZ, RZ, R5 ;  /* 0x000000ffff07a224 */ /* 0x000fe400078e0005 */
[----:B------:R-:W-:Y:S02]  /*ee40*/  VIADD R5, R0, 0x40 ;  /* 0x0000004000057836 */ /* 0x000fe40000000000 */
[----:B------:R-:W-:Y:S01]  /*ee50*/  IMAD.MOV.U32 R13, RZ, RZ, R4 ;  /* 0x000000ffff0d7224 */ /* 0x000fe200078e0004 */
        /* <DEDUP_REMOVED lines=11> */
.L_x_257:
[----:B------:R-:W-:Y:S02]  /*ef10*/  IMAD.MOV.U32 R13, RZ, RZ, R3 ;  /* 0x000000ffff0d7224 */ /* 0x000fe400078e0003 */
[----:B------:R-:W-:Y:S02]  /*ef20*/  IMAD.MOV.U32 R12, RZ, RZ, 0x3 ;  /* 0x00000003ff0c7424 */ /* 0x000fe400078e00ff */
[----:B------:R-:W-:-:S07]  /*ef30*/  IMAD.MOV.U32 R6, RZ, RZ, R14 ;  /* 0x000000ffff067224 */ /* 0x000fce00078e000e */
[----:B------:R-:W-:Y:S05]  /*ef40*/  WARPSYNC.COLLECTIVE R15, `(.L_x_258) ;  /* 0x000000000f087348 */ /* 0x000fea0003c00000 */
[----:B------:R0:W1:Y:S02]  /*ef50*/  SHFL.IDX P6, R14, R13, R12, R11 ;  /* 0x0000000c0d0e7389 */ /* 0x00006400000c000b */
[----:B01----:R-:W-:Y:S01]  /*ef60*/  ENDCOLLECTIVE ;  /* 0x000000000000791b */ /* 0x003fe20003800000 */
.L_x_258:
[----:B------:R-:W-:-:S05]  /*ef70*/  @!P2 IADD3 R6, P4, R10, R6, RZ ;  /* 0x000000060a06a210 */ /* 0x000fca0007f9e0ff */
[----:B------:R-:W-:-:S04]  /*ef80*/  @!P2 IMAD.X R5, RZ, RZ, R5, P4 ;  /* 0x000000ffff05a224 */ /* 0x000fc800020e0605 */
[----:B------:R-:W-:Y:S02]  /*ef90*/  @!P2 IMAD.MOV.U32 R7, RZ, RZ, R5 ;  /* 0x000000ffff07a224 */ /* 0x000fe400078e0005 */
[----:B------:R-:W-:-:S03]  /*efa0*/  IMAD.MOV.U32 R13, RZ, RZ, R4 ;  /* 0x000000ffff0d7224 */ /* 0x000fc600078e0004 */
[----:B------:R-:W-:Y:S01]  /*efb0*/  @!PT LDS RZ, [RZ] ;  /* 0x00000000fffff984 */ /* 0x000fe20000000800 */
[----:B------:R-:W-:Y:S01]  /*efc0*/  @!PT LDS RZ, [RZ] ;  /* 0x00000000fffff984 */ /* 0x000fe20000000800 */
[----:B------:R-:W-:Y:S01]  /*efd0*/  @!PT LDS RZ, [RZ] ;  /* 0x00000000fffff984 */ /* 0x000fe20000000800 */
[----:B------:R0:W-:Y:S04]  /*efe0*/  @!P2 LDGSTS.E.BYPASS.LTC128B.128 [R9+0x15400], desc[UR48][R6.64], !P3 ;  /* 0x154000000609afae */ /* 0x0001e8000d901d70 */
[----:B------:R0:W-:Y:S01]  /*eff0*/  @!P2 LDGSTS.E.BYPASS.LTC128B.128 [R9+0x17400], desc[UR48][R6.64+0x40], !P0 ;  /* 0x174000400609afae */ /* 0x0001e2000c101d70 */
[----:B------:R-:W-:-:S03]  /*f000*/  IMAD.MOV.U32 R3, RZ, RZ, R14 ;  /* 0x000000ffff037224 */ /* 0x000fc600078e000e */
[----:B------:R0:W-:Y:S04]  /*f010*/  @!P2 LDGSTS.E.BYPASS.LTC128B.128 [R9+0x19400], desc[UR48][R6.64+0x80], !P1 ;  /* 0x194000800609afae */ /* 0x0001e8000c901d70 */
[----:B0-----:R-:W-:Y:S05]  /*f020*/  WARPSYNC.COLLECTIVE R15, `(.L_x_259) ;  /* 0x000000000f087348 */ /* 0x001fea0003c00000 */
[----:B------:R1:W2:Y:S02]  /*f030*/  SHFL.IDX P6, R14, R13, R12, R11 ;  /* 0x0000000c0d0e7389 */ /* 0x0002a400000c000b */
[----:B012---:R-:W-:Y:S01]  /*f040*/  ENDCOLLECTIVE ;  /* 0x000000000000791b */ /* 0x007fe20003800000 */
.L_x_259:
[----:B------:R-:W-:Y:S01]  /*f050*/  IMAD.MOV.U32 R4, RZ, RZ, R14 ;  /* 0x000000ffff047224 */ /* 0x000fe200078e000e */
[----:B------:R-:W-:Y:S06]  /*f060*/  BRA `(.L_x_260) ;  /* 0xffffffd800687947 */ /* 0x000fec000383ffff */
.L_x_196:
[----:B--2---:R-:W-:-:S04]  /*f070*/  IMAD.U32 R2, RZ, RZ, UR41 ;  /* 0x00000029ff027e24 */ /* 0x004fc8000f8e00ff */
[----:B------:R2:W3:Y:S03]  /*f080*/  SYNCS.PHASECHK.TRANS64.TRYWAIT P0, [R2+URZ+0x29820], R0 ;  /* 0x02982000020075a7 */ /* 0x0004e6000800017f */
[----:B---3--:R-:W-:Y:S05]  /*f090*/  @!P0 NANOSLEEP.SYNCS 0x989680 ;  /* 0x009896800000895d */ /* 0x008fea0003900000 */
[----:B------:R-:W3:Y:S02]  /*f0a0*/  @!P0 SYNCS.PHASECHK.TRANS64 P0, [R2+URZ+0x29820], R0 ;  /* 0x02982000020085a7 */ /* 0x000ee4000800007f */
[----:B---3--:R-:W-:Y:S05]  /*f0b0*/  @!P0 BRA `(.L_x_196) ;  /* 0xfffffffc00ec8947 */ /* 0x008fea000383ffff */
[----:B------:R-:W-:Y:S05]  /*f0c0*/  BRA `(.L_x_261) ;  /* 0xffffffd800ac7947 */ /* 0x000fea000383ffff */
.L_x_202:
[----:B---3--:R3:W4:Y:S02]  /*f0d0*/  SYNCS.PHASECHK.TRANS64.TRYWAIT P0, [R6+URZ+0x29880], R5 ;  /* 0x02988005060075a7 */ /* 0x008724000800017f */
[----:B----4-:R-:W-:Y:S05]  /*f0e0*/  @!P0 NANOSLEEP.SYNCS 0x989680 ;  /* 0x009896800000895d */ /* 0x010fea0003900000 */
[----:B------:R-:W4:Y:S02]  /*f0f0*/  @!P0 SYNCS.PHASECHK.TRANS64 P0, [R6+URZ+0x29880], R5 ;  /* 0x02988005060085a7 */ /* 0x000f24000800007f */
[----:B----4-:R-:W-:Y:S05]  /*f100*/  @!P0 BRA `(.L_x_202) ;  /* 0xfffffffc00f08947 */ /* 0x010fea000383ffff */
[----:B------:R-:W-:Y:S05]  /*f110*/  BRA `(.L_x_262) ;  /* 0xffffffdc00487947 */ /* 0x000fea000383ffff */
.L_x_208:
[----:B-1----:R1:W4:Y:S02]  /*f120*/  SYNCS.PHASECHK.TRANS64.TRYWAIT P0, [R6+URZ+0x29840], R5 ;  /* 0x02984005060075a7 */ /* 0x002324000800017f */
[----:B----4-:R-:W-:Y:S05]  /*f130*/  @!P0 NANOSLEEP.SYNCS 0x989680 ;  /* 0x009896800000895d */ /* 0x010fea0003900000 */
[----:B------:R-:W4:Y:S02]  /*f140*/  @!P0 SYNCS.PHASECHK.TRANS64 P0, [R6+URZ+0x29840], R5 ;  /* 0x02984005060085a7 */ /* 0x000f24000800007f */
[----:B----4-:R-:W-:Y:S05]  /*f150*/  @!P0 BRA `(.L_x_208) ;  /* 0xfffffffc00f08947 */ /* 0x010fea000383ffff */
[----:B------:R-:W-:Y:S05]  /*f160*/  BRA `(.L_x_263) ;  /* 0xffffffdc00f47947 */ /* 0x000fea000383ffff */
.L_x_217:
[----:B---3--:R3:W4:Y:S02]  /*f170*/  SYNCS.PHASECHK.TRANS64.TRYWAIT P2, [R18+URZ+0x29870], R4 ;  /* 0x02987004120075a7 */ /* 0x008724000804017f */
[----:B----4-:R-:W-:Y:S05]  /*f180*/  @!P2 NANOSLEEP.SYNCS 0x989680 ;  /* 0x009896800000a95d */ /* 0x010fea0003900000 */
[----:B------:R-:W4:Y:S02]  /*f190*/  @!P2 SYNCS.PHASECHK.TRANS64 P2, [R18+URZ+0x29870], R4 ;  /* 0x029870041200a5a7 */ /* 0x000f24000804007f */
[----:B----4-:R-:W-:Y:S05]  /*f1a0*/  @!P2 BRA `(.L_x_217) ;  /* 0xfffffffc00f0a947 */ /* 0x010fea000383ffff */
[----:B------:R-:W-:Y:S05]  /*f1b0*/  BRA `(.L_x_264) ;  /* 0xffffffe400287947 */ /* 0x000fea000383ffff */
.L_x_219:
[----:B----4-:R4:W0:Y:S02]  /*f1c0*/  SYNCS.PHASECHK.TRANS64.TRYWAIT P2, [R18+URZ+0x29860], R0 ;  /* 0x02986000120075a7 */ /* 0x010824000804017f */
[----:B0-----:R-:W-:Y:S05]  /*f1d0*/  @!P2 NANOSLEEP.SYNCS 0x989680 ;  /* 0x009896800000a95d */ /* 0x001fea0003900000 */
[----:B------:R-:W0:Y:S02]  /*f1e0*/  @!P2 SYNCS.PHASECHK.TRANS64 P2, [R18+URZ+0x29860], R0 ;  /* 0x029860001200a5a7 */ /* 0x000e24000804007f */
[----:B0-----:R-:W-:Y:S05]  /*f1f0*/  @!P2 BRA `(.L_x_219) ;  /* 0xfffffffc00f0a947 */ /* 0x001fea000383ffff */
[----:B------:R-:W-:Y:S05]  /*f200*/  BRA `(.L_x_265) ;  /* 0xffffffe400307947 */ /* 0x000fea000383ffff */
.L_x_225:
[----:B--2---:R2:W3:Y:S02]  /*f210*/  SYNCS.PHASECHK.TRANS64.TRYWAIT P2, [R16+URZ+0x29870], R3 ;  /* 0x02987003100075a7 */ /* 0x0044e4000804017f */
[----:B---3--:R-:W-:Y:S05]  /*f220*/  @!P2 NANOSLEEP.SYNCS 0x989680 ;  /* 0x009896800000a95d */ /* 0x008fea0003900000 */
[----:B------:R-:W3:Y:S02]  /*f230*/  @!P2 SYNCS.PHASECHK.TRANS64 P2, [R16+URZ+0x29870], R3 ;  /* 0x029870031000a5a7 */ /* 0x000ee4000804007f */
[----:B---3--:R-:W-:Y:S05]  /*f240*/  @!P2 BRA `(.L_x_225) ;  /* 0xfffffffc00f0a947 */ /* 0x008fea000383ffff */
[----:B------:R-:W-:Y:S05]  /*f250*/  BRA `(.L_x_266) ;  /* 0xffffffe800c47947 */ /* 0x000fea000383ffff */
.L_x_227:
[----:B--2---:R2:W3:Y:S02]  /*f260*/  SYNCS.PHASECHK.TRANS64.TRYWAIT P2, [R16+URZ+0x29860], R3 ;  /* 0x02986003100075a7 */ /* 0x0044e4000804017f */
[----:B---3--:R-:W-:Y:S05]  /*f270*/  @!P2 NANOSLEEP.SYNCS 0x989680 ;  /* 0x009896800000a95d */ /* 0x008fea0003900000 */
[----:B------:R-:W3:Y:S02]  /*f280*/  @!P2 SYNCS.PHASECHK.TRANS64 P2, [R16+URZ+0x29860], R3 ;  /* 0x029860031000a5a7 */ /* 0x000ee4000804007f */
[----:B---3--:R-:W-:Y:S05]  /*f290*/  @!P2 BRA `(.L_x_227) ;  /* 0xfffffffc00f0a947 */ /* 0x008fea000383ffff */
[----:B------:R-:W-:Y:S05]  /*f2a0*/  BRA `(.L_x_267) ;  /* 0xffffffe800cc7947 */ /* 0x000fea000383ffff */
.L_x_231:
[----:B---3--:R3:W4:Y:S02]  /*f2b0*/  SYNCS.PHASECHK.TRANS64.TRYWAIT P0, [R8+URZ+0x29820], R0 ;  /* 0x02982000080075a7 */ /* 0x008724000800017f */
[----:B----4-:R-:W-:Y:S05]  /*f2c0*/  @!P0 NANOSLEEP.SYNCS 0x989680 ;  /* 0x009896800000895d */ /* 0x010fea0003900000 */
[----:B------:R-:W4:Y:S02]  /*f2d0*/  @!P0 SYNCS.PHASECHK.TRANS64 P0, [R8+URZ+0x29820], R0 ;  /* 0x02982000080085a7 */ /* 0x000f24000800007f */
[----:B----4-:R-:W-:Y:S05]  /*f2e0*/  @!P0 BRA `(.L_x_231) ;  /* 0xfffffffc00f08947 */ /* 0x010fea000383ffff */
[----:B------:R-:W-:Y:S05]  /*f2f0*/  BRA `(.L_x_268) ;  /* 0xfffffff0006c7947 */ /* 0x000fea000383ffff */
.L_x_235:
[----:B--2---:R2:W3:Y:S02]  /*f300*/  SYNCS.PHASECHK.TRANS64.TRYWAIT P1, [R5+URZ], R4 ;  /* 0x00000004050075a7 */ /* 0x0044e4000802017f */
[----:B---3--:R-:W-:Y:S05]  /*f310*/  @!P1 NANOSLEEP.SYNCS 0x989680 ;  /* 0x009896800000995d */ /* 0x008fea0003900000 */
[----:B------:R-:W3:Y:S02]  /*f320*/  @!P1 SYNCS.PHASECHK.TRANS64 P1, [R5+URZ], R4 ;  /* 0x00000004050095a7 */ /* 0x000ee4000802007f */
[----:B---3--:R-:W-:Y:S05]  /*f330*/  @!P1 BRA `(.L_x_235) ;  /* 0xfffffffc00f09947 */ /* 0x008fea000383ffff */
[----:B------:R-:W-:Y:S05]  /*f340*/  BRA `(.L_x_269) ;  /* 0xfffffff000c47947 */ /* 0x000fea000383ffff */
.L_x_236:
[----:B---3--:R3:W4:Y:S02]  /*f350*/  SYNCS.PHASECHK.TRANS64.TRYWAIT P1, [R7+URZ], R0 ;  /* 0x00000000070075a7 */ /* 0x008724000802017f */
[----:B----4-:R-:W-:Y:S05]  /*f360*/  @!P1 NANOSLEEP.SYNCS 0x989680 ;  /* 0x009896800000995d */ /* 0x010fea0003900000 */
[----:B------:R-:W4:Y:S02]  /*f370*/  @!P1 SYNCS.PHASECHK.TRANS64 P1, [R7+URZ], R0 ;  /* 0x00000000070095a7 */ /* 0x000f24000802007f */
[----:B----4-:R-:W-:Y:S05]  /*f380*/  @!P1 BRA `(.L_x_236) ;  /* 0xfffffffc00f09947 */ /* 0x010fea000383ffff */
[----:B------:R-:W-:Y:S05]  /*f390*/  BRA `(.L_x_270) ;  /* 0xfffffff000b87947 */ /* 0x000fea000383ffff */
.L_x_238:
[----:B----4-:R4:W0:Y:S02]  /*f3a0*/  SYNCS.PHASECHK.TRANS64.TRYWAIT P1, [R17+URZ+0x29860], R4 ;  /* 0x02986004110075a7 */ /* 0x010824000802017f */
[----:B0-----:R-:W-:Y:S05]  /*f3b0*/  @!P1 NANOSLEEP.SYNCS 0x989680 ;  /* 0x009896800000995d */ /* 0x001fea0003900000 */
[----:B------:R-:W0:Y:S02]  /*f3c0*/  @!P1 SYNCS.PHASECHK.TRANS64 P1, [R17+URZ+0x29860], R4 ;  /* 0x02986004110095a7 */ /* 0x000e24000802007f */
[----:B0-----:R-:W-:Y:S05]  /*f3d0*/  @!P1 BRA `(.L_x_238) ;  /* 0xfffffffc00f09947 */ /* 0x001fea000383ffff */
[----:B------:R-:W-:Y:S05]  /*f3e0*/  BRA `(.L_x_271) ;  /* 0xfffffff000b87947 */ /* 0x000fea000383ffff */
.L_x_240:
[----:B------:R0:W0:Y:S02]  /*f3f0*/  SYNCS.PHASECHK.TRANS64.TRYWAIT P1, [R3+URZ+0x29860], R0 ;  /* 0x02986000030075a7 */ /* 0x000024000802017f */
[----:B0-----:R-:W-:Y:S05]  /*f400*/  @!P1 NANOSLEEP.SYNCS 0x989680 ;  /* 0x009896800000995d */ /* 0x001fea0003900000 */
[----:B------:R-:W0:Y:S02]  /*f410*/  @!P1 SYNCS.PHASECHK.TRANS64 P1, [R3+URZ+0x29860], R0 ;  /* 0x02986000030095a7 */ /* 0x000e24000802007f */
[----:B0-----:R-:W-:Y:S05]  /*f420*/  @!P1 BRA `(.L_x_240) ;  /* 0xfffffffc00f09947 */ /* 0x001fea000383ffff */
[----:B------:R-:W-:Y:S05]  /*f430*/  BRA `(.L_x_272) ;  /* 0xfffffff000b87947 */ /* 0x000fea000383ffff */
.L_x_242:
[----:B------:R0:W0:Y:S02]  /*f440*/  SYNCS.PHASECHK.TRANS64.TRYWAIT P0, [R17+URZ+0x29880], R4 ;  /* 0x02988004110075a7 */ /* 0x000024000800017f */
[----:B0-----:R-:W-:Y:S05]  /*f450*/  @!P0 NANOSLEEP.SYNCS 0x989680 ;  /* 0x009896800000895d */ /* 0x001fea0003900000 */
[----:B------:R-:W0:Y:S02]  /*f460*/  @!P0 SYNCS.PHASECHK.TRANS64 P0, [R17+URZ+0x29880], R4 ;  /* 0x02988004110085a7 */ /* 0x000e24000800007f */
[----:B0-----:R-:W-:Y:S05]  /*f470*/  @!P0 BRA `(.L_x_242) ;  /* 0xfffffffc00f08947 */ /* 0x001fea000383ffff */
[----:B------:R-:W-:Y:S05]  /*f480*/  BRA `(.L_x_243) ;  /* 0xfffffff000b47947 */ /* 0x000fea000383ffff */
.L_x_273:
        /* <DEDUP_REMOVED lines=15> */
.L_x_2806:


//--------------------- .text._ZN7cutlass13device_kernelIN5flash11enable_sm90INS1_16FlashAttnFwdSm90INS1_25CollectiveMainloopFwdSm90ILi2EN4cute5tupleIJNS5_1CILi1EEES8_S8_EEENS6_IJNS7_ILi128EEENS7_ILi160EEENS7_ILi192EEEEEELi128ENS_12float_e4m3_tEfNS_4arch4Sm90ELb0ELb0ELb1ELb1ELb0ELb0ELb0ELb1ELb1ELb1ELb0ELb0EEENS1_21CollectiveEpilogueFwdINS6_IJSA_SA_SB_EEES9_NS_10bfloat16_tESG_Li256ELb1ELb1ELb0ELb1EEENS1_36VarlenDynamicPersistentTileSchedulerILi128ELi160ELi256ELi128ELb0ELb1ELb1ELb0ELb1ELb1EEEEEEEEEvNT_6ParamsE --------------------------
	.section	.text._ZN7cutlass13device_kernelIN5flash11enable_sm90INS1_16FlashAttnFwdSm90INS1_25CollectiveMainloopFwdSm90ILi2EN4cute5tupleIJNS5_1CILi1EEES8_S8_EEENS6_IJNS7_ILi128EEENS7_ILi160EEENS7_ILi192EEEEEELi128ENS_12float_e4m3_tEfNS_4arch4Sm90ELb0ELb0ELb1ELb1ELb0ELb0ELb0ELb1ELb1ELb1ELb0ELb0EEENS1_21CollectiveEpilogueFwdINS6_IJSA_SA_SB_EEES9_NS_10bfloat16_tESG_Li256ELb1ELb1ELb0ELb1EEENS1_36VarlenDynamicPersistentTileSchedulerILi128ELi160ELi256ELi128ELb0ELb1ELb1ELb0ELb1ELb1EEEEEEEEEvNT_6ParamsE,"ax",@progbits
	.align	128
.text._ZN7cutlass13device_kernelIN5flash11enable_sm90INS1_16FlashAttnFwdSm90INS1_25CollectiveMainloopFwdSm90ILi2EN4cute5tupleIJNS5_1CILi1EEES8_S8_EEENS6_IJNS7_ILi128EEENS7_ILi160EEENS7_ILi192EEEEEELi128ENS_12float_e4m3_tEfNS_4arch4Sm90ELb0ELb0ELb1ELb1ELb0ELb0ELb0ELb1ELb1ELb1ELb0ELb0EEENS1_21CollectiveEpilogueFwdINS6_IJSA_SA_SB_EEES9_NS_10bfloat16_tESG_Li256ELb1ELb1ELb0ELb1EEENS1_36VarlenDynamicPersistentTileSchedulerILi128ELi160ELi256ELi128ELb0ELb1ELb1ELb0ELb1ELb1EEEEEEEEEvNT_6ParamsE:
        .type           _ZN7cutlass13device_kernelIN5flash11enable_sm90INS1_16FlashAttnFwdSm90INS1_25CollectiveMainloopFwdSm90ILi2EN4cute5tupleIJNS5_1CILi1EEES8_S8_EEENS6_IJNS7_ILi128EEENS7_ILi160EEENS7_ILi192EEEEEELi128ENS_12float_e4m3_tEfNS_4arch4Sm90ELb0ELb0ELb1ELb1ELb0ELb0ELb0ELb1ELb1ELb1ELb0ELb0EEENS1_21CollectiveEpilogueFwdINS6_IJSA_SA_SB_EEES9_NS_10bfloat16_tESG_Li256ELb1ELb1ELb0ELb1EEENS1_36VarlenDynamicPersistentTileSchedulerILi128ELi160ELi256ELi128ELb0ELb1ELb1ELb0ELb1ELb1EEEEEEEEEvNT_6ParamsE,@function
        .size           _ZN7cutlass13device_kernelIN5flash11enable_sm90INS1_16FlashAttnFwdSm90INS1_25CollectiveMainloopFwdSm90ILi2EN4cute5tupleIJNS5_1CILi1EEES8_S8_EEENS6_IJNS7_ILi128EEENS7_ILi160EEENS7_ILi192EEEEEELi128ENS_12float_e4m3_tEfNS_4arch4Sm90ELb0ELb0ELb1ELb1ELb0ELb0ELb0ELb1ELb1ELb1ELb0ELb0EEENS1_21CollectiveEpilogueFwdINS6_IJSA_SA_SB_EEES9_NS_10bfloat16_tESG_Li256ELb1ELb1ELb0ELb1EEENS1_36VarlenDynamicPersistentTileSchedulerILi128ELi160ELi256ELi128ELb0ELb1ELb1ELb0ELb1ELb1EEEEEEEEEvNT_6ParamsE,(.L_x_2807 - _ZN7cutlass13device_kernelIN5flash11enable_sm90INS1_16FlashAttnFwdSm90INS1_25CollectiveMainloopFwdSm90ILi2EN4cute5tupleIJNS5_1CILi1EEES8_S8_EEENS6_IJNS7_ILi128EEENS7_ILi160EEENS7_ILi192EEEEEELi128ENS_12float_e4m3_tEfNS_4arch4Sm90ELb0ELb0ELb1ELb1ELb0ELb0ELb0ELb1ELb1ELb1ELb0ELb0EEENS1_21CollectiveEpilogueFwdINS6_IJSA_SA_SB_EEES9_NS_10bfloat16_tESG_Li256ELb1ELb1ELb0ELb1EEENS1_36VarlenDynamicPersistentTileSchedulerILi128ELi160ELi256ELi128ELb0ELb1ELb1ELb0ELb1ELb1EEEEEEEEEvNT_6ParamsE)
        .other          _ZN7cutlass13device_kernelIN5flash11enable_sm90INS1_16FlashAttnFwdSm90INS1_25CollectiveMainloopFwdSm90ILi2EN4cute5tupleIJNS5_1CILi1EEES8_S8_EEENS6_IJNS7_ILi128EEENS7_ILi160EEENS7_ILi192EEEEEELi128ENS_12float_e4m3_tEfNS_4arch4Sm90ELb0ELb0ELb1ELb1ELb0ELb0ELb0ELb1ELb1ELb1ELb0ELb0EEENS1_21CollectiveEpilogueFwdINS6_IJSA_SA_SB_EEES9_NS_10bfloat16_tESG_Li256ELb1ELb1ELb0ELb1EEENS1_36VarlenDynamicPersistentTileSchedulerILi128ELi160ELi256ELi128ELb0ELb1ELb1ELb0ELb1ELb1EEEEEEEEEvNT_6ParamsE,@"STO_CUDA_ENTRY STV_DEFAULT"
_ZN7cutlass13device_kernelIN5flash11enable_sm90INS1_16FlashAttnFwdSm90INS1_25CollectiveMainloopFwdSm90ILi2EN4cute5tupleIJNS5_1CILi1EEES8_S8_EEENS6_IJNS7_ILi128EEENS7_ILi160EEENS7_ILi192EEEEEELi128ENS_12float_e4m3_tEfNS_4arch4Sm90ELb0ELb0ELb1ELb1ELb0ELb0ELb0ELb1ELb1ELb1ELb0ELb0EEENS1_21CollectiveEpilogueFwdINS6_IJSA_SA_SB_EEES9_NS_10bfloat16_tESG_Li256ELb1ELb1ELb0ELb1EEENS1_36VarlenDynamicPersistentTileSchedulerILi128ELi160ELi256ELi128ELb0ELb1ELb1ELb0ELb1ELb1EEEEEEEEEvNT_6ParamsE:
        /* <DEDUP_REMOVED lines=18> */
.L_x_275:
[----:B------:R-:W-:Y:S05]  /*0120*/  BSYNC B0 ;  /* 0x0000000000007941 */ /* 0x000fea0003800000 */
.L_x_274:
        /* <DEDUP_REMOVED lines=41> */
.L_x_276:
        /* <DEDUP_REMOVED lines=22> */
.L_x_277:
        /* <DEDUP_REMOVED lines=18> */
.L_x_278:
        /* <DEDUP_REMOVED lines=22> */
.L_x_279:
        /* <DEDUP_REMOVED lines=22> */
.L_x_280:
[----:B------:R-:W-:Y:S01]  /*0900*/  PLOP3.LUT P0, PT, PT, PT, UP0, 0x80, 0x0 ;  /* 0x000000000000781c */ /* 0x000fe20003f0f008 */
[----:B------:R-:W-:Y:S01]  /*0910*/  UMOV UR38, 0x1 ;  /* 0x0000000100267882 */ /* 0x000fe20000000000 */
[----:B------:R-:W-:Y:S01]  /*0920*/  NOP ;  /* 0x0000000000007918 */ /* 0x000fe20000000000 */
[----:B------:R-:W-:Y:S01]  /*0930*/  USEL UR38, UR38, 0x2, !UP0 ;  /* 0x0000000226267887 */ /* 0x000fe2000c000000 */
[----:B------:R-:W-:Y:S01]  /*0940*/  ULDC.64 UR48, c[0x0][0x208] ;  /* 0x0000820000307ab9 */ /* 0x000fe20000000a00 */
[----:B012-4-:R-:W-:Y:S08]  /*0950*/  BAR.SYNC.DEFER_BLOCKING 0x0 ;  /* 0x0000000000007b1d */ /* 0x017ff00000010000 */
[----:B------:R-:W-:Y:S05]  /*0960*/  @!P0 BRA `(.L_x_281) ;  /* 0x000000b400f88947 */ /* 0x000fea0003800000 */
.L_x_282:
[----:B------:R-:W-:-:S08]  /*0970*/  NOP ;  /* 0x0000000000007918 */ /* 0x000fd00000000000 */
[----:B------:R-:W0:Y:S02]  /*0980*/  USETMAXREG.TRY_ALLOC.CTAPOOL UP0, 0xf0 ;  /* 0x000000f0000079c8 */ /* 0x000e240008000600 */
[----:B0-----:R-:W-:-:S13]  /*0990*/  PLOP3.LUT P0, PT, PT, PT, UP0, 0x80, 0x0 ;  /* 0x000000000000781c */ /* 0x001fda0003f0f008 */
[----:B------:R-:W-:Y:S05]  /*09a0*/  @!P0 BRA `(.L_x_282) ;  /* 0xfffffffc00f08947 */ /* 0x000fea000383ffff */
[----:B------:R-:W0:Y:S01]  /*09b0*/  S2R R2, SR_TID.X ;  /* 0x0000000000027919 */ /* 0x000e220000002100 */
[----:B------:R-:W1:Y:S01]  /*09c0*/  S2UR UR5, SR_CgaCtaId ;  /* 0x00000000000579c3 */ /* 0x000e620000008800 */
[----:B------:R-:W-:-:S07]  /*09d0*/  UMOV UR4, 0x400 ;  /* 0x0000040000047882 */ /* 0x000fce0000000000 */
[----:B------:R-:W-:Y:S06]  /*09e0*/  BAR.ARV 0x8, 0x180 ;  /* 0x0206000000007b1d */ /* 0x000fec0000002000 */
[----:B-1----:R-:W-:Y:S01]  /*09f0*/  ULEA UR4, UR5, UR4, 0x18 ;  /* 0x0000000405047291 */ /* 0x002fe2000f8ec03f */
[----:B0-----:R-:W-:-:S04]  /*0a00*/  LOP3.LUT R0, R2, 0xffffff80, RZ, 0xc0, !PT ;  /* 0xffffff8002007812 */ /* 0x001fc800078ec0ff */
[----:B------:R-:W-:-:S13]  /*0a10*/  ISETP.NE.AND P0, PT, R0, 0x80, PT ;  /* 0x000000800000780c */ /* 0x000fda0003f05270 */
[----:B------:R-:W-:Y:S08]  /*0a20*/  @!P0 BAR.ARV 0x9, 0x100 ;  /* 0x0244000000008b1d */ /* 0x000ff00000002000 */
[----:B------:R-:W-:Y:S06]  /*0a30*/  BAR.SYNC.DEFER_BLOCKING 0x5, 0x180 ;  /* 0x0146000000007b1d */ /* 0x000fec0000010000 */
[----:B------:R-:W0:Y:S01]  /*0a40*/  LDS.128 R48, [UR4+0x298d0] ;  /* 0x0298d004ff307984 */ /* 0x000e220008000c00 */
[----:B------:R-:W-:Y:S01]  /*0a50*/  ULDC UR4, c[0x0][0xc3c] ;  /* 0x00030f0000047ab9 */ /* 0x000fe20000000800 */
[----:B------:R-:W-:Y:S06]  /*0a60*/  BAR.ARV 0x4, 0x180 ;  /* 0x0106000000007b1d */ /* 0x000fec0000002000 */
[----:B0-----:R-:W-:-:S13]  /*0a70*/  ISETP.GE.AND P0, PT, R51, UR4, PT ;  /* 0x0000000433007c0c */ /* 0x001fda000bf06270 */
[----:B------:R-:W-:Y:S05]  /*0a80*/  @P0 EXIT ;  /* 0x000000000000094d */ /* 0x000fea0003800000 */
[----:B------:R-:W-:Y:S01]  /*0a90*/  VIADD R194, R2, 0xffffff80 ;  /* 0xffffff8002c27836 */ /* 0x000fe20000000000 */
[----:B------:R-:W-:Y:S01]  /*0aa0*/  R2UR UR5, R49 ;  /* 0x00000000310572ca */ /* 0x000fe200000e0000 */
[----:B------:R-:W-:Y:S01]  /*0ab0*/  IMAD.MOV.U32 R169, RZ, RZ, -0x2 ;  /* 0xfffffffeffa97424 */ /* 0x000fe200078e00ff */
[----:B------:R-:W-:Y:S01]  /*0ac0*/  R2UR UR45, R50 ;  /* 0x00000000322d72ca */ /* 0x000fe200000e0000 */
[----:B------:R-:W-:Y:S01]  /*0ad0*/  ULOP3.LUT UR44, UR38, 0x1, URZ, 0xfc, !UPT ;  /* 0x00000001262c7892 */ /* 0x000fe2000f8efc3f */
[----:B------:R-:W-:Y:S01]  /*0ae0*/  SHF.R.S32.HI R3, RZ, 0x1f, R194 ;  /* 0x0000001fff037819 */ /* 0x000fe200000114c2 */
[----:B------:R-:W-:Y:S01]  /*0af0*/  UMOV UR43, URZ ;  /* 0x0000003f002b7c82 */ /* 0x000fe20008000000 */
[----:B------:R-:W-:Y:S01]  /*0b00*/  UMOV UR42, URZ ;  /* 0x0000003f002a7c82 */ /* 0x000fe20008000000 */
[----:B------:R-:W-:Y:S01]  /*0b10*/  UMOV UR51, URZ ;  /* 0x0000003f00337c82 */ /* 0x000fe20008000000 */
[CC--:B------:R-:W-:Y:S02]  /*0b20*/  LEA.HI R2, R3.reuse, R194.reuse, RZ, 0x4 ;  /* 0x000000c203027211 */ /* 0x0c0fe400078f20ff */
[----:B------:R-:W-:-:S02]  /*0b30*/  LEA.HI R4, R3, R194, RZ, 0x5 ;  /* 0x000000c203047211 */ /* 0x000fc400078f28ff */
[----:B------:R-:W-:Y:S02]  /*0b40*/  LEA.HI R0, R3, R194, RZ, 0x7 ;  /* 0x000000c203007211 */ /* 0x000fe400078f38ff */
[----:B------:R-:W-:Y:S01]  /*0b50*/  SHF.R.S32.HI R7, RZ, 0x4, R2 ;  /* 0x00000004ff077819 */ /* 0x000fe20000011402 */
[----:B------:R-:W-:Y:S01]  /*0b60*/  IMAD.SHL.U32 R4, R4, 0x20, RZ ;  /* 0x0000002004047824 */ /* 0x000fe200078e00ff */
[----:B------:R-:W-:Y:S02]  /*0b70*/  LOP3.LUT R5, R2, 0x3fffff0, RZ, 0xc0, !PT ;  /* 0x03fffff002057812 */ /* 0x000fe400078ec0ff */
[----:B------:R-:W-:Y:S02]  /*0b80*/  LOP3.LUT R19, R0, 0xffffff80, RZ, 0xc0, !PT ;  /* 0xffffff8000137812 */ /* 0x000fe400078ec0ff */
[----:B------:R-:W-:Y:S01]  /*0b90*/  LEA.HI R2, R2, R7, RZ, 0x1 ;  /* 0x0000000702027211 */ /* 0x000fe200078f08ff */
[----:B------:R-:W-:Y:S01]  /*0ba0*/  IMAD.IADD R5, R194, 0x1, -R5 ;  /* 0x00000001c2057824 */ /* 0x000fe200078e0a05 */
[----:B------:R-:W-:Y:S01]  /*0bb0*/  LOP3.LUT R4, R4, 0xfffffc00, RZ, 0xc0, !PT ;  /* 0xfffffc0004047812 */ /* 0x000fe200078ec0ff */
[----:B------:R-:W-:Y:S01]  /*0bc0*/  IMAD.IADD R19, R194, 0x1, -R19 ;  /* 0x00000001c2137824 */ /* 0x000fe200078e0a13 */
[----:B------:R-:W-:-:S02]  /*0bd0*/  LOP3.LUT R2, R2, 0x1ffffffe, RZ, 0xc0, !PT ;  /* 0x1ffffffe02027812 */ /* 0x000fc400078ec0ff */
[----:B------:R-:W-:Y:S01]  /*0be0*/  SHF.R.S32.HI R23, RZ, 0x7, R0 ;  /* 0x00000007ff177819 */ /* 0x000fe20000011400 */
[----:B------:R-:W-:Y:S01]  /*0bf0*/  IMAD R5, R5, 0x40, R4 ;  /* 0x0000004005057824 */ /* 0x000fe200078e0204 */
[----:B------:R-:W-:Y:S01]  /*0c00*/  SHF.R.S32.HI R6, RZ, 0x1f, R19 ;  /* 0x0000001fff067819 */ /* 0x000fe20000011413 */
[----:B------:R-:W-:Y:S01]  /*0c10*/  IMAD.IADD R2, R7, 0x1, -R2 ;  /* 0x0000000107027824 */ /* 0x000fe200078e0a02 */
[----:B------:R-:W-:Y:S02]  /*0c20*/  LEA.HI R4, R3, R194, RZ, 0x2 ;  /* 0x000000c203047211 */ /* 0x000fe400078f10ff */
[----:B------:R-:W-:Y:S01]  /*0c30*/  LEA.HI R8, R6, R19, RZ, 0x2 ;  /* 0x0000001306087211 */ /* 0x000fe200078f10ff */
[----:B------:R-:W-:Y:S01]  /*0c40*/  IMAD R171, R2, 0x8, R5 ;  /* 0x0000000802ab7824 */ /* 0x000fe200078e0205 */
[----:B------:R-:W-:Y:S02]  /*0c50*/  LOP3.LUT R5, R4, 0xfffffffc, RZ, 0xc0, !PT ;  /* 0xfffffffc04057812 */ /* 0x000fe400078ec0ff */
[----:B------:R-:W-:-:S02]  /*0c60*/  SHF.R.S32.HI R9, RZ, 0x2, R8 ;  /* 0x00000002ff097819 */ /* 0x000fc40000011408 */
[----:B------:R-:W-:Y:S01]  /*0c70*/  SHF.R.S32.HI R10, RZ, 0x1f, R8 ;  /* 0x0000001fff0a7819 */ /* 0x000fe20000011408 */
[----:B------:R-:W-:Y:S01]  /*0c80*/  IMAD.IADD R5, R194, 0x1, -R5 ;  /* 0x00000001c2057824 */ /* 0x000fe200078e0a05 */
[----:B------:R-:W-:Y:S02]  /*0c90*/  LEA.HI R3, R3, R194, RZ, 0x3 ;  /* 0x000000c203037211 */ /* 0x000fe400078f18ff */
[----:B------:R-:W-:Y:S02]  /*0ca0*/  LEA.HI R10, R10, R9, RZ, 0x3 ;  /* 0x000000090a0a7211 */ /* 0x000fe400078f18ff */
[----:B------:R-:W-:Y:S02]  /*0cb0*/  LEA.HI R2, R5, R5, RZ, 0x1 ;  /* 0x0000000505027211 */ /* 0x000fe400078f08ff */
[----:B------:R-:W-:Y:S02]  /*0cc0*/  LOP3.LUT R17, R3, 0xfffffff8, RZ, 0xc0, !PT ;  /* 0xfffffff803117812 */ /* 0x000fe400078ec0ff */
[----:B------:R-:W-:-:S02]  /*0cd0*/  LOP3.LUT R10, R10, 0xfffffff8, RZ, 0xc0, !PT ;  /* 0xfffffff80a0a7812 */ /* 0x000fc400078ec0ff */
[----:B------:R-:W-:Y:S01]  /*0ce0*/  LEA.HI R6, R6, R19, RZ, 0x5 ;  /* 0x0000001306067211 */ /* 0x000fe200078f28ff */
[----:B------:R-:W-:Y:S01]  /*0cf0*/  IMAD.IADD R17, R194, 0x1, -R17 ;  /* 0x00000001c2117824 */ /* 0x000fe200078e0a11 */
[----:B------:R-:W-:Y:S01]  /*0d00*/  LEA.HI R0, R0, R23, RZ, 0x1 ;  /* 0x0000001700007211 */ /* 0x000fe200078f08ff */
[----:B------:R-:W-:Y:S01]  /*0d10*/  IMAD.IADD R9, R9, 0x1, -R10 ;  /* 0x0000000109097824 */ /* 0x000fe200078e0a0a */
[----:B------:R-:W-:Y:S02]  /*0d20*/  LOP3.LUT R2, R2, 0x1ffffffe, RZ, 0xc0, !PT ;  /* 0x1ffffffe02027812 */ /* 0x000fe400078ec0ff */
[----:B------:R-:W-:Y:S02]  /*0d30*/  SHF.R.S32.HI R6, RZ, 0x5, R6 ;  /* 0x00000005ff067819 */ /* 0x000fe40000011406 */
[----:B------:R-:W-:Y:S01]  /*0d40*/  LOP3.LUT R0, R0, 0x3fffffe, RZ, 0xc0, !PT ;  /* 0x03fffffe00007812 */ /* 0x000fe200078ec0ff */
[----:B------:R-:W-:Y:S01]  /*0d50*/  IMAD.IADD R5, R5, 0x1, -R2 ;  /* 0x0000000105057824 */ /* 0x000fe200078e0a02 */
[----:B------:R-:W-:Y:S01]  /*0d60*/  LOP3.LUT R8, R8, 0x7ffffffc, RZ, 0xc0, !PT ;  /* 0x7ffffffc08087812 */ /* 0x000fe200078ec0ff */
[----:B------:R-:W-:Y:S01]  /*0d70*/  IMAD.SHL.U32 R2, R17, 0x8, RZ ;  /* 0x0000000811027824 */ /* 0x000fe200078e00ff */
[----:B------:R-:W-:Y:S01]  /*0d80*/  SHF.R.S32.HI R18, RZ, 0x3, R3 ;  /* 0x00000003ff127819 */ /* 0x000fe20000011403 */
[----:B------:R-:W-:-:S02]  /*0d90*/  IMAD R9, R6, 0x10, R9 ;  /* 0x0000001006097824 */ /* 0x000fc400078e0209 */
[----:B------:R-:W-:Y:S01]  /*0da0*/  IMAD.IADD R0, R23, 0x1, -R0 ;  /* 0x0000000117007824 */ /* 0x000fe200078e0a00 */
[----:B------:R-:W-:Y:S01]  /*0db0*/  SHF.R.S32.HI R193, RZ, 0x1f, R2 ;  /* 0x0000001fffc17819 */ /* 0x000fe20000011402 */
[----:B------:R-:W-:Y:S02]  /*0dc0*/  VIADD R16, R2, 0x40 ;  /* 0x0000004002107836 */ /* 0x000fe40000000000 */
[----:B------:R-:W-:Y:S02]  /*0dd0*/  IMAD.IADD R8, R19, 0x1, -R8 ;  /* 0x0000000113087824 */ /* 0x000fe400078e0a08 */
[----:B------:R-:W-:Y:S01]  /*0de0*/  IMAD R168, R0, 0x40, R9 ;  /* 0x0000004000a87824 */ /* 0x000fe200078e0209 */
[----:B------:R-:W-:Y:S01]  /*0df0*/  SHF.R.S32.HI R192, RZ, 0x1f, R16 ;  /* 0x0000001fffc07819 */ /* 0x000fe20000011410 */
[----:B------:R-:W-:Y:S02]  /*0e00*/  IMAD R169, R8, R169, 0xa0 ;  /* 0x000000a008a97424 */ /* 0x000fe400078e02a9 */
[----:B------:R-:W-:-:S07]  /*0e10*/  IMAD R170, R5, 0x8, R168 ;  /* 0x0000000805aa7824 */ /* 0x000fce00078e02a8 */
.L_x_326:
[----:B012-4-:R-:W0:Y:S01]  /*0e20*/  LDC.64 R4, c[0x0][0xc88] ;  /* 0x00032200ff047b82 */ /* 0x017e220000000a00 */
[----:B------:R-:W-:Y:S01]  /*0e30*/  ULDC.64 UR6, c[0x0][0xa28] ;  /* 0x00028a0000067ab9 */ /* 0x000fe20000000a00 */
[----:B------:R-:W-:Y:S01]  /*0e40*/  ULDC.64 UR8, c[0x0][0xa20] ;  /* 0x0002880000087ab9 */ /* 0x000fe20000000a00 */
[----:B------:R-:W-:Y:S01]  /*0e50*/  ULDC UR4, c[0x0][0x424] ;  /* 0x0001090000047ab9 */ /* 0x000fe20000000800 */
[----:B0-----:R-:W-:-:S06]  /*0e60*/  IMAD.WIDE R4, R51, 0x4, R4 ;  /* 0x0000000433047825 */ /* 0x001fcc00078e0204 */
[----:B------:R-:W2:Y:S01]  /*0e70*/  LDG.E R4, desc[UR48][R4.64] ;  /* 0x0000003004047981 */ /* 0x000ea2000c1e1900 */
[----:B------:R-:W-:Y:S02]  /*0e80*/  UISETP.NE.U32.AND UP0, UPT, UR6, URZ, UPT ;  /* 0x0000003f0600728c */ /* 0x000fe4000bf05070 */
[----:B------:R-:W-:Y:S02]  /*0e90*/  UISETP.NE.U32.AND UP1, UPT, UR8, URZ, UPT ;  /* 0x0000003f0800728c */ /* 0x000fe4000bf25070 */
[----:B------:R-:W-:Y:S02]  /*0ea0*/  UISETP.NE.AND.EX UP0, UPT, UR7, URZ, UPT, UP0 ;  /* 0x0000003f0700728c */ /* 0x000fe4000bf05300 */
[----:B------:R-:W-:-:S04]  /*0eb0*/  UISETP.NE.AND.EX UP1, UPT, UR9, URZ, UPT, UP1 ;  /* 0x0000003f0900728c */ /* 0x000fc8000bf25310 */
[----:B------:R-:W-:Y:S02]  /*0ec0*/  PLOP3.LUT P0, PT, PT, PT, UP0, 0x80, 0x0 ;  /* 0x000000000000781c */ /* 0x000fe40003f0f008 */
[----:B------:R-:W-:Y:S02]  /*0ed0*/  PLOP3.LUT P1, PT, PT, PT, UP1, 0x80, 0x0 ;  /* 0x000000000000781c */ /* 0x000fe40003f2f018 */
[----:B--2---:R-:W-:-:S13]  /*0ee0*/  R2UR UR36, R4 ;  /* 0x00000000042472ca */ /* 0x004fda00000e0000 */
[----:B------:R-:W-:Y:S02]  /*0ef0*/  USHF.R.S32.HI UR37, URZ, 0x1f, UR36 ;  /* 0x0000001f3f257899 */ /* 0x000fe40008011424 */
[----:B------:R-:W-:Y:S02]  /*0f00*/  @UP0 ULEA UR6, UP2, UR36, UR6, 0x2 ;  /* 0x0000000624060291 */ /* 0x000fe4000f84103f */
[----:B------:R-:W-:Y:S02]  /*0f10*/  @UP1 ULEA UR8, UP3, UR36, UR8, 0x2 ;  /* 0x0000000824081291 */ /* 0x000fe4000f86103f */
[----:B------:R-:W-:Y:S02]  /*0f20*/  @UP0 ULEA.HI.X UR7, UR36, UR7, UR37, 0x2, UP2 ;  /* 0x0000000724070291 */ /* 0x000fe400090f1425 */
[----:B------:R-:W-:Y:S01]  /*0f30*/  @UP1 ULEA.HI.X UR9, UR36, UR9, UR37, 0x2, UP3 ;  /* 0x0000000924091291 */ /* 0x000fe200098f1425 */
[----:B------:R-:W-:Y:S02]  /*0f40*/  IMAD.U32 R4, RZ, RZ, UR6 ;  /* 0x00000006ff047e24 */ /* 0x000fe4000f8e00ff */
[----:B------:R-:W-:-:S02]  /*0f50*/  IMAD.U32 R6, RZ, RZ, UR8 ;  /* 0x00000008ff067e24 */ /* 0x000fc4000f8e00ff */
[----:B------:R-:W-:Y:S01]  /*0f60*/  IMAD.U32 R5, RZ, RZ, UR7 ;  /* 0x00000007ff057e24 */ /* 0x000fe2000f8e00ff */
[----:B------:R-:W-:Y:S01]  /*0f70*/  ULDC.64 UR6, c[0x0][0x418] ;  /* 0x0001060000067ab9 */ /* 0x000fe20000000a00 */
[----:B------:R-:W-:-:S03]  /*0f80*/  IMAD.U32 R7, RZ, RZ, UR9 ;  /* 0x00000009ff077e24 */ /* 0x000fc6000f8e00ff */
[----:B------:R-:W2:Y:S04]  /*0f90*/  @P0 LDG.E R4, desc[UR48][R4.64] ;  /* 0x0000003004040981 */ /* 0x000ea8000c1e1900 */
[----:B---3--:R-:W3:Y:S01]  /*0fa0*/  @P1 LDG.E R6, desc[UR48][R6.64] ;  /* 0x0000003006061981 */ /* 0x008ee2000c1e1900 */
[----:B------:R-:W-:Y:S01]  /*0fb0*/  UISETP.NE.U32.AND UP0, UPT, UR6, URZ, UPT ;  /* 0x0000003f0600728c */ /* 0x000fe2000bf05070 */
[----:B------:R-:W-:Y:S01]  /*0fc0*/  IMAD.MOV.U32 R0, RZ, RZ, RZ ;  /* 0x000000ffff007224 */ /* 0x000fe200078e00ff */
[----:B------:R-:W-:Y:S01]  /*0fd0*/  UMOV UR50, URZ ;  /* 0x0000003f00327c82 */ /* 0x000fe20008000000 */
[----:B------:R-:W-:Y:S01]  /*0fe0*/  ULDC UR6, c[0x0][0x2f0] ;  /* 0x0000bc0000067ab9 */ /* 0x000fe20000000800 */
[----:B------:R-:W-:Y:S01]  /*0ff0*/  UISETP.NE.AND.EX UP0, UPT, UR7, URZ, UPT, UP0 ;  /* 0x0000003f0700728c */ /* 0x000fe2000bf05300 */
[----:B------:R-:W-:Y:S01]  /*1000*/  IMAD.MOV.U32 R3, RZ, RZ, RZ ;  /* 0x000000ffff037224 */ /* 0x000fe200078e00ff */
[----:B------:R-:W-:Y:S01]  /*1010*/  UMOV UR39, UR5 ;  /* 0x0000000500277c82 */ /* 0x000fe20008000000 */
[----:B------:R-:W-:Y:S01]  /*1020*/  IMAD.MOV.U32 R87, RZ, RZ, RZ ;  /* 0x000000ffff577224 */ /* 0x000fe200078e00ff */
[----:B------:R-:W-:Y:S01]  /*1030*/  USEL UR4, UR4, 0x1, UP0 ;  /* 0x0000000104047887 */ /* 0x000fe20008000000 */
[----:B-----5:R-:W-:-:S02]  /*1040*/  CS2R R8, SRZ ;  /* 0x0000000000087805 */ /* 0x020fc4000001ff00 */
[----:B------:R-:W-:Y:S02]  /*1050*/  CS2R R10, SRZ ;  /* 0x00000000000a7805 */ /* 0x000fe4000001ff00 */
[----:B------:R-:W-:Y:S01]  /*1060*/  CS2R R12, SRZ ;  /* 0x00000000000c7805 */ /* 0x000fe2000001ff00 */
[----:B------:R-:W-:Y:S01]  /*1070*/  UIMAD UR4, UR4, UR6, URZ ;  /* 0x00000006040472a4 */ /* 0x000fe2000f8e023f */
        /* <DEDUP_REMOVED lines=18> */
[----:B------:R-:W-:Y:S01]  /*11a0*/  IMAD.MOV.U32 R60, RZ, RZ, RZ ;  /* 0x000000ffff3c7224 */ /* 0x000fe200078e00ff */
[----:B------:R-:W-:Y:S01]  /*11b0*/  CS2R R92, SRZ ;  /* 0x00000000005c7805 */ /* 0x000fe2000001ff00 */
[----:B------:R-:W-:Y:S01]  /*11c0*/  IMAD.MOV.U32 R64, RZ, RZ, RZ ;  /* 0x000000ffff407224 */ /* 0x000fe200078e00ff */
[----:B--2---:R-:W-:Y:S02]  /*11d0*/  @P0 R2UR UR50, R4 ;  /* 0x00000000043202ca */ /* 0x004fe400000e0000 */
[----:B------:R-:W-:Y:S02]  /*11e0*/  PLOP3.LUT P0, PT, PT, PT, PT, 0x80, 0x0 ;  /* 0x000000000000781c */ /* 0x000fe40003f0f070 */
[----:B---3--:R-:W-:Y:S01]  /*11f0*/  @P1 R2UR UR4, R6 ;  /* 0x00000000060412ca */ /* 0x008fe200000e0000 */
[----:B------:R-:W-:-:S14]  /*1200*/  @P1 BRA `(.L_x_283) ;  /* 0x0000000000341947 */ /* 0x000fdc0003800000 */
[----:B------:R-:W-:Y:S02]  /*1210*/  ULDC.64 UR6, c[0x0][0xa08] ;  /* 0x0002820000067ab9 */ /* 0x000fe40000000a00 */
[----:B------:R-:W-:-:S04]  /*1220*/  ISETP.NE.U32.AND P1, PT, RZ, UR6, PT ;  /* 0x00000006ff007c0c */ /* 0x000fc8000bf25070 */
[----:B------:R-:W-:-:S13]  /*1230*/  ISETP.NE.AND.EX P1, PT, RZ, UR7, PT, P1 ;  /* 0x00000007ff007c0c */ /* 0x000fda000bf25310 */
[----:B------:R-:W-:Y:S05]  /*1240*/  @!P1 BRA `(.L_x_283) ;  /* 0x0000000000249947 */ /* 0x000fea0003800000 */
[----:B------:R-:W-:Y:S02]  /*1250*/  ULDC.64 UR4, c[0x0][0xa08] ;  /* 0x0002820000047ab9 */ /* 0x000fe40000000a00 */
[----:B------:R-:W-:-:S06]  /*1260*/  UIMAD.WIDE UR4, UR36, 0x4, UR4 ;  /* 0x00000004240478a5 */ /* 0x000fcc000f8e0204 */
[----:B------:R-:W-:Y:S02]  /*1270*/  IMAD.U32 R4, RZ, RZ, UR4 ;  /* 0x00000004ff047e24 */ /* 0x000fe4000f8e00ff */
[----:B------:R-:W-:-:S05]  /*1280*/  IMAD.U32 R5, RZ, RZ, UR5 ;  /* 0x00000005ff057e24 */ /* 0x000fca000f8e00ff */
[----:B------:R-:W2:Y:S04]  /*1290*/  LDG.E R7, desc[UR48][R4.64] ;  /* 0x0000003004077981 */ /* 0x000ea8000c1e1900 */
[----:B------:R-:W3:Y:S01]  /*12a0*/  LDG.E R6, desc[UR48][R4.64+0x4] ;  /* 0x0000043004067981 */ /* 0x000ee2000c1e1900 */
[----:B--2---:R-:W-:Y:S02]  /*12b0*/  R2UR UR4, R7 ;  /* 0x00000000070472ca */ /* 0x004fe400000e0000 */
[----:B---3--:R-:W-:-:S13]  /*12c0*/  R2UR UR5, R6 ;  /* 0x00000000060572ca */ /* 0x008fda00000e0000 */
[----:B------:R-:W-:-:S12]  /*12d0*/  UIADD3 UR4, -UR4, UR5, URZ ;  /* 0x0000000504047290 */ /* 0x000fd8000fffe13f */
.L_x_283:
[----:B------:R-:W-:Y:S01]  /*12e0*/  UIADD3 UR50, -UR50, UR4, URZ ;  /* 0x0000000432327290 */ /* 0x000fe2000fffe13f */
[----:B------:R-:W-:Y:S01]  /*12f0*/  IMAD.MOV.U32 R5, RZ, RZ, RZ ;  /* 0x000000ffff057224 */ /* 0x000fe200078e00ff */
[----:B------:R-:W-:Y:S01]  /*1300*/  UMOV UR40, UR45 ;  /* 0x0000002d00287c82 */ /* 0x000fe20008000000 */
[----:B------:R-:W-:Y:S01]  /*1310*/  IMAD.MOV.U32 R61, RZ, RZ, RZ ;  /* 0x000000ffff3d7224 */ /* 0x000fe200078e00ff */
[----:B------:R-:W-:Y:S01]  /*1320*/  UISETP.GE.AND UP0, UPT, UR50, 0x1, UPT ;  /* 0x000000013200788c */ /* 0x000fe2000bf06270 */
[----:B------:R-:W-:Y:S01]  /*1330*/  CS2R R68, SRZ ;  /* 0x0000000000447805 */ /* 0x000fe2000001ff00 */
[----:B------:R-:W-:Y:S01]  /*1340*/  UIADD3 UR4, UR50, 0x9f, URZ ;  /* 0x0000009f32047890 */ /* 0x000fe2000fffe03f */
[----:B------:R-:W-:Y:S01]  /*1350*/  CS2R R94, SRZ ;  /* 0x00000000005e7805 */ /* 0x000fe2000001ff00 */
[----:B------:R-:W-:Y:S01]  /*1360*/  IMAD.MOV.U32 R65, RZ, RZ, RZ ;  /* 0x000000ffff417224 */ /* 0x000fe200078e00ff */
[----:B------:R-:W-:Y:S02]  /*1370*/  CS2R R72, SRZ ;  /* 0x0000000000487805 */ /* 0x000fe4000001ff00 */
[----:B------:R-:W-:Y:S01]  /*1380*/  PLOP3.LUT P1, PT, PT, PT, UP0, 0x80, 0x0 ;  /* 0x000000000000781c */ /* 0x000fe20003f2f008 */
[----:B------:R-:W-:Y:S01]  /*1390*/  UIMAD.WIDE UR4, UR4, 0x66666667, URZ ;  /* 0x66666667040478a5 */ /* 0x000fe2000f8e023f */
[----:B------:R-:W-:Y:S01]  /*13a0*/  CS2R R96, SRZ ;  /* 0x0000000000607805 */ /* 0x000fe2000001ff00 */
[----:B------:R-:W-:Y:S01]  /*13b0*/  IMAD.MOV.U32 R76, RZ, RZ, RZ ;  /* 0x000000ffff4c7224 */ /* 0x000fe200078e00ff */
[----:B------:R-:W-:Y:S01]  /*13c0*/  CS2R R98, SRZ ;  /* 0x0000000000627805 */ /* 0x000fe2000001ff00 */
[----:B------:R-:W-:Y:S01]  /*13d0*/  USHF.R.U32.HI UR47, URZ, 0x1f, UR5 ;  /* 0x0000001f3f2f7899 */ /* 0x000fe20008011605 */
[----:B------:R-:W-:Y:S01]  /*13e0*/  IMAD.MOV.U32 R80, RZ, RZ, RZ ;  /* 0x000000ffff507224 */ /* 0x000fe200078e00ff */
[----:B------:R-:W-:-:S02]  /*13f0*/  CS2R R100, SRZ ;  /* 0x0000000000647805 */ /* 0x000fc4000001ff00 */
[----:B------:R-:W-:-:S04]  /*1400*/  ULEA.HI.SX32 UR47, UR5, UR47, 0x1a ;  /* 0x0000002f052f7291 */ /* 0x000fc8000f8fd23f */
[----:B------:R-:W-:Y:S08]  /*1410*/  @!P1 BRA `(.L_x_284) ;  /* 0x00000084003c9947 */ /* 0x000ff00003800000 */
[----:B------:R-:W0:Y:S01]  /*1420*/  SHFL.IDX PT, R0, R23, RZ, 0x1f ;  /* 0x00001fff17007589 */ /* 0x000e2200000e0000 */
[----:B------:R-:W1:Y:S01]  /*1430*/  S2UR UR6, SR_CgaCtaId ;  /* 0x00000000000679c3 */ /* 0x000e620000008800 */
[----:B------:R-:W-:Y:S01]  /*1440*/  UMOV UR5, 0x400 ;  /* 0x0000040000057882 */ /* 0x000fe20000000000 */
[----:B0-----:R-:W-:Y:S01]  /*1450*/  R2UR UR41, R0 ;  /* 0x00000000002972ca */ /* 0x001fe200000e0000 */
[----:B-1----:R-:W-:-:S04]  /*1460*/  ULEA UR5, UR6, UR5, 0x18 ;  /* 0x0000000506057291 */ /* 0x002fc8000f8ec03f */
[----:B------:R-:W-:-:S04]  /*1470*/  UIADD3 UR5, UR5, 0x14400, URZ ;  /* 0x0001440005057890 */ /* 0x000fc8000fffe03f */
[----:B------:R-:W-:-:S04]  /*1480*/  ULOP3.LUT UP0, URZ, UR5, 0x9f, URZ, 0xc0, !UPT ;  /* 0x0000009f053f7892 */ /* 0x000fc8000f80c03f */
[----:B------:R-:W-:Y:S02]  /*1490*/  ULEA.HI UR4, UR41, UR41, URZ, 0x1 ;  /* 0x0000002929047291 */ /* 0x000fe4000f8f083f */
[----:B------:R-:W-:Y:S02]  /*14a0*/  PLOP3.LUT P0, PT, PT, PT, UP0, 0x80, 0x0 ;  /* 0x000000000000781c */ /* 0x000fe40003f0f008 */
[----:B------:R-:W-:-:S04]  /*14b0*/  ULOP3.LUT UR4, UR4, 0x3e, URZ, 0xc0, !UPT ;  /* 0x0000003e04047892 */ /* 0x000fc8000f8ec03f */
[----:B------:R-:W-:-:S04]  /*14c0*/  UIADD3 UR4, UR41, -UR4, URZ ;  /* 0x8000000429047290 */ /* 0x000fc8000fffe03f */
[----:B------:R-:W-:-:S04]  /*14d0*/  ULEA UR4, UR4, UR5, 0xc ;  /* 0x0000000504047291 */ /* 0x000fc8000f8e603f */
[----:B------:R-:W-:-:S04]  /*14e0*/  USHF.R.U32.HI UR4, URZ, 0x4, UR4 ;  /* 0x000000043f047899 */ /* 0x000fc80008011604 */
[----:B------:R-:W-:Y:S01]  /*14f0*/  ULOP3.LUT UR52, UR4, 0x3fff, URZ, 0xc0, !UPT ;  /* 0x00003fff04347892 */ /* 0x000fe2000f8ec03f */
[----:B------:R-:W-:Y:S11]  /*1500*/  @!P0 BRA `(.L_x_285) ;  /* 0x0000000000408947 */ /* 0x000ff60003800000 */
        /* <DEDUP_REMOVED lines=16> */
.L_x_285:
        /* <DEDUP_REMOVED lines=10> */
[----:B------:R-:W-:Y:S02]  /*16b0*/  @UP0 ULDC.64 UR16, c[0x0][0x9a8] ;  /* 0x00026a0000100ab9 */ /* 0x000fe40000000a00 */
[----:B------:R-:W-:Y:S01]  /*16c0*/  @UP1 ULDC.64 UR14, c[0x0][0x9b8] ;  /* 0x00026e00000e1ab9 */ /* 0x000fe20000000a00 */
[----:B------:R-:W-:Y:S02]  /*16d0*/  @UP0 UIMAD UR8, UR37, UR16, URZ ;  /* 0x00000010250802a4 */ /* 0x000fe4000f8e023f */
[----:B------:R-:W-:Y:S02]  /*16e0*/  @UP1 UIMAD UR10, UR37, UR14, URZ ;  /* 0x0000000e250a12a4 */ /* 0x000fe4000f8e023f */
        /* <DEDUP_REMOVED lines=26> */
[----:B------:R0:W2:Y:S04]  /*1890*/  @P0 LDG.E R5, desc[UR48][R6.64] ;  /* 0x0000003006050981 */ /* 0x0000a8000c1e1900 */
[----:B------:R-:W2:Y:S01]  /*18a0*/  @P1 LDG.E R0, desc[UR48][R8.64] ;  /* 0x0000003008001981 */ /* 0x000ea2000c1e1900 */
[----:B------:R-:W1:Y:S01]  /*18b0*/  S2UR UR5, SR_CgaCtaId ;  /* 0x00000000000579c3 */ /* 0x000e620000008800 */
[----:B------:R-:W-:Y:S01]  /*18c0*/  ULEA.HI UR4, UR43, UR43, URZ, 0x1 ;  /* 0x0000002b2b047291 */ /* 0x000fe2000f8f083f */
[----:B------:R-:W-:-:S03]  /*18d0*/  MOV R3, 0x400 ;  /* 0x0000040000037802 */ /* 0x000fc60000000f00 */
[----:B------:R-:W-:Y:S01]  /*18e0*/  ULOP3.LUT UR4, UR4, 0xfffffffe, URZ, 0xc0, !UPT ;  /* 0xfffffffe04047892 */ /* 0x000fe2000f8ec03f */
[----:B0-----:R-:W-:-:S03]  /*18f0*/  IMAD.U32 R6, RZ, RZ, UR44 ;  /* 0x0000002cff067e24 */ /* 0x001fc6000f8e00ff */
[----:B------:R-:W-:Y:S02]  /*1900*/  UIADD3 UR4, UR43, -UR4, URZ ;  /* 0x800000042b047290 */ /* 0x000fe4000fffe03f */
[----:B------:R-:W-:-:S04]  /*1910*/  ISETP.NE.AND P0, PT, R6, 0x3, PT ;  /* 0x000000030600780c */ /* 0x000fc80003f05270 */
[----:B------:R-:W-:Y:S01]  /*1920*/  IMAD.U32 R10, RZ, RZ, UR4 ;  /* 0x00000004ff0a7e24 */ /* 0x000fe2000f8e00ff */
[----:B------:R-:W-:-:S04]  /*1930*/  ULDC UR4, c[0x0][0x9d8] ;  /* 0x0002760000047ab9 */ /* 0x000fc80000000800 */
[----:B------:R-:W-:Y:S01]  /*1940*/  SHF.L.U32 R10, R10, 0x1f, RZ ;  /* 0x0000001f0a0a7819 */ /* 0x000fe200000006ff */
[----:B-1----:R-:W-:-:S05]  /*1950*/  IMAD.U32 R4, RZ, RZ, UR5 ;  /* 0x00000005ff047e24 */ /* 0x002fca000f8e00ff */
[----:B------:R-:W-:-:S04]  /*1960*/  LEA R3, R4, R3, 0x18 ;  /* 0x0000000304037211 */ /* 0x000fc800078ec0ff */
[----:B------:R-:W0:Y:S01]  /*1970*/  SYNCS.PHASECHK.TRANS64.TRYWAIT P1, [R3+URZ+0x29800], R10 ;  /* 0x0298000a030075a7 */ /* 0x000e22000802017f */
[----:B--2---:R-:W-:-:S04]  /*1980*/  FMUL.FTZ R0, R5, R0 ;  /* 0x0000000005007220 */ /* 0x004fc80000410000 */
[----:B------:R-:W-:Y:S01]  /*1990*/  FMUL.FTZ R0, R0, UR4 ;  /* 0x0000000400007c20 */ /* 0x000fe20008410000 */
[----:B0-----:R-:W-:Y:S06]  /*19a0*/  @!P1 BRA `(.L_x_286) ;  /* 0x000000f800ac9947 */ /* 0x001fec0003800000 */
.L_x_424:
[----:B------:R-:W-:Y:S05]  /*19b0*/  @!P0 BRA `(.L_x_287) ;  /* 0x0000000000048947 */ /* 0x000fea0003800000 */
[----:B------:R-:W-:Y:S01]  /*19c0*/  BPT.TRAP 0x1 ;  /* 0x000000040000795c */ /* 0x000fe20000300000 */
.L_x_287:
[----:B------:R-:W-:Y:S02]  /*19d0*/  IMAD.U32 R6, RZ, RZ, UR51 ;  /* 0x00000033ff067e24 */ /* 0x000fe4000f8e00ff */
[----:B------:R-:W-:Y:S02]  /*19e0*/  IMAD.U32 R7, RZ, RZ, UR42 ;  /* 0x0000002aff077e24 */ /* 0x000fe4000f8e00ff */
[----:B------:R-:W-:-:S03]  /*19f0*/  IMAD R5, R6, 0x8, R3 ;  /* 0x0000000806057824 */ /* 0x000fc600078e0203 */
[----:B------:R-:W-:-:S04]  /*1a00*/  SHF.L.U32 R6, R7, 0x1f, RZ ;  /* 0x0000001f07067819 */ /* 0x000fc800000006ff */
[----:B------:R1:W2:Y:S01]  /*1a10*/  SYNCS.PHASECHK.TRANS64.TRYWAIT P1, [R5+URZ+0x29830], R6 ;  /* 0x02983006050075a7 */ /* 0x0002a2000802017f */
[----:B------:R-:W-:Y:S05]  /*1a20*/  @!P0 BRA `(.L_x_288) ;  /* 0x0000000000048947 */ /* 0x000fea0003800000 */
[----:B------:R-:W-:Y:S01]  /*1a30*/  BPT.TRAP 0x1 ;  /* 0x000000040000795c */ /* 0x000fe20000300000 */
.L_x_288:
[----:B------:R-:W3:Y:S01]  /*1a40*/  S2R R7, SR_TID.X ;  /* 0x0000000000077919 */ /* 0x000ee20000002100 */
[----:B------:R-:W-:Y:S01]  /*1a50*/  IMAD.MOV.U32 R87, RZ, RZ, RZ ;  /* 0x000000ffff577224 */ /* 0x000fe200078e00ff */
[----:B---3--:R-:W-:Y:S01]  /*1a60*/  LOP3.LUT P2, RZ, R7, 0x7f, RZ, 0xc0, !PT ;  /* 0x0000007f07ff7812 */ /* 0x008fe2000784c0ff */
[----:B--2---:R-:W-:-:S12]  /*1a70*/  @P1 BRA `(.L_x_289) ;  /* 0x0000000000081947 */ /* 0x004fd80003800000 */
[----:B------:R-:W2:Y:S02]  /*1a80*/  SYNCS.PHASECHK.TRANS64.TRYWAIT P1, [R5+URZ+0x29830], R6 ;  /* 0x02983006050075a7 */ /* 0x000ea4000802017f */
[----:B--2---:R-:W-:Y:S05]  /*1a90*/  @!P1 BRA `(.L_x_290) ;  /* 0x000000f800849947 */ /* 0x004fea0003800000 */
.L_x_289:
[----:B------:R-:W-:Y:S05]  /*1aa0*/  WARPSYNC.ALL ;  /* 0x0000000000007948 */ /* 0x000fea0003800000 */
[----:B------:R-:W-:Y:S01]  /*1ab0*/  R2UR UR4, R3 ;  /* 0x00000000030472ca */ /* 0x000fe200000e0000 */
[----:B------:R-:W-:Y:S01]  /*1ac0*/  ULOP3.LUT UR28, UR52, 0x10000, URZ, 0xfc, !UPT ;  /* 0x00010000341c7892 */ /* 0x000fe2000f8efc3f */
[----:B------:R-:W-:Y:S01]  /*1ad0*/  WARPGROUP.ARRIVE ;  /* 0x00000000000079c5 */ /* 0x000fe20000000000 */
[----:B------:R-:W-:Y:S01]  /*1ae0*/  UMOV UR25, 0x80000020 ;  /* 0x8000002000197882 */ /* 0x000fe20000000000 */
[----:B------:R-:W-:Y:S01]  /*1af0*/  UMOV UR27, 0x80000020 ;  /* 0x80000020001b7882 */ /* 0x000fe20000000000 */
[----:B------:R-:W-:Y:S01]  /*1b00*/  UMOV UR5, UR25 ;  /* 0x0000001900057c82 */ /* 0x000fe20008000000 */
[----:B------:R-:W-:Y:S01]  /*1b10*/  UMOV UR7, 0x80000020 ;  /* 0x8000002000077882 */ /* 0x000fe20000000000 */
[----:B------:R-:W-:Y:S01]  /*1b20*/  UMOV UR9, UR25 ;  /* 0x0000001900097c82 */ /* 0x000fe20008000000 */
[----:B------:R-:W-:Y:S01]  /*1b30*/  UMOV UR24, UR28 ;  /* 0x0000001c00187c82 */ /* 0x000fe20008000000 */
[----:B------:R-:W-:Y:S01]  /*1b40*/  UMOV UR11, 0x80000020 ;  /* 0x80000020000b7882 */ /* 0x000fe20000000000 */
[----:B------:R-:W-:Y:S01]  /*1b50*/  UMOV UR8, UR24 ;  /* 0x0000001800087c82 */ /* 0x000fe20008000000 */
[----:B------:R-:W-:Y:S01]  /*1b60*/  UIADD3 UR12, UR28, 0x2, URZ ;  /* 0x000000021c0c7890 */ /* 0x000fe2000fffe03f */
[----:B------:R-:W-:Y:S01]  /*1b70*/  VIADD R8, R169, UR50 ;  /* 0x00000032a9087c36 */ /* 0x000fe20008000000 */
[----:B------:R-:W-:Y:S01]  /*1b80*/  UIADD3 UR4, UR4, 0x1a400, URZ ;  /* 0x0001a40004047890 */ /* 0x000fe2000fffe03f */
[----:B------:R-:W3:Y:S01]  /*1b90*/  S2R R84, SR_TID.X ;  /* 0x0000000000547919 */ /* 0x000ee20000002100 */
[----:B------:R-:W-:Y:S01]  /*1ba0*/  UMOV UR15, 0x80000020 ;  /* 0x80000020000f7882 */ /* 0x000fe20000000000 */
[----:B------:R-:W-:-:S02]  /*1bb0*/  UIADD3 UR16, UR28, 0x200, URZ ;  /* 0x000002001c107890 */ /* 0x000fc4000fffe03f */
[----:B------:R-:W-:Y:S01]  /*1bc0*/  USHF.R.U32.HI UR4, URZ, 0x4, UR4 ;  /* 0x000000043f047899 */ /* 0x000fe20008011604 */
[----:B------:R-:W-:Y:S01]  /*1bd0*/  UMOV UR19, 0x80000020 ;  /* 0x8000002000137882 */ /* 0x000fe20000000000 */
[----:B------:R-:W-:Y:S02]  /*1be0*/  UMOV UR23, 0x80000020 ;  /* 0x8000002000177882 */ /* 0x000fe40000000000 */
[----:B------:R-:W-:Y:S01]  /*1bf0*/  ULOP3.LUT UR4, UR4, 0x3fff, URZ, 0xc0, !UPT ;  /* 0x00003fff04047892 */ /* 0x000fe2000f8ec03f */
[----:B------:R-:W-:Y:S01]  /*1c00*/  UMOV UR31, 0x80000020 ;  /* 0x80000020001f7882 */ /* 0x000fe20000000000 */
[----:B------:R-:W-:Y:S02]  /*1c10*/  UISETP.GE.AND UP0, UPT, UR50, 0xa1, UPT ;  /* 0x000000a13200788c */ /* 0x000fe4000bf06270 */
[----:B------:R-:W-:-:S03]  /*1c20*/  ULOP3.LUT UR46, UR4, 0x10000, URZ, 0xfc, !UPT ;  /* 0x00010000042e7892 */ /* 0x000fc6000f8efc3f */
[----:B------:R-:W-:Y:S01]  /*1c30*/  UMOV UR4, UR24 ;  /* 0x0000001800047c82 */ /* 0x000fe20008000000 */
[----:B------:R-:W-:-:S04]  /*1c40*/  UIMAD UR32, UR51, 0x780, UR46 ;  /* 0x00000780332078a4 */ /* 0x000fc8000f8e022e */
[----:B------:R-:W-:Y:S02]  /*1c50*/  UIADD3 UR6, UR32, 0x100, URZ ;  /* 0x0000010020067890 */ /* 0x000fe4000fffe03f */
[----:B------:R-:W-:Y:S02]  /*1c60*/  UIADD3 UR10, UR32, 0x180, URZ ;  /* 0x00000180200a7890 */ /* 0x000fe4000fffe03f */
[----:B------:R-:W-:Y:S01]  /*1c70*/  UMOV UR26, UR32 ;  /* 0x00000020001a7c82 */ /* 0x000fe20008000000 */
[----:B------:R-:W-:Y:S01]  /*1c80*/  UIADD3 UR14, UR32, 0x182, URZ ;  /* 0x00000182200e7890 */ /* 0x000fe2000fffe03f */
[----:B------:R-:W-:Y:S01]  /*1c90*/  QGMMA.64x32x32.F32.E4M3.E4M3 R104, gdesc[UR24], RZ, !UPT, gsb0 ;  /* 0x00600000186879f3 */ /* 0x000fe2000c0008ff */
[----:B------:R-:W-:Y:S01]  /*1ca0*/  UIADD3 UR26, UR32, 0x80, URZ ;  /* 0x00000080201a7890 */ /* 0x000fe2000fffe03f */
[----:B------:R-:W-:Y:S01]  /*1cb0*/  UMOV UR27, 0x80000020 ;  /* 0x80000020001b7882 */ /* 0x000fe20000000000 */
[----:B------:R-:W-:Y:S02]  /*1cc0*/  UIADD3 UR18, UR32, 0x400, URZ ;  /* 0x0000040020127890 */ /* 0x000fe4000fffe03f */
[----:B------:R-:W-:-:S02]  /*1cd0*/  UIADD3 UR22, UR32, 0x402, URZ ;  /* 0x0000040220167890 */ /* 0x000fc4000fffe03f */
[----:B------:R-:W-:Y:S01]  /*1ce0*/  UIADD3 UR30, UR32, 0x680, URZ ;  /* 0x00000680201e7890 */ /* 0x000fe2000fffe03f */
        /* <DEDUP_REMOVED lines=162> */
[----:B------:R-:W4:Y:S01]  /*2710*/  MUFU.TANH R13, R114 ;  /* 0x00000072000d7308 */ /* 0x000f220000002400 */
[C---:B------:R-:W-:Y:S01]  /*2720*/  FMUL.FTZ R115, R0.reuse, R115 ;  /* 0x0000007300737220 */ /* 0x040fe20000410000 */
[C---:B------:R-:W-:Y:S01]  /*2730*/  FMUL.FTZ R118, R0.reuse, R118 ;  /* 0x0000007600767220 */ /* 0x040fe20000410000 */
[----:B------:R-:W-:-:S05]  /*2740*/  FMUL.FTZ R119, R0, R119 ;  /* 0x0000007700777220 */ /* 0x000fca0000410000 */
[----:B------:R-:W5:Y:S08]  /*2750*/  MUFU.TANH R104, R104 ;  /* 0x0000006800687308 */ /* 0x000f700000002400 */
[----:B0-----:R-:W0:Y:S08]  /*2760*/  MUFU.TANH R10, R105 ;  /* 0x00000069000a7308 */ /* 0x001e300000002400 */
[----:B------:R-:W-:Y:S08]  /*2770*/  MUFU.TANH R77, R113 ;  /* 0x00000071004d7308 */ /* 0x000ff00000002400 */
[----:B------:R-:W3:Y:S08]  /*2780*/  MUFU.TANH R108, R108 ;  /* 0x0000006c006c7308 */ /* 0x000ef00000002400 */
[----:B------:R-:W3:Y:S01]  /*2790*/  MUFU.TANH R109, R109 ;  /* 0x0000006d006d7308 */ /* 0x000ee20000002400 */
[----:B------:R-:W-:-:S02]  /*27a0*/  WARPGROUP.DEPBAR.LE gsb0, 0x0 ;  /* 0x00008000000079c5 */ /* 0x000fc40000010000 */
[----:B------:R-:W-:Y:S01]  /*27b0*/  WARPGROUP.ARRIVE ;  /* 0x00000000000079c5 */ /* 0x000fe20000000000 */
[----:B------:R-:W-:-:S04]  /*27c0*/  FMUL.FTZ R91, R0, R91 ;  /* 0x0000005b005b7220 */ /* 0x000fc80000410000 */
[----:B------:R-:W3:Y:S01]  /*27d0*/  MUFU.TANH R7, R106 ;  /* 0x0000006a00077308 */ /* 0x000ee20000002400 */
        /* <DEDUP_REMOVED lines=15> */
[----:B-12---:R-:W1:Y:S01]  /*28d0*/  MUFU.TANH R6, R107 ;  /* 0x0000006b00067308 */ /* 0x006e620000002400 */
[C---:B------:R-:W-:Y:S01]  /*28e0*/  FMUL.FTZ R98, R0.reuse, R98 ;  /* 0x0000006200627220 */ /* 0x040fe20000410000 */
[C---:B------:R-:W-:Y:S01]  /*28f0*/  FMUL.FTZ R99, R0.reuse, R99 ;  /* 0x0000006300637220 */ /* 0x040fe20000410000 */
[C---:B------:R-:W-:Y:S01]  /*2900*/  FMUL.FTZ R102, R0.reuse, R102 ;  /* 0x0000006600667220 */ /* 0x040fe20000410000 */
[----:B------:R-:W-:-:S04]  /*2910*/  FMUL.FTZ R103, R0, R103 ;  /* 0x0000006700677220 */ /* 0x000fc80000410000 */
[----:B------:R-:W2:Y:S08]  /*2920*/  MUFU.TANH R9, R110 ;  /* 0x0000006e00097308 */ /* 0x000eb00000002400 */
[----:B------:R-:W2:Y:S08]  /*2930*/  MUFU.TANH R116, R116 ;  /* 0x0000007400747308 */ /* 0x000eb00000002400 */
[----:B------:R-:W2:Y:S08]  /*2940*/  MUFU.TANH R11, R111 ;  /* 0x0000006f000b7308 */ /* 0x000eb00000002400 */
[----:B------:R-:W-:Y:S08]  /*2950*/  MUFU.TANH R117, R117 ;  /* 0x0000007500757308 */ /* 0x000ff00000002400 */
[----:B------:R-:W2:Y:S01]  /*2960*/  MUFU.TANH R85, R88 ;  /* 0x0000005800557308 */ /* 0x000ea20000002400 */
        /* <DEDUP_REMOVED lines=15> */
[----:B----4-:R-:W-:-:S02]  /*2a60*/  IMAD.U32 R57, RZ, RZ, UR47 ;  /* 0x0000002fff397e24 */ /* 0x010fc4000f8e00ff */
        /* <DEDUP_REMOVED lines=19> */
[----:B-----5:R-:W-:Y:S01]  /*2ba0*/  FSEL R65, R104, -INF , P1 ;  /* 0xff80000068417808 */ /* 0x020fe20000800000 */
[----:B------:R-:W5:Y:S01]  /*2bb0*/  MUFU.TANH R15, R115 ;  /* 0x00000073000f7308 */ /* 0x000f620000002400 */
[----:B0-----:R-:W-:Y:S02]  /*2bc0*/  FSEL R10, R10, -INF , P2 ;  /* 0xff8000000a0a7808 */ /* 0x001fe40001000000 */
[----:B------:R-:W-:Y:S02]  /*2bd0*/  ISETP.GT.AND P4, PT, R8, 0x9, PT ;  /* 0x000000090800780c */ /* 0x000fe40003f84270 */
[----:B---3--:R-:W-:-:S02]  /*2be0*/  FSEL R69, R108, -INF , P3 ;  /* 0xff8000006c457808 */ /* 0x008fc40001800000 */
[----:B----4-:R-:W-:Y:S01]  /*2bf0*/  FSEL R71, R109, -INF , P4 ;  /* 0xff8000006d477808 */ /* 0x010fe20002000000 */
[----:B------:R-:W0:Y:S01]  /*2c00*/  MUFU.TANH R83, R89 ;  /* 0x0000005900537308 */ /* 0x000e220000002400 */
[----:B------:R-:W-:Y:S02]  /*2c10*/  FSEL R7, R7, -INF , P1 ;  /* 0xff80000007077808 */ /* 0x000fe40000800000 */
[----:B------:R-:W-:Y:S02]  /*2c20*/  ISETP.GT.AND P1, PT, R8, 0x11, PT ;  /* 0x000000110800780c */ /* 0x000fe40003f24270 */
[----:B-1----:R-:W-:Y:S02]  /*2c30*/  FSEL R6, R6, -INF , P2 ;  /* 0xff80000006067808 */ /* 0x002fe40001000000 */
[----:B------:R-:W-:Y:S01]  /*2c40*/  ISETP.GT.AND P2, PT, R8, 0x18, PT ;  /* 0x000000180800780c */ /* 0x000fe20003f44270 */
[----:B------:R-:W1:Y:S01]  /*2c50*/  MUFU.TANH R21, R118 ;  /* 0x0000007600157308 */ /* 0x000e620000002400 */
[----:B------:R-:W-:-:S02]  /*2c60*/  FSEL R77, R77, -INF , P1 ;  /* 0xff8000004d4d7808 */ /* 0x000fc40000800000 */
[----:B--2---:R-:W-:Y:S02]  /*2c70*/  FSEL R9, R9, -INF , P3 ;  /* 0xff80000009097808 */ /* 0x004fe40001800000 */
[----:B------:R-:W-:Y:S02]  /*2c80*/  ISETP.GT.AND P3, PT, R8, 0x19, PT ;  /* 0x000000190800780c */ /* 0x000fe40003f64270 */
[----:B------:R-:W-:Y:S01]  /*2c90*/  FSEL R91, R116, -INF , P2 ;  /* 0xff800000745b7808 */ /* 0x000fe20001000000 */
[----:B------:R-:W-:Y:S01]  /*2ca0*/  MUFU.TANH R92, R92 ;  /* 0x0000005c005c7308 */ /* 0x000fe20000002400 */
[----:B------:R-:W-:Y:S02]  /*2cb0*/  FSEL R11, R11, -INF , P4 ;  /* 0xff8000000b0b7808 */ /* 0x000fe40002000000 */
[----:B------:R-:W-:Y:S01]  /*2cc0*/  ISETP.GT.AND P4, PT, R8, 0x20, PT ;  /* 0x000000200800780c */ /* 0x000fe20003f84270 */
[----:B------:R-:W-:Y:S02]  /*2cd0*/  WARPGROUP.DEPBAR.LE gsb0, 0x0 ;  /* 0x00008000000079c5 */ /* 0x000fe40000010000 */
[C---:B------:R-:W-:Y:S01]  /*2ce0*/  FMUL.FTZ R45, R0.reuse, R45 ;  /* 0x0000002d002d7220 */ /* 0x040fe20000410000 */
[----:B------:R-:W-:Y:S01]  /*2cf0*/  WARPGROUP.ARRIVE ;  /* 0x00000000000079c5 */ /* 0x000fe20000000000 */
[----:B------:R-:W-:Y:S01]  /*2d00*/  MUFU.TANH R119, R119 ;  /* 0x0000007700777308 */ /* 0x000fe20000002400 */
[----:B------:R-:W-:Y:S01]  /*2d10*/  FSEL R85, R85, -INF , P4 ;  /* 0xff80000055557808 */ /* 0x000fe20002000000 */
[C---:B------:R-:W-:Y:S01]  /*2d20*/  FMUL.FTZ R41, R0.reuse, R41 ;  /* 0x0000002900297220 */ /* 0x040fe20000410000 */
[----:B-----5:R-:W-:Y:S01]  /*2d30*/  FSEL R15, R15, -INF , P1 ;  /* 0xff8000000f0f7808 */ /* 0x020fe20000800000 */
[----:B------:R-:W-:Y:S01]  /*2d40*/  FMUL.FTZ R43, R0, R43 ;  /* 0x0000002b002b7220 */ /* 0x000fe20000410000 */
[----:B------:R-:W-:Y:S01]  /*2d50*/  QGMMA.64x32x32.F32.E4M3.E4M3 R24, gdesc[UR20], R24, gsb0 ;  /* 0x00600000141879f3 */ /* 0x000fe20008000818 */
[----:B------:R-:W-:Y:S01]  /*2d60*/  ISETP.GT.AND P1, PT, R8, 0x28, PT ;  /* 0x000000280800780c */ /* 0x000fe20003f24270 */
[C---:B------:R-:W-:Y:S01]  /*2d70*/  FMUL.FTZ R47, R0.reuse, R47 ;  /* 0x0000002f002f7220 */ /* 0x040fe20000410000 */
[----:B------:R2:W-:Y:S01]  /*2d80*/  MUFU.TANH R137, R45 ;  /* 0x0000002d00897308 */ /* 0x0005e20000002400 */
[----:B0-----:R-:W-:Y:S01]  /*2d90*/  FSEL R83, R83, -INF , P5 ;  /* 0xff80000053537808 */ /* 0x001fe20002800000 */
[C---:B------:R-:W-:Y:S01]  /*2da0*/  FMUL.FTZ R49, R0.reuse, R49 ;  /* 0x0000003100317220 */ /* 0x040fe20000410000 */
[----:B-1----:R-:W-:Y:S01]  /*2db0*/  FSEL R21, R21, -INF , P2 ;  /* 0xff80000015157808 */ /* 0x002fe20001000000 */
[----:B------:R-:W-:Y:S01]  /*2dc0*/  FMUL.FTZ R57, R0, R51 ;  /* 0x0000003300397220 */ /* 0x000fe20000410000 */
[----:B------:R-:W-:Y:S01]  /*2dd0*/  ISETP.GT.AND P2, PT, R8, 0x29, PT ;  /* 0x000000290800780c */ /* 0x000fe20003f44270 */
[C---:B------:R-:W-:Y:S01]  /*2de0*/  FMUL.FTZ R40, R0.reuse, R40 ;  /* 0x0000002800287220 */ /* 0x040fe20000410000 */
[----:B------:R-:W-:Y:S01]  /*2df0*/  FMUL.FTZ R44, R0, R44 ;  /* 0x0000002c002c7220 */ /* 0x000fe20000410000 */
[----:B------:R0:W1:Y:S01]  /*2e00*/  MUFU.TANH R81, R93 ;  /* 0x0000005d00517308 */ /* 0x0000620000002400 */
[----:B--2---:R-:W-:Y:S01]  /*2e10*/  FSEL R45, R12, -INF , P5 ;  /* 0xff8000000c2d7808 */ /* 0x004fe20002800000 */
[C---:B------:R-:W-:Y:S01]  /*2e20*/  FMUL.FTZ R42, R0.reuse, R42 ;  /* 0x0000002a002a7220 */ /* 0x040fe20000410000 */
[----:B------:R-:W-:Y:S01]  /*2e30*/  FMNMX.FTZ R12, R65, R10, !PT ;  /* 0x0000000a410c7209 */ /* 0x000fe20007810000 */
[----:B------:R-:W-:Y:S01]  /*2e40*/  FMUL.FTZ R48, R0, R48 ;  /* 0x0000003000307220 */ /* 0x000fe20000410000 */
[----:B------:R-:W-:Y:S01]  /*2e50*/  ISETP.GT.AND P5, PT, R8, 0x38, PT ;  /* 0x000000380800780c */ /* 0x000fe20003fa4270 */
[C---:B------:R-:W-:Y:S01]  /*2e60*/  FMUL.FTZ R46, R0.reuse, R46 ;  /* 0x0000002e002e7220 */ /* 0x040fe20000410000 */
[----:B------:R-:W-:Y:S01]  /*2e70*/  FMNMX.FTZ R82, R69, R12, !PT ;  /* 0x0000000c45527209 */ /* 0x000fe20007810000 */
[----:B------:R-:W-:Y:S01]  /*2e80*/  MUFU.TANH R90, R90 ;  /* 0x0000005a005a7308 */ /* 0x000fe20000002400 */
[----:B0-----:R-:W-:Y:S01]  /*2e90*/  FSEL R93, R117, -INF , P3 ;  /* 0xff800000755d7808 */ /* 0x001fe20001800000 */
[C---:B------:R-:W-:Y:S01]  /*2ea0*/  FMUL.FTZ R52, R0.reuse, R52 ;  /* 0x0000003400347220 */ /* 0x040fe20000410000 */
[----:B------:R-:W-:Y:S01]  /*2eb0*/  FMNMX.FTZ R82, R71, R82, !PT ;  /* 0x0000005247527209 */ /* 0x000fe20007810000 */
[C---:B------:R-:W-:Y:S01]  /*2ec0*/  FMUL.FTZ R50, R0.reuse, R50 ;  /* 0x0000003200327220 */ /* 0x040fe20000410000 */
[----:B------:R-:W-:-:S02]  /*2ed0*/  FMUL.FTZ R54, R0, R54 ;  /* 0x0000003600367220 */ /* 0x000fc40000410000 */
[----:B------:R-:W-:Y:S01]  /*2ee0*/  FMNMX.FTZ R82, R75, R82, !PT ;  /* 0x000000524b527209 */ /* 0x000fe20007810000 */
[----:B------:R-:W-:Y:S01]  /*2ef0*/  MUFU.TANH R96, R96 ;  /* 0x0000006000607308 */ /* 0x000fe20000002400 */
[----:B-1----:R-:W-:Y:S02]  /*2f00*/  FSEL R81, R81, -INF , P2 ;  /* 0xff80000051517808 */ /* 0x002fe40001000000 */
[----:B------:R-:W-:-:S04]  /*2f10*/  FMNMX.FTZ R82, R77, R82, !PT ;  /* 0x000000524d527209 */ /* 0x000fc80007810000 */
[----:B------:R-:W-:Y:S01]  /*2f20*/  FMNMX.FTZ R82, R91, R82, !PT ;  /* 0x000000525b527209 */ /* 0x000fe20007810000 */
[----:B------:R-:W-:Y:S03]  /*2f30*/  MUFU.TANH R97, R97 ;  /* 0x0000006100617308 */ /* 0x000fe60000002400 */
[----:B------:R-:W-:-:S04]  /*2f40*/  FMNMX.FTZ R82, R93, R82, !PT ;  /* 0x000000525d527209 */ /* 0x000fc80007810000 */
[----:B------:R-:W-:Y:S01]  /*2f50*/  FMNMX.FTZ R82, R85, R82, !PT ;  /* 0x0000005255527209 */ /* 0x000fe20007810000 */
[----:B------:R-:W-:Y:S03]  /*2f60*/  MUFU.TANH R94, R94 ;  /* 0x0000005e005e7308 */ /* 0x000fe60000002400 */
[----:B------:R-:W-:-:S05]  /*2f70*/  FMNMX.FTZ R82, R83, R82, !PT ;  /* 0x0000005253527209 */ /* 0x000fca0007810000 */
[----:B------:R0:W-:Y:S08]  /*2f80*/  MUFU.TANH R14, R95 ;  /* 0x0000005f000e7308 */ /* 0x0001f00000002400 */
[----:B------:R-:W1:Y:S01]  /*2f90*/  MUFU.TANH R100, R100 ;  /* 0x0000006400647308 */ /* 0x000e620000002400 */
[----:B0-----:R-:W-:Y:S01]  /*2fa0*/  FSEL R95, R92, -INF , P1 ;  /* 0xff8000005c5f7808 */ /* 0x001fe20000800000 */
[----:B------:R-:W-:-:S02]  /*2fb0*/  WARPGROUP.DEPBAR.LE gsb0, 0x0 ;  /* 0x00008000000079c5 */ /* 0x000fc40000010000 */
[C---:B------:R-:W-:Y:S01]  /*2fc0*/  FMUL.FTZ R24, R0.reuse, R24 ;  /* 0x0000001800187220 */ /* 0x040fe20000410000 */
[----:B------:R-:W-:Y:S01]  /*2fd0*/  FMNMX.FTZ R82, R95, R82, !PT ;  /* 0x000000525f527209 */ /* 0x000fe20007810000 */
[C---:B------:R-:W-:Y:S01]  /*2fe0*/  FMUL.FTZ R26, R0.reuse, R26 ;  /* 0x0000001a001a7220 */ /* 0x040fe20000410000 */
[C---:B------:R-:W-:Y:S01]  /*2ff0*/  FMUL.FTZ R28, R0.reuse, R28 ;  /* 0x0000001c001c7220 */ /* 0x040fe20000410000 */
[----:B------:R0:W-:Y:S01]  /*3000*/  MUFU.TANH R129, R41 ;  /* 0x0000002900817308 */ /* 0x0001e20000002400 */
[----:B------:R-:W-:Y:S01]  /*3010*/  FMNMX.FTZ R82, R81, R82, !PT ;  /* 0x0000005251527209 */ /* 0x000fe20007810000 */
[C---:B------:R-:W-:Y:S01]  /*3020*/  FMUL.FTZ R30, R0.reuse, R30 ;  /* 0x0000001e001e7220 */ /* 0x040fe20000410000 */
[C---:B------:R-:W-:Y:S01]  /*3030*/  FMUL.FTZ R32, R0.reuse, R32 ;  /* 0x0000002000207220 */ /* 0x040fe20000410000 */
[C---:B------:R-:W-:Y:S01]  /*3040*/  FMUL.FTZ R36, R0.reuse, R36 ;  /* 0x0000002400247220 */ /* 0x040fe20000410000 */
[C---:B------:R-:W-:Y:S01]  /*3050*/  FMUL.FTZ R34, R0.reuse, R34 ;  /* 0x0000002200227220 */ /* 0x040fe20000410000 */
[C---:B------:R-:W-:Y:S01]  /*3060*/  FMUL.FTZ R38, R0.reuse, R38 ;  /* 0x0000002600267220 */ /* 0x040fe20000410000 */
[C---:B------:R-:W-:Y:S01]  /*3070*/  FMUL.FTZ R31, R0.reuse, R31 ;  /* 0x0000001f001f7220 */ /* 0x040fe20000410000 */
[----:B------:R1:W-:Y:S01]  /*3080*/  MUFU.TANH R72, R101 ;  /* 0x0000006500487308 */ /* 0x0003e20000002400 */
[----:B0-----:R-:W-:Y:S01]  /*3090*/  FSEL R41, R119, -INF , P3 ;  /* 0xff80000077297808 */ /* 0x001fe20001800000 */
[----:B------:R-:W-:Y:S01]  /*30a0*/  FMUL.FTZ R35, R0, R35 ;  /* 0x0000002300237220 */ /* 0x000fe20000410000 */
[----:B------:R-:W-:Y:S01]  /*30b0*/  ISETP.GT.AND P3, PT, R8, 0x30, PT ;  /* 0x000000300800780c */ /* 0x000fe20003f64270 */
[----:B------:R-:W-:-:S04]  /*30c0*/  FMUL.FTZ R39, R0, R39 ;  /* 0x0000002700277220 */ /* 0x000fc80000410000 */
[----:B------:R-:W0:Y:S01]  /*30d0*/  MUFU.TANH R98, R98 ;  /* 0x0000006200627308 */ /* 0x000e220000002400 */
[----:B-1----:R-:W-:-:S07]  /*30e0*/  FSEL R101, R100, -INF , P5 ;  /* 0xff80000064657808 */ /* 0x002fce0002800000 */
[----:B------:R1:W-:Y:S08]  /*30f0*/  MUFU.TANH R105, R43 ;  /* 0x0000002b00697308 */ /* 0x0003f00000002400 */
[----:B------:R2:W-:Y:S01]  /*3100*/  MUFU.TANH R20, R99 ;  /* 0x0000006300147308 */ /* 0x0005e20000002400 */
[----:B-1----:R-:W-:Y:S02]  /*3110*/  FSEL R43, R90, -INF , P4 ;  /* 0xff8000005a2b7808 */ /* 0x002fe40002000000 */
[----:B------:R-:W-:-:S02]  /*3120*/  ISETP.GT.AND P4, PT, R8, 0x31, PT ;  /* 0x000000310800780c */ /* 0x000fc40003f84270 */
[----:B0-----:R-:W-:Y:S02]  /*3130*/  FSEL R51, R98, -INF , P3 ;  /* 0xff80000062337808 */ /* 0x001fe40001800000 */
[----:B------:R-:W-:Y:S01]  /*3140*/  FSEL R97, R97, -INF , P4 ;  /* 0xff80000061617808 */ /* 0x000fe20002000000 */
[----:B------:R-:W0:Y:S01]  /*3150*/  MUFU.TANH R56, R56 ;  /* 0x0000003800387308 */ /* 0x000e220000002400 */
[----:B--2---:R-:W-:Y:S02]  /*3160*/  FSEL R99, R96, -INF , P3 ;  /* 0xff80000060637808 */ /* 0x004fe40001800000 */
[----:B------:R-:W-:Y:S02]  /*3170*/  ISETP.GT.AND P3, PT, R8, 0x41, PT ;  /* 0x000000410800780c */ /* 0x000fe40003f64270 */
[----:B------:R-:W-:Y:S02]  /*3180*/  FMNMX.FTZ R82, R99, R82, !PT ;  /* 0x0000005263527209 */ /* 0x000fe40007810000 */
[----:B------:R-:W-:Y:S01]  /*3190*/  FSEL R113, R113, -INF , P3 ;  /* 0xff80000071717808 */ /* 0x000fe20001800000 */
[----:B------:R-:W1:Y:S01]  /*31a0*/  MUFU.TANH R102, R102 ;  /* 0x0000006600667308 */ /* 0x000e620000002400 */
[----:B------:R-:W-:-:S04]  /*31b0*/  FMNMX.FTZ R82, R97, R82, !PT ;  /* 0x0000005261527209 */ /* 0x000fc80007810000 */
[----:B------:R-:W-:-:S03]  /*31c0*/  FMNMX.FTZ R82, R101, R82, !PT ;  /* 0x0000005265527209 */ /* 0x000fc60007810000 */
[----:B------:R2:W-:Y:S08]  /*31d0*/  MUFU.TANH R115, R47 ;  /* 0x0000002f00737308 */ /* 0x0005f00000002400 */
[----:B------:R-:W3:Y:S01]  /*31e0*/  MUFU.TANH R60, R60 ;  /* 0x0000003c003c7308 */ /* 0x000ee20000002400 */
[----:B--2---:R-:W-:Y:S02]  /*31f0*/  FSEL R47, R94, -INF , P1 ;  /* 0xff8000005e2f7808 */ /* 0x004fe40000800000 */
[----:B------:R-:W-:-:S05]  /*3200*/  ISETP.GT.AND P1, PT, R8, 0x39, PT ;  /* 0x000000390800780c */ /* 0x000fca0003f24270 */
[----:B------:R2:W-:Y:S08]  /*3210*/  MUFU.TANH R73, R103 ;  /* 0x0000006700497308 */ /* 0x0005f00000002400 */
[----:B------:R4:W-:Y:S01]  /*3220*/  MUFU.TANH R141, R49 ;  /* 0x00000031008d7308 */ /* 0x0009e20000002400 */
[----:B--2---:R-:W-:-:S04]  /*3230*/  FSEL R103, R72, -INF , P1 ;  /* 0xff80000048677808 */ /* 0x004fc80000800000 */
[----:B------:R-:W-:-:S03]  /*3240*/  FMNMX.FTZ R82, R103, R82, !PT ;  /* 0x0000005267527209 */ /* 0x000fc60007810000 */
[----:B------:R-:W2:Y:S01]  /*3250*/  MUFU.TANH R76, R61 ;  /* 0x0000003d004c7308 */ /* 0x000ea20000002400 */
[----:B----4-:R-:W-:Y:S02]  /*3260*/  FSEL R49, R14, -INF , P2 ;  /* 0xff8000000e317808 */ /* 0x010fe40001000000 */
[----:B------:R-:W-:-:S04]  /*3270*/  ISETP.GT.AND P2, PT, R8, 0x40, PT ;  /* 0x000000400800780c */ /* 0x000fc80003f44270 */
[----:B0-----:R-:W-:Y:S01]  /*3280*/  FSEL R107, R56, -INF , P2 ;  /* 0xff800000386b7808 */ /* 0x001fe20001000000 */
[----:B------:R-:W-:Y:S01]  /*3290*/  MUFU.TANH R58, R58 ;  /* 0x0000003a003a7308 */ /* 0x000fe20000002400 */
[----:B------:R-:W-:Y:S02]  /*32a0*/  FMUL.FTZ R56, R0, R27 ;  /* 0x0000001b00387220 */ /* 0x000fe40000410000 */
[----:B------:R-:W-:-:S04]  /*32b0*/  FMNMX.FTZ R82, R107, R82, !PT ;  /* 0x000000526b527209 */ /* 0x000fc80007810000 */
[----:B------:R-:W-:Y:S01]  /*32c0*/  FMNMX.FTZ R82, R113, R82, !PT ;  /* 0x0000005271527209 */ /* 0x000fe20007810000 */
[----:B------:R-:W-:Y:S08]  /*32d0*/  MUFU.TANH R64, R64 ;  /* 0x0000004000407308 */ /* 0x000ff00000002400 */
[----:B------:R0:W4:Y:S08]  /*32e0*/  MUFU.TANH R74, R59 ;  /* 0x0000003b004a7308 */ /* 0x0001300000002400 */
[----:B------:R5:W-:Y:S01]  /*32f0*/  MUFU.TANH R79, R67 ;  /* 0x00000043004f7308 */ /* 0x000be20000002400 */
[----:B0-----:R-:W-:Y:S01]  /*3300*/  FMUL.FTZ R59, R0, R53 ;  /* 0x00000035003b7220 */ /* 0x001fe20000410000 */
[----:B------:R-:W-:Y:S01]  /*3310*/  FSEL R53, R20, -INF , P4 ;  /* 0xff80000014357808 */ /* 0x000fe20002000000 */
[----:B------:R-:W-:Y:S01]  /*3320*/  FMUL.FTZ R20, R0, R25 ;  /* 0x0000001900147220 */ /* 0x000fe20000410000 */
[----:B------:R-:W-:-:S04]  /*3330*/  ISETP.GT.AND P4, PT, R8, 0x48, PT ;  /* 0x000000480800780c */ /* 0x000fc80003f84270 */
[----:B------:R-:W0:Y:S01]  /*3340*/  MUFU.TANH R62, R62 ;  /* 0x0000003e003e7308 */ /* 0x000e220000002400 */
[----:B-----5:R-:W-:Y:S01]  /*3350*/  FMUL.FTZ R67, R0, R55 ;  /* 0x0000003700437220 */ /* 0x020fe20000410000 */
[----:B-1----:R-:W-:Y:S02]  /*3360*/  FSEL R55, R102, -INF , P5 ;  /* 0xff80000066377808 */ /* 0x002fe40002800000 */
[----:B------:R-:W-:Y:S02]  /*3370*/  ISETP.GT.AND P5, PT, R8, 0x49, PT ;  /* 0x000000490800780c */ /* 0x000fe40003fa4270 */
[----:B---3--:R-:W-:Y:S02]  /*3380*/  FSEL R111, R60, -INF , P4 ;  /* 0xff8000003c6f7808 */ /* 0x008fe40002000000 */
[----:B------:R-:W1:Y:S01]  /*3390*/  MUFU.TANH R68, R68 ;  /* 0x0000004400447308 */ /* 0x000e620000002400 */
[----:B--2---:R-:W-:Y:S02]  /*33a0*/  FSEL R119, R76, -INF , P5 ;  /* 0xff8000004c777808 */ /* 0x004fe40002800000 */
[----:B------:R-:W-:-:S02]  /*33b0*/  FMNMX.FTZ R82, R111, R82, !PT ;  /* 0x000000526f527209 */ /* 0x000fc40007810000 */
[----:B----4-:R-:W-:Y:S02]  /*33c0*/  FSEL R61, R74, -INF , P3 ;  /* 0xff8000004a3d7808 */ /* 0x010fe40001800000 */
[----:B------:R-:W-:Y:S01]  /*33d0*/  FMNMX.FTZ R82, R119, R82, !PT ;  /* 0x0000005277527209 */ /* 0x000fe20007810000 */
[----:B------:R0:W2:Y:S01]  /*33e0*/  MUFU.TANH R78, R63 ;  /* 0x0000003f004e7308 */ /* 0x0000a20000002400 */
[----:B------:R-:W-:-:S07]  /*33f0*/  ISETP.GT.AND P3, PT, R8, 0x58, PT ;  /* 0x000000580800780c */ /* 0x000fce0003f64270 */
[----:B------:R3:W-:Y:S01]  /*3400*/  MUFU.TANH R12, R57 ;  /* 0x00000039000c7308 */ /* 0x0007e20000002400 */
[----:B0-----:R-:W-:Y:S02]  /*3410*/  FSEL R63, R62, -INF , P4 ;  /* 0xff8000003e3f7808 */ /* 0x001fe40002000000 */
[----:B------:R-:W-:Y:S02]  /*3420*/  ISETP.GT.AND P4, PT, R8, 0x59, PT ;  /* 0x000000590800780c */ /* 0x000fe40003f84270 */
[----:B-1----:R-:W-:Y:S02]  /*3430*/  FSEL R123, R68, -INF , P3 ;  /* 0xff800000447b7808 */ /* 0x002fe40001800000 */
[----:B------:R-:W-:Y:S01]  /*3440*/  FSEL R131, R131, -INF , P4 ;  /* 0xff80000083837808 */ /* 0x000fe20002000000 */
[----:B------:R-:W0:Y:S01]  /*3450*/  MUFU.TANH R70, R70 ;  /* 0x0000004600467308 */ /* 0x000e220000002400 */
[----:B---3--:R-:W-:Y:S02]  /*3460*/  FSEL R57, R73, -INF , P1 ;  /* 0xff80000049397808 */ /* 0x008fe40000800000 */
[----:B------:R-:W-:-:S02]  /*3470*/  ISETP.GT.AND P1, PT, R8, 0x50, PT ;  /* 0x000000500800780c */ /* 0x000fc40003f24270 */
[----:B--2---:R-:W-:Y:S02]  /*3480*/  FSEL R25, R78, -INF , P5 ;  /* 0xff8000004e197808 */ /* 0x004fe40002800000 */
[----:B------:R-:W-:Y:S01]  /*3490*/  FSEL R121, R64, -INF , P1 ;  /* 0xff80000040797808 */ /* 0x000fe20000800000 */
[----:B------:R-:W-:Y:S01]  /*34a0*/  MUFU.TANH R66, R66 ;  /* 0x0000004200427308 */ /* 0x000fe20000002400 */
[----:B------:R-:W-:Y:S02]  /*34b0*/  ISETP.GT.AND P5, PT, R8, 0x60, PT ;  /* 0x000000600800780c */ /* 0x000fe40003fa4270 */
[----:B------:R-:W-:-:S05]  /*34c0*/  FMNMX.FTZ R82, R121, R82, !PT ;  /* 0x0000005279527209 */ /* 0x000fca0007810000 */
[----:B------:R1:W-:Y:S01]  /*34d0*/  MUFU.TANH R145, R59 ;  /* 0x0000003b00917308 */ /* 0x0003e20000002400 */
[----:B0-----:R-:W-:Y:S02]  /*34e0*/  FSEL R73, R70, -INF , P3 ;  /* 0xff80000046497808 */ /* 0x001fe40001800000 */
[----:B------:R-:W-:-:S04]  /*34f0*/  ISETP.GT.AND P3, PT, R8, 0x69, PT ;  /* 0x000000690800780c */ /* 0x000fc80003f64270 */
[----:B------:R-:W-:Y:S01]  /*3500*/  FSEL R137, R137, -INF , P3 ;  /* 0xff80000089897808 */ /* 0x000fe20001800000 */
[----:B------:R-:W0:Y:S01]  /*3510*/  MUFU.TANH R40, R40 ;  /* 0x0000002800287308 */ /* 0x000e220000002400 */
[----:B-1----:R-:W-:Y:S01]  /*3520*/  FSEL R59, R58, -INF , P2 ;  /* 0xff8000003a3b7808 */ /* 0x002fe20001000000 */
[----:B------:R-:W-:Y:S01]  /*3530*/  FMUL.FTZ R58, R0, R29 ;  /* 0x0000001d003a7220 */ /* 0x000fe20000410000 */
[C---:B------:R-:W-:Y:S02]  /*3540*/  ISETP.GT.AND P2, PT, R8.reuse, 0x51, PT ;  /* 0x000000510800780c */ /* 0x040fe40003f44270 */
[----:B------:R-:W-:Y:S02]  /*3550*/  FSEL R115, R115, -INF , P3 ;  /* 0xff80000073737808 */ /* 0x000fe40001800000 */
[----:B------:R-:W-:Y:S01]  /*3560*/  FSEL R125, R125, -INF , P2 ;  /* 0xff8000007d7d7808 */ /* 0x000fe20001000000 */
[----:B------:R-:W1:Y:S01]  /*3570*/  MUFU.TANH R24, R24 ;  /* 0x0000001800187308 */ /* 0x000e620000002400 */
[----:B------:R-:W-:-:S02]  /*3580*/  ISETP.GT.AND P3, PT, R8, 0x80, PT ;  /* 0x000000800800780c */ /* 0x000fc40003f64270 */
[----:B------:R-:W-:Y:S02]  /*3590*/  FMNMX.FTZ R82, R125, R82, !PT ;  /* 0x000000527d527209 */ /* 0x000fe40007810000 */
[----:B------:R-:W-:Y:S02]  /*35a0*/  FSEL R27, R79, -INF , P2 ;  /* 0xff8000004f1b7808 */ /* 0x000fe40001000000 */
[----:B------:R-:W-:Y:S01]  /*35b0*/  FMNMX.FTZ R82, R123, R82, !PT ;  /* 0x000000527b527209 */ /* 0x000fe20007810000 */
[----:B------:R-:W2:Y:S01]  /*35c0*/  MUFU.TANH R44, R44 ;  /* 0x0000002c002c7308 */ /* 0x000ea20000002400 */
[----:B0-----:R-:W-:Y:S01]  /*35d0*/  FSEL R135, R40, -INF , P5 ;  /* 0xff80000028877808 */ /* 0x001fe20002800000 */
[----:B------:R-:W-:Y:S01]  /*35e0*/  FMUL.FTZ R40, R0, R33 ;  /* 0x0000002100287220 */ /* 0x000fe20000410000 */
[----:B------:R-:W-:Y:S02]  /*35f0*/  FMNMX.FTZ R82, R131, R82, !PT ;  /* 0x0000005283527209 */ /* 0x000fe40007810000 */
[----:B------:R-:W-:-:S02]  /*3600*/  ISETP.GT.AND P2, PT, R8, 0x68, PT ;  /* 0x000000680800780c */ /* 0x000fc40003f44270 */
[----:B------:R-:W-:Y:S01]  /*3610*/  FMNMX.FTZ R82, R135, R82, !PT ;  /* 0x0000005287527209 */ /* 0x000fe20007810000 */
[----:B------:R-:W0:Y:S01]  /*3620*/  MUFU.TANH R26, R26 ;  /* 0x0000001a001a7308 */ /* 0x000e220000002400 */
[----:B-1----:R-:W-:Y:S02]  /*3630*/  FSEL R149, R24, -INF , P3 ;  /* 0xff80000018957808 */ /* 0x002fe40001800000 */
[----:B------:R-:W-:Y:S02]  /*3640*/  FMNMX.FTZ R24, R7, R6, !PT ;  /* 0x0000000607187209 */ /* 0x000fe40007810000 */
[----:B------:R-:W-:Y:S02]  /*3650*/  FSEL R79, R80, -INF , P4 ;  /* 0xff800000504f7808 */ /* 0x000fe40002000000 */
[----:B------:R-:W-:Y:S01]  /*3660*/  FMNMX.FTZ R24, R9, R24, !PT ;  /* 0x0000001809187209 */ /* 0x000fe20007810000 */
[----:B------:R-:W1:Y:S01]  /*3670*/  MUFU.TANH R42, R42 ;  /* 0x0000002a002a7308 */ /* 0x000e620000002400 */
[----:B--2---:R-:W-:-:S02]  /*3680*/  FSEL R133, R44, -INF , P2 ;  /* 0xff8000002c857808 */ /* 0x004fc40001000000 */
[----:B------:R-:W-:-:S05]  /*3690*/  ISETP.GT.AND P4, PT, R8, 0x70, PT ;  /* 0x000000700800780c */ /* 0x000fca0003f84270 */
[----:B------:R2:W-:Y:S01]  /*36a0*/  MUFU.TANH R14, R67 ;  /* 0x00000043000e7308 */ /* 0x0005e20000002400 */
[----:B0-----:R-:W-:Y:S02]  /*36b0*/  FSEL R147, R26, -INF , P3 ;  /* 0xff8000001a937808 */ /* 0x001fe40001800000 */
[----:B------:R-:W-:Y:S02]  /*36c0*/  FMNMX.FTZ R26, R11, R24, !PT ;  /* 0x000000180b1a7209 */ /* 0x000fe40007810000 */
[----:B------:R-:W-:Y:S02]  /*36d0*/  ISETP.GT.AND P3, PT, R8, 0x91, PT ;  /* 0x000000910800780c */ /* 0x000fe40003f64270 */
[----:B------:R-:W-:Y:S01]  /*36e0*/  FMNMX.FTZ R26, R13, R26, !PT ;  /* 0x0000001a0d1a7209 */ /* 0x000fe20007810000 */
[----:B------:R-:W0:Y:S01]  /*36f0*/  MUFU.TANH R48, R48 ;  /* 0x0000003000307308 */ /* 0x000e220000002400 */
[----:B--2---:R-:W-:Y:S02]  /*3700*/  FSEL R67, R66, -INF , P1 ;  /* 0xff80000042437808 */ /* 0x004fe40000800000 */
[----:B------:R-:W-:-:S02]  /*3710*/  ISETP.GT.AND P1, PT, R8, 0x61, PT ;  /* 0x000000610800780c */ /* 0x000fc40003f24270 */
[----:B-1----:R-:W-:Y:S02]  /*3720*/  FSEL R29, R42, -INF , P5 ;  /* 0xff8000002a1d7808 */ /* 0x002fe40002800000 */
[----:B------:R-:W-:Y:S01]  /*3730*/  FSEL R129, R129, -INF , P1 ;  /* 0xff80000081817808 */ /* 0x000fe20000800000 */
[----:B------:R-:W1:Y:S01]  /*3740*/  MUFU.TANH R46, R46 ;  /* 0x0000002e002e7308 */ /* 0x000e620000002400 */
[----:B------:R-:W-:Y:S02]  /*3750*/  ISETP.GT.AND P5, PT, R8, 0x71, PT ;  /* 0x000000710800780c */ /* 0x000fe40003fa4270 */
[----:B------:R-:W-:Y:S02]  /*3760*/  FMNMX.FTZ R82, R129, R82, !PT ;  /* 0x0000005281527209 */ /* 0x000fe40007810000 */
[----:B------:R-:W-:Y:S02]  /*3770*/  FSEL R105, R105, -INF , P1 ;  /* 0xff80000069697808 */ /* 0x000fe40000800000 */
[----:B------:R-:W-:Y:S01]  /*3780*/  FMNMX.FTZ R82, R133, R82, !PT ;  /* 0x0000005285527209 */ /* 0x000fe20007810000 */
[----:B------:R-:W2:Y:S01]  /*3790*/  MUFU.TANH R52, R52 ;  /* 0x0000003400347308 */ /* 0x000ea20000002400 */
[----:B0-----:R-:W-:-:S02]  /*37a0*/  FSEL R139, R48, -INF , P4 ;  /* 0xff800000308b7808 */ /* 0x001fc40002000000 */
[----:B------:R-:W-:Y:S02]  /*37b0*/  FMNMX.FTZ R82, R137, R82, !PT ;  /* 0x0000005289527209 */ /* 0x000fe40007810000 */
[----:B------:R-:W-:Y:S02]  /*37c0*/  ISETP.GT.AND P1, PT, R8, 0x78, PT ;  /* 0x000000780800780c */ /* 0x000fe40003f24270 */
[----:B------:R-:W-:Y:S01]  /*37d0*/  FSEL R141, R141, -INF , P5 ;  /* 0xff8000008d8d7808 */ /* 0x000fe20002800000 */
[----:B------:R-:W0:Y:S01]  /*37e0*/  MUFU.TANH R28, R28 ;  /* 0x0000001c001c7308 */ /* 0x000e220000002400 */
[----:B------:R-:W-:Y:S02]  /*37f0*/  FMNMX.FTZ R82, R139, R82, !PT ;  /* 0x000000528b527209 */ /* 0x000fe40007810000 */
[----:B-1----:R-:W-:Y:S02]  /*3800*/  FSEL R109, R46, -INF , P2 ;  /* 0xff8000002e6d7808 */ /* 0x002fe40001000000 */
[----:B------:R-:W-:-:S02]  /*3810*/  FMNMX.FTZ R26, R15, R26, !PT ;  /* 0x0000001a0f1a7209 */ /* 0x000fc40007810000 */
[----:B------:R-:W-:Y:S01]  /*3820*/  ISETP.GT.AND P2, PT, R8, 0x79, PT ;  /* 0x000000790800780c */ /* 0x000fe20003f44270 */
[----:B------:R-:W1:Y:S01]  /*3830*/  MUFU.TANH R50, R50 ;  /* 0x0000003200327308 */ /* 0x000e620000002400 */
[----:B--2---:R-:W-:Y:S02]  /*3840*/  FSEL R143, R52, -INF , P1 ;  /* 0xff800000348f7808 */ /* 0x004fe40000800000 */
[----:B------:R-:W-:Y:S02]  /*3850*/  FMNMX.FTZ R82, R141, R82, !PT ;  /* 0x000000528d527209 */ /* 0x000fe40007810000 */
[----:B------:R-:W-:Y:S01]  /*3860*/  FSEL R33, R12, -INF , P5 ;  /* 0xff8000000c217808 */ /* 0x000fe20002800000 */
[----:B------:R-:W-:Y:S01]  /*3870*/  FMUL.FTZ R12, R0, R37 ;  /* 0x00000025000c7220 */ /* 0x000fe20000410000 */
[----:B------:R-:W-:Y:S01]  /*3880*/  ISETP.GT.AND P5, PT, R8, 0x88, PT ;  /* 0x000000880800780c */ /* 0x000fe20003fa4270 */
[----:B------:R-:W2:Y:S01]  /*3890*/  MUFU.TANH R20, R20 ;  /* 0x0000001400147308 */ /* 0x000ea20000002400 */
[----:B------:R-:W-:-:S02]  /*38a0*/  FMNMX.FTZ R26, R21, R26, !PT ;  /* 0x0000001a151a7209 */ /* 0x000fc40007810000 */
[----:B------:R-:W-:Y:S02]  /*38b0*/  FSEL R145, R145, -INF , P2 ;  /* 0xff80000091917808 */ /* 0x000fe40001000000 */
[----:B------:R-:W-:Y:S02]  /*38c0*/  FMNMX.FTZ R82, R143, R82, !PT ;  /* 0x000000528f527209 */ /* 0x000fe40007810000 */
[----:B0-----:R-:W-:Y:S01]  /*38d0*/  FSEL R157, R28, -INF , P5 ;  /* 0xff8000001c9d7808 */ /* 0x001fe20002800000 */
[----:B------:R-:W0:Y:S01]  /*38e0*/  MUFU.TANH R54, R54 ;  /* 0x0000003600367308 */ /* 0x000e220000002400 */
[----:B-1----:R-:W-:Y:S02]  /*38f0*/  FSEL R117, R50, -INF , P4 ;  /* 0xff80000032757808 */ /* 0x002fe40002000000 */
[----:B------:R-:W-:Y:S02]  /*3900*/  FMNMX.FTZ R28, R41, R26, !PT ;  /* 0x0000001a291c7209 */ /* 0x000fe40007810000 */
[----:B------:R-:W-:-:S02]  /*3910*/  ISETP.GT.AND P4, PT, R8, 0x81, PT ;  /* 0x000000810800780c */ /* 0x000fc40003f84270 */
[----:B------:R-:W-:Y:S01]  /*3920*/  FMNMX.FTZ R82, R145, R82, !PT ;  /* 0x0000005291527209 */ /* 0x000fe20007810000 */
[----:B------:R-:W1:Y:S01]  /*3930*/  MUFU.TANH R58, R58 ;  /* 0x0000003a003a7308 */ /* 0x000e620000002400 */
[----:B------:R-:W-:Y:S02]  /*3940*/  FMNMX.FTZ R28, R43, R28, !PT ;  /* 0x0000001c2b1c7209 */ /* 0x000fe40007810000 */
[----:B--2---:R-:W-:Y:S02]  /*3950*/  FSEL R151, R20, -INF , P4 ;  /* 0xff80000014977808 */ /* 0x004fe40002000000 */
[----:B------:R-:W-:Y:S02]  /*3960*/  FMNMX.FTZ R82, R149, R82, !PT ;  /* 0x0000005295527209 */ /* 0x000fe40007810000 */
[----:B------:R-:W-:Y:S01]  /*3970*/  FMNMX.FTZ R28, R45, R28, !PT ;  /* 0x0000001c2d1c7209 */ /* 0x000fe20007810000 */
[----:B------:R-:W2:Y:S01]  /*3980*/  MUFU.TANH R30, R30 ;  /* 0x0000001e001e7308 */ /* 0x000ea20000002400 */
[----:B0-----:R-:W-:-:S02]  /*3990*/  FSEL R127, R54, -INF , P1 ;  /* 0xff800000367f7808 */ /* 0x001fc40000800000 */
[----:B------:R-:W-:Y:S02]  /*39a0*/  ISETP.GT.AND P1, PT, R8, 0x89, PT ;  /* 0x000000890800780c */ /* 0x000fe40003f24270 */
[----:B------:R-:W-:Y:S02]  /*39b0*/  FMNMX.FTZ R82, R151, R82, !PT ;  /* 0x0000005297527209 */ /* 0x000fe40007810000 */
[----:B------:R-:W-:Y:S01]  /*39c0*/  FSEL R37, R14, -INF , P2 ;  /* 0xff8000000e257808 */ /* 0x000fe20001000000 */
[----:B------:R-:W0:Y:S01]  /*39d0*/  MUFU.TANH R32, R32 ;  /* 0x0000002000207308 */ /* 0x000e220000002400 */
[----:B------:R-:W-:Y:S02]  /*39e0*/  FMNMX.FTZ R28, R47, R28, !PT ;  /* 0x0000001c2f1c7209 */ /* 0x000fe40007810000 */
[----:B------:R-:W-:Y:S02]  /*39f0*/  ISETP.GT.AND P2, PT, R8, 0x90, PT ;  /* 0x000000900800780c */ /* 0x000fe40003f44270 */
[----:B-1----:R-:W-:-:S02]  /*3a00*/  FSEL R159, R58, -INF , P1 ;  /* 0xff8000003a9f7808 */ /* 0x002fc40000800000 */
[----:B------:R-:W-:Y:S01]  /*3a10*/  FMNMX.FTZ R82, R157, R82, !PT ;  /* 0x000000529d527209 */ /* 0x000fe20007810000 */
[----:B------:R-:W1:Y:S01]  /*3a20*/  MUFU.TANH R56, R56 ;  /* 0x0000003800387308 */ /* 0x000e620000002400 */
[----:B--2---:R-:W-:Y:S02]  /*3a30*/  FSEL R155, R30, -INF , P5 ;  /* 0xff8000001e9b7808 */ /* 0x004fe40002800000 */
[----:B------:R-:W-:Y:S02]  /*3a40*/  FMNMX.FTZ R30, R49, R28, !PT ;  /* 0x0000001c311e7209 */ /* 0x000fe40007810000 */
[----:B------:R-:W-:Y:S02]  /*3a50*/  FMNMX.FTZ R82, R159, R82, !PT ;  /* 0x000000529f527209 */ /* 0x000fe40007810000 */
[----:B------:R-:W-:Y:S01]  /*3a60*/  FMNMX.FTZ R30, R51, R30, !PT ;  /* 0x0000001e331e7209 */ /* 0x000fe20007810000 */
[----:B------:R-:W2:Y:S01]  /*3a70*/  MUFU.TANH R40, R40 ;  /* 0x0000002800287308 */ /* 0x000ea20000002400 */
[----:B0-----:R-:W-:-:S02]  /*3a80*/  FSEL R161, R32, -INF , P2 ;  /* 0xff80000020a17808 */ /* 0x001fc40001000000 */
[----:B------:R-:W-:Y:S02]  /*3a90*/  FMNMX.FTZ R30, R53, R30, !PT ;  /* 0x0000001e351e7209 */ /* 0x000fe40007810000 */
[----:B------:R-:W-:Y:S02]  /*3aa0*/  FMNMX.FTZ R82, R161, R82, !PT ;  /* 0x00000052a1527209 */ /* 0x000fe40007810000 */
[----:B------:R-:W-:Y:S01]  /*3ab0*/  ISETP.GT.AND P5, PT, R8, 0x99, PT ;  /* 0x000000990800780c */ /* 0x000fe20003fa4270 */
[----:B------:R-:W0:Y:S01]  /*3ac0*/  MUFU.TANH R36, R36 ;  /* 0x0000002400247308 */ /* 0x000e220000002400 */
[----:B-1----:R-:W-:Y:S02]  /*3ad0*/  FSEL R153, R56, -INF , P4 ;  /* 0xff80000038997808 */ /* 0x002fe40002000000 */
[----:B------:R-:W-:Y:S02]  /*3ae0*/  ISETP.GT.AND P4, PT, R8, 0x98, PT ;  /* 0x000000980800780c */ /* 0x000fe40003f84270 */
[----:B------:R-:W-:-:S03]  /*3af0*/  FMNMX.FTZ R30, R55, R30, !PT ;  /* 0x0000001e371e7209 */ /* 0x000fc60007810000 */
[----:B------:R-:W1:Y:S01]  /*3b00*/  MUFU.TANH R12, R12 ;  /* 0x0000000c000c7308 */ /* 0x000e620000002400 */
[----:B--2---:R-:W-:Y:S02]  /*3b10*/  FSEL R163, R40, -INF , P3 ;  /* 0xff80000028a37808 */ /* 0x004fe40001800000 */
[----:B------:R-:W-:Y:S02]  /*3b20*/  FMNMX.FTZ R32, R57, R30, !PT ;  /* 0x0000001e39207209 */ /* 0x000fe40007810000 */
[----:B------:R-:W-:Y:S02]  /*3b30*/  FMNMX.FTZ R82, R163, R82, !PT ;  /* 0x00000052a3527209 */ /* 0x000fe40007810000 */
[----:B------:R-:W-:Y:S01]  /*3b40*/  FMNMX.FTZ R32, R59, R32, !PT ;  /* 0x000000203b207209 */ /* 0x000fe20007810000 */
[----:B------:R2:W-:Y:S01]  /*3b50*/  MUFU.TANH R42, R34 ;  /* 0x00000022002a7308 */ /* 0x0005e20000002400 */
[----:B0-----:R-:W-:Y:S02]  /*3b60*/  FSEL R165, R36, -INF , P4 ;  /* 0xff80000024a57808 */ /* 0x001fe40002000000 */
[----:B------:R-:W-:-:S02]  /*3b70*/  FMNMX.FTZ R32, R61, R32, !PT ;  /* 0x000000203d207209 */ /* 0x000fc40007810000 */
[----:B------:R-:W-:Y:S02]  /*3b80*/  FMNMX.FTZ R82, R165, R82, !PT ;  /* 0x00000052a5527209 */ /* 0x000fe40007810000 */
[----:B------:R-:W-:Y:S01]  /*3b90*/  FMNMX.FTZ R32, R63, R32, !PT ;  /* 0x000000203f207209 */ /* 0x000fe20007810000 */
[----:B------:R0:W-:Y:S01]  /*3ba0*/  MUFU.TANH R46, R38 ;  /* 0x00000026002e7308 */ /* 0x0001e20000002400 */
[----:B-1----:R-:W-:Y:S02]  /*3bb0*/  FSEL R167, R12, -INF , P5 ;  /* 0xff8000000ca77808 */ /* 0x002fe40002800000 */
[----:B--2---:R-:W-:Y:S02]  /*3bc0*/  FMNMX.FTZ R34, R25, R32, !PT ;  /* 0x0000002019227209 */ /* 0x004fe40007810000 */
[----:B------:R-:W-:Y:S02]  /*3bd0*/  FMNMX.FTZ R82, R167, R82, !PT ;  /* 0x00000052a7527209 */ /* 0x000fe40007810000 */
[----:B------:R-:W-:Y:S01]  /*3be0*/  FMNMX.FTZ R34, R67, R34, !PT ;  /* 0x0000002243227209 */ /* 0x000fe20007810000 */
[----:B------:R-:W1:Y:S02]  /*3bf0*/  MUFU.TANH R40, R31 ;  /* 0x0000001f00287308 */ /* 0x000e640000002400 */
[----:B------:R-:W2:Y:S01]  /*3c00*/  SHFL.BFLY PT, R89, R82, 0x2, 0x1f ;  /* 0x0c401f0052597f89 */ /* 0x000ea200000e0000 */
[----:B------:R-:W-:-:S04]  /*3c10*/  FMNMX.FTZ R34, R27, R34, !PT ;  /* 0x000000221b227209 */ /* 0x000fc80007810000 */
[----:B------:R-:W-:Y:S01]  /*3c20*/  FMNMX.FTZ R34, R73, R34, !PT ;  /* 0x0000002249227209 */ /* 0x000fe20007810000 */
[----:B------:R-:W-:Y:S03]  /*3c30*/  MUFU.TANH R44, R35 ;  /* 0x00000023002c7308 */ /* 0x000fe60000002400 */
[----:B------:R-:W-:-:S04]  /*3c40*/  FMNMX.FTZ R36, R79, R34, !PT ;  /* 0x000000224f247209 */ /* 0x000fc80007810000 */
[----:B------:R-:W-:Y:S01]  /*3c50*/  FMNMX.FTZ R36, R29, R36, !PT ;  /* 0x000000241d247209 */ /* 0x000fe20007810000 */
[----:B------:R3:W4:Y:S03]  /*3c60*/  MUFU.TANH R48, R39 ;  /* 0x0000002700307308 */ /* 0x0007260000002400 */
[----:B------:R-:W-:-:S04]  /*3c70*/  FMNMX.FTZ R36, R105, R36, !PT ;  /* 0x0000002469247209 */ /* 0x000fc80007810000 */
[----:B------:R-:W-:Y:S02]  /*3c80*/  FMNMX.FTZ R36, R109, R36, !PT ;  /* 0x000000246d247209 */ /* 0x000fe40007810000 */
[----:B--2---:R-:W-:Y:S02]  /*3c90*/  FMNMX.FTZ R12, R82, R89, !PT ;  /* 0x00000059520c7209 */ /* 0x004fe40007810000 */
[----:B0-----:R-:W-:-:S03]  /*3ca0*/  FMNMX.FTZ R38, R115, R36, !PT ;  /* 0x0000002473267209 */ /* 0x001fc60007810000 */
[----:B------:R-:W0:Y:S01]  /*3cb0*/  SHFL.BFLY PT, R89, R12, 0x1, 0x1f ;  /* 0x0c201f000c597f89 */ /* 0x000e2200000e0000 */
[----:B------:R-:W-:-:S04]  /*3cc0*/  FMNMX.FTZ R38, R117, R38, !PT ;  /* 0x0000002675267209 */ /* 0x000fc80007810000 */
[----:B------:R-:W-:-:S04]  /*3cd0*/  FMNMX.FTZ R38, R33, R38, !PT ;  /* 0x0000002621267209 */ /* 0x000fc80007810000 */
[----:B------:R-:W-:-:S04]  /*3ce0*/  FMNMX.FTZ R38, R127, R38, !PT ;  /* 0x000000267f267209 */ /* 0x000fc80007810000 */
[----:B------:R-:W-:-:S04]  /*3cf0*/  FMNMX.FTZ R50, R37, R38, !PT ;  /* 0x0000002625327209 */ /* 0x000fc80007810000 */
[----:B------:R-:W-:-:S04]  /*3d00*/  FMNMX.FTZ R50, R147, R50, !PT ;  /* 0x0000003293327209 */ /* 0x000fc80007810000 */
[----:B------:R-:W-:Y:S02]  /*3d10*/  FMNMX.FTZ R50, R153, R50, !PT ;  /* 0x0000003299327209 */ /* 0x000fe40007810000 */
[----:B0-----:R-:W-:Y:S02]  /*3d20*/  FMNMX.FTZ R89, R12, R89, !PT ;  /* 0x000000590c597209 */ /* 0x001fe40007810000 */
[----:B------:R-:W-:Y:S02]  /*3d30*/  FMNMX.FTZ R50, R155, R50, !PT ;  /* 0x000000329b327209 */ /* 0x000fe40007810000 */
[C---:B------:R-:W-:Y:S01]  /*3d40*/  FSETP.NEU.FTZ.AND P6, PT, R89.reuse, -INF , PT ;  /* 0xff8000005900780b */ /* 0x040fe20003fdd000 */
[----:B------:R-:W-:-:S05]  /*3d50*/  FFMA.FTZ R8, R89, R88, -8 ;  /* 0xc100000059087423 */ /* 0x000fca0000010058 */
[----:B------:R-:W-:Y:S02]  /*3d60*/  FSEL R8, R8, RZ, P6 ;  /* 0x000000ff08087208 */ /* 0x000fe40003000000 */
[----:B------:R-:W-:-:S03]  /*3d70*/  LOP3.LUT P6, RZ, R84, 0x7f, RZ, 0xc0, !PT ;  /* 0x0000007f54ff7812 */ /* 0x000fc600078cc0ff */
[-CC-:B------:R-:W-:Y:S01]  /*3d80*/  FFMA.FTZ R14, R75, R88.reuse, -R8.reuse ;  /* 0x000000584b0e7223 */ /* 0x180fe20000010808 */
[----:B------:R-:W-:-:S01]  /*3d90*/  FFMA.FTZ R99, R99, R88, -R8 ;  /* 0x0000005863637223 */ /* 0x000fc20000010808 */
[-CC-:B------:R-:W-:Y:S01]  /*3da0*/  FFMA.FTZ R75, R97, R88.reuse, -R8.reuse ;  /* 0x00000058614b7223 */ /* 0x180fe20000010808 */
[----:B-1----:R-:W-:Y:S01]  /*3db0*/  FSEL R97, R40, -INF , P1 ;  /* 0xff80000028617808 */ /* 0x002fe20000800000 */
[-CC-:B------:R-:W-:Y:S01]  /*3dc0*/  FFMA.FTZ R101, R101, R88.reuse, -R8.reuse ;  /* 0x0000005865657223 */ /* 0x180fe20000010808 */
[----:B------:R0:W-:Y:S01]  /*3dd0*/  MUFU.EX2 R28, R99 ;  /* 0x00000063001c7308 */ /* 0x0001e20000000800 */
[----:B---3--:R-:W-:-:S01]  /*3de0*/  FFMA.FTZ R39, R77, R88, -R8 ;  /* 0x000000584d277223 */ /* 0x008fc20000010808 */
[----:B------:R-:W-:Y:S01]  /*3df0*/  FMNMX.FTZ R50, R97, R50, !PT ;  /* 0x0000003261327209 */ /* 0x000fe20007810000 */
[----:B------:R-:W-:-:S01]  /*3e00*/  FFMA.FTZ R77, R103, R88, -R8 ;  /* 0x00000058674d7223 */ /* 0x000fc20000010808 */
[----:B------:R-:W-:Y:S01]  /*3e10*/  FSEL R103, R46, -INF , P4 ;  /* 0xff8000002e677808 */ /* 0x000fe20002000000 */
[----:B------:R-:W-:-:S01]  /*3e20*/  FFMA.FTZ R35, R71, R88, -R8 ;  /* 0x0000005847237223 */ /* 0x000fc20000010808 */
[-CC-:B------:R-:W-:Y:S01]  /*3e30*/  FFMA.FTZ R71, R81, R88.reuse, -R8.reuse ;  /* 0x0000005851477223 */ /* 0x180fe20000010808 */
[----:B------:R-:W-:-:S01]  /*3e40*/  FFMA.FTZ R81, R113, R88, -R8 ;  /* 0x0000005871517223 */ /* 0x000fc20000010808 */
[----:B------:R1:W-:Y:S01]  /*3e50*/  MUFU.EX2 R30, R101 ;  /* 0x00000065001e7308 */ /* 0x0003e20000000800 */
[----:B0-----:R-:W-:Y:S01]  /*3e60*/  FSEL R99, R42, -INF , P2 ;  /* 0xff8000002a637808 */ /* 0x001fe20001000000 */
[-CC-:B------:R-:W-:Y:S01]  /*3e70*/  FFMA.FTZ R20, R91, R88.reuse, -R8.reuse ;  /* 0x000000585b147223 */ /* 0x180fe20000010808 */
[----:B----4-:R-:W-:Y:S01]  /*3e80*/  FSEL R113, R48, -INF , P5 ;  /* 0xff80000030717808 */ /* 0x010fe20002800000 */
[--C-:B------:R-:W-:Y:S01]  /*3e90*/  FFMA.FTZ R12, R65, R88, -R8.reuse ;  /* 0x00000058410c7223 */ /* 0x100fe20000010808 */
[----:B------:R-:W-:Y:S01]  /*3ea0*/  FMNMX.FTZ R50, R99, R50, !PT ;  /* 0x0000003263327209 */ /* 0x000fe20007810000 */
[-CC-:B------:R-:W-:Y:S01]  /*3eb0*/  FFMA.FTZ R31, R10, R88.reuse, -R8.reuse ;  /* 0x000000580a1f7223 */ /* 0x180fe20000010808 */
[----:B------:R-:W-:-:S01]  /*3ec0*/  FFMA.FTZ R10, R69, R88, -R8 ;  /* 0x00000058450a7223 */ /* 0x000fc20000010808 */
[-CC-:B------:R-:W-:Y:S01]  /*3ed0*/  FFMA.FTZ R85, R85, R88.reuse, -R8.reuse ;  /* 0x0000005855557223 */ /* 0x180fe20000010808 */
[----:B-1----:R-:W-:Y:S01]  /*3ee0*/  FSEL R101, R44, -INF , P3 ;  /* 0xff8000002c657808 */ /* 0x002fe20001800000 */
        /* <DEDUP_REMOVED lines=24> */
[----:B------:R1:W-:Y:S03]  /*4070*/  MUFU.EX2 R24, R85 ;  /* 0x0000005500187308 */ /* 0x0003e60000000800 */
[----:B------:R-:W-:-:S04]  /*4080*/  @!P6 PRMT R5, RZ, 0x654, R5 ;  /* 0x00000654ff05e816 */ /* 0x000fc80000000005 */
[----:B------:R2:W-:Y:S01]  /*4090*/  @!P6 SYNCS.ARRIVE.TRANS64.RED.A1T0 RZ, [R5+URZ], RZ ;  /* 0x000000ff05ffe9a7 */ /* 0x0005e2000810043f */
[----:B------:R3:W-:Y:S01]  /*40a0*/  MUFU.EX2 R26, R95 ;  /* 0x0000005f001a7308 */ /* 0x0007e20000000800 */
[----:B-1----:R-:W-:-:S01]  /*40b0*/  FFMA.FTZ R85, R125, R88, -R8 ;  /* 0x000000587d557223 */ /* 0x002fc20000010808 */
[----:B------:R-:W-:Y:S01]  /*40c0*/  FFMA.FTZ R125, R163, R88, -R8 ;  /* 0x00000058a37d7223 */ /* 0x000fe20000010808 */
[----:B0-----:R-:W-:-:S05]  /*40d0*/  FMNMX.FTZ R54, R50, R91, !PT ;  /* 0x0000005b32367209 */ /* 0x001fca0007810000 */
[----:B------:R0:W-:Y:S01]  /*40e0*/  MUFU.EX2 R32, R107 ;  /* 0x0000006b00207308 */ /* 0x0001e20000000800 */
[----:B---3--:R-:W-:-:S01]  /*40f0*/  FFMA.FTZ R95, R129, R88, -R8 ;  /* 0x00000058815f7223 */ /* 0x008fc20000010808 */
[-CC-:B------:R-:W-:Y:S01]  /*4100*/  FFMA.FTZ R50, R157, R88.reuse, -R8.reuse ;  /* 0x000000589d327223 */ /* 0x180fe20000010808 */
[----:B------:R-:W-:-:S01]  /*4110*/  FFMA.FTZ R129, R167, R88, -R8 ;  /* 0x00000058a7817223 */ /* 0x000fc20000010808 */
[----:B------:R-:W1:Y:S04]  /*4120*/  SHFL.BFLY PT, R91, R54, 0x1, 0x1f ;  /* 0x0c201f00365b7f89 */ /* 0x000e6800000e0000 */
[----:B------:R3:W-:Y:S01]  /*4130*/  MUFU.EX2 R34, R111 ;  /* 0x0000006f00227308 */ /* 0x0007e20000000800 */
[----:B0-----:R-:W-:-:S07]  /*4140*/  FFMA.FTZ R107, R141, R88, -R8 ;  /* 0x000000588d6b7223 */ /* 0x001fce0000010808 */
[----:B------:R0:W-:Y:S01]  /*4150*/  MUFU.EX2 R36, R121 ;  /* 0x0000007900247308 */ /* 0x0001e20000000800 */
[----:B---3--:R-:W-:-:S07]  /*4160*/  FFMA.FTZ R111, R137, R88, -R8 ;  /* 0x00000058896f7223 */ /* 0x008fce0000010808 */
[----:B------:R3:W-:Y:S01]  /*4170*/  MUFU.EX2 R38, R123 ;  /* 0x0000007b00267308 */ /* 0x0007e20000000800 */
[----:B0-----:R-:W-:-:S01]  /*4180*/  FFMA.FTZ R121, R151, R88, -R8 ;  /* 0x0000005897797223 */ /* 0x001fc20000010808 */
[----:B-1----:R-:W-:Y:S01]  /*4190*/  FMNMX.FTZ R91, R54, R91, !PT ;  /* 0x0000005b365b7209 */ /* 0x002fe20007810000 */
        /* <DEDUP_REMOVED lines=47> */
[----:B------:R-:W2:Y:S01]  /*4490*/  MUFU.EX2 R13, R13 ;  /* 0x0000000d000d7308 */ /* 0x000ea20000000800 */
[----:B---3--:R-:W-:-:S01]  /*44a0*/  FADD.FTZ R11, R12, R31 ;  /* 0x0000001f0c0b7221 */ /* 0x008fc20000010000 */
[-CC-:B------:R-:W-:Y:S01]  /*44b0*/  FFMA.FTZ R155, R155, R88.reuse, -R56.reuse ;  /* 0x000000589b9b7223 */ /* 0x180fe20000010838 */
[----:B------:R-:W-:-:S01]  /*44c0*/  FFMA.FTZ R97, R97, R88, -R56 ;  /* 0x0000005861617223 */ /* 0x000fc20000010838 */
[----:B------:R-:W-:Y:S01]  /*44d0*/  FFMA.FTZ R99, R99, R88, -R56 ;  /* 0x0000005863637223 */ /* 0x000fe20000010838 */
[----:B------:R-:W-:-:S01]  /*44e0*/  FADD.FTZ R80, R10, R11 ;  /* 0x0000000b0a507221 */ /* 0x000fc20000010000 */
[----:B-1----:R-:W-:Y:S01]  /*44f0*/  FADD.FTZ R11, R9, R78 ;  /* 0x0000004e090b7221 */ /* 0x002fe20000010000 */
[----:B------:R-:W-:-:S01]  /*4500*/  FFMA.FTZ R101, R101, R88, -R56 ;  /* 0x0000005865657223 */ /* 0x000fc20000010838 */
[----:B------:R-:W0:Y:S01]  /*4510*/  MUFU.EX2 R39, R39 ;  /* 0x0000002700277308 */ /* 0x000e220000000800 */
[----:B------:R-:W-:-:S01]  /*4520*/  FFMA.FTZ R103, R103, R88, -R56 ;  /* 0x0000005867677223 */ /* 0x000fc20000010838 */
[----:B----4-:R-:W-:Y:S01]  /*4530*/  FADD.FTZ R78, R8, R11 ;  /* 0x0000000b084e7221 */ /* 0x010fe20000010000 */
[----:B------:R-:W-:-:S05]  /*4540*/  FFMA.FTZ R56, R113, R88, -R56 ;  /* 0x0000005871387223 */ /* 0x000fca0000010838 */
[----:B------:R1:W3:Y:S01]  /*4550*/  MUFU.EX2 R58, R15 ;  /* 0x0000000f003a7308 */ /* 0x0002e20000000800 */
[----:B--2---:R-:W-:-:S07]  /*4560*/  FADD.FTZ R5, R13, R78 ;  /* 0x0000004e0d057221 */ /* 0x004fce0000010000 */
[----:B------:R-:W2:Y:S01]  /*4570*/  MUFU.EX2 R20, R20 ;  /* 0x0000001400147308 */ /* 0x000ea20000000800 */
[----:B-1----:R-:W-:-:S01]  /*4580*/  FADD.FTZ R15, R35, R80 ;  /* 0x00000050230f7221 */ /* 0x002fc20000010000 */
[----:B------:R-:W-:-:S03]  /*4590*/  F2FP.SATFINITE.E4M3.F32.PACK_AB_MERGE_C R35, R35, R10, RZ ;  /* 0x0000000a2323723e */ /* 0x000fc600048070ff */
[----:B------:R-:W-:Y:S01]  /*45a0*/  FADD.FTZ R80, R14, R15 ;  /* 0x0000000f0e507221 */ /* 0x000fe20000010000 */
[----:B------:R-:W-:Y:S01]  /*45b0*/  F2FP.SATFINITE.E4M3.F32.PACK_AB_MERGE_C R172, R31, R12, R35 ;  /* 0x0000000c1fac723e */ /* 0x000fe20004807023 */
[----:B------:R-:W-:Y:S01]  /*45c0*/  IMAD.MOV.U32 R35, RZ, RZ, R87 ;  /* 0x000000ffff237224 */ /* 0x000fe200078e0057 */
[----:B------:R-:W1:Y:S01]  /*45d0*/  MUFU.EX2 R21, R21 ;  /* 0x0000001500157308 */ /* 0x000e620000000800 */
[----:B0-----:R-:W-:-:S01]  /*45e0*/  FADD.FTZ R11, R39, R80 ;  /* 0x00000050270b7221 */ /* 0x001fc20000010000 */
[----:B---3--:R-:W-:Y:S01]  /*45f0*/  FADD.FTZ R80, R58, R5 ;  /* 0x000000053a507221 */ /* 0x008fe20000010000 */
[----:B------:R-:W-:-:S05]  /*4600*/  IMAD.MOV.U32 R31, RZ, RZ, R87 ;  /* 0x000000ffff1f7224 */ /* 0x000fca00078e0057 */
[----:B------:R-:W0:Y:S01]  /*4610*/  MUFU.EX2 R65, R65 ;  /* 0x0000004100417308 */ /* 0x000e220000000800 */
[----:B--2---:R-:W-:-:S07]  /*4620*/  FADD.FTZ R82, R20, R11 ;  /* 0x0000000b14527221 */ /* 0x004fce0000010000 */
[----:B------:R2:W3:Y:S01]  /*4630*/  MUFU.EX2 R60, R41 ;  /* 0x00000029003c7308 */ /* 0x0004e20000000800 */
[----:B-1----:R-:W-:-:S07]  /*4640*/  FADD.FTZ R5, R21, R80 ;  /* 0x0000005015057221 */ /* 0x002fce0000010000 */
[----:B------:R-:W1:Y:S01]  /*4650*/  MUFU.EX2 R43, R43 ;  /* 0x0000002b002b7308 */ /* 0x000e620000000800 */
[----:B0-----:R-:W-:-:S01]  /*4660*/  FADD.FTZ R11, R65, R82 ;  /* 0x00000052410b7221 */ /* 0x001fc20000010000 */
[----:B------:R-:W-:Y:S01]  /*4670*/  F2FP.SATFINITE.E4M3.F32.PACK_AB_MERGE_C R65, R65, R20, RZ ;  /* 0x000000144141723e */ /* 0x000fe200048070ff */
[----:B--2---:R-:W-:Y:S02]  /*4680*/  IMAD.MOV.U32 R41, RZ, RZ, R87 ;  /* 0x000000ffff297224 */ /* 0x004fe400078e0057 */
        /* <DEDUP_REMOVED lines=11> */
[----:B-1----:R-:W-:-:S07]  /*4740*/  FADD.FTZ R5, R43, R80 ;  /* 0x000000502b057221 */ /* 0x002fce0000010000 */
[----:B------:R-:W1:Y:S01]  /*4750*/  MUFU.EX2 R47, R47 ;  /* 0x0000002f002f7308 */ /* 0x000e620000000800 */
[----:B0-----:R-:W-:-:S01]  /*4760*/  FADD.FTZ R11, R69, R82 ;  /* 0x00000052450b7221 */ /* 0x001fc20000010000 */
[----:B--2---:R-:W-:-:S03]  /*4770*/  IMAD.MOV.U32 R45, RZ, RZ, R87 ;  /* 0x000000ffff2d7224 */ /* 0x004fc600078e0057 */
[----:B------:R-:W-:-:S03]  /*4780*/  FADD.FTZ R84, R26, R11 ;  /* 0x0000000b1a547221 */ /* 0x000fc60000010000 */
[----:B------:R-:W0:Y:S01]  /*4790*/  MUFU.EX2 R71, R71 ;  /* 0x0000004700477308 */ /* 0x000e220000000800 */
[----:B---3--:R-:W-:-:S07]  /*47a0*/  FADD.FTZ R82, R62, R5 ;  /* 0x000000053e527221 */ /* 0x008fce0000010000 */
[----:B------:R-:W2:Y:S01]  /*47b0*/  MUFU.EX2 R64, R49 ;  /* 0x0000003100407308 */ /* 0x000ea20000000800 */
[----:B-1----:R-:W-:-:S07]  /*47c0*/  FADD.FTZ R5, R47, R82 ;  /* 0x000000522f057221 */ /* 0x002fce0000010000 */
[----:B------:R-:W1:Y:S01]  /*47d0*/  MUFU.EX2 R51, R51 ;  /* 0x0000003300337308 */ /* 0x000e620000000800 */
[----:B0-----:R-:W-:-:S01]  /*47e0*/  FADD.FTZ R11, R71, R84 ;  /* 0x00000054470b7221 */ /* 0x001fc20000010000 */
[----:B------:R-:W-:Y:S01]  /*47f0*/  F2FP.SATFINITE.E4M3.F32.PACK_AB_MERGE_C R26, R71, R26, RZ ;  /* 0x0000001a471a723e */ /* 0x000fe200048070ff */
[----:B------:R-:W-:Y:S02]  /*4800*/  IMAD.MOV.U32 R71, RZ, RZ, R87 ;  /* 0x000000ffff477224 */ /* 0x000fe400078e0057 */
[----:B------:R-:W-:Y:S01]  /*4810*/  FADD.FTZ R84, R28, R11 ;  /* 0x0000000b1c547221 */ /* 0x000fe20000010000 */
[----:B------:R-:W-:Y:S01]  /*4820*/  F2FP.SATFINITE.E4M3.F32.PACK_AB_MERGE_C R176, R69, R24, R26 ;  /* 0x0000001845b0723e */ /* 0x000fe2000480701a */
[----:B------:R-:W-:Y:S01]  /*4830*/  IMAD.MOV.U32 R69, RZ, RZ, R87 ;  /* 0x000000ffff457224 */ /* 0x000fe200078e0057 */
[----:B------:R-:W0:Y:S01]  /*4840*/  MUFU.EX2 R75, R75 ;  /* 0x0000004b004b7308 */ /* 0x000e220000000800 */
[----:B--2---:R-:W-:-:S01]  /*4850*/  FADD.FTZ R82, R64, R5 ;  /* 0x0000000540527221 */ /* 0x004fc20000010000 */
[----:B------:R-:W-:Y:S01]  /*4860*/  F2FP.SATFINITE.E4M3.F32.PACK_AB_MERGE_C R47, R64, R47, RZ ;  /* 0x0000002f402f723e */ /* 0x000fe200048070ff */
[----:B------:R-:W-:-:S02]  /*4870*/  IMAD.MOV.U32 R64, RZ, RZ, R87 ;  /* 0x000000ffff407224 */ /* 0x000fc400078e0057 */
[----:B------:R-:W-:Y:S01]  /*4880*/  IMAD.MOV.U32 R49, RZ, RZ, R87 ;  /* 0x000000ffff317224 */ /* 0x000fe200078e0057 */
[----:B------:R-:W-:Y:S01]  /*4890*/  F2FP.SATFINITE.E4M3.F32.PACK_AB_MERGE_C R177, R62, R43, R47 ;  /* 0x0000002b3eb1723e */ /* 0x000fe2000480702f */
[----:B------:R-:W-:Y:S01]  /*48a0*/  IMAD.MOV.U32 R62, RZ, RZ, R87 ;  /* 0x000000ffff3e7224 */ /* 0x000fe200078e0057 */
[----:B------:R2:W3:Y:S01]  /*48b0*/  MUFU.EX2 R66, R53 ;  /* 0x0000003500427308 */ /* 0x0004e20000000800 */
[----:B-1----:R-:W-:-:S01]  /*48c0*/  FADD.FTZ R5, R51, R82 ;  /* 0x0000005233057221 */ /* 0x002fc20000010000 */
[--C-:B------:R-:W-:Y:S02]  /*48d0*/  IMAD.MOV.U32 R47, RZ, RZ, R87.reuse ;  /* 0x000000ffff2f7224 */ /* 0x100fe400078e0057 */
[--C-:B------:R-:W-:Y:S02]  /*48e0*/  IMAD.MOV.U32 R43, RZ, RZ, R87.reuse ;  /* 0x000000ffff2b7224 */ /* 0x100fe400078e0057 */
[----:B------:R-:W-:Y:S02]  /*48f0*/  IMAD.MOV.U32 R26, RZ, RZ, R87 ;  /* 0x000000ffff1a7224 */ /* 0x000fe400078e0057 */
[----:B------:R-:W1:Y:S01]  /*4900*/  MUFU.EX2 R55, R55 ;  /* 0x0000003700377308 */ /* 0x000e620000000800 */
[----:B0-----:R-:W-:-:S01]  /*4910*/  FADD.FTZ R11, R75, R84 ;  /* 0x000000544b0b7221 */ /* 0x001fc20000010000 */
[----:B--2---:R-:W-:-:S02]  /*4920*/  IMAD.MOV.U32 R53, RZ, RZ, R87 ;  /* 0x000000ffff357224 */ /* 0x004fc400078e0057 */
[----:B------:R-:W-:Y:S02]  /*4930*/  IMAD.MOV.U32 R24, RZ, RZ, R87 ;  /* 0x000000ffff187224 */ /* 0x000fe400078e0057 */
[----:B------:R-:W-:Y:S02]  /*4940*/  FADD.FTZ R86, R30, R11 ;  /* 0x0000000b1e567221 */ /* 0x000fe40000010000 */
[----:B------:R-:W0:Y:S01]  /*4950*/  MUFU.EX2 R77, R77 ;  /* 0x0000004d004d7308 */ /* 0x000e220000000800 */
[----:B---3--:R-:W-:-:S07]  /*4960*/  FADD.FTZ R84, R66, R5 ;  /* 0x0000000542547221 */ /* 0x008fce0000010000 */
[----:B------:R-:W2:Y:S01]  /*4970*/  MUFU.EX2 R68, R57 ;  /* 0x0000003900447308 */ /* 0x000ea20000000800 */
[----:B-1----:R-:W-:-:S01]  /*4980*/  FADD.FTZ R5, R55, R84 ;  /* 0x0000005437057221 */ /* 0x002fc20000010000 */
[----:B------:R-:W-:-:S06]  /*4990*/  IMAD.MOV.U32 R84, RZ, RZ, R87 ;  /* 0x000000ffff547224 */ /* 0x000fcc00078e0057 */
[----:B------:R-:W1:Y:S01]  /*49a0*/  MUFU.EX2 R59, R59 ;  /* 0x0000003b003b7308 */ /* 0x000e620000000800 */
[----:B0-----:R-:W-:-:S01]  /*49b0*/  FADD.FTZ R11, R77, R86 ;  /* 0x000000564d0b7221 */ /* 0x001fc20000010000 */
[----:B------:R-:W-:Y:S01]  /*49c0*/  F2FP.SATFINITE.E4M3.F32.PACK_AB_MERGE_C R30, R77, R30, RZ ;  /* 0x0000001e4d1e723e */ /* 0x000fe200048070ff */
[----:B------:R-:W-:Y:S02]  /*49d0*/  IMAD.MOV.U32 R86, RZ, RZ, R87 ;  /* 0x000000ffff567224 */ /* 0x000fe400078e0057 */
[----:B------:R-:W-:Y:S01]  /*49e0*/  FADD.FTZ R20, R32, R11 ;  /* 0x0000000b20147221 */ /* 0x000fe20000010000 */
[----:B------:R-:W-:Y:S01]  /*49f0*/  F2FP.SATFINITE.E4M3.F32.PACK_AB_MERGE_C R11, R8, R9, RZ ;  /* 0x00000009080b723e */ /* 0x000fe200048070ff */
[----:B------:R-:W-:Y:S01]  /*4a00*/  IMAD.MOV.U32 R77, RZ, RZ, R87 ;  /* 0x000000ffff4d7224 */ /* 0x000fe200078e0057 */
[----:B------:R-:W0:Y:S01]  /*4a10*/  MUFU.EX2 R81, R81 ;  /* 0x0000005100517308 */ /* 0x000e220000000800 */
[----:B--2---:R-:W-:-:S01]  /*4a20*/  FADD.FTZ R10, R68, R5 ;  /* 0x00000005440a7221 */ /* 0x004fc20000010000 */
[----:B------:R-:W-:Y:S01]  /*4a30*/  F2FP.SATFINITE.E4M3.F32.PACK_AB_MERGE_C R173, R6, R7, R11 ;  /* 0x0000000706ad723e */ /* 0x000fe2000480700b */
[--C-:B------:R-:W-:Y:S01]  /*4a40*/  IMAD.MOV.U32 R57, RZ, RZ, R87.reuse ;  /* 0x000000ffff397224 */ /* 0x100fe200078e0057 */
[----:B------:R-:W-:Y:S01]  /*4a50*/  F2FP.SATFINITE.E4M3.F32.PACK_AB_MERGE_C R55, R68, R55, RZ ;  /* 0x000000374437723e */ /* 0x000fe200048070ff */
[--C-:B------:R-:W-:Y:S01]  /*4a60*/  IMAD.MOV.U32 R68, RZ, RZ, R87.reuse ;  /* 0x000000ffff447224 */ /* 0x100fe200078e0057 */
[----:B------:R-:W-:Y:S01]  /*4a70*/  F2FP.SATFINITE.E4M3.F32.PACK_AB_MERGE_C R178, R75, R28, R30 ;  /* 0x0000001c4bb2723e */ /* 0x000fe2000480701e */
[----:B------:R-:W-:Y:S01]  /*4a80*/  IMAD.MOV.U32 R75, RZ, RZ, R87 ;  /* 0x000000ffff4b7224 */ /* 0x000fe200078e0057 */
[----:B------:R2:W3:Y:S01]  /*4a90*/  MUFU.EX2 R70, R61 ;  /* 0x0000003d00467308 */ /* 0x0004e20000000800 */
[----:B-1----:R-:W-:-:S01]  /*4aa0*/  FADD.FTZ R5, R59, R10 ;  /* 0x0000000a3b057221 */ /* 0x002fc20000010000 */
[----:B------:R-:W-:Y:S01]  /*4ab0*/  F2FP.SATFINITE.E4M3.F32.PACK_AB_MERGE_C R179, R66, R51, R55 ;  /* 0x0000003342b3723e */ /* 0x000fe20004807037 */
[----:B------:R-:W-:-:S02]  /*4ac0*/  IMAD.MOV.U32 R66, RZ, RZ, R87 ;  /* 0x000000ffff427224 */ /* 0x000fc400078e0057 */
[--C-:B------:R-:W-:Y:S02]  /*4ad0*/  IMAD.MOV.U32 R55, RZ, RZ, R87.reuse ;  /* 0x000000ffff377224 */ /* 0x100fe400078e0057 */
[----:B------:R-:W-:Y:S01]  /*4ae0*/  IMAD.MOV.U32 R51, RZ, RZ, R87 ;  /* 0x000000ffff337224 */ /* 0x000fe200078e0057 */
[----:B------:R-:W1:Y:S01]  /*4af0*/  MUFU.EX2 R63, R63 ;  /* 0x0000003f003f7308 */ /* 0x000e620000000800 */
[----:B0-----:R-:W-:-:S01]  /*4b00*/  FADD.FTZ R9, R81, R20 ;  /* 0x0000001451097221 */ /* 0x001fc20000010000 */
[--C-:B--2---:R-:W-:Y:S02]  /*4b10*/  IMAD.MOV.U32 R61, RZ, RZ, R87.reuse ;  /* 0x000000ffff3d7224 */ /* 0x104fe400078e0057 */
[----:B------:R-:W-:Y:S02]  /*4b20*/  IMAD.MOV.U32 R30, RZ, RZ, R87 ;  /* 0x000000ffff1e7224 */ /* 0x000fe400078e0057 */
[----:B------:R-:W-:Y:S01]  /*4b30*/  FADD.FTZ R20, R34, R9 ;  /* 0x0000000922147221 */ /* 0x000fe20000010000 */
[----:B------:R-:W-:Y:S01]  /*4b40*/  IMAD.MOV.U32 R28, RZ, RZ, R87 ;  /* 0x000000ffff1c7224 */ /* 0x000fe200078e0057 */
        /* <DEDUP_REMOVED lines=30> */
[----:B------:R2:W3:Y:S01]  /*4d30*/  MUFU.EX2 R76, R79 ;  /* 0x0000004f004c7308 */ /* 0x0004e20000000800 */
[----:B-1----:R-:W-:-:S07]  /*4d40*/  FADD.FTZ R5, R73, R12 ;  /* 0x0000000c49057221 */ /* 0x002fce0000010000 */
[----:B------:R-:W1:Y:S01]  /*4d50*/  MUFU.EX2 R40, R40 ;  /* 0x0000002800287308 */ /* 0x000e620000000800 */
[C---:B0-----:R-:W-:Y:S01]  /*4d60*/  F2FP.SATFINITE.E4M3.F32.PACK_AB_MERGE_C R38, R93.reuse, R38, RZ ;  /* 0x000000265d26723e */ /* 0x041fe200048070ff */
[----:B------:R-:W-:Y:S01]  /*4d70*/  FADD.FTZ R93, R93, R20 ;  /* 0x000000145d5d7221 */ /* 0x000fe20000010000 */
[--C-:B--2---:R-:W-:Y:S02]  /*4d80*/  IMAD.MOV.U32 R79, RZ, RZ, R87.reuse ;  /* 0x000000ffff4f7224 */ /* 0x104fe400078e0057 */
        /* <DEDUP_REMOVED lines=8> */
[----:B------:R-:W2:Y:S01]  /*4e10*/  MUFU.EX2 R95, R95 ;  /* 0x0000005f005f7308 */ /* 0x000ea20000000800 */
[----:B-1----:R-:W-:-:S01]  /*4e20*/  FADD.FTZ R12, R40, R93 ;  /* 0x0000005d280c7221 */ /* 0x002fc20000010000 */
[--C-:B------:R-:W-:Y:S02]  /*4e30*/  IMAD.MOV.U32 R73, RZ, RZ, R87.reuse ;  /* 0x000000ffff497224 */ /* 0x100fe400078e0057 */
[--C-:B------:R-:W-:Y:S02]  /*4e40*/  IMAD.MOV.U32 R67, RZ, RZ, R87.reuse ;  /* 0x000000ffff437224 */ /* 0x100fe400078e0057 */
[----:B------:R-:W-:Y:S02]  /*4e50*/  IMAD.MOV.U32 R36, RZ, RZ, R87 ;  /* 0x000000ffff247224 */ /* 0x000fe400078e0057 */
[----:B------:R-:W1:Y:S01]  /*4e60*/  MUFU.EX2 R78, R105 ;  /* 0x00000069004e7308 */ /* 0x000e620000000800 */
[----:B0-----:R-:W-:-:S01]  /*4e70*/  FADD.FTZ R5, R29, R76 ;  /* 0x0000004c1d057221 */ /* 0x001fc20000010000 */
[----:B------:R-:W-:-:S06]  /*4e80*/  IMAD.MOV.U32 R76, RZ, RZ, R87 ;  /* 0x000000ffff4c7224 */ /* 0x000fcc00078e0057 */
        /* <DEDUP_REMOVED lines=9> */
[C---:B-1----:R-:W-:Y:S01]  /*4f20*/  F2FP.SATFINITE.E4M3.F32.PACK_AB_MERGE_C R42, R111.reuse, R42, RZ ;  /* 0x0000002a6f2a723e */ /* 0x042fe200048070ff */
[----:B------:R-:W-:-:S03]  /*4f30*/  FADD.FTZ R111, R111, R14 ;  /* 0x0000000e6f6f7221 */ /* 0x000fc60000010000 */
[----:B------:R-:W-:Y:S01]  /*4f40*/  F2FP.SATFINITE.E4M3.F32.PACK_AB_MERGE_C R184, R95, R40, R42 ;  /* 0x000000285fb8723e */ /* 0x000fe2000480702a */
[----:B------:R-:W-:Y:S02]  /*4f50*/  IMAD.MOV.U32 R42, RZ, RZ, R87 ;  /* 0x000000ffff2a7224 */ /* 0x000fe400078e0057 */
[----:B------:R-:W1:Y:S01]  /*4f60*/  MUFU.EX2 R117, R117 ;  /* 0x0000007500757308 */ /* 0x000e620000000800 */
[C---:B0-----:R-:W-:Y:S01]  /*4f70*/  F2FP.SATFINITE.E4M3.F32.PACK_AB_MERGE_C R109, R80.reuse, R109, RZ ;  /* 0x0000006d506d723e */ /* 0x041fe200048070ff */
[----:B------:R-:W-:Y:S01]  /*4f80*/  FADD.FTZ R80, R80, R5 ;  /* 0x0000000550507221 */ /* 0x000fe20000010000 */
[----:B------:R-:W-:Y:S02]  /*4f90*/  IMAD.MOV.U32 R40, RZ, RZ, R87 ;  /* 0x000000ffff287224 */ /* 0x000fe400078e0057 */
[----:B------:R-:W-:Y:S01]  /*4fa0*/  F2FP.SATFINITE.E4M3.F32.PACK_AB_MERGE_C R185, R78, R29, R109 ;  /* 0x0000001d4eb9723e */ /* 0x000fe2000480706d */
[----:B------:R-:W-:Y:S02]  /*4fb0*/  IMAD.MOV.U32 R78, RZ, RZ, R87 ;  /* 0x000000ffff4e7224 */ /* 0x000fe400078e0057 */
[----:B------:R-:W0:Y:S01]  /*4fc0*/  MUFU.EX2 R107, R107 ;  /* 0x0000006b006b7308 */ /* 0x000e220000000800 */
[----:B--2---:R-:W-:-:S01]  /*4fd0*/  FADD.FTZ R12, R44, R111 ;  /* 0x0000006f2c0c7221 */ /* 0x004fc20000010000 */
[----:B------:R-:W-:-:S06]  /*4fe0*/  IMAD.MOV.U32 R29, RZ, RZ, R87 ;  /* 0x000000ffff1d7224 */ /* 0x000fcc00078e0057 */
[----:B------:R2:W3:Y:S01]  /*4ff0*/  MUFU.EX2 R82, R33 ;  /* 0x0000002100527308 */ /* 0x0004e20000000800 */
[----:B-1----:R-:W-:-:S01]  /*5000*/  FADD.FTZ R5, R117, R80 ;  /* 0x0000005075057221 */ /* 0x002fc20000010000 */
[----:B------:R-:W-:-:S06]  /*5010*/  IMAD.MOV.U32 R80, RZ, RZ, R87 ;  /* 0x000000ffff507224 */ /* 0x000fcc00078e0057 */
[----:B------:R-:W1:Y:S01]  /*5020*/  MUFU.EX2 R46, R46 ;  /* 0x0000002e002e7308 */ /* 0x000e620000000800 */
[----:B0-----:R-:W-:-:S01]  /*5030*/  FADD.FTZ R7, R107, R12 ;  /* 0x0000000c6b077221 */ /* 0x001fc20000010000 */
[----:B--2---:R-:W-:-:S06]  /*5040*/  IMAD.MOV.U32 R33, RZ, RZ, R87 ;  /* 0x000000ffff217224 */ /* 0x004fcc00078e0057 */
        /* <DEDUP_REMOVED lines=9> */
[--C-:B-1----:R-:W-:Y:S02]  /*50e0*/  IMAD.MOV.U32 R37, RZ, RZ, R87.reuse ;  /* 0x000000ffff257224 */ /* 0x102fe400078e0057 */
        /* <DEDUP_REMOVED lines=89> */
.L_x_301:
[----:B------:R-:W-:Y:S01]  /*5680*/  ISETP.NE.AND P2, PT, RZ, UR41, PT ;  /* 0x00000029ff007c0c */ /* 0x000fe2000bf45270 */
[----:B------:R-:W-:-:S04]  /*5690*/  UISETP.NE.AND UP0, UPT, UR50, 0x1, UPT ;  /* 0x000000013200788c */ /* 0x000fc8000bf05270 */
[----:B------:R-:W-:-:S04]  /*56a0*/  USEL UR42, URZ, 0x1, UP0 ;  /* 0x000000013f2a7887 */ /* 0x000fc80008000000 */
[----:B------:R-:W-:-:S04]  /*56b0*/  ULOP3.LUT UR42, UR52, UR42, URZ, 0x3c, !UPT ;  /* 0x0000002a342a7292 */ /* 0x000fc8000f8e3c3f */
[----:B------:R-:W-:Y:S08]  /*56c0*/  @P2 BRA `(.L_x_292) ;  /* 0x0000000000442947 */ /* 0x000ff00003800000 */
[----:B------:R-:W-:Y:S05]  /*56d0*/  @!P0 BRA `(.L_x_293) ;  /* 0x0000000000048947 */ /* 0x000fea0003800000 */
[----:B------:R-:W-:Y:S01]  /*56e0*/  BPT.TRAP 0x1 ;  /* 0x000000040000795c */ /* 0x000fe20000300000 */
.L_x_293:
[----:B------:R-:W0:Y:S01]  /*56f0*/  S2UR UR10, SR_CgaCtaId ;  /* 0x00000000000a79c3 */ /* 0x000e220000008800 */
[----:B------:R-:W-:Y:S01]  /*5700*/  UIADD3 UR6, UR50, 0x1, URZ ;  /* 0x0000000132067890 */ /* 0x000fe2000fffe03f */
[----:B------:R-:W-:Y:S01]  /*5710*/  IMAD.U32 R3, RZ, RZ, UR42 ;  /* 0x0000002aff037e24 */ /* 0x000fe2000f8e00ff */
[----:B------:R-:W-:Y:S02]  /*5720*/  UMOV UR7, 0x400 ;  /* 0x0000040000077882 */ /* 0x000fe40000000000 */
[----:B------:R-:W-:Y:S02]  /*5730*/  UISETP.NE.AND UP0, UPT, UR6, 0x2, UPT ;  /* 0x000000020600788c */ /* 0x000fe4000bf05270 */
[----:B------:R-:W-:Y:S02]  /*5740*/  SHF.L.U32 R3, R3, 0x1f, RZ ;  /* 0x0000001f03037819 */ /* 0x000fe400000006ff */
[----:B------:R-:W-:Y:S02]  /*5750*/  USEL UR6, UR6, URZ, UP0 ;  /* 0x0000003f06067287 */ /* 0x000fe40008000000 */
[----:B0-----:R-:W-:-:S04]  /*5760*/  ULEA UR7, UR10, UR7, 0x18 ;  /* 0x000000070a077291 */ /* 0x001fc8000f8ec03f */
[----:B------:R-:W-:-:S09]  /*5770*/  ULEA UR6, UR6, UR7, 0x3 ;  /* 0x0000000706067291 */ /* 0x000fd2000f8e183f */
[----:B------:R0:W1:Y:S01]  /*5780*/  SYNCS.PHASECHK.TRANS64.TRYWAIT P1, [UR6+0x29830], R3 ;  /* 0x02983003ff0075a7 */ /* 0x0000620008020146 */
[----:B------:R-:W-:Y:S05]  /*5790*/  @!P0 BRA `(.L_x_294) ;  /* 0x0000000000048947 */ /* 0x000fea0003800000 */
[----:B------:R-:W-:Y:S01]  /*57a0*/  BPT.TRAP 0x1 ;  /* 0x000000040000795c */ /* 0x000fe20000300000 */
.L_x_294:
[----:B-1----:R-:W-:Y:S05]  /*57b0*/  @P1 BRA `(.L_x_292) ;  /* 0x0000000000081947 */ /* 0x002fea0003800000 */
[----:B------:R-:W1:Y:S02]  /*57c0*/  SYNCS.PHASECHK.TRANS64.TRYWAIT P1, [UR6+0x29830], R3 ;  /* 0x02983003ff0075a7 */ /* 0x000e640008020146 */
[----:B-1----:R-:W-:Y:S05]  /*57d0*/  @!P1 BRA `(.L_x_295) ;  /* 0x000000bc00489947 */ /* 0x002fea0003800000 */
.L_x_292:
        /* <DEDUP_REMOVED lines=189> */
.L_x_297:
[----:B------:R-:W0:Y:S01]  /*63b0*/  S2UR UR7, SR_CgaCtaId ;  /* 0x00000000000779c3 */ /* 0x000e220000008800 */
[----:B------:R-:W-:Y:S01]  /*63c0*/  UMOV UR6, 0x400 ;  /* 0x0000040000067882 */ /* 0x000fe20000000000 */
[----:B------:R-:W-:-:S05]  /*63d0*/  IMAD.U32 R3, RZ, RZ, UR52 ;  /* 0x00000034ff037e24 */ /* 0x000fca000f8e00ff */
[----:B------:R-:W-:Y:S01]  /*63e0*/  SHF.L.U32 R3, R3, 0x1f, RZ ;  /* 0x0000001f03037819 */ /* 0x000fe200000006ff */
[----:B0-----:R-:W-:-:S04]  /*63f0*/  ULEA UR6, UR7, UR6, 0x18 ;  /* 0x0000000607067291 */ /* 0x001fc8000f8ec03f */
[----:B------:R-:W-:-:S09]  /*6400*/  ULEA UR6, UR50, UR6, 0x3 ;  /* 0x0000000632067291 */ /* 0x000fd2000f8e183f */
[----:B------:R0:W1:Y:S01]  /*6410*/  SYNCS.PHASECHK.TRANS64.TRYWAIT P1, [UR6+0x29850], R3 ;  /* 0x02985003ff0075a7 */ /* 0x0000620008020146 */
[----:B------:R-:W-:Y:S05]  /*6420*/  @!P0 BRA `(.L_x_298) ;  /* 0x0000000000048947 */ /* 0x000fea0003800000 */
[----:B------:R-:W-:Y:S01]  /*6430*/  BPT.TRAP 0x1 ;  /* 0x000000040000795c */ /* 0x000fe20000300000 */
.L_x_298:
[----:B-1----:R-:W-:Y:S05]  /*6440*/  @P1 BRA `(.L_x_296) ;  /* 0x0000000000081947 */ /* 0x002fea0003800000 */
[----:B------:R-:W1:Y:S02]  /*6450*/  SYNCS.PHASECHK.TRANS64.TRYWAIT P1, [UR6+0x29850], R3 ;  /* 0x02985003ff0075a7 */ /* 0x000e640008020146 */
[----:B-1----:R-:W-:Y:S05]  /*6460*/  @!P1 BRA `(.L_x_299) ;  /* 0x000000b0003c9947 */ /* 0x002fea0003800000 */
.L_x_296:
        /* <DEDUP_REMOVED lines=95> */
[----:B-1----:R-:W-:Y:S01]  /*6a60*/  FMNMX.FTZ R203, R153, R104, !PT ;  /* 0x0000006899cb7209 */ /* 0x002fe20007810000 */
[C---:B------:R-:W-:Y:S01]  /*6a70*/  FMUL.FTZ R99, R0.reuse, R99 ;  /* 0x0000006300637220 */ /* 0x040fe20000410000 */
[C---:B------:R-:W-:Y:S01]  /*6a80*/  FMUL.FTZ R217, R0.reuse, R100 ;  /* 0x0000006400d97220 */ /* 0x040fe20000410000 */
[C---:B------:R-:W-:Y:S01]  /*6a90*/  FMUL.FTZ R219, R0.reuse, R101 ;  /* 0x0000006500db7220 */ /* 0x040fe20000410000 */
[C---:B------:R-:W-:Y:S01]  /*6aa0*/  FMUL.FTZ R101, R0.reuse, R102 ;  /* 0x0000006600657220 */ /* 0x040fe20000410000 */
[----:B------:R-:W-:Y:S01]  /*6ab0*/  FMUL.FTZ R103, R0, R103 ;  /* 0x0000006700677220 */ /* 0x000fe20000410000 */
[----:B------:R-:W1:Y:S01]  /*6ac0*/  S2UR UR6, SR_CgaCtaId ;  /* 0x00000000000679c3 */ /* 0x000e620000008800 */
[----:B------:R-:W3:Y:S01]  /*6ad0*/  MUFU.TANH R155, R155 ;  /* 0x0000009b009b7308 */ /* 0x000ee20000002400 */
[----:B0-----:R-:W-:Y:S01]  /*6ae0*/  FMNMX.FTZ R4, R152, R3, !PT ;  /* 0x0000000398047209 */ /* 0x001fe20007810000 */
[----:B------:R-:W-:Y:S01]  /*6af0*/  WARPGROUP.ARRIVE ;  /* 0x00000000000079c5 */ /* 0x000fe20000000000 */
[----:B------:R-:W-:-:S05]  /*6b00*/  UMOV UR7, 0xc0000010 ;  /* 0xc000001000077882 */ /* 0x000fca0000000000 */
[----:B------:R-:W0:Y:S01]  /*6b10*/  S2R R196, SR_TID.X ;  /* 0x0000000000c47919 */ /* 0x000e220000002100 */
[----:B------:R-:W4:Y:S01]  /*6b20*/  MUFU.TANH R157, R157 ;  /* 0x0000009d009d7308 */ /* 0x000f220000002400 */
[----:B--2---:R-:W-:Y:S01]  /*6b30*/  FMNMX.FTZ R88, R154, R203, !PT ;  /* 0x000000cb9a587209 */ /* 0x004fe20007810000 */
[----:B------:R-:W-:-:S06]  /*6b40*/  FMUL.FTZ R203, R0, R89 ;  /* 0x0000005900cb7220 */ /* 0x000fcc0000410000 */
[----:B------:R-:W2:Y:S01]  /*6b50*/  MUFU.TANH R156, R156 ;  /* 0x0000009c009c7308 */ /* 0x000ea20000002400 */
[----:B---3--:R-:W-:-:S07]  /*6b60*/  FMNMX.FTZ R3, R155, R4, !PT ;  /* 0x000000049b037209 */ /* 0x008fce0007810000 */
[----:B------:R-:W3:Y:S01]  /*6b70*/  MUFU.TANH R158, R158 ;  /* 0x0000009e009e7308 */ /* 0x000ee20000002400 */
[----:B----4-:R-:W-:-:S07]  /*6b80*/  FMNMX.FTZ R89, R157, R88, !PT ;  /* 0x000000589d597209 */ /* 0x010fce0007810000 */
[----:B------:R-:W4:Y:S01]  /*6b90*/  MUFU.TANH R136, R136 ;  /* 0x0000008800887308 */ /* 0x000f220000002400 */
[----:B--2---:R-:W-:Y:S02]  /*6ba0*/  FMNMX.FTZ R3, R156, R3, !PT ;  /* 0x000000039c037209 */ /* 0x004fe40007810000 */
[----:B0-----:R-:W-:-:S05]  /*6bb0*/  LOP3.LUT P1, RZ, R196, 0x7f, RZ, 0xc0, !PT ;  /* 0x0000007fc4ff7812 */ /* 0x001fca000782c0ff */
[----:B------:R-:W0:Y:S01]  /*6bc0*/  MUFU.TANH R138, R138 ;  /* 0x0000008a008a7308 */ /* 0x000e220000002400 */
[----:B---3--:R-:W-:-:S07]  /*6bd0*/  FMNMX.FTZ R89, R158, R89, !PT ;  /* 0x000000599e597209 */ /* 0x008fce0007810000 */
[----:B------:R-:W2:Y:S01]  /*6be0*/  MUFU.TANH R137, R137 ;  /* 0x0000008900897308 */ /* 0x000ea20000002400 */
[----:B----4-:R-:W-:-:S07]  /*6bf0*/  FMNMX.FTZ R4, R136, R3, !PT ;  /* 0x0000000388047209 */ /* 0x010fce0007810000 */
[----:B------:R-:W3:Y:S01]  /*6c00*/  MUFU.TANH R139, R139 ;  /* 0x0000008b008b7308 */ /* 0x000ee20000002400 */
[----:B0-----:R-:W-:-:S07]  /*6c10*/  FMNMX.FTZ R88, R138, R89, !PT ;  /* 0x000000598a587209 */ /* 0x001fce0007810000 */
[----:B------:R-:W0:Y:S01]  /*6c20*/  MUFU.TANH R140, R140 ;  /* 0x0000008c008c7308 */ /* 0x000e220000002400 */
[----:B--2---:R-:W-:-:S07]  /*6c30*/  FMNMX.FTZ R3, R137, R4, !PT ;  /* 0x0000000489037209 */ /* 0x004fce0007810000 */
[----:B------:R-:W2:Y:S01]  /*6c40*/  MUFU.TANH R142, R142 ;  /* 0x0000008e008e7308 */ /* 0x000ea20000002400 */
[----:B---3--:R-:W-:-:S07]  /*6c50*/  FMNMX.FTZ R89, R139, R88, !PT ;  /* 0x000000588b597209 */ /* 0x008fce0007810000 */
        /* <DEDUP_REMOVED lines=115> */
[----:B0-----:R-:W-:Y:S02]  /*7390*/  FMNMX.FTZ R88, R101, R88, !PT ;  /* 0x0000005865587209 */ /* 0x001fe40007810000 */
[----:B--2---:R-:W-:-:S05]  /*73a0*/  FMNMX.FTZ R89, R219, R4, !PT ;  /* 0x00000004db597209 */ /* 0x004fca0007810000 */
[----:B------:R-:W0:Y:S01]  /*73b0*/  SHFL.BFLY PT, R4, R89, 0x2, 0x1f ;  /* 0x0c401f0059047f89 */ /* 0x000e2200000e0000 */
[----:B---3--:R-:W-:Y:S02]  /*73c0*/  FMNMX.FTZ R90, R103, R88, !PT ;  /* 0x00000058675a7209 */ /* 0x008fe40007810000 */
[----:B------:R-:W2:Y:S03]  /*73d0*/  LDC R88, c[0x0][0x988] ;  /* 0x00026200ff587b82 */ /* 0x000ea60000000800 */
[----:B------:R-:W3:Y:S01]  /*73e0*/  SHFL.BFLY PT, R3, R90, 0x2, 0x1f ;  /* 0x0c401f005a037f89 */ /* 0x000ee200000e0000 */
[----:B0-----:R-:W-:Y:S01]  /*73f0*/  FMNMX.FTZ R92, R89, R4, !PT ;  /* 0x00000004595c7209 */ /* 0x001fe20007810000 */
[----:B-1----:R-:W-:-:S04]  /*7400*/  IMAD.U32 R4, RZ, RZ, UR6 ;  /* 0x00000006ff047e24 */ /* 0x002fc8000f8e00ff */
[----:B------:R-:W0:Y:S01]  /*7410*/  SHFL.BFLY PT, R91, R92, 0x1, 0x1f ;  /* 0x0c201f005c5b7f89 */ /* 0x000e2200000e0000 */
[----:B---3--:R-:W-:Y:S02]  /*7420*/  FMNMX.FTZ R94, R90, R3, !PT ;  /* 0x000000035a5e7209 */ /* 0x008fe40007810000 */
[----:B------:R-:W-:-:S03]  /*7430*/  MOV R3, 0x400 ;  /* 0x0000040000037802 */ /* 0x000fc60000000f00 */
[----:B------:R-:W1:Y:S01]  /*7440*/  SHFL.BFLY PT, R221, R94, 0x1, 0x1f ;  /* 0x0c201f005edd7f89 */ /* 0x000e6200000e0000 */
[----:B------:R-:W-:-:S04]  /*7450*/  LEA R3, R4, R3, 0x18 ;  /* 0x0000000304037211 */ /* 0x000fc800078ec0ff */
[----:B------:R-:W-:Y:S02]  /*7460*/  R2UR UR6, R3 ;  /* 0x00000000030672ca */ /* 0x000fe400000e0000 */
[----:B0-----:R-:W-:-:S11]  /*7470*/  FMNMX.FTZ R89, R92, R91, !PT ;  /* 0x0000005b5c597209 */ /* 0x001fd60007810000 */
[----:B------:R-:W-:Y:S01]  /*7480*/  UIADD3 UR6, UR6, 0x400, URZ ;  /* 0x0000040006067890 */ /* 0x000fe2000fffe03f */
[----:B------:R-:W-:-:S03]  /*7490*/  FADD.FTZ R5, -R89, R5 ;  /* 0x0000000559057221 */ /* 0x000fc60000010100 */
[----:B------:R-:W-:Y:S01]  /*74a0*/  USHF.R.U32.HI UR6, URZ, 0x4, UR6 ;  /* 0x000000043f067899 */ /* 0x000fe20008011606 */
[----:B--2---:R-:W-:-:S01]  /*74b0*/  FFMA.FTZ R110, R89, R88, -8 ;  /* 0xc1000000596e7423 */ /* 0x004fc20000010058 */
[----:B-1----:R-:W-:Y:S01]  /*74c0*/  FMNMX.FTZ R91, R94, R221, !PT ;  /* 0x000000dd5e5b7209 */ /* 0x002fe20007810000 */
[-C--:B------:R-:W-:Y:S01]  /*74d0*/  FMUL.FTZ R90, R5, R88.reuse ;  /* 0x00000058055a7220 */ /* 0x080fe20000410000 */
[----:B------:R-:W-:Y:S01]  /*74e0*/  ULOP3.LUT UR6, UR6, 0x3fff, URZ, 0xc0, !UPT ;  /* 0x00003fff06067892 */ /* 0x000fe2000f8ec03f */
[----:B------:R-:W-:-:S01]  /*74f0*/  FFMA.FTZ R102, R120, R88, -R110 ;  /* 0x0000005878667223 */ /* 0x000fc2000001086e */
[----:B------:R-:W-:Y:S01]  /*7500*/  FFMA.FTZ R104, R124, R88, -R110 ;  /* 0x000000587c687223 */ /* 0x000fe2000001086e */
[----:B------:R-:W-:-:S01]  /*7510*/  FADD.FTZ R5, -R91, R8 ;  /* 0x000000085b057221 */ /* 0x000fc20000010100 */
[----:B------:R-:W-:Y:S01]  /*7520*/  ULOP3.LUT UR6, UR6, 0x10000, URZ, 0xfc, !UPT ;  /* 0x0001000006067892 */ /* 0x000fe2000f8efc3f */
[----:B------:R0:W-:Y:S01]  /*7530*/  MUFU.EX2 R8, R90 ;  /* 0x0000005a00087308 */ /* 0x0001e20000000800 */
[----:B------:R-:W-:-:S01]  /*7540*/  FFMA.FTZ R106, R128, R88, -R110 ;  /* 0x00000058806a7223 */ /* 0x000fc2000001086e */
[-CC-:B------:R-:W-:Y:S01]  /*7550*/  FFMA.FTZ R108, R132, R88.reuse, -R110.reuse ;  /* 0x00000058846c7223 */ /* 0x180fe2000001086e */
[----:B------:R-:W-:Y:S01]  /*7560*/  UIMAD UR10, UR50, 0x500, UR6 ;  /* 0x00000500320a78a4 */ /* 0x000fe2000f8e0206 */
[-CC-:B------:R-:W-:Y:S01]  /*7570*/  FFMA.FTZ R112, R159, R88.reuse, -R110.reuse ;  /* 0x000000589f707223 */ /* 0x180fe2000001086e */
[----:B------:R-:W-:-:S01]  /*7580*/  FFMA.FTZ R114, R163, R88, -R110 ;  /* 0x00000058a3727223 */ /* 0x000fc2000001086e */
[-CC-:B------:R-:W-:Y:S01]  /*7590*/  FFMA.FTZ R116, R167, R88.reuse, -R110.reuse ;  /* 0x00000058a7747223 */ /* 0x180fe2000001086e */
[----:B------:R-:W-:-:S01]  /*75a0*/  FFMA.FTZ R14, R14, R88, -R110 ;  /* 0x000000580e0e7223 */ /* 0x000fc2000001086e */
[-CC-:B------:R-:W-:Y:S01]  /*75b0*/  FFMA.FTZ R92, R156, R88.reuse, -R110.reuse ;  /* 0x000000589c5c7223 */ /* 0x180fe2000001086e */
[----:B0-----:R-:W-:-:S01]  /*75c0*/  FFMA.FTZ R90, R152, R88, -R110 ;  /* 0x00000058985a7223 */ /* 0x001fc2000001086e */
[----:B------:R-:W-:Y:S01]  /*75d0*/  UMOV UR6, UR10 ;  /* 0x0000000a00067c82 */ /* 0x000fe20008000000 */
[----:B------:R-:W-:-:S01]  /*75e0*/  FFMA.FTZ R94, R136, R88, -R110 ;  /* 0x00000058885e7223 */ /* 0x000fc2000001086e */
[----:B------:R-:W-:Y:S01]  /*75f0*/  QGMMA.64x128x32.F32.E4M3.E4M3 R24, R172, gdesc[UR4], R24, gsb0 ;  /* 0x01e00004ac187df3 */ /* 0x000fe20008000818 */
[----:B------:R-:W-:Y:S01]  /*7600*/  UIADD3 UR6, UR10, 0x100, URZ ;  /* 0x000001000a067890 */ /* 0x000fe2000fffe03f */
[-CC-:B------:R-:W-:Y:S01]  /*7610*/  FFMA.FTZ R137, R137, R88.reuse, -R110.reuse ;  /* 0x0000005889897223 */ /* 0x180fe2000001086e */
[----:B------:R-:W-:Y:S01]  /*7620*/  UMOV UR7, 0xc0000010 ;  /* 0xc000001000077882 */ /* 0x000fe20000000000 */
        /* <DEDUP_REMOVED lines=22> */
[----:B------:R-:W-:Y:S01]  /*7790*/  FMUL.FTZ R5, R5, R88 ;  /* 0x0000005805057220 */ /* 0x000fe20000410000 */
[----:B------:R-:W-:Y:S08]  /*77a0*/  MUFU.EX2 R14, R14 ;  /* 0x0000000e000e7308 */ /* 0x000ff00000000800 */
        /* <DEDUP_REMOVED lines=13> */
[----:B------:R-:W-:Y:S01]  /*7880*/  MUFU.EX2 R104, R104 ;  /* 0x0000006800687308 */ /* 0x000fe20000000800 */
[----:B------:R-:W-:-:S02]  /*7890*/  WARPGROUP.DEPBAR.LE gsb0, 0x0 ;  /* 0x00008000000079c5 */ /* 0x000fc40000010000 */
[----:B------:R-:W-:Y:S01]  /*78a0*/  WARPGROUP.ARRIVE ;  /* 0x00000000000079c5 */ /* 0x000fe20000000000 */
[----:B------:R-:W-:-:S01]  /*78b0*/  FFMA.FTZ R173, R10, R88, -R110 ;  /* 0x000000580aad7223 */ /* 0x000fc2000001086e */
[-CC-:B------:R-:W-:Y:S01]  /*78c0*/  FFMA.FTZ R10, R9, R88.reuse, -R110.reuse ;  /* 0x00000058090a7223 */ /* 0x180fe2000001086e */
[----:B------:R-:W-:-:S01]  /*78d0*/  FFMA.FTZ R9, R13, R88, -R110 ;  /* 0x000000580d097223 */ /* 0x000fc2000001086e */
[-CC-:B------:R-:W-:Y:S01]  /*78e0*/  FFMA.FTZ R13, R21, R88.reuse, -R110.reuse ;  /* 0x00000058150d7223 */ /* 0x180fe2000001086e */
[----:B------:R-:W-:-:S01]  /*78f0*/  FFMA.FTZ R21, R155, R88, -R110 ;  /* 0x000000589b157223 */ /* 0x000fc2000001086e */
[----:B------:R-:W-:Y:S01]  /*7900*/  QGMMA.64x128x32.F32.E4M3.E4M3 R24, R176, gdesc[UR4], R24, gsb0 ;  /* 0x01e00004b0187df3 */ /* 0x000fe20008000818 */
[----:B------:R-:W-:Y:S01]  /*7910*/  UIADD3 UR6, UR10, 0x200, URZ ;  /* 0x000002000a067890 */ /* 0x000fe2000fffe03f */
[-C--:B------:R-:W-:Y:S01]  /*7920*/  FFMA.FTZ R155, R203, R88.reuse, -R110 ;  /* 0x00000058cb9b7223 */ /* 0x080fe2000001086e */
[----:B------:R-:W-:Y:S01]  /*7930*/  UMOV UR7, 0xc0000010 ;  /* 0xc000001000077882 */ /* 0x000fe20000000000 */
[----:B------:R-:W-:Y:S01]  /*7940*/  FFMA.FTZ R110, R91, R88, -8 ;  /* 0xc10000005b6e7423 */ /* 0x000fe20000010058 */
[----:B------:R-:W0:Y:S01]  /*7950*/  MUFU.EX2 R173, R173 ;  /* 0x000000ad00ad7308 */ /* 0x000e220000000800 */
[----:B------:R-:W-:-:S02]  /*7960*/  IMAD.U32 R172, RZ, RZ, UR51 ;  /* 0x00000033ffac7e24 */ /* 0x000fc4000f8e00ff */
[-CC-:B------:R-:W-:Y:S01]  /*7970*/  FFMA.FTZ R136, R11, R88.reuse, -R110.reuse ;  /* 0x000000580b887223 */ /* 0x180fe2000001086e */
[----:B------:R-:W-:-:S01]  /*7980*/  FFMA.FTZ R11, R12, R88, -R110 ;  /* 0x000000580c0b7223 */ /* 0x000fc2000001086e */
[-CC-:B------:R-:W-:Y:S01]  /*7990*/  FFMA.FTZ R12, R15, R88.reuse, -R110.reuse ;  /* 0x000000580f0c7223 */ /* 0x180fe2000001086e */
[----:B------:R-:W-:-:S01]  /*79a0*/  FFMA.FTZ R15, R20, R88, -R110 ;  /* 0x00000058140f7223 */ /* 0x000fc2000001086e */
[-CC-:B------:R-:W-:Y:S01]  /*79b0*/  FFMA.FTZ R20, R153, R88.reuse, -R110.reuse ;  /* 0x0000005899147223 */ /* 0x180fe2000001086e */
        /* <DEDUP_REMOVED lines=18> */
[-CC-:B------:R-:W-:Y:S01]  /*7ae0*/  FFMA.FTZ R126, R126, R88.reuse, -R110.reuse ;  /* 0x000000587e7e7223 */ /* 0x180fe2000001086e */
[----:B------:R-:W-:-:S01]  /*7af0*/  FFMA.FTZ R127, R127, R88, -R110 ;  /* 0x000000587f7f7223 */ /* 0x000fc2000001086e */
[-CC-:B------:R-:W-:Y:S01]  /*7b00*/  FFMA.FTZ R130, R130, R88.reuse, -R110.reuse ;  /* 0x0000005882827223 */ /* 0x180fe2000001086e */
[----:B------:R-:W-:-:S01]  /*7b10*/  FFMA.FTZ R131, R131, R88, -R110 ;  /* 0x0000005883837223 */ /* 0x000fc2000001086e */
[-CC-:B------:R-:W-:Y:S01]  /*7b20*/  FFMA.FTZ R134, R134, R88.reuse, -R110.reuse ;  /* 0x0000005886867223 */ /* 0x180fe2000001086e */
[----:B------:R-:W-:-:S01]  /*7b30*/  FFMA.FTZ R135, R135, R88, -R110 ;  /* 0x0000005887877223 */ /* 0x000fc2000001086e */
[----:B------:R-:W1:Y:S01]  /*7b40*/  MUFU.EX2 R9, R9 ;  /* 0x0000000900097308 */ /* 0x000e620000000800 */
[----:B--2---:R-:W-:-:S01]  /*7b50*/  FFMA.FTZ R6, R5, R6, R136 ;  /* 0x0000000605067223 */ /* 0x004fc20000010088 */
        /* <DEDUP_REMOVED lines=9> */
[----:B------:R-:W-:-:S05]  /*7bf0*/  FFMA.FTZ R103, R103, R88, -R110 ;  /* 0x0000005867677223 */ /* 0x000fca000001086e */
[----:B------:R-:W0:Y:S01]  /*7c00*/  MUFU.EX2 R15, R15 ;  /* 0x0000000f000f7308 */ /* 0x000e220000000800 */
[----:B-1----:R-:W-:-:S01]  /*7c10*/  FADD.FTZ R175, R9, R148 ;  /* 0x0000009409af7221 */ /* 0x002fc20000010000 */
[----:B------:R-:W-:-:S03]  /*7c20*/  FFMA.FTZ R148, R161, R88, -R110 ;  /* 0x00000058a1947223 */ /* 0x000fc6000001086e */
[----:B------:R-:W-:-:S03]  /*7c30*/  FADD.FTZ R150, R14, R175 ;  /* 0x000000af0e967221 */ /* 0x000fc60000010000 */
[----:B------:R-:W1:Y:S01]  /*7c40*/  MUFU.EX2 R13, R13 ;  /* 0x0000000d000d7308 */ /* 0x000e620000000800 */
[----:B--2---:R-:W-:-:S07]  /*7c50*/  FADD.FTZ R6, R12, R7 ;  /* 0x000000070c067221 */ /* 0x004fce0000010000 */
[----:B------:R-:W2:Y:S01]  /*7c60*/  MUFU.EX2 R20, R20 ;  /* 0x0000001400147308 */ /* 0x000ea20000000800 */
[----:B0-----:R-:W-:-:S07]  /*7c70*/  FADD.FTZ R7, R15, R6 ;  /* 0x000000060f077221 */ /* 0x001fce0000010000 */
[----:B------:R-:W0:Y:S01]  /*7c80*/  MUFU.EX2 R153, R153 ;  /* 0x0000009900997308 */ /* 0x000e220000000800 */
[----:B-1----:R-:W-:-:S04]  /*7c90*/  FADD.FTZ R161, R13, R150 ;  /* 0x000000960da17221 */ /* 0x002fc80000010000 */
[----:B------:R-:W-:-:S03]  /*7ca0*/  FADD.FTZ R150, R90, R161 ;  /* 0x000000a15a967221 */ /* 0x000fc60000010000 */
[----:B------:R-:W1:Y:S01]  /*7cb0*/  MUFU.EX2 R21, R21 ;  /* 0x0000001500157308 */ /* 0x000e620000000800 */
[----:B--2---:R-:W-:-:S07]  /*7cc0*/  FADD.FTZ R6, R20, R7 ;  /* 0x0000000714067221 */ /* 0x004fce0000010000 */
[----:B------:R-:W2:Y:S01]  /*7cd0*/  MUFU.EX2 R140, R140 ;  /* 0x0000008c008c7308 */ /* 0x000ea20000000800 */
[----:B0-----:R-:W-:-:S07]  /*7ce0*/  FADD.FTZ R7, R153, R6 ;  /* 0x0000000699077221 */ /* 0x001fce0000010000 */
[----:B------:R-:W0:Y:S01]  /*7cf0*/  MUFU.EX2 R157, R157 ;  /* 0x0000009d009d7308 */ /* 0x000e220000000800 */
[----:B-1----:R-:W-:-:S01]  /*7d00*/  FADD.FTZ R161, R21, R150 ;  /* 0x0000009615a17221 */ /* 0x002fc20000010000 */
[----:B------:R-:W-:-:S03]  /*7d10*/  FFMA.FTZ R150, R165, R88, -R110 ;  /* 0x00000058a5967223 */ /* 0x000fc6000001086e */
[----:B------:R-:W-:-:S03]  /*7d20*/  FADD.FTZ R161, R92, R161 ;  /* 0x000000a15ca17221 */ /* 0x000fc60000010000 */
[----:B------:R-:W1:Y:S01]  /*7d30*/  MUFU.EX2 R138, R138 ;  /* 0x0000008a008a7308 */ /* 0x000e620000000800 */
[----:B--2---:R-:W-:-:S07]  /*7d40*/  FADD.FTZ R6, R140, R7 ;  /* 0x000000078c067221 */ /* 0x004fce0000010000 */
[----:B------:R-:W2:Y:S01]  /*7d50*/  MUFU.EX2 R139, R139 ;  /* 0x0000008b008b7308 */ /* 0x000ea20000000800 */
[----:B0-----:R-:W-:-:S01]  /*7d60*/  FADD.FTZ R7, R157, R6 ;  /* 0x000000069d077221 */ /* 0x001fc20000010000 */
[----:B------:R-:W-:-:S06]  /*7d70*/  FADD.FTZ R6, R94, R161 ;  /* 0x000000a15e067221 */ /* 0x000fcc0000010000 */
[----:B------:R-:W0:Y:S01]  /*7d80*/  MUFU.EX2 R142, R142 ;  /* 0x0000008e008e7308 */ /* 0x000e220000000800 */
[----:B-1----:R-:W-:-:S01]  /*7d90*/  FADD.FTZ R152, R138, R7 ;  /* 0x000000078a987221 */ /* 0x002fc20000010000 */
[----:B------:R-:W-:-:S04]  /*7da0*/  FADD.FTZ R7, R137, R6 ;  /* 0x0000000689077221 */ /* 0x000fc80000010000 */
[----:B------:R-:W-:Y:S02]  /*7db0*/  FADD.FTZ R6, R96, R7 ;  /* 0x0000000760067221 */ /* 0x000fe40000010000 */
[----:B------:R-:W1:Y:S01]  /*7dc0*/  MUFU.EX2 R143, R143 ;  /* 0x0000008f008f7308 */ /* 0x000e620000000800 */
[----:B--2---:R-:W-:-:S01]  /*7dd0*/  FADD.FTZ R161, R139, R152 ;  /* 0x000000988ba17221 */ /* 0x004fc20000010000 */
[----:B------:R-:W-:-:S04]  /*7de0*/  FADD.FTZ R7, R141, R6 ;  /* 0x000000068d077221 */ /* 0x000fc80000010000 */
[----:B------:R-:W-:Y:S02]  /*7df0*/  FADD.FTZ R6, R98, R7 ;  /* 0x0000000762067221 */ /* 0x000fe40000010000 */
[----:B------:R-:W2:Y:S01]  /*7e00*/  MUFU.EX2 R144, R144 ;  /* 0x0000009000907308 */ /* 0x000ea20000000800 */
[----:B------:R-:W-:Y:S02]  /*7e10*/  WARPGROUP.DEPBAR.LE gsb0, 0x0 ;  /* 0x00008000000079c5 */ /* 0x000fe40000010000 */
[----:B------:R-:W-:Y:S01]  /*7e20*/  WARPGROUP.ARRIVE ;  /* 0x00000000000079c5 */ /* 0x000fe20000000000 */
[----:B0-----:R-:W-:-:S01]  /*7e30*/  FADD.FTZ R152, R142, R161 ;  /* 0x000000a18e987221 */ /* 0x001fc20000010000 */
[----:B------:R-:W-:-:S03]  /*7e40*/  FADD.FTZ R7, R145, R6 ;  /* 0x0000000691077221 */ /* 0x000fc60000010000 */
[----:B------:R-:W0:Y:S01]  /*7e50*/  MUFU.EX2 R147, R147 ;  /* 0x0000009300937308 */ /* 0x000e220000000800 */
[----:B------:R-:W-:Y:S01]  /*7e60*/  QGMMA.64x128x32.F32.E4M3.E4M3 R24, R180, gdesc[UR4], R24, gsb0 ;  /* 0x01e00004b4187df3 */ /* 0x000fe20008000818 */
[----:B------:R-:W-:Y:S01]  /*7e70*/  UIADD3 UR6, UR10, 0x300, URZ ;  /* 0x000003000a067890 */ /* 0x000fe2000fffe03f */
[----:B-1----:R-:W-:Y:S01]  /*7e80*/  FADD.FTZ R161, R143, R152 ;  /* 0x000000988fa17221 */ /* 0x002fe20000010000 */
[----:B------:R-:W-:Y:S01]  /*7e90*/  UMOV UR7, 0xc0000010 ;  /* 0xc000001000077882 */ /* 0x000fe20000000000 */
[----:B------:R-:W-:Y:S01]  /*7ea0*/  FADD.FTZ R6, R100, R7 ;  /* 0x0000000764067221 */ /* 0x000fe20000010000 */
[----:B------:R-:W-:-:S02]  /*7eb0*/  FFMA.FTZ R152, R195, R88, -R110 ;  /* 0x00000058c3987223 */ /* 0x000fc4000001086e */
[----:B------:R-:W1:Y:S01]  /*7ec0*/  MUFU.EX2 R146, R146 ;  /* 0x0000009200927308 */ /* 0x000e620000000800 */
[----:B--2---:R-:W-:-:S01]  /*7ed0*/  FADD.FTZ R154, R144, R161 ;  /* 0x000000a1909a7221 */ /* 0x004fc20000010000 */
[----:B------:R-:W-:-:S04]  /*7ee0*/  FADD.FTZ R7, R149, R6 ;  /* 0x0000000695077221 */ /* 0x000fc80000010000 */
[----:B------:R-:W-:Y:S02]  /*7ef0*/  FADD.FTZ R6, R102, R7 ;  /* 0x0000000766067221 */ /* 0x000fe40000010000 */
[----:B------:R-:W2:Y:S01]  /*7f00*/  MUFU.EX2 R151, R151 ;  /* 0x0000009700977308 */ /* 0x000ea20000000800 */
[----:B0-----:R-:W-:-:S01]  /*7f10*/  FADD.FTZ R161, R147, R154 ;  /* 0x0000009a93a17221 */ /* 0x001fc20000010000 */
[----:B------:R-:W-:-:S04]  /*7f20*/  FADD.FTZ R7, R121, R6 ;  /* 0x0000000679077221 */ /* 0x000fc80000010000 */
[----:B------:R-:W-:Y:S02]  /*7f30*/  FADD.FTZ R6, R104, R7 ;  /* 0x0000000768067221 */ /* 0x000fe40000010000 */
[----:B------:R-:W0:Y:S01]  /*7f40*/  MUFU.EX2 R122, R122 ;  /* 0x0000007a007a7308 */ /* 0x000e220000000800 */
[----:B-1----:R-:W-:-:S07]  /*7f50*/  FADD.FTZ R154, R146, R161 ;  /* 0x000000a1929a7221 */ /* 0x002fce0000010000 */
[----:B------:R-:W1:Y:S01]  /*7f60*/  MUFU.EX2 R123, R123 ;  /* 0x0000007b007b7308 */ /* 0x000e620000000800 */
[----:B--2---:R-:W-:-:S01]  /*7f70*/  FADD.FTZ R161, R151, R154 ;  /* 0x0000009a97a17221 */ /* 0x004fc20000010000 */
[----:B------:R-:W-:-:S06]  /*7f80*/  FFMA.FTZ R154, R199, R88, -R110 ;  /* 0x00000058c79a7223 */ /* 0x000fcc000001086e */
[----:B------:R-:W2:Y:S01]  /*7f90*/  MUFU.EX2 R126, R126 ;  /* 0x0000007e007e7308 */ /* 0x000ea20000000800 */
[----:B0-----:R-:W-:-:S01]  /*7fa0*/  FADD.FTZ R156, R122, R161 ;  /* 0x000000a17a9c7221 */ /* 0x001fc20000010000 */
[-CC-:B------:R-:W-:Y:S01]  /*7fb0*/  FFMA.FTZ R161, R119, R88.reuse, -R110.reuse ;  /* 0x0000005877a17223 */ /* 0x180fe2000001086e */
[----:B------:R-:W-:-:S05]  /*7fc0*/  FFMA.FTZ R119, R205, R88, -R110 ;  /* 0x00000058cd777223 */ /* 0x000fca000001086e */
        /* <DEDUP_REMOVED lines=24> */
[----:B0-----:R-:W-:-:S01]  /*8150*/  FADD.FTZ R165, R135, R158 ;  /* 0x0000009e87a57221 */ /* 0x001fc20000010000 */
[----:B------:R-:W-:Y:S02]  /*8160*/  WARPGROUP.DEPBAR.LE gsb0, 0x0 ;  /* 0x00008000000079c5 */ /* 0x000fe40000010000 */
[----:B------:R-:W-:-:S04]  /*8170*/  WARPGROUP.ARRIVE ;  /* 0x00000000000079c5 */ /* 0x000fc80000000000 */
[----:B------:R-:W0:Y:S01]  /*8180*/  MUFU.EX2 R105, R105 ;  /* 0x0000006900697308 */ /* 0x000e220000000800 */
[----:B-1----:R-:W-:-:S01]  /*8190*/  FADD.FTZ R6, R112, R7 ;  /* 0x0000000770067221 */ /* 0x002fc20000010000 */
[----:B------:R-:W-:Y:S01]  /*81a0*/  QGMMA.64x128x32.F32.E4M3.E4M3 R24, R184, gdesc[UR4], R24, gsb0 ;  /* 0x01e00004b8187df3 */ /* 0x000fe20008000818 */
[----:B------:R-:W-:Y:S01]  /*81b0*/  UIADD3 UR6, UR10, 0x400, URZ ;  /* 0x000004000a067890 */ /* 0x000fe2000fffe03f */
[----:B--2---:R-:W-:Y:S01]  /*81c0*/  FADD.FTZ R158, R148, R165 ;  /* 0x000000a5949e7221 */ /* 0x004fe20000010000 */
[----:B------:R-:W-:-:S03]  /*81d0*/  UMOV UR7, 0xc0000010 ;  /* 0xc000001000077882 */ /* 0x000fc60000000000 */
[----:B------:R-:W1:Y:S08]  /*81e0*/  MUFU.EX2 R107, R107 ;  /* 0x0000006b006b7308 */ /* 0x000e700000000800 */
        /* <DEDUP_REMOVED lines=10> */
[----:B------:R-:W-:-:S06]  /*8290*/  IADD3 R6, -R22, 0xb, RZ ;  /* 0x0000000b16067810 */ /* 0x000fcc0007ffe1ff */
        /* <DEDUP_REMOVED lines=19> */
[----:B------:R-:W-:Y:S01]  /*83d0*/  MUFU.EX2 R155, R155 ;  /* 0x0000009b009b7308 */ /* 0x000fe20000000800 */
[----:B--2---:R-:W-:-:S07]  /*83e0*/  FADD.FTZ R160, R120, R7 ;  /* 0x0000000778a07221 */ /* 0x004fce0000010000 */
[----:B------:R-:W1:Y:S01]  /*83f0*/  MUFU.EX2 R156, R156 ;  /* 0x0000009c009c7308 */ /* 0x000e620000000800 */
[----:B0-----:R-:W-:-:S07]  /*8400*/  FADD.FTZ R7, R119, R162 ;  /* 0x000000a277077221 */ /* 0x001fce0000010000 */
[----:B------:R-:W-:Y:S01]  /*8410*/  MUFU.EX2 R124, R124 ;  /* 0x0000007c007c7308 */ /* 0x000fe20000000800 */
[----:B------:R-:W-:Y:S02]  /*8420*/  WARPGROUP.DEPBAR.LE gsb0, 0x0 ;  /* 0x00008000000079c5 */ /* 0x000fe40000010000 */
[----:B------:R-:W-:-:S05]  /*8430*/  WARPGROUP.ARRIVE ;  /* 0x00000000000079c5 */ /* 0x000fca0000000000 */
[----:B------:R-:W0:Y:S01]  /*8440*/  MUFU.EX2 R164, R93 ;  /* 0x0000005d00a47308 */ /* 0x000e220000000800 */
[----:B-1----:R-:W-:-:S01]  /*8450*/  FADD.FTZ R7, R156, R7 ;  /* 0x000000079c077221 */ /* 0x002fc20000010000 */
[----:B------:R-:W-:Y:S06]  /*8460*/  QGMMA.64x128x32.F32.E4M3.E4M3 R24, R188, gdesc[UR4], R24, gsb0 ;  /* 0x01e00004bc187df3 */ /* 0x000fec0008000818 */
[----:B------:R-:W1:Y:S08]  /*8470*/  MUFU.EX2 R159, R159 ;  /* 0x0000009f009f7308 */ /* 0x000e700000000800 */
[----:B------:R2:W-:Y:S01]  /*8480*/  MUFU.EX2 R166, R95 ;  /* 0x0000005f00a67308 */ /* 0x0005e20000000800 */
[----:B0-----:R-:W-:-:S07]  /*8490*/  FADD.FTZ R7, R164, R7 ;  /* 0x00000007a4077221 */ /* 0x001fce0000010000 */
[----:B------:R-:W0:Y:S01]  /*84a0*/  MUFU.EX2 R128, R128 ;  /* 0x0000008000807308 */ /* 0x000e220000000800 */
[----:B--2---:R-:W-:-:S07]  /*84b0*/  @!P1 IMAD R95, R172, 0x8, R3 ;  /* 0x00000008ac5f9824 */ /* 0x004fce00078e0203 */
[----:B------:R-:W-:Y:S08]  /*84c0*/  MUFU.EX2 R93, R97 ;  /* 0x00000061005d7308 */ /* 0x000ff00000000800 */
[----:B------:R-:W2:Y:S08]  /*84d0*/  MUFU.EX2 R163, R163 ;  /* 0x000000a300a37308 */ /* 0x000eb00000000800 */
[----:B------:R-:W-:Y:S08]  /*84e0*/  MUFU.EX2 R158, R158 ;  /* 0x0000009e009e7308 */ /* 0x000ff00000000800 */
[----:B------:R-:W3:Y:S08]  /*84f0*/  MUFU.EX2 R132, R132 ;  /* 0x0000008400847308 */ /* 0x000ef00000000800 */
[----:B------:R-:W4:Y:S08]  /*8500*/  MUFU.EX2 R162, R101 ;  /* 0x0000006500a27308 */ /* 0x000f300000000800 */
[----:B------:R-:W5:Y:S08]  /*8510*/  MUFU.EX2 R167, R167 ;  /* 0x000000a700a77308 */ /* 0x000f700000000800 */
[----:B------:R-:W5:Y:S01]  /*8520*/  MUFU.EX2 R103, R103 ;  /* 0x0000006700677308 */ /* 0x000f620000000800 */
[----:B------:R-:W-:-:S02]  /*8530*/  WARPGROUP.DEPBAR.LE gsb0, 0x0 ;  /* 0x00008000000079c5 */ /* 0x000fc40000010000 */
[----:B------:R1:W-:Y:S06]  /*8540*/  BAR.ARV R6, 0x100 ;  /* 0x000400060000751d */ /* 0x0003ec0000002000 */
[----:B-1----:R-:W-:Y:S02]  /*8550*/  @!P1 VIADD R6, R95, 0x29840 ;  /* 0x000298405f069836 */ /* 0x002fe40000000000 */
[----:B------:R-:W-:-:S03]  /*8560*/  FADD.FTZ R95, R155, R160 ;  /* 0x000000a09b5f7221 */ /* 0x000fc60000010000 */
[----:B------:R-:W-:Y:S01]  /*8570*/  @!P1 PRMT R6, RZ, 0x654, R6 ;  /* 0x00000654ff069816 */ /* 0x000fe20000000006 */
[----:B------:R-:W-:-:S03]  /*8580*/  FADD.FTZ R110, R124, R95 ;  /* 0x0000005f7c6e7221 */ /* 0x000fc60000010000 */
[----:B------:R1:W-:Y:S01]  /*8590*/  @!P1 SYNCS.ARRIVE.TRANS64.RED.A1T0 RZ, [R6+URZ], RZ ;  /* 0x000000ff06ff99a7 */ /* 0x0003e2000810043f */
[----:B------:R-:W-:-:S04]  /*85a0*/  FADD.FTZ R95, R159, R110 ;  /* 0x0000006e9f5f7221 */ /* 0x000fc80000010000 */
[----:B0-----:R-:W-:Y:S01]  /*85b0*/  FADD.FTZ R110, R128, R95 ;  /* 0x0000005f806e7221 */ /* 0x001fe20000010000 */
[----:B-1----:R-:W-:-:S03]  /*85c0*/  FADD.FTZ R6, R166, R7 ;  /* 0x00000007a6067221 */ /* 0x002fc60000010000 */
[----:B--2---:R-:W-:Y:S01]  /*85d0*/  FADD.FTZ R95, R163, R110 ;  /* 0x0000006ea35f7221 */ /* 0x004fe20000010000 */
[----:B------:R-:W-:-:S03]  /*85e0*/  FADD.FTZ R7, R93, R6 ;  /* 0x000000065d077221 */ /* 0x000fc60000010000 */
[----:B---3--:R-:W-:Y:S01]  /*85f0*/  FADD.FTZ R6, R132, R95 ;  /* 0x0000005f84067221 */ /* 0x008fe20000010000 */
[----:B------:R-:W-:-:S04]  /*8600*/  FADD.FTZ R7, R158, R7 ;  /* 0x000000079e077221 */ /* 0x000fc80000010000 */
[----:B----4-:R-:W-:Y:S01]  /*8610*/  FADD.FTZ R95, R162, R7 ;  /* 0x00000007a25f7221 */ /* 0x010fe20000010000 */
[----:B-----5:R-:W-:-:S03]  /*8620*/  FADD.FTZ R7, R167, R6 ;  /* 0x00000006a7077221 */ /* 0x020fc60000010000 */
[----:B------:R-:W-:Y:S01]  /*8630*/  FADD.FTZ R6, R103, R95 ;  /* 0x0000005f67067221 */ /* 0x000fe20000010000 */
[----:B------:R-:W-:Y:S06]  /*8640*/  @!P0 BRA `(.L_x_300) ;  /* 0x0000000000048947 */ /* 0x000fec0003800000 */
[----:B------:R-:W-:Y:S01]  /*8650*/  BPT.TRAP 0x1 ;  /* 0x000000040000795c */ /* 0x000fe20000300000 */
.L_x_300:
[----:B------:R-:W-:Y:S01]  /*8660*/  F2FP.SATFINITE.E4M3.F32.PACK_AB_MERGE_C R9, R14, R9, RZ ;  /* 0x000000090e09723e */ /* 0x000fe200048070ff */
[----:B------:R-:W-:Y:S02]  /*8670*/  UIADD3 UR6, UR47, -0x1, URZ ;  /* 0xffffffff2f067890 */ /* 0x000fe4000fffe03f */
[----:B------:R-:W-:Y:S01]  /*8680*/  ISETP.LT.AND P1, PT, RZ, UR47, PT ;  /* 0x0000002fff007c0c */ /* 0x000fe2000bf21270 */
[----:B------:R-:W-:Y:S01]  /*8690*/  UMOV UR52, UR42 ;  /* 0x0000002a00347c82 */ /* 0x000fe20008000000 */
[----:B------:R-:W-:Y:S01]  /*86a0*/  F2FP.SATFINITE.E4M3.F32.PACK_AB_MERGE_C R172, R10, R173, R9 ;  /* 0x000000ad0aac723e */ /* 0x000fe20004807009 */
[----:B------:R-:W-:Y:S01]  /*86b0*/  IMAD.U32 R10, RZ, RZ, UR50 ;  /* 0x00000032ff0a7e24 */ /* 0x000fe2000f8e00ff */
[----:B------:R-:W-:Y:S01]  /*86c0*/  F2FP.SATFINITE.E4M3.F32.PACK_AB_MERGE_C R12, R15, R12, RZ ;  /* 0x0000000c0f0c723e */ /* 0x000fe200048070ff */
[----:B------:R-:W-:Y:S01]  /*86d0*/  UMOV UR50, UR51 ;  /* 0x0000003300327c82 */ /* 0x000fe20008000000 */
[----:B------:R-:W-:Y:S01]  /*86e0*/  F2FP.SATFINITE.E4M3.F32.PACK_AB_MERGE_C R21, R92, R21, RZ ;  /* 0x000000155c15723e */ /* 0x000fe200048070ff */
[----:B------:R-:W-:Y:S01]  /*86f0*/  IMAD R9, R10, 0x8, R3 ;  /* 0x000000080a097824 */ /* 0x000fe200078e0203 */
[----:B------:R-:W-:Y:S01]  /*8700*/  F2FP.SATFINITE.E4M3.F32.PACK_AB_MERGE_C R140, R157, R140, RZ ;  /* 0x0000008c9d8c723e */ /* 0x000fe200048070ff */
[----:B------:R-:W-:Y:S01]  /*8710*/  UMOV UR47, UR6 ;  /* 0x00000006002f7c82 */ /* 0x000fe20008000000 */
[----:B------:R-:W-:Y:S01]  /*8720*/  F2FP.SATFINITE.E4M3.F32.PACK_AB_MERGE_C R96, R141, R96, RZ ;  /* 0x000000608d60723e */ /* 0x000fe200048070ff */
[----:B------:R-:W-:Y:S01]  /*8730*/  VIADD R9, R9, 0x29860 ;  /* 0x0002986009097836 */ /* 0x000fe20000000000 */
[----:B------:R-:W-:Y:S01]  /*8740*/  F2FP.SATFINITE.E4M3.F32.PACK_AB_MERGE_C R142, R143, R142, RZ ;  /* 0x0000008e8f8e723e */ /* 0x000fe200048070ff */
[----:B------:R-:W-:Y:S01]  /*8750*/  FMUL.FTZ R24, R24, R8 ;  /* 0x0000000818187220 */ /* 0x000fe20000410000 */
[----:B------:R-:W-:Y:S01]  /*8760*/  F2FP.SATFINITE.E4M3.F32.PACK_AB_MERGE_C R100, R149, R100, RZ ;  /* 0x000000649564723e */ /* 0x000fe200048070ff */
[-C--:B------:R-:W-:Y:S01]  /*8770*/  FMUL.FTZ R25, R25, R8.reuse ;  /* 0x0000000819197220 */ /* 0x080fe20000410000 */
[----:B------:R-:W-:Y:S01]  /*8780*/  PRMT R9, R4, 0x654, R9 ;  /* 0x0000065404097816 */ /* 0x000fe20000000009 */
[----:B------:R-:W-:Y:S01]  /*8790*/  FMUL.FTZ R28, R28, R8 ;  /* 0x000000081c1c7220 */ /* 0x000fe20000410000 */
[----:B------:R-:W-:Y:S01]  /*87a0*/  F2FP.SATFINITE.E4M3.F32.PACK_AB_MERGE_C R146, R151, R146, RZ ;  /* 0x000000929792723e */ /* 0x000fe200048070ff */
[----:B------:R-:W-:Y:S01]  /*87b0*/  FMUL.FTZ R29, R29, R8 ;  /* 0x000000081d1d7220 */ /* 0x000fe20000410000 */
[----:B------:R-:W-:Y:S01]  /*87c0*/  F2FP.SATFINITE.E4M3.F32.PACK_AB_MERGE_C R104, R125, R104, RZ ;  /* 0x000000687d68723e */ /* 0x000fe200048070ff */
[----:B------:R0:W-:Y:S01]  /*87d0*/  SYNCS.ARRIVE.TRANS64.RED.A1T0 RZ, [R9+URZ], RZ ;  /* 0x000000ff09ff79a7 */ /* 0x0001e2000810043f */
        /* <DEDUP_REMOVED lines=92> */
[----:B0-----:R-:W-:Y:S06]  /*8da0*/  @P1 BRA `(.L_x_301) ;  /* 0xffffffc800341947 */ /* 0x001fec000383ffff */
.L_x_291:
[----:B------:R-:W-:Y:S06]  /*8db0*/  BAR.ARV 0x8, 0x180 ;  /* 0x0206000000007b1d */ /* 0x000fec0000002000 */
[----:B------:R-:W-:Y:S05]  /*8dc0*/  @!P0 BRA `(.L_x_302) ;  /* 0x0000000000048947 */ /* 0x000fea0003800000 */
[----:B------:R-:W-:Y:S01]  /*8dd0*/  BPT.TRAP 0x1 ;  /* 0x000000040000795c */ /* 0x000fe20000300000 */
.L_x_302:
[----:B------:R-:W-:Y:S02]  /*8de0*/  IMAD.U32 R0, RZ, RZ, UR51 ;  /* 0x00000033ff007e24 */ /* 0x000fe4000f8e00ff */
[----:B------:R-:W-:Y:S02]  /*8df0*/  IMAD.U32 R5, RZ, RZ, UR42 ;  /* 0x0000002aff057e24 */ /* 0x000fe4000f8e00ff */
[----:B------:R-:W-:-:S03]  /*8e00*/  IMAD R15, R0, 0x8, R3 ;  /* 0x00000008000f7824 */ /* 0x000fc600078e0203 */
[----:B------:R-:W-:-:S04]  /*8e10*/  SHF.L.U32 R0, R5, 0x1f, RZ ;  /* 0x0000001f05007819 */ /* 0x000fc800000006ff */
[----:B------:R0:W1:Y:S01]  /*8e20*/  SYNCS.PHASECHK.TRANS64.TRYWAIT P1, [R15+URZ+0x29850], R0 ;  /* 0x029850000f0075a7 */ /* 0x000062000802017f */
[----:B------:R-:W-:Y:S05]  /*8e30*/  @!P0 BRA `(.L_x_303) ;  /* 0x0000000000048947 */ /* 0x000fea0003800000 */
[----:B------:R-:W-:Y:S01]  /*8e40*/  BPT.TRAP 0x1 ;  /* 0x000000040000795c */ /* 0x000fe20000300000 */
.L_x_303:
[----:B------:R-:W-:Y:S02]  /*8e50*/  VIADD R3, R3, 0x400 ;  /* 0x0000040003037836 */ /* 0x000fe40000000000 */
[----:B------:R-:W-:-:S03]  /*8e60*/  IMAD.U32 R8, RZ, RZ, UR51 ;  /* 0x00000033ff087e24 */ /* 0x000fc6000f8e00ff */
[----:B------:R-:W-:-:S04]  /*8e70*/  SHF.R.U32.HI R3, RZ, 0x4, R3 ;  /* 0x00000004ff037819 */ /* 0x000fc80000011603 */
[----:B------:R-:W-:-:S04]  /*8e80*/  LOP3.LUT R3, R3, 0x3fff, RZ, 0xc0, !PT ;  /* 0x00003fff03037812 */ /* 0x000fc800078ec0ff */
[----:B------:R-:W-:Y:S01]  /*8e90*/  LOP3.LUT R3, R3, 0x10000, RZ, 0xfc, !PT ;  /* 0x0001000003037812 */ /* 0x000fe200078efcff */
[----:B-1----:R-:W-:Y:S06]  /*8ea0*/  @P1 BRA `(.L_x_304) ;  /* 0x0000000000081947 */ /* 0x002fec0003800000 */
[----:B------:R-:W1:Y:S02]  /*8eb0*/  SYNCS.PHASECHK.TRANS64.TRYWAIT P1, [R15+URZ+0x29850], R0 ;  /* 0x029850000f0075a7 */ /* 0x000e64000802017f */
[----:B-1----:R-:W-:Y:S05]  /*8ec0*/  @!P1 BRA `(.L_x_305) ;  /* 0x0000008400bc9947 */ /* 0x002fea0003800000 */
.L_x_304:
[----:B------:R-:W-:Y:S01]  /*8ed0*/  IMAD R8, R8, 0x500, R3 ;  /* 0x0000050008087824 */ /* 0x000fe200078e0203 */
[----:B------:R-:W-:Y:S05]  /*8ee0*/  WARPSYNC.ALL ;  /* 0x0000000000007948 */ /* 0x000fea0003800000 */
[----:B------:R-:W-:Y:S01]  /*8ef0*/  IMAD.MOV.U32 R9, RZ, RZ, -0x3ffffff0 ;  /* 0xc0000010ff097424 */ /* 0x000fe200078e00ff */
[C---:B------:R-:W-:Y:S01]  /*8f00*/  R2UR UR6, R8.reuse ;  /* 0x00000000080672ca */ /* 0x040fe200000e0000 */
[----:B------:R-:W-:Y:S01]  /*8f10*/  WARPGROUP.ARRIVE ;  /* 0x00000000000079c5 */ /* 0x000fe20000000000 */
[----:B------:R-:W-:Y:S01]  /*8f20*/  VIADD R10, R8, 0x100 ;  /* 0x00000100080a7836 */ /* 0x000fe20000000000 */
[----:B------:R-:W-:Y:S01]  /*8f30*/  ULDC.64 UR8, c[0x0][0x9a0] ;  /* 0x0002680000087ab9 */ /* 0x000fe20000000a00 */
[----:B------:R-:W-:Y:S01]  /*8f40*/  R2UR UR7, R9 ;  /* 0x00000000090772ca */ /* 0x000fe200000e0000 */
[----:B------:R-:W-:Y:S01]  /*8f50*/  IMAD.MOV.U32 R11, RZ, RZ, -0x3ffffff0 ;  /* 0xc0000010ff0b7424 */ /* 0x000fe200078e00ff */
[----:B------:R-:W-:Y:S01]  /*8f60*/  UISETP.NE.U32.AND UP0, UPT, UR8, URZ, UPT ;  /* 0x0000003f0800728c */ /* 0x000fe2000bf05070 */
[----:B------:R-:W-:-:S03]  /*8f70*/  IMAD.MOV.U32 R5, RZ, RZ, 0x3f800000 ;  /* 0x3f800000ff057424 */ /* 0x000fc600078e00ff */
[----:B------:R-:W-:-:S06]  /*8f80*/  UISETP.NE.AND.EX UP0, UPT, UR9, URZ, UPT, UP0 ;  /* 0x0000003f0900728c */ /* 0x000fcc000bf05300 */
[----:B------:R-:W-:Y:S01]  /*8f90*/  PLOP3.LUT P1, PT, PT, PT, UP0, 0x80, 0x0 ;  /* 0x000000000000781c */ /* 0x000fe20003f2f008 */
[----:B------:R-:W-:Y:S01]  /*8fa0*/  QGMMA.64x128x32.F32.E4M3.E4M3 R24, R172, gdesc[UR4], R24, gsb0 ;  /* 0x01e00004ac187df3 */ /* 0x000fe20008000818 */
[----:B------:R-:W-:Y:S01]  /*8fb0*/  R2UR UR6, R10 ;  /* 0x000000000a0672ca */ /* 0x000fe200000e0000 */
[----:B------:R-:W-:Y:S01]  /*8fc0*/  VIADD R10, R8, 0x200 ;  /* 0x00000200080a7836 */ /* 0x000fe20000000000 */
[----:B------:R-:W-:Y:S01]  /*8fd0*/  R2UR UR7, R11 ;  /* 0x000000000b0772ca */ /* 0x000fe200000e0000 */
[----:B------:R-:W-:Y:S01]  /*8fe0*/  @UP0 ULDC.64 UR10, c[0x0][0x9c8] ;  /* 0x00027200000a0ab9 */ /* 0x000fe20000000a00 */
[----:B------:R-:W-:Y:S01]  /*8ff0*/  IMAD.MOV.U32 R11, RZ, RZ, -0x3ffffff0 ;  /* 0xc0000010ff0b7424 */ /* 0x000fe200078e00ff */
[----:B------:R-:W-:Y:S01]  /*9000*/  @UP0 UIMAD.WIDE.U32 UR4, UR36, UR10, URZ ;  /* 0x0000000a240402a5 */ /* 0x000fe2000f8e003f */
[----:B------:R-:W-:Y:S02]  /*9010*/  WARPGROUP.DEPBAR.LE gsb0, 0x0 ;  /* 0x00008000000079c5 */ /* 0x000fe40000010000 */
[----:B------:R-:W-:-:S07]  /*9020*/  WARPGROUP.ARRIVE ;  /* 0x00000000000079c5 */ /* 0x000fce0000000000 */
[----:B------:R-:W-:Y:S01]  /*9030*/  QGMMA.64x128x32.F32.E4M3.E4M3 R24, R176, gdesc[UR4], R24, gsb0 ;  /* 0x01e00004b0187df3 */ /* 0x000fe20008000818 */
[----:B------:R-:W-:Y:S02]  /*9040*/  @UP0 UIMAD UR6, UR37, UR10, URZ ;  /* 0x0000000a250602a4 */ /* 0x000fe4000f8e023f */
[----:B------:R-:W-:Y:S02]  /*9050*/  @UP0 USHF.R.S32.HI UR7, URZ, 0x1f, UR45 ;  /* 0x0000001f3f070899 */ /* 0x000fe4000801142d */
[----:B------:R-:W-:-:S03]  /*9060*/  @UP0 UIMAD UR6, UR36, UR11, UR6 ;  /* 0x0000000b240602a4 */ /* 0x000fc6000f8e0206 */
[----:B------:R-:W-:Y:S01]  /*9070*/  @UP0 ULDC.64 UR10, c[0x0][0x9d0] ;  /* 0x00027400000a0ab9 */ /* 0x000fe20000000a00 */
[----:B------:R-:W-:Y:S02]  /*9080*/  @UP0 UIADD3 UR5, UR5, UR6, URZ ;  /* 0x0000000605050290 */ /* 0x000fe4000fffe03f */
[----:B------:R-:W-:Y:S02]  /*9090*/  @UP0 UIMAD UR6, UR7, UR10, URZ ;  /* 0x0000000a070602a4 */ /* 0x000fe4000f8e023f */
[----:B------:R-:W-:Y:S02]  /*90a0*/  @UP0 UIMAD.WIDE.U32 UR4, UR45, UR10, UR4 ;  /* 0x0000000a2d0402a5 */ /* 0x000fe4000f8e0004 */
[----:B------:R-:W-:-:S04]  /*90b0*/  @UP0 UIMAD UR6, UR45, UR11, UR6 ;  /* 0x0000000b2d0602a4 */ /* 0x000fc8000f8e0206 */
[----:B------:R-:W-:Y:S02]  /*90c0*/  @UP0 UIADD3 UR5, UR5, UR6, URZ ;  /* 0x0000000605050290 */ /* 0x000fe4000fffe03f */
[----:B------:R-:W-:Y:S01]  /*90d0*/  @UP0 ULEA UR6, UP1, UR4, UR8, 0x2 ;  /* 0x0000000804060291 */ /* 0x000fe2000f82103f */
[----:B------:R-:W-:-:S03]  /*90e0*/  R2UR UR7, R11 ;  /* 0x000000000b0772ca */ /* 0x000fc600000e0000 */
[----:B------:R-:W-:-:S03]  /*90f0*/  @UP0 ULEA.HI.X UR5, UR4, UR9, UR5, 0x2, UP1 ;  /* 0x0000000904050291 */ /* 0x000fc600088f1405 */
[----:B------:R-:W-:Y:S01]  /*9100*/  @UP0 UMOV UR4, UR6 ;  /* 0x0000000600040c82 */ /* 0x000fe20008000000 */
[----:B------:R-:W-:Y:S01]  /*9110*/  R2UR UR6, R10 ;  /* 0x000000000a0672ca */ /* 0x000fe200000e0000 */
[----:B------:R-:W-:Y:S02]  /*9120*/  IMAD.U32 R12, RZ, RZ, UR4 ;  /* 0x00000004ff0c7e24 */ /* 0x000fe4000f8e00ff */
[----:B------:R-:W-:-:S05]  /*9130*/  IMAD.U32 R13, RZ, RZ, UR5 ;  /* 0x00000005ff0d7e24 */ /* 0x000fca000f8e00ff */
[----:B------:R2:W3:Y:S01]  /*9140*/  @P1 LDG.E R5, desc[UR48][R12.64] ;  /* 0x000000300c051981 */ /* 0x0004e2000c1e1900 */
[----:B------:R-:W-:Y:S02]  /*9150*/  VIADD R10, R8, 0x300 ;  /* 0x00000300080a7836 */ /* 0x000fe40000000000 */
[----:B------:R-:W-:Y:S01]  /*9160*/  IMAD.MOV.U32 R11, RZ, RZ, -0x3ffffff0 ;  /* 0xc0000010ff0b7424 */ /* 0x000fe200078e00ff */
[----:B------:R-:W-:Y:S02]  /*9170*/  WARPGROUP.DEPBAR.LE gsb0, 0x0 ;  /* 0x00008000000079c5 */ /* 0x000fe40000010000 */
[----:B------:R-:W-:-:S06]  /*9180*/  WARPGROUP.ARRIVE ;  /* 0x00000000000079c5 */ /* 0x000fcc0000000000 */
[----:B------:R-:W-:Y:S01]  /*9190*/  QGMMA.64x128x32.F32.E4M3.E4M3 R24, R180, gdesc[UR4], R24, gsb0 ;  /* 0x01e00004b4187df3 */ /* 0x000fe20008000818 */
[----:B------:R-:W-:Y:S02]  /*91a0*/  R2UR UR6, R10 ;  /* 0x000000000a0672ca */ /* 0x000fe400000e0000 */
[----:B------:R-:W-:Y:S01]  /*91b0*/  R2UR UR7, R11 ;  /* 0x000000000b0772ca */ /* 0x000fe200000e0000 */
[----:B------:R-:W-:Y:S02]  /*91c0*/  VIADD R8, R8, 0x400 ;  /* 0x0000040008087836 */ /* 0x000fe40000000000 */
[----:B------:R-:W-:Y:S01]  /*91d0*/  IMAD.MOV.U32 R9, RZ, RZ, -0x3ffffff0 ;  /* 0xc0000010ff097424 */ /* 0x000fe200078e00ff */
[----:B01----:R-:W0:Y:S01]  /*91e0*/  SHFL.BFLY PT, R0, R7, 0x2, 0x1f ;  /* 0x0c401f0007007f89 */ /* 0x003e2200000e0000 */
[----:B------:R-:W-:Y:S02]  /*91f0*/  WARPGROUP.DEPBAR.LE gsb0, 0x0 ;  /* 0x00008000000079c5 */ /* 0x000fe40000010000 */
[----:B------:R-:W-:-:S06]  /*9200*/  WARPGROUP.ARRIVE ;  /* 0x00000000000079c5 */ /* 0x000fcc0000000000 */
[----:B------:R-:W-:Y:S01]  /*9210*/  QGMMA.64x128x32.F32.E4M3.E4M3 R24, R184, gdesc[UR4], R24, gsb0 ;  /* 0x01e00004b8187df3 */ /* 0x000fe20008000818 */
[----:B------:R-:W-:Y:S02]  /*9220*/  R2UR UR6, R8 ;  /* 0x00000000080672ca */ /* 0x000fe400000e0000 */
[----:B------:R-:W-:Y:S02]  /*9230*/  R2UR UR7, R9 ;  /* 0x00000000090772ca */ /* 0x000fe400000e0000 */
[----:B------:R-:W1:Y:S01]  /*9240*/  SHFL.BFLY PT, R9, R6, 0x2, 0x1f ;  /* 0x0c401f0006097f89 */ /* 0x000e6200000e0000 */
[----:B0-----:R-:W-:-:S05]  /*9250*/  FADD.FTZ R0, R0, R7 ;  /* 0x0000000700007221 */ /* 0x001fca0000010000 */
[----:B------:R-:W0:Y:S01]  /*9260*/  SHFL.BFLY PT, R3, R0, 0x1, 0x1f ;  /* 0x0c201f0000037f89 */ /* 0x000e2200000e0000 */
[----:B-1----:R-:W-:-:S05]  /*9270*/  FADD.FTZ R9, R9, R6 ;  /* 0x0000000609097221 */ /* 0x002fca0000010000 */
[----:B------:R-:W2:Y:S01]  /*9280*/  SHFL.BFLY PT, R8, R9, 0x1, 0x1f ;  /* 0x0c201f0009087f89 */ /* 0x000ea200000e0000 */
[----:B0-----:R-:W-:-:S05]  /*9290*/  FADD.FTZ R11, R0, R3 ;  /* 0x00000003000b7221 */ /* 0x001fca0000010000 */
[C---:B------:R-:W-:Y:S01]  /*92a0*/  FSETP.NE.FTZ.AND P1, PT, R11.reuse, RZ, PT ;  /* 0x000000ff0b00720b */ /* 0x040fe20003f35000 */
[----:B------:R-:W-:Y:S01]  /*92b0*/  FMUL.FTZ R14, R11, 0.00390625 ;  /* 0x3b8000000b0e7820 */ /* 0x000fe20000410000 */
[----:B------:R-:W-:-:S04]  /*92c0*/  IMAD.MOV.U32 R6, RZ, RZ, RZ ;  /* 0x000000ffff067224 */ /* 0x000fc800078e00ff */
[----:B------:R-:W-:Y:S01]  /*92d0*/  FSETP.NE.FTZ.AND P2, PT, R14, RZ, PT ;  /* 0x000000ff0e00720b */ /* 0x000fe20003f55000 */
[----:B--2---:R-:W-:-:S04]  /*92e0*/  FADD.FTZ R13, R9, R8 ;  /* 0x00000008090d7221 */ /* 0x004fc80000010000 */
[----:B------:R-:W-:Y:S02]  /*92f0*/  FMUL.FTZ R20, R13, 0.00390625 ;  /* 0x3b8000000d147820 */ /* 0x000fe40000410000 */
[----:B------:R-:W-:Y:S03]  /*9300*/  @P1 MUFU.RCP R6, R11 ;  /* 0x0000000b00061308 */ /* 0x000fe60000001000 */
[----:B------:R-:W-:Y:S01]  /*9310*/  FSETP.NE.FTZ.AND P3, PT, R20, RZ, PT ;  /* 0x000000ff1400720b */ /* 0x000fe20003f75000 */
[----:B------:R-:W-:Y:S02]  /*9320*/  WARPGROUP.DEPBAR.LE gsb0, 0x0 ;  /* 0x00008000000079c5 */ /* 0x000fe40000010000 */
[----:B------:R-:W-:-:S06]  /*9330*/  WARPGROUP.ARRIVE ;  /* 0x00000000000079c5 */ /* 0x000fcc0000000000 */
[----:B------:R-:W-:Y:S01]  /*9340*/  QGMMA.64x128x32.F32.E4M3.E4M3 R24, R188, gdesc[UR4], R24, gsb0 ;  /* 0x01e00004bc187df3 */ /* 0x000fe20008000818 */
[----:B------:R-:W-:Y:S01]  /*9350*/  FSETP.NE.FTZ.AND P1, PT, R13, RZ, PT ;  /* 0x000000ff0d00720b */ /* 0x000fe20003f35000 */
[----:B------:R-:W-:Y:S01]  /*9360*/  IMAD.MOV.U32 R10, RZ, RZ, RZ ;  /* 0x000000ffff0a7224 */ /* 0x000fe200078e00ff */
[----:B------:R-:W0:Y:S08]  /*9370*/  @P2 MUFU.LG2 R7, R14 ;  /* 0x0000000e00072308 */ /* 0x000e300000000c00 */
[----:B------:R-:W1:Y:S08]  /*9380*/  @P3 MUFU.LG2 R9, R20 ;  /* 0x0000001400093308 */ /* 0x000e700000000c00 */
[----:B------:R-:W2:Y:S01]  /*9390*/  @P1 MUFU.RCP R10, R13 ;  /* 0x0000000d000a1308 */ /* 0x000ea20000001000 */
[C---:B------:R-:W-:Y:S01]  /*93a0*/  @P2 FMUL.FTZ R8, R88.reuse, 0.69314718246459960938 ;  /* 0x3f31721858082820 */ /* 0x040fe20000410000 */
[----:B0-----:R-:W-:Y:S01]  /*93b0*/  @P2 FMUL.FTZ R7, R7, 0.69314718246459960938 ;  /* 0x3f31721807072820 */ /* 0x001fe20000410000 */
[----:B------:R-:W-:Y:S01]  /*93c0*/  @P3 FMUL.FTZ R21, R88, 0.69314718246459960938 ;  /* 0x3f31721858153820 */ /* 0x000fe20000410000 */
        /* <DEDUP_REMOVED lines=10> */
.L_x_306:
[----:B------:R-:W-:Y:S01]  /*9470*/  VIADD R5, R15, 0x29860 ;  /* 0x000298600f057836 */ /* 0x000fe20000000000 */
[----:B------:R-:W-:Y:S01]  /*9480*/  UIADD3 UR51, UR51, 0x1, URZ ;  /* 0x0000000133337890 */ /* 0x000fe2000fffe03f */
[-C--:B------:R-:W-:Y:S01]  /*9490*/  FMUL.FTZ R101, R24, R6.reuse ;  /* 0x0000000618657220 */ /* 0x080fe20000410000 */
[-C--:B------:R-:W-:Y:S01]  /*94a0*/  FMUL.FTZ R100, R28, R6.reuse ;  /* 0x000000061c647220 */ /* 0x080fe20000410000 */
[-C--:B------:R-:W-:Y:S01]  /*94b0*/  FMUL.FTZ R98, R29, R6.reuse ;  /* 0x000000061d627220 */ /* 0x080fe20000410000 */
[----:B------:R-:W-:Y:S01]  /*94c0*/  PRMT R4, R4, 0x654, R5 ;  /* 0x0000065404047816 */ /* 0x000fe20000000005 */
[----:B------:R-:W-:Y:S01]  /*94d0*/  UISETP.NE.AND UP0, UPT, UR51, 0x2, UPT ;  /* 0x000000023300788c */ /* 0x000fe2000bf05270 */
[-C--:B------:R-:W-:Y:S01]  /*94e0*/  FMUL.FTZ R97, R32, R6.reuse ;  /* 0x0000000620617220 */ /* 0x080fe20000410000 */
[-C--:B------:R-:W-:Y:S01]  /*94f0*/  FMUL.FTZ R95, R33, R6.reuse ;  /* 0x00000006215f7220 */ /* 0x080fe20000410000 */
[----:B------:R0:W-:Y:S01]  /*9500*/  SYNCS.ARRIVE.TRANS64.RED.A1T0 RZ, [R4+URZ], RZ ;  /* 0x000000ff04ff79a7 */ /* 0x0001e2000810043f */
        /* <DEDUP_REMOVED lines=33> */
[----:B------:R-:W-:Y:S01]  /*9720*/  USEL UR4, URZ, 0x1, UP0 ;  /* 0x000000013f047887 */ /* 0x000fe20008000000 */
        /* <DEDUP_REMOVED lines=21> */
[----:B------:R-:W-:Y:S01]  /*9880*/  PLOP3.LUT P0, PT, PT, PT, PT, 0x8, 0x0 ;  /* 0x000000000000781c */ /* 0x000fe20003f0e170 */
[-C--:B------:R-:W-:Y:S01]  /*9890*/  FMUL.FTZ R15, R79, R7.reuse ;  /* 0x000000074f0f7220 */ /* 0x080fe20000410000 */
[-C--:B------:R-:W-:Y:S01]  /*98a0*/  FMUL.FTZ R12, R82, R7.reuse ;  /* 0x00000007520c7220 */ /* 0x080fe20000410000 */
[-C--:B------:R-:W-:Y:S01]  /*98b0*/  FMUL.FTZ R8, R83, R7.reuse ;  /* 0x0000000753087220 */ /* 0x080fe20000410000 */
[-C--:B------:R-:W-:Y:S01]  /*98c0*/  FMUL.FTZ R11, R86, R7.reuse ;  /* 0x00000007560b7220 */ /* 0x080fe20000410000 */
[----:B------:R-:W-:Y:S01]  /*98d0*/  FMUL.FTZ R87, R87, R7 ;  /* 0x0000000757577220 */ /* 0x000fe20000410000 */
[----:B------:R-:W-:-:S02]  /*98e0*/  UIADD3 UR43, UR43, 0x1, URZ ;  /* 0x000000012b2b7890 */ /* 0x000fc4000fffe03f */
[----:B------:R-:W-:Y:S02]  /*98f0*/  USEL UR51, UR51, URZ, UP0 ;  /* 0x0000003f33337287 */ /* 0x000fe40008000000 */
[----:B0-----:R-:W-:-:S12]  /*9900*/  ULOP3.LUT UR42, UR42, UR4, URZ, 0x3c, !UPT ;  /* 0x000000042a2a7292 */ /* 0x001fd8000f8e3c3f */
.L_x_284:
[----:B------:R-:W0:Y:S01]  /*9910*/  S2R R7, SR_CgaCtaId ;  /* 0x0000000000077919 */ /* 0x000e220000008800 */
[----:B------:R-:W-:Y:S01]  /*9920*/  MOV R4, 0x400 ;  /* 0x0000040000047802 */ /* 0x000fe20000000f00 */
[----:B------:R-:W-:Y:S01]  /*9930*/  BSSY B0, `(.L_x_307) ;  /* 0x000027d000007945 */ /* 0x000fe20003800000 */
[----:B------:R-:W-:Y:S02]  /*9940*/  BAR.SYNC.DEFER_BLOCKING 0x5, 0x180 ;  /* 0x0146000000007b1d */ /* 0x000fe40000010000 */
[----:B0-----:R-:W-:-:S05]  /*9950*/  LEA R4, R7, R4, 0x18 ;  /* 0x0000000407047211 */ /* 0x001fca00078ec0ff */
[----:B------:R-:W0:Y:S02]  /*9960*/  LDS.128 R48, [R4+0x298d0] ;  /* 0x0298d00004307984 */ /* 0x000e240000000c00 */
[----:B0-----:R-:W-:Y:S02]  /*9970*/  R2UR UR5, R49 ;  /* 0x00000000310572ca */ /* 0x001fe400000e0000 */
[----:B------:R-:W-:Y:S01]  /*9980*/  R2UR UR45, R50 ;  /* 0x00000000322d72ca */ /* 0x000fe200000e0000 */
[----:B------:R-:W-:Y:S06]  /*9990*/  BAR.ARV 0x4, 0x180 ;  /* 0x0106000000007b1d */ /* 0x000fec0000002000 */
[----:B------:R-:W-:Y:S08]  /*99a0*/  @P0 BRA `(.L_x_308) ;  /* 0x0000001800ec0947 */ /* 0x000ff00003800000 */
[----:B------:R-:W0:Y:S01]  /*99b0*/  S2R R54, SR_TID.X ;  /* 0x0000000000367919 */ /* 0x000e220000002100 */
[----:B------:R-:W-:Y:S01]  /*99c0*/  ULDC.64 UR6, c[0x4][0x40] ;  /* 0x0100100000067ab9 */ /* 0x000fe20000000a00 */
[----:B0-----:R-:W-:-:S05]  /*99d0*/  IMAD.SHL.U32 R6, R54, 0x4, RZ ;  /* 0x0000000436067824 */ /* 0x001fca00078e00ff */
[----:B------:R-:W-:-:S04]  /*99e0*/  LOP3.LUT R6, R6, 0xc, RZ, 0xc0, !PT ;  /* 0x0000000c06067812 */ /* 0x000fc800078ec0ff */
[----:B------:R-:W-:-:S05]  /*99f0*/  IADD3 R6, P0, R6, UR6, RZ ;  /* 0x0000000606067c10 */ /* 0x000fca000ff1e0ff */
[----:B------:R-:W-:Y:S01]  /*9a00*/  IMAD.X R7, RZ, RZ, UR7, P0 ;  /* 0x00000007ff077e24 */ /* 0x000fe200080e06ff */
[----:B------:R-:W-:Y:S01]  /*9a10*/  F2FP.BF16.F32.PACK_AB R30, R27, R30 ;  /* 0x0000001e1b1e723e */ /* 0x000fe200000010ff */
[----:B------:R-:W-:-:S03]  /*9a20*/  ULDC.64 UR6, c[0x0][0xc00] ;  /* 0x0003000000067ab9 */ /* 0x000fc60000000a00 */
[----:B------:R0:W2:Y:S01]  /*9a30*/  LDG.E.CONSTANT R48, desc[UR48][R6.64] ;  /* 0x0000003006307981 */ /* 0x0000a2000c1e9900 */
[----:B------:R-:W-:Y:S01]  /*9a40*/  F2FP.BF16.F32.PACK_AB R11, R11, R12 ;  /* 0x0000000c0b0b723e */ /* 0x000fe200000010ff */
[----:B------:R-:W-:Y:S01]  /*9a50*/  UISETP.NE.U32.AND UP0, UPT, UR6, URZ, UPT ;  /* 0x0000003f0600728c */ /* 0x000fe2000bf05070 */
[----:B------:R-:W-:Y:S01]  /*9a60*/  F2FP.BF16.F32.PACK_AB R5, R92, R5 ;  /* 0x000000055c05723e */ /* 0x000fe200000010ff */
[----:B------:R-:W1:Y:S01]  /*9a70*/  S2R R27, SR_SWINHI ;  /* 0x00000000001b7919 */ /* 0x000e620000002f00 */
[----:B------:R-:W-:Y:S01]  /*9a80*/  F2FP.BF16.F32.PACK_AB R90, R90, R93 ;  /* 0x0000005d5a5a723e */ /* 0x000fe200000010ff */
[----:B------:R-:W-:Y:S01]  /*9a90*/  USHF.L.U32 UR8, UR36, 0x2, URZ ;  /* 0x0000000224087899 */ /* 0x000fe2000800063f */
[----:B------:R-:W-:Y:S01]  /*9aa0*/  F2FP.BF16.F32.PACK_AB R10, R9, R10 ;  /* 0x0000000a090a723e */ /* 0x000fe200000010ff */
[----:B------:R-:W-:Y:S01]  /*9ab0*/  UISETP.NE.AND.EX UP0, UPT, UR7, URZ, UPT, UP0 ;  /* 0x0000003f0700728c */ /* 0x000fe2000bf05300 */
[----:B------:R-:W-:Y:S01]  /*9ac0*/  F2FP.BF16.F32.PACK_AB R12, R87, R8 ;  /* 0x00000008570c723e */ /* 0x000fe200000010ff */
[----:B------:R-:W-:Y:S01]  /*9ad0*/  USHF.L.U64.HI UR9, UR36, 0x2, UR37 ;  /* 0x0000000224097899 */ /* 0x000fe20008010225 */
[----:B0-----:R-:W-:Y:S01]  /*9ae0*/  LOP3.LUT P0, R6, R54, 0x3, RZ, 0xc0, !PT ;  /* 0x0000000336067812 */ /* 0x001fe2000780c0ff */
[----:B------:R-:W-:Y:S01]  /*9af0*/  UIADD3 UR4, UP1, UR8, UR6, URZ ;  /* 0x0000000608047290 */ /* 0x000fe2000ff3e03f */
[----:B------:R-:W-:-:S02]  /*9b00*/  F2FP.BF16.F32.PACK_AB R46, R43, R46 ;  /* 0x0000002e2b2e723e */ /* 0x000fc400000010ff */
[----:B------:R-:W-:Y:S01]  /*9b10*/  ISETP.EQ.OR P0, PT, R6, 0x3, !P0 ;  /* 0x000000030600780c */ /* 0x000fe20004702670 */
[----:B------:R-:W-:Y:S01]  /*9b20*/  UIADD3.X UR6, UR9, UR7, URZ, UP1, !UPT ;  /* 0x0000000709067290 */ /* 0x000fe20008ffe43f */
[----:B------:R-:W-:Y:S02]  /*9b30*/  F2FP.BF16.F32.PACK_AB R57, R57, R64 ;  /* 0x000000403939723e */ /* 0x000fe400000010ff */
[----:B------:R-:W-:Y:S02]  /*9b40*/  F2FP.BF16.F32.PACK_AB R60, R53, R60 ;  /* 0x0000003c353c723e */ /* 0x000fe400000010ff */
[----:B------:R-:W-:Y:S02]  /*9b50*/  SEL R43, R5, R90, P0 ;  /* 0x0000005a052b7207 */ /* 0x000fe40000000000 */
[----:B------:R-:W-:Y:S02]  /*9b60*/  F2FP.BF16.F32.PACK_AB R89, R52, R89 ;  /* 0x000000593459723e */ /* 0x000fe400000010ff */
[----:B------:R-:W-:-:S02]  /*9b70*/  SEL R90, R90, R5, P0 ;  /* 0x000000055a5a7207 */ /* 0x000fc40000000000 */
[----:B------:R-:W-:Y:S02]  /*9b80*/  F2FP.BF16.F32.PACK_AB R47, R47, R56 ;  /* 0x000000382f2f723e */ /* 0x000fe400000010ff */
[----:B------:R-:W-:Y:S02]  /*9b90*/  F2FP.BF16.F32.PACK_AB R13, R13, R14 ;  /* 0x0000000e0d0d723e */ /* 0x000fe400000010ff */
[----:B------:R-:W-:Y:S02]  /*9ba0*/  SEL R63, R11, R12, P0 ;  /* 0x0000000c0b3f7207 */ /* 0x000fe40000000000 */
[----:B------:R-:W-:Y:S02]  /*9bb0*/  SEL R52, R12, R11, P0 ;  /* 0x0000000b0c347207 */ /* 0x000fe40000000000 */
[----:B------:R-:W-:Y:S02]  /*9bc0*/  F2FP.BF16.F32.PACK_AB R73, R73, R80 ;  /* 0x000000504949723e */ /* 0x000fe400000010ff */
[----:B------:R-:W-:-:S02]  /*9bd0*/  MOV R6, R4 ;  /* 0x0000000400067202 */ /* 0x000fc40000000f00 */
[----:B-1----:R-:W-:Y:S02]  /*9be0*/  MOV R7, R27 ;  /* 0x0000001b00077202 */ /* 0x002fe40000000f00 */
[----:B------:R-:W-:Y:S02]  /*9bf0*/  F2FP.BF16.F32.PACK_AB R76, R69, R76 ;  /* 0x0000004c454c723e */ /* 0x000fe400000010ff */
[----:B------:R-:W-:Y:S01]  /*9c00*/  F2FP.BF16.F32.PACK_AB R65, R65, R72 ;  /* 0x000000484141723e */ /* 0x000fe200000010ff */
[----:B------:R-:W-:Y:S01]  /*9c10*/  IMAD.WIDE R8, R171, 0x2, R6 ;  /* 0x00000002ab087825 */ /* 0x000fe200078e0206 */
[----:B------:R-:W-:Y:S02]  /*9c20*/  F2FP.BF16.F32.PACK_AB R68, R61, R68 ;  /* 0x000000443d44723e */ /* 0x000fe400000010ff */
[----:B------:R-:W-:Y:S02]  /*9c30*/  F2FP.BF16.F32.PACK_AB R39, R39, R42 ;  /* 0x0000002a2727723e */ /* 0x000fe400000010ff */
[----:B------:R-:W-:-:S02]  /*9c40*/  LOP3.LUT R5, R8, 0x380, RZ, 0xc0, !PT ;  /* 0x0000038008057812 */ /* 0x000fc400078ec0ff */
[----:B------:R-:W-:Y:S02]  /*9c50*/  IADD3 R12, P6, R8, 0x20, RZ ;  /* 0x00000020080c7810 */ /* 0x000fe40007fde0ff */
[----:B------:R-:W-:Y:S02]  /*9c60*/  F2FP.BF16.F32.PACK_AB R38, R35, R38 ;  /* 0x000000262326723e */ /* 0x000fe400000010ff */
[----:B------:R-:W-:Y:S02]  /*9c70*/  SEL R61, R57, R60, P0 ;  /* 0x0000003c393d7207 */ /* 0x000fe40000000000 */
[----:B------:R-:W-:Y:S02]  /*9c80*/  F2FP.BF16.F32.PACK_AB R31, R31, R34 ;  /* 0x000000221f1f723e */ /* 0x000fe400000010ff */
[----:B------:R-:W-:Y:S02]  /*9c90*/  SEL R60, R60, R57, P0 ;  /* 0x000000393c3c7207 */ /* 0x000fe40000000000 */
[----:B------:R-:W-:-:S02]  /*9ca0*/  F2FP.BF16.F32.PACK_AB R44, R44, R45 ;  /* 0x0000002d2c2c723e */ /* 0x000fc400000010ff */
[----:B------:R-:W-:Y:S02]  /*9cb0*/  F2FP.BF16.F32.PACK_AB R41, R40, R41 ;  /* 0x000000292829723e */ /* 0x000fe400000010ff */
[----:B------:R-:W-:Y:S02]  /*9cc0*/  SEL R53, R13, R10, P0 ;  /* 0x0000000a0d357207 */ /* 0x000fe40000000000 */
[----:B------:R-:W-:Y:S02]  /*9cd0*/  SEL R34, R10, R13, P0 ;  /* 0x0000000d0a227207 */ /* 0x000fe40000000000 */
[----:B------:R-:W-:Y:S02]  /*9ce0*/  SEL R57, R47, R46, P0 ;  /* 0x0000002e2f397207 */ /* 0x000fe40000000000 */
[----:B------:R-:W-:Y:S02]  /*9cf0*/  SHF.R.U64 R5, R5, 0x3, RZ ;  /* 0x0000000305057819 */ /* 0x000fe400000012ff */
[----:B------:R-:W-:Y:S01]  /*9d00*/  F2FP.BF16.F32.PACK_AB R28, R28, R29 ;  /* 0x0000001d1c1c723e */ /* 0x000fe200000010ff */
[----:B------:R-:W-:Y:S01]  /*9d10*/  IMAD.X R29, RZ, RZ, R9, P6 ;  /* 0x000000ffff1d7224 */ /* 0x000fe200030e0609 */
[----:B------:R-:W-:-:S02]  /*9d20*/  SEL R55, R73, R76, P0 ;  /* 0x0000004c49377207 */ /* 0x000fc40000000000 */
[----:B------:R-:W-:Y:S02]  /*9d30*/  SEL R59, R65, R68, P0 ;  /* 0x00000044413b7207 */ /* 0x000fe40000000000 */
[----:B------:R-:W-:Y:S02]  /*9d40*/  SEL R46, R46, R47, P0 ;  /* 0x0000002f2e2e7207 */ /* 0x000fe40000000000 */
[----:B------:R-:W-:Y:S02]  /*9d50*/  LOP3.LUT R10, R12, 0x380, RZ, 0xc0, !PT ;  /* 0x000003800c0a7812 */ /* 0x000fe400078ec0ff */
[----:B------:R-:W-:Y:S02]  /*9d60*/  F2FP.BF16.F32.PACK_AB R36, R36, R37 ;  /* 0x000000252424723e */ /* 0x000fe400000010ff */
[----:B------:R-:W-:Y:S02]  /*9d70*/  F2FP.BF16.F32.PACK_AB R33, R32, R33 ;  /* 0x000000212021723e */ /* 0x000fe400000010ff */
[----:B------:R-:W-:-:S02]  /*9d80*/  SEL R76, R76, R73, P0 ;  /* 0x000000494c4c7207 */ /* 0x000fc40000000000 */
[----:B------:R-:W-:Y:S02]  /*9d90*/  SEL R68, R68, R65, P0 ;  /* 0x0000004144447207 */ /* 0x000fe40000000000 */
[----:B------:R-:W-:Y:S02]  /*9da0*/  SEL R47, R39, R38, P0 ;  /* 0x00000026272f7207 */ /* 0x000fe40000000000 */
[----:B------:R-:W-:Y:S02]  /*9db0*/  SEL R42, R38, R39, P0 ;  /* 0x00000027262a7207 */ /* 0x000fe40000000000 */
[C---:B------:R-:W-:Y:S02]  /*9dc0*/  IADD3 R65, P1, R8.reuse, 0x40, RZ ;  /* 0x0000004008417810 */ /* 0x040fe40007f3e0ff */
[C---:B------:R-:W-:Y:S02]  /*9dd0*/  IADD3 R67, P2, R8.reuse, 0x60, RZ ;  /* 0x0000006008437810 */ /* 0x040fe40007f5e0ff */
[C---:B------:R-:W-:Y:S01]  /*9de0*/  IADD3 R38, P3, R8.reuse, 0x4000, RZ ;  /* 0x0000400008267810 */ /* 0x040fe20007f7e0ff */
[----:B------:R-:W-:Y:S01]  /*9df0*/  IMAD.X R27, RZ, RZ, R9, P1 ;  /* 0x000000ffff1b7224 */ /* 0x000fe200008e0609 */
[----:B------:R-:W-:-:S02]  /*9e00*/  IADD3 R69, P4, R8, 0x4020, RZ ;  /* 0x0000402008457810 */ /* 0x000fc40007f9e0ff */
[C---:B------:R-:W-:Y:S02]  /*9e10*/  IADD3 R71, P5, R8.reuse, 0x4040, RZ ;  /* 0x0000404008477810 */ /* 0x040fe40007fbe0ff */
[----:B------:R-:W-:Y:S02]  /*9e20*/  IADD3 R73, P6, R8, 0x4060, RZ ;  /* 0x0000406008497810 */ /* 0x000fe40007fde0ff */
[----:B------:R-:W-:Y:S01]  /*9e30*/  F2FP.BF16.F32.PACK_AB R21, R21, R24 ;  /* 0x000000181515723e */ /* 0x000fe200000010ff */
[--C-:B------:R-:W-:Y:S01]  /*9e40*/  IMAD.X R13, RZ, RZ, R9.reuse, P5 ;  /* 0x000000ffff0d7224 */ /* 0x100fe200028e0609 */
[----:B------:R-:W-:Y:S01]  /*9e50*/  SEL R49, R44, R41, P0 ;  /* 0x000000292c317207 */ /* 0x000fe20000000000 */
[----:B------:R-:W-:Y:S01]  /*9e60*/  IMAD.X R11, RZ, RZ, R9, P6 ;  /* 0x000000ffff0b7224 */ /* 0x000fe200030e0609 */
[----:B------:R-:W-:Y:S02]  /*9e70*/  LOP3.LUT R8, R5, R8, RZ, 0x3c, !PT ;  /* 0x0000000805087212 */ /* 0x000fe400078e3cff */
[----:B------:R-:W-:-:S02]  /*9e80*/  SEL R44, R41, R44, P0 ;  /* 0x0000002c292c7207 */ /* 0x000fc40000000000 */
[----:B------:R-:W-:Y:S02]  /*9e90*/  SHF.R.U64 R5, R10, 0x3, RZ ;  /* 0x000000030a057819 */ /* 0x000fe400000012ff */
[----:B------:R-:W-:Y:S02]  /*9ea0*/  SEL R41, R36, R33, P0 ;  /* 0x0000002124297207 */ /* 0x000fe40000000000 */
[----:B------:R-:W-:Y:S02]  /*9eb0*/  SEL R36, R33, R36, P0 ;  /* 0x0000002421247207 */ /* 0x000fe40000000000 */
[----:B------:R-:W-:Y:S02]  /*9ec0*/  F2FP.BF16.F32.PACK_AB R25, R25, R26 ;  /* 0x0000001a1919723e */ /* 0x000fe400000010ff */
[----:B------:R-:W-:Y:S01]  /*9ed0*/  F2FP.BF16.F32.PACK_AB R20, R15, R20 ;  /* 0x000000140f14723e */ /* 0x000fe200000010ff */
[----:B------:R-:W-:Y:S01]  /*9ee0*/  IMAD.X R15, RZ, RZ, R9, P4 ;  /* 0x000000ffff0f7224 */ /* 0x000fe200020e0609 */
[----:B------:R-:W-:-:S02]  /*9ef0*/  SEL R33, R28, R21, P0 ;  /* 0x000000151c217207 */ /* 0x000fc40000000000 */
[----:B------:R-:W-:Y:S01]  /*9f00*/  SEL R32, R21, R28, P0 ;  /* 0x0000001c15207207 */ /* 0x000fe20000000000 */
[----:B------:R-:W-:Y:S01]  /*9f10*/  IMAD.X R21, RZ, RZ, R9, P3 ;  /* 0x000000ffff157224 */ /* 0x000fe200018e0609 */
[----:B------:R-:W-:Y:S02]  /*9f20*/  LOP3.LUT R28, R5, R12, RZ, 0x3c, !PT ;  /* 0x0000000c051c7212 */ /* 0x000fe400078e3cff */
[----:B------:R-:W-:Y:S02]  /*9f30*/  SEL R39, R31, R30, P0 ;  /* 0x0000001e1f277207 */ /* 0x000fe40000000000 */
[----:B------:R-:W-:Y:S02]  /*9f40*/  LOP3.LUT R5, R38, 0x380, RZ, 0xc0, !PT ;  /* 0x0000038026057812 */ /* 0x000fe400078ec0ff */
[----:B------:R-:W-:Y:S02]  /*9f50*/  SEL R30, R30, R31, P0 ;  /* 0x0000001f1e1e7207 */ /* 0x000fe40000000000 */
[----:B------:R-:W-:-:S02]  /*9f60*/  SEL R31, R25, R20, P0 ;  /* 0x00000014191f7207 */ /* 0x000fc40000000000 */
[----:B------:R-:W-:Y:S01]  /*9f70*/  SEL R50, R20, R25, P0 ;  /* 0x0000001914327207 */ /* 0x000fe20000000000 */
[----:B------:R-:W-:Y:S01]  /*9f80*/  IMAD.X R25, RZ, RZ, R9, P2 ;  /* 0x000000ffff197224 */ /* 0x000fe200010e0609 */
[----:B------:R-:W-:Y:S02]  /*9f90*/  LOP3.LUT R14, R65, 0x380, RZ, 0xc0, !PT ;  /* 0x00000380410e7812 */ /* 0x000fe400078ec0ff */
[----:B------:R-:W-:Y:S02]  /*9fa0*/  F2FP.BF16.F32.PACK_AB R100, R100, R101 ;  /* 0x000000656464723e */ /* 0x000fe400000010ff */
[----:B------:R-:W-:Y:S02]  /*9fb0*/  F2FP.BF16.F32.PACK_AB R99, R98, R99 ;  /* 0x000000636263723e */ /* 0x000fe400000010ff */
[----:B------:R-:W-:Y:S02]  /*9fc0*/  LOP3.LUT R20, R67, 0x380, RZ, 0xc0, !PT ;  /* 0x0000038043147812 */ /* 0x000fe400078ec0ff */
[----:B------:R-:W-:-:S02]  /*9fd0*/  F2FP.BF16.F32.PACK_AB R96, R96, R97 ;  /* 0x000000616060723e */ /* 0x000fc400000010ff */
[----:B------:R-:W-:Y:S02]  /*9fe0*/  F2FP.BF16.F32.PACK_AB R95, R94, R95 ;  /* 0x0000005f5e5f723e */ /* 0x000fe400000010ff */
[----:B------:R-:W-:Y:S02]  /*9ff0*/  SHF.R.U64 R5, R5, 0x3, RZ ;  /* 0x0000000305057819 */ /* 0x000fe400000012ff */
[----:B------:R-:W-:Y:S02]  /*a000*/  SHF.R.U64 R10, R14, 0x3, RZ ;  /* 0x000000030e0a7819 */ /* 0x000fe400000012ff */
[----:B------:R-:W-:Y:S02]  /*a010*/  SEL R35, R100, R99, P0 ;  /* 0x0000006364237207 */ /* 0x000fe40000000000 */
[----:B------:R-:W-:Y:S02]  /*a020*/  SHF.R.U64 R14, R20, 0x3, RZ ;  /* 0x00000003140e7819 */ /* 0x000fe400000012ff */
[----:B------:R-:W-:-:S02]  /*a030*/  SEL R100, R99, R100, P0 ;  /* 0x0000006463647207 */ /* 0x000fc40000000000 */
[----:B------:R-:W-:Y:S02]  /*a040*/  SEL R37, R96, R95, P0 ;  /* 0x0000005f60257207 */ /* 0x000fe40000000000 */
[----:B------:R-:W-:Y:S02]  /*a050*/  LOP3.LUT R20, R5, R38, RZ, 0x3c, !PT ;  /* 0x0000002605147212 */ /* 0x000fe400078e3cff */
[----:B------:R-:W-:Y:S02]  /*a060*/  SEL R96, R95, R96, P0 ;  /* 0x000000605f607207 */ /* 0x000fe40000000000 */
[----:B------:R-:W-:Y:S02]  /*a070*/  F2FP.BF16.F32.PACK_AB R88, R88, R91 ;  /* 0x0000005b5858723e */ /* 0x000fe400000010ff */
[----:B------:R-:W-:Y:S02]  /*a080*/  LOP3.LUT R26, R10, R65, RZ, 0x3c, !PT ;  /* 0x000000410a1a7212 */ /* 0x000fe400078e3cff */
[----:B------:R-:W-:-:S02]  /*a090*/  SEL R45, R88, R89, P0 ;  /* 0x00000059582d7207 */ /* 0x000fc40000000000 */
[----:B------:R-:W-:Y:S02]  /*a0a0*/  LOP3.LUT R10, R69, 0x380, RZ, 0xc0, !PT ;  /* 0x00000380450a7812 */ /* 0x000fe400078ec0ff */
[----:B------:R-:W-:Y:S02]  /*a0b0*/  LOP3.LUT R40, R73, 0x380, RZ, 0xc0, !PT ;  /* 0x0000038049287812 */ /* 0x000fe400078ec0ff */
[----:B------:R-:W-:Y:S02]  /*a0c0*/  SEL R88, R89, R88, P0 ;  /* 0x0000005859587207 */ /* 0x000fe40000000000 */
[----:B------:R-:W-:Y:S02]  /*a0d0*/  SHF.R.U64 R10, R10, 0x3, RZ ;  /* 0x000000030a0a7819 */ /* 0x000fe400000012ff */
[----:B------:R-:W-:Y:S02]  /*a0e0*/  SHF.R.U64 R40, R40, 0x3, RZ ;  /* 0x0000000328287819 */ /* 0x000fe400000012ff */
[----:B------:R-:W-:-:S02]  /*a0f0*/  MOV R62, R20 ;  /* 0x00000014003e7202 */ /* 0x000fc40000000f00 */
[----:B------:R-:W-:Y:S02]  /*a100*/  LOP3.LUT R24, R14, R67, RZ, 0x3c, !PT ;  /* 0x000000430e187212 */ /* 0x000fe400078e3cff */
[----:B------:R-:W-:Y:S02]  /*a110*/  LOP3.LUT R14, R10, R69, RZ, 0x3c, !PT ;  /* 0x000000450a0e7212 */ /* 0x000fe400078e3cff */
[----:B------:R-:W-:Y:S02]  /*a120*/  LOP3.LUT R10, R40, R73, RZ, 0x3c, !PT ;  /* 0x00000049280a7212 */ /* 0x000fe400078e3cff */
[----:B------:R-:W-:Y:S02]  /*a130*/  LOP3.LUT R12, R71, 0x380, RZ, 0xc0, !PT ;  /* 0x00000380470c7812 */ /* 0x000fe400078ec0ff */
[----:B------:R-:W-:Y:S02]  /*a140*/  MOV R66, R8 ;  /* 0x0000000800427202 */ /* 0x000fe40000000f00 */
[----:B------:R-:W-:-:S02]  /*a150*/  SHF.R.U64 R12, R12, 0x3, RZ ;  /* 0x000000030c0c7819 */ /* 0x000fc400000012ff */
[----:B------:R-:W-:Y:S02]  /*a160*/  MOV R54, R10 ;  /* 0x0000000a00367202 */ /* 0x000fe40000000f00 */
[----:B------:R-:W-:Y:S02]  /*a170*/  LOP3.LUT R12, R12, R71, RZ, 0x3c, !PT ;  /* 0x000000470c0c7212 */ /* 0x000fe400078e3cff */
[----:B------:R-:W-:Y:S02]  /*a180*/  MOV R58, R14 ;  /* 0x0000000e003a7202 */ /* 0x000fe40000000f00 */
[----:B------:R-:W-:Y:S02]  /*a190*/  MOV R56, R12 ;  /* 0x0000000c00387202 */ /* 0x000fe40000000f00 */
[----:B------:R-:W-:Y:S02]  /*a1a0*/  MOV R65, R28 ;  /* 0x0000001c00417202 */ /* 0x000fe40000000f00 */
[----:B------:R-:W-:-:S02]  /*a1b0*/  MOV R29, R26 ;  /* 0x0000001a001d7202 */ /* 0x000fc40000000f00 */
[----:B------:R-:W-:Y:S02]  /*a1c0*/  MOV R64, R24 ;  /* 0x0000001800407202 */ /* 0x000fe40000000f00 */
[----:B------:R-:W-:Y:S02]  /*a1d0*/  PLOP3.LUT P2, PT, PT, PT, UP0, 0x80, 0x0 ;  /* 0x000000000000781c */ /* 0x000fe40003f4f008 */
[----:B--2---:R-:W-:Y:S01]  /*a1e0*/  LOP3.LUT R5, R48, 0x2, RZ, 0x3c, !PT ;  /* 0x0000000230057812 */ /* 0x004fe200078e3cff */
[----:B------:R-:W-:Y:S04]  /*a1f0*/  SHFL.IDX PT, R35, R35, R48, 0x1c1f ;  /* 0x001c1f3023237589 */ /* 0x000fe800000e0000 */
[----:B------:R-:W0:Y:S04]  /*a200*/  SHFL.IDX PT, R100, R100, R5, 0x1c1f ;  /* 0x001c1f0564647589 */ /* 0x000e2800000e0000 */
[----:B------:R-:W-:Y:S04]  /*a210*/  SHFL.IDX PT, R55, R55, R48, 0x1c1f ;  /* 0x001c1f3037377589 */ /* 0x000fe800000e0000 */
[----:B------:R-:W1:Y:S04]  /*a220*/  SHFL.IDX PT, R76, R76, R5, 0x1c1f ;  /* 0x001c1f054c4c7589 */ /* 0x000e6800000e0000 */
[----:B------:R-:W-:Y:S04]  /*a230*/  SHFL.IDX PT, R37, R37, R48, 0x1c1f ;  /* 0x001c1f3025257589 */ /* 0x000fe800000e0000 */
[----:B------:R-:W-:Y:S04]  /*a240*/  SHFL.IDX PT, R43, R43, R48, 0x1c1f ;  /* 0x001c1f302b2b7589 */ /* 0x000fe800000e0000 */
[----:B------:R-:W-:Y:S04]  /*a250*/  SHFL.IDX PT, R59, R59, R48, 0x1c1f ;  /* 0x001c1f303b3b7589 */ /* 0x000fe800000e0000 */
[----:B------:R-:W2:Y:S01]  /*a260*/  SHFL.IDX PT, R96, R96, R5, 0x1c1f ;  /* 0x001c1f0560607589 */ /* 0x000ea200000e0000 */
[----:B0-----:R-:W-:-:S02]  /*a270*/  SEL R8, R35, R100, P0 ;  /* 0x0000006423087207 */ /* 0x001fc40000000000 */
[----:B------:R-:W-:Y:S01]  /*a280*/  SEL R10, R100, R35, P0 ;  /* 0x00000023640a7207 */ /* 0x000fe20000000000 */
[----:B------:R-:W-:Y:S04]  /*a290*/  SHFL.IDX PT, R90, R90, R5, 0x1c1f ;  /* 0x001c1f055a5a7589 */ /* 0x000fe800000e0000 */
[----:B------:R-:W0:Y:S01]  /*a2a0*/  SHFL.IDX PT, R68, R68, R5, 0x1c1f ;  /* 0x001c1f0544447589 */ /* 0x000e2200000e0000 */
[----:B-1----:R-:W-:Y:S02]  /*a2b0*/  SEL R9, R55, R76, P0 ;  /* 0x0000004c37097207 */ /* 0x002fe40000000000 */
[----:B------:R-:W-:Y:S01]  /*a2c0*/  SEL R11, R76, R55, P0 ;  /* 0x000000374c0b7207 */ /* 0x000fe20000000000 */
[----:B------:R-:W-:Y:S04]  /*a2d0*/  SHFL.IDX PT, R61, R61, R48, 0x1c1f ;  /* 0x001c1f303d3d7589 */ /* 0x000fe800000e0000 */
[----:B------:R-:W1:Y:S01]  /*a2e0*/  SHFL.IDX PT, R60, R60, R5, 0x1c1f ;  /* 0x001c1f053c3c7589 */ /* 0x000e6200000e0000 */
[----:B------:R-:W-:Y:S01]  /*a2f0*/  BAR.SYNC.DEFER_BLOCKING 0x1, 0x100 ;  /* 0x0044000000007b1d */ /* 0x000fe20000010000 */
[----:B--2---:R-:W-:-:S02]  /*a300*/  SEL R12, R37, R96, P0 ;  /* 0x00000060250c7207 */ /* 0x004fc40000000000 */
[----:B------:R-:W-:-:S03]  /*a310*/  SEL R14, R96, R37, P0 ;  /* 0x00000025600e7207 */ /* 0x000fc60000000000 */
[----:B------:R-:W-:Y:S04]  /*a320*/  SHFL.IDX PT, R41, R41, R48, 0x1c1f ;  /* 0x001c1f3029297589 */ /* 0x000fe800000e0000 */
[----:B------:R-:W2:Y:S01]  /*a330*/  SHFL.IDX PT, R36, R36, R5, 0x1c1f ;  /* 0x001c1f0524247589 */ /* 0x000ea200000e0000 */
[----:B0-----:R-:W-:Y:S02]  /*a340*/  SEL R13, R59, R68, P0 ;  /* 0x000000443b0d7207 */ /* 0x001fe40000000000 */
[----:B------:R-:W-:Y:S01]  /*a350*/  SEL R15, R68, R59, P0 ;  /* 0x0000003b440f7207 */ /* 0x000fe20000000000 */
[----:B------:R-:W-:Y:S04]  /*a360*/  SHFL.IDX PT, R45, R45, R48, 0x1c1f ;  /* 0x001c1f302d2d7589 */ /* 0x000fe800000e0000 */
[----:B------:R-:W-:Y:S01]  /*a370*/  SHFL.IDX PT, R33, R33, R48, 0x1c1f ;  /* 0x001c1f3021217589 */ /* 0x000fe200000e0000 */
[----:B-1----:R-:W-:-:S02]  /*a380*/  SEL R89, R61, R60, P0 ;  /* 0x0000003c3d597207 */ /* 0x002fc40000000000 */
[----:B------:R-:W-:Y:S01]  /*a390*/  SEL R91, R60, R61, P0 ;  /* 0x0000003d3c5b7207 */ /* 0x000fe20000000000 */
[----:B------:R-:W-:Y:S04]  /*a3a0*/  SHFL.IDX PT, R57, R57, R48, 0x1c1f ;  /* 0x001c1f3039397589 */ /* 0x000fe800000e0000 */
[----:B------:R0:W1:Y:S04]  /*a3b0*/  SHFL.IDX PT, R20, R88, R5, 0x1c1f ;  /* 0x001c1f0558147589 */ /* 0x00006800000e0000 */
[----:B------:R-:W3:Y:S04]  /*a3c0*/  SHFL.IDX PT, R46, R46, R5, 0x1c1f ;  /* 0x001c1f052e2e7589 */ /* 0x000ee800000e0000 */
[----:B------:R2:W-:Y:S01]  /*a3d0*/  SHFL.IDX PT, R38, R32, R5, 0x1c1f ;  /* 0x001c1f0520267589 */ /* 0x0005e200000e0000 */
[----:B0-----:R-:W-:-:S03]  /*a3e0*/  SEL R88, R43, R90, P0 ;  /* 0x0000005a2b587207 */ /* 0x001fc60000000000 */
[----:B------:R-:W-:Y:S01]  /*a3f0*/  SHFL.IDX PT, R49, R49, R48, 0x1c1f ;  /* 0x001c1f3031317589 */ /* 0x000fe200000e0000 */
[----:B------:R-:W-:-:S03]  /*a400*/  SEL R90, R90, R43, P0 ;  /* 0x0000002b5a5a7207 */ /* 0x000fc60000000000 */
[----:B------:R-:W-:Y:S01]  /*a410*/  SHFL.IDX PT, R53, R53, R48, 0x1c1f ;  /* 0x001c1f3035357589 */ /* 0x000fe200000e0000 */
[----:B--2---:R-:W-:-:S03]  /*a420*/  SEL R32, R41, R36, P0 ;  /* 0x0000002429207207 */ /* 0x004fc60000000000 */
[----:B------:R-:W-:Y:S04]  /*a430*/  SHFL.IDX PT, R47, R47, R48, 0x1c1f ;  /* 0x001c1f302f2f7589 */ /* 0x000fe800000e0000 */
[----:B------:R-:W-:Y:S01]  /*a440*/  SHFL.IDX PT, R39, R39, R48, 0x1c1f ;  /* 0x001c1f3027277589 */ /* 0x000fe200000e0000 */
[----:B-1----:R-:W-:Y:S02]  /*a450*/  SEL R24, R45, R20, P0 ;  /* 0x000000142d187207 */ /* 0x002fe40000000000 */
[----:B------:R-:W-:Y:S01]  /*a460*/  SEL R26, R20, R45, P0 ;  /* 0x0000002d141a7207 */ /* 0x000fe20000000000 */
[----:B------:R-:W-:Y:S01]  /*a470*/  SHFL.IDX PT, R21, R31, R48, 0x1c1f ;  /* 0x001c1f301f157589 */ /* 0x000fe200000e0000 */
[----:B---3--:R-:W-:Y:S02]  /*a480*/  SEL R25, R57, R46, P0 ;  /* 0x0000002e39197207 */ /* 0x008fe40000000000 */
[----:B------:R-:W-:Y:S01]  /*a490*/  SEL R27, R46, R57, P0 ;  /* 0x000000392e1b7207 */ /* 0x000fe20000000000 */
[----:B------:R-:W-:Y:S04]  /*a4a0*/  SHFL.IDX PT, R63, R63, R48, 0x1c1f ;  /* 0x001c1f303f3f7589 */ /* 0x000fe800000e0000 */
[----:B------:R-:W0:Y:S04]  /*a4b0*/  SHFL.IDX PT, R44, R44, R5, 0x1c1f ;  /* 0x001c1f052c2c7589 */ /* 0x000e2800000e0000 */
[----:B------:R-:W1:Y:S04]  /*a4c0*/  SHFL.IDX PT, R42, R42, R5, 0x1c1f ;  /* 0x001c1f052a2a7589 */ /* 0x000e6800000e0000 */
[----:B------:R-:W2:Y:S04]  /*a4d0*/  SHFL.IDX PT, R48, R30, R5, 0x1c1f ;  /* 0x001c1f051e307589 */ /* 0x000ea800000e0000 */
[----:B------:R-:W3:Y:S04]  /*a4e0*/  SHFL.IDX PT, R50, R50, R5, 0x1c1f ;  /* 0x001c1f0532327589 */ /* 0x000ee800000e0000 */
[----:B------:R4:W3:Y:S04]  /*a4f0*/  SHFL.IDX PT, R40, R34, R5, 0x1c1f ;  /* 0x001c1f0522287589 */ /* 0x0008e800000e0000 */
[----:B------:R-:W3:Y:S04]  /*a500*/  SHFL.IDX PT, R52, R52, R5, 0x1c1f ;  /* 0x001c1f0534347589 */ /* 0x000ee800000e0000 */
[----:B------:R3:W-:Y:S01]  /*a510*/  STSM.16.M88.4 [R66], R8 ;  /* 0x0000000842007844 */ /* 0x0007e20000000200 */
[----:B0-----:R-:W-:-:S02]  /*a520*/  SEL R28, R49, R44, P0 ;  /* 0x0000002c311c7207 */ /* 0x001fc40000000000 */
[----:B----4-:R-:W-:Y:S01]  /*a530*/  SEL R34, R36, R41, P0 ;  /* 0x0000002924227207 */ /* 0x010fe20000000000 */
[----:B------:R0:W-:Y:S01]  /*a540*/  STSM.16.M88.4 [R65], R12 ;  /* 0x0000000c41007844 */ /* 0x0001e20000000200 */
[----:B------:R-:W-:Y:S02]  /*a550*/  SEL R36, R33, R38, P0 ;  /* 0x0000002621247207 */ /* 0x000fe40000000000 */
[----:B------:R-:W-:Y:S01]  /*a560*/  SEL R30, R44, R49, P0 ;  /* 0x000000312c1e7207 */ /* 0x000fe20000000000 */
[----:B------:R4:W-:Y:S01]  /*a570*/  STSM.16.M88.4 [R29], R88 ;  /* 0x000000581d007844 */ /* 0x0009e20000000200 */
[----:B------:R-:W-:Y:S02]  /*a580*/  SEL R38, R38, R33, P0 ;  /* 0x0000002126267207 */ /* 0x000fe40000000000 */
[----:B-1----:R-:W-:Y:S01]  /*a590*/  SEL R31, R42, R47, P0 ;  /* 0x0000002f2a1f7207 */ /* 0x002fe20000000000 */
[----:B------:R-:W-:Y:S01]  /*a5a0*/  STSM.16.M88.4 [R64], R24 ;  /* 0x0000001840007844 */ /* 0x000fe20000000200 */
[----:B--2---:R-:W-:-:S02]  /*a5b0*/  SEL R33, R39, R48, P0 ;  /* 0x0000003027217207 */ /* 0x004fc40000000000 */
[----:B------:R-:W-:Y:S01]  /*a5c0*/  SEL R35, R48, R39, P0 ;  /* 0x0000002730237207 */ /* 0x000fe20000000000 */
[----:B---3--:R-:W-:Y:S01]  /*a5d0*/  IMAD.U32 R8, RZ, RZ, UR4 ;  /* 0x00000004ff087e24 */ /* 0x008fe2000f8e00ff */
[----:B------:R-:W-:Y:S01]  /*a5e0*/  SEL R37, R21, R50, P0 ;  /* 0x0000003215257207 */ /* 0x000fe20000000000 */
[----:B------:R-:W-:Y:S01]  /*a5f0*/  IMAD.U32 R9, RZ, RZ, UR6 ;  /* 0x00000006ff097e24 */ /* 0x000fe2000f8e00ff */
[----:B------:R-:W-:Y:S01]  /*a600*/  SEL R39, R50, R21, P0 ;  /* 0x0000001532277207 */ /* 0x000fe20000000000 */
[----:B------:R-:W-:Y:S01]  /*a610*/  ULDC.64 UR6, c[0x0][0xc08] ;  /* 0x0003020000067ab9 */ /* 0x000fe20000000a00 */
[----:B0-----:R-:W-:Y:S02]  /*a620*/  SEL R12, R53, R40, P0 ;  /* 0x00000028350c7207 */ /* 0x001fe40000000000 */
[----:B------:R-:W-:Y:S02]  /*a630*/  SEL R14, R40, R53, P0 ;  /* 0x00000035280e7207 */ /* 0x000fe40000000000 */
[----:B----4-:R-:W-:-:S02]  /*a640*/  SEL R29, R47, R42, P0 ;  /* 0x0000002a2f1d7207 */ /* 0x010fc40000000000 */
[----:B------:R-:W-:Y:S02]  /*a650*/  SEL R13, R63, R52, P0 ;  /* 0x000000343f0d7207 */ /* 0x000fe40000000000 */
[----:B------:R-:W-:Y:S01]  /*a660*/  SEL R15, R52, R63, P0 ;  /* 0x0000003f340f7207 */ /* 0x000fe20000000000 */
[----:B------:R-:W-:Y:S01]  /*a670*/  STSM.16.M88.4 [R62], R28 ;  /* 0x0000001c3e007844 */ /* 0x000fe20000000200 */
[----:B------:R-:W-:Y:S01]  /*a680*/  UMOV UR4, URZ ;  /* 0x0000003f00047c82 */ /* 0x000fe20008000000 */
[----:B------:R-:W0:Y:S02]  /*a690*/  LDC R50, c[0x0][0xbe8] ;  /* 0x0002fa00ff327b82 */ /* 0x000e240000000800 */
[----:B------:R-:W-:Y:S04]  /*a6a0*/  STSM.16.M88.4 [R58], R32 ;  /* 0x000000203a007844 */ /* 0x000fe80000000200 */
[----:B------:R-:W-:Y:S04]  /*a6b0*/  STSM.16.M88.4 [R56], R36 ;  /* 0x0000002438007844 */ /* 0x000fe80000000200 */
[----:B------:R1:W-:Y:S01]  /*a6c0*/  STSM.16.M88.4 [R54], R12 ;  /* 0x0000000c36007844 */ /* 0x0003e20000000200 */
[----:B------:R-:W-:Y:S06]  /*a6d0*/  BAR.SYNC.DEFER_BLOCKING 0x1, 0x100 ;  /* 0x0044000000007b1d */ /* 0x000fec0000010000 */
[----:B------:R-:W2:Y:S01]  /*a6e0*/  @P2 LDG.E R5, desc[UR48][R8.64] ;  /* 0x0000003008052981 */ /* 0x000ea2000c1e1900 */
[----:B------:R-:W-:Y:S01]  /*a6f0*/  UISETP.NE.U32.AND UP1, UPT, UR6, URZ, UPT ;  /* 0x0000003f0600728c */ /* 0x000fe2000bf25070 */
[----:B0-----:R-:W-:Y:S01]  /*a700*/  ISETP.NE.AND P1, PT, R50, 0x1, PT ;  /* 0x000000013200780c */ /* 0x001fe20003f25270 */
[----:B-1----:R-:W-:-:S02]  /*a710*/  IMAD.U32 R13, RZ, RZ, UR39 ;  /* 0x00000027ff0d7e24 */ /* 0x002fc4000f8e00ff */
[----:B------:R-:W-:-:S06]  /*a720*/  UISETP.NE.AND.EX UP1, UPT, UR7, URZ, UPT, UP1 ;  /* 0x0000003f0700728c */ /* 0x000fcc000bf25310 */
[----:B------:R-:W-:-:S04]  /*a730*/  PLOP3.LUT P0, PT, PT, PT, UP1, 0x80, 0x0 ;  /* 0x000000000000781c */ /* 0x000fc80003f0f018 */
[----:B------:R-:W0:Y:S01]  /*a740*/  @P1 LDC R10, c[0x0][0xbec] ;  /* 0x0002fb00ff0a1b82 */ /* 0x000e220000000800 */
[----:B------:R-:W-:-:S03]  /*a750*/  @UP1 UIADD3 UR6, UP2, UR8, UR6, URZ ;  /* 0x0000000608061290 */ /* 0x000fc6000ff5e03f */
[----:B------:R-:W-:Y:S01]  /*a760*/  ULDC UR8, c[0x0][0xa88] ;  /* 0x0002a20000087ab9 */ /* 0x000fe20000000800 */
[----:B------:R-:W-:Y:S02]  /*a770*/  @UP1 UIADD3.X UR7, UR9, UR7, URZ, UP2, !UPT ;  /* 0x0000000709071290 */ /* 0x000fe400097fe43f */
[----:B------:R-:W-:Y:S01]  /*a780*/  IMAD.U32 R14, RZ, RZ, UR6 ;  /* 0x00000006ff0e7e24 */ /* 0x000fe2000f8e00ff */
[----:B------:R-:W1:Y:S03]  /*a790*/  @P1 LDC R20, c[0x0][0xbf0] ;  /* 0x0002fc00ff141b82 */ /* 0x000e660000000800 */
[----:B------:R-:W-:Y:S01]  /*a7a0*/  IMAD.U32 R15, RZ, RZ, UR7 ;  /* 0x00000007ff0f7e24 */ /* 0x000fe2000f8e00ff */
[----:B--2---:R-:W-:Y:S01]  /*a7b0*/  @P2 R2UR UR4, R5 ;  /* 0x00000000050422ca */ /* 0x004fe200000e0000 */
[----:B------:R-:W-:-:S06]  /*a7c0*/  IMAD.U32 R5, RZ, RZ, UR8 ;  /* 0x00000008ff057e24 */ /* 0x000fcc000f8e00ff */
[----:B------:R2:W5:Y:S01]  /*a7d0*/  @P0 LDG.E R5, desc[UR48][R14.64] ;  /* 0x000000300e050981 */ /* 0x000562000c1e1900 */
[----:B01----:R-:W-:Y:S07]  /*a7e0*/  @P0 BRA `(.L_x_309) ;  /* 0x0000000000100947 */ /* 0x003fee0003800000 */
[----:B------:R-:W-:Y:S05]  /*a7f0*/  @!P2 BRA `(.L_x_309) ;  /* 0x00000000000ca947 */ /* 0x000fea0003800000 */
[----:B------:R-:W3:Y:S04]  /*a800*/  LDG.E R12, desc[UR48][R8.64] ;  /* 0x00000030080c7981 */ /* 0x000ee8000c1e1900 */
[----:B-----5:R-:W3:Y:S02]  /*a810*/  LDG.E R5, desc[UR48][R8.64+0x4] ;  /* 0x0000043008057981 */ /* 0x020ee4000c1e1900 */
[----:B---3--:R-:W-:-:S07]  /*a820*/  IMAD.IADD R5, R5, 0x1, -R12 ;  /* 0x0000000105057824 */ /* 0x008fce00078e0a0c */
.L_x_309:
[----:B------:R-:W-:Y:S01]  /*a830*/  USHF.R.S32.HI UR14, URZ, 0x1f, UR40 ;  /* 0x0000001f3f0e7899 */ /* 0x000fe20008011428 */
[----:B------:R-:W-:Y:S01]  /*a840*/  IMAD R13, R13, 0x80, R170 ;  /* 0x000000800d0d7824 */ /* 0x000fe200078e02aa */
[----:B------:R-:W-:Y:S01]  /*a850*/  ULDC.64 UR12, c[0x0][0xb90] ;  /* 0x0002e400000c7ab9 */ /* 0x000fe20000000a00 */
[----:B------:R-:W-:Y:S01]  /*a860*/  USHF.R.S32.HI UR9, URZ, 0x1f, UR4 ;  /* 0x0000001f3f097899 */ /* 0x000fe20008011404 */
[----:B-----5:R-:W-:Y:S01]  /*a870*/  IMAD R53, R5, R50, RZ ;  /* 0x0000003205357224 */ /* 0x020fe200078e02ff */
[----:B------:R-:W-:Y:S01]  /*a880*/  UIMAD UR10, UR14, UR12, URZ ;  /* 0x0000000c0e0a72a4 */ /* 0x000fe2000f8e023f */
[----:B------:R-:W-:Y:S01]  /*a890*/  @P1 IMAD.HI.U32 R9, R13, R10, RZ ;  /* 0x0000000a0d091227 */ /* 0x000fe200078e00ff */
[----:B------:R-:W-:Y:S01]  /*a8a0*/  UMOV UR8, UR4 ;  /* 0x0000000400087c82 */ /* 0x000fe20008000000 */
[----:B------:R-:W-:Y:S02]  /*a8b0*/  USEL UR37, UR37, URZ, !UP0 ;  /* 0x0000003f25257287 */ /* 0x000fe4000c000000 */
[----:B------:R-:W-:Y:S01]  /*a8c0*/  UIMAD.WIDE.U32 UR6, UR40, UR12, UR8 ;  /* 0x0000000c280672a5 */ /* 0x000fe2000f8e0008 */
[----:B------:R-:W-:Y:S01]  /*a8d0*/  IMAD.MOV.U32 R8, RZ, RZ, R13 ;  /* 0x000000ffff087224 */ /* 0x000fe200078e000d */
[----:B------:R-:W-:Y:S01]  /*a8e0*/  UIMAD UR10, UR40, UR13, UR10 ;  /* 0x0000000d280a72a4 */ /* 0x000fe2000f8e020a */
[----:B------:R-:W-:Y:S01]  /*a8f0*/  @P1 SHF.R.U32.HI R8, RZ, R20, R9 ;  /* 0x00000014ff081219 */ /* 0x000fe20000011609 */
[----:B------:R-:W-:Y:S01]  /*a900*/  USEL UR36, UR36, URZ, !UP0 ;  /* 0x0000003f24247287 */ /* 0x000fe2000c000000 */
[----:B------:R-:W-:Y:S01]  /*a910*/  IMAD R9, R18, 0x40, R2 ;  /* 0x0000004012097824 */ /* 0x000fe200078e0202 */
[----:B------:R-:W-:Y:S01]  /*a920*/  ULDC.64 UR12, c[0x0][0xb98] ;  /* 0x0002e600000c7ab9 */ /* 0x000fe20000000a00 */
[----:B------:R-:W-:Y:S01]  /*a930*/  UIADD3 UR7, UR7, UR10, URZ ;  /* 0x0000000a07077290 */ /* 0x000fe2000fffe03f */
[----:B------:R-:W-:Y:S01]  /*a940*/  IMAD.MOV R11, RZ, RZ, -R8 ;  /* 0x000000ffff0b7224 */ /* 0x000fe200078e0a08 */
[----:B------:R-:W-:Y:S01]  /*a950*/  UIMAD UR8, UR37, UR12, URZ ;  /* 0x0000000c250872a4 */ /* 0x000fe2000f8e023f */
[----:B------:R-:W-:Y:S01]  /*a960*/  IMAD.WIDE R6, R9, 0x2, R6 ;  /* 0x0000000209067825 */ /* 0x000fe200078e0206 */
[----:B------:R-:W-:Y:S01]  /*a970*/  UIMAD.WIDE.U32 UR6, UR36, UR12, UR6 ;  /* 0x0000000c240672a5 */ /* 0x000fe2000f8e0006 */
[----:B------:R-:W-:Y:S01]  /*a980*/  SHF.R.S32.HI R9, RZ, 0x1f, R8 ;  /* 0x0000001fff097819 */ /* 0x000fe20000011408 */
[----:B------:R-:W-:Y:S01]  /*a990*/  UIMAD UR8, UR36, UR13, UR8 ;  /* 0x0000000d240872a4 */ /* 0x000fe2000f8e0208 */
[----:B------:R-:W-:Y:S01]  /*a9a0*/  IMAD R11, R50, R11, R13 ;  /* 0x0000000b320b7224 */ /* 0x000fe200078e020d */
[----:B--2---:R-:W-:Y:S01]  /*a9b0*/  IADD3 R15, P3, R6, 0x2000, RZ ;  /* 0x00002000060f7810 */ /* 0x004fe20007f7e0ff */
[----:B------:R-:W-:Y:S01]  /*a9c0*/  ULDC.64 UR10, c[0x0][0xaa0] ;  /* 0x0002a800000a7ab9 */ /* 0x000fe20000000a00 */
[----:B------:R-:W-:-:S02]  /*a9d0*/  IADD3 R8, P2, R8, UR6, RZ ;  /* 0x0000000608087c10 */ /* 0x000fc4000ff5e0ff */
[----:B------:R-:W-:Y:S01]  /*a9e0*/  IMAD.U32 R10, RZ, RZ, UR8 ;  /* 0x00000008ff0a7e24 */ /* 0x000fe2000f8e00ff */
[----:B------:R-:W-:Y:S02]  /*a9f0*/  LOP3.LUT R12, R15, 0x380, RZ, 0xc0, !PT ;  /* 0x000003800f0c7812 */ /* 0x000fe400078ec0ff */
[----:B------:R-:W-:Y:S02]  /*aa00*/  IADD3 R25, P0, R6, 0x1000, RZ ;  /* 0x0000100006197810 */ /* 0x000fe40007f1e0ff */
[----:B------:R-:W-:Y:S01]  /*aa10*/  IADD3.X R9, R9, UR7, R10, P2, !PT ;  /* 0x0000000709097c10 */ /* 0x000fe200097fe40a */
[----:B------:R-:W-:Y:S01]  /*aa20*/  ULDC.64 UR6, c[0x0][0xb88] ;  /* 0x0002e20000067ab9 */ /* 0x000fe20000000a00 */
[----:B------:R-:W-:Y:S02]  /*aa30*/  SHF.R.S32.HI R10, RZ, 0x1f, R11 ;  /* 0x0000001fff0a7819 */ /* 0x000fe4000001140b */
[----:B------:R-:W-:Y:S01]  /*aa40*/  SHF.R.U64 R12, R12, 0x3, RZ ;  /* 0x000000030c0c7819 */ /* 0x000fe200000012ff */
[----:B------:R-:W-:Y:S01]  /*aa50*/  IMAD.WIDE.U32 R8, R11, UR6, R8 ;  /* 0x000000060b087c25 */ /* 0x000fe2000f8e0008 */
[----:B------:R-:W-:-:S02]  /*aa60*/  IADD3 R13, P2, R6, 0x3000, RZ ;  /* 0x00003000060d7810 */ /* 0x000fc40007f5e0ff */
[----:B------:R-:W-:Y:S01]  /*aa70*/  LOP3.LUT R12, R12, R15, RZ, 0x3c, !PT ;  /* 0x0000000f0c0c7212 */ /* 0x000fe200078e3cff */
[----:B------:R-:W-:Y:S01]  /*aa80*/  IMAD R14, R10, UR6, RZ ;  /* 0x000000060a0e7c24 */ /* 0x000fe2000f8e02ff */
[----:B------:R-:W-:Y:S02]  /*aa90*/  LOP3.LUT R24, R25, 0x380, RZ, 0xc0, !PT ;  /* 0x0000038019187812 */ /* 0x000fe400078ec0ff */
[----:B------:R-:W-:Y:S01]  /*aaa0*/  LOP3.LUT R10, R13, 0x380, RZ, 0xc0, !PT ;  /* 0x000003800d0a7812 */ /* 0x000fe200078ec0ff */
[----:B------:R-:W-:Y:S01]  /*aab0*/  IMAD R15, R11, UR7, R14 ;  /* 0x000000070b0f7c24 */ /* 0x000fe2000f8e020e */
[----:B------:R-:W-:Y:S01]  /*aac0*/  ULDC.64 UR6, c[0x0][0xb50] ;  /* 0x0002d40000067ab9 */ /* 0x000fe20000000a00 */
[----:B------:R-:W-:Y:S01]  /*aad0*/  SHF.R.U64 R24, R24, 0x3, RZ ;  /* 0x0000000318187819 */ /* 0x000fe200000012ff */
[----:B------:R-:W-:Y:S01]  /*aae0*/  IMAD.X R11, RZ, RZ, R7, P2 ;  /* 0x000000ffff0b7224 */ /* 0x000fe200010e0607 */
[----:B------:R-:W-:Y:S01]  /*aaf0*/  SHF.R.U64 R10, R10, 0x3, RZ ;  /* 0x000000030a0a7819 */ /* 0x000fe200000012ff */
[----:B------:R-:W-:Y:S01]  /*ab00*/  IMAD.IADD R9, R9, 0x1, R15 ;  /* 0x0000000109097824 */ /* 0x000fe200078e020f */
[----:B------:R-:W-:-:S02]  /*ab10*/  LEA R15, P4, R8, UR6, 0x2 ;  /* 0x00000006080f7c11 */ /* 0x000fc4000f8810ff */
[----:B------:R-:W-:Y:S01]  /*ab20*/  LOP3.LUT R24, R24, R25, RZ, 0x3c, !PT ;  /* 0x0000001918187212 */ /* 0x000fe200078e3cff */
[----:B------:R-:W-:Y:S01]  /*ab30*/  IMAD.X R25, RZ, RZ, R7, P0 ;  /* 0x000000ffff197224 */ /* 0x000fe200000e0607 */
[----:B------:R-:W-:Y:S01]  /*ab40*/  LEA.HI.X R26, R8, UR7, R9, 0x2, P4 ;  /* 0x00000007081a7c11 */ /* 0x000fe2000a0f1409 */
[----:B------:R-:W-:Y:S01]  /*ab50*/  IMAD.U32 R9, RZ, RZ, UR39 ;  /* 0x00000027ff097e24 */ /* 0x000fe2000f8e00ff */
[----:B------:R-:W-:Y:S01]  /*ab60*/  SHFL.IDX PT, R20, R15, RZ, 0x1c1f ;  /* 0x001c1fff0f147589 */ /* 0x000fe200000e0000 */
[----:B------:R-:W-:Y:S01]  /*ab70*/  LOP3.LUT R10, R10, R13, RZ, 0x3c, !PT ;  /* 0x0000000d0a0a7212 */ /* 0x000fe200078e3cff */
[----:B------:R-:W-:Y:S01]  /*ab80*/  IMAD.X R13, RZ, RZ, R7, P3 ;  /* 0x000000ffff0d7224 */ /* 0x000fe200018e0607 */
[----:B------:R-:W-:Y:S01]  /*ab90*/  LOP3.LUT P0, RZ, R19, 0x3, RZ, 0xc0, !PT ;  /* 0x0000000313ff7812 */ /* 0x000fe2000780c0ff */
[----:B------:R-:W0:Y:S01]  /*aba0*/  SHFL.IDX PT, R21, R26, RZ, 0x1c1f ;  /* 0x001c1fff1a157589 */ /* 0x000e2200000e0000 */
[----:B------:R-:W-:Y:S01]  /*abb0*/  IMAD R28, R9, 0x80, R168 ;  /* 0x00000080091c7824 */ /* 0x000fe200078e02a8 */
[----:B------:R-:W-:-:S02]  /*abc0*/  IADD3 R14, P3, R6, 0x7000, RZ ;  /* 0x00007000060e7810 */ /* 0x000fc40007f7e0ff */
[----:B------:R-:W-:Y:S01]  /*abd0*/  SHFL.IDX PT, R48, R15, 0x1, 0x1c1f ;  /* 0x003c1f000f307f89 */ /* 0x000fe200000e0000 */
[C---:B------:R-:W-:Y:S01]  /*abe0*/  VIADD R8, R28.reuse, 0x8 ;  /* 0x000000081c087836 */ /* 0x040fe20000000000 */
[-C--:B------:R-:W-:Y:S01]  /*abf0*/  ISETP.GE.OR P2, PT, R28, R53.reuse, P0 ;  /* 0x000000351c00720c */ /* 0x080fe20000746670 */
[----:B------:R-:W-:Y:S01]  /*ac00*/  IMAD.X R29, RZ, RZ, R7, P3 ;  /* 0x000000ffff1d7224 */ /* 0x000fe200018e0607 */
[----:B------:R-:W1:Y:S01]  /*ac10*/  SHFL.IDX PT, R49, R26, 0x1, 0x1c1f ;  /* 0x003c1f001a317f89 */ /* 0x000e6200000e0000 */
[----:B------:R-:W-:Y:S02]  /*ac20*/  LOP3.LUT R5, R14, 0x380, RZ, 0xc0, !PT ;  /* 0x000003800e057812 */ /* 0x000fe400078ec0ff */
[----:B------:R-:W-:Y:S02]  /*ac30*/  ISETP.GE.OR P0, PT, R8, R53, P0 ;  /* 0x000000350800720c */ /* 0x000fe40000706670 */
[C---:B------:R-:W-:Y:S02]  /*ac40*/  IADD3 R45, P6, R6.reuse, 0x4000, RZ ;  /* 0x00004000062d7810 */ /* 0x040fe40007fde0ff */
[----:B------:R-:W-:-:S02]  /*ac50*/  IADD3 R41, P5, R6, 0x5000, RZ ;  /* 0x0000500006297810 */ /* 0x000fc40007fbe0ff */
[C---:B------:R-:W-:Y:S02]  /*ac60*/  IADD3 R37, P4, R6.reuse, 0x6000, RZ ;  /* 0x0000600006257810 */ /* 0x040fe40007f9e0ff */
[----:B------:R-:W-:Y:S02]  /*ac70*/  LOP3.LUT R9, R6, 0x380, RZ, 0xc0, !PT ;  /* 0x0000038006097812 */ /* 0x000fe400078ec0ff */
[----:B------:R-:W-:Y:S02]  /*ac80*/  SHF.R.U64 R5, R5, 0x3, RZ ;  /* 0x0000000305057819 */ /* 0x000fe400000012ff */
[----:B------:R-:W-:Y:S01]  /*ac90*/  LOP3.LUT R44, R45, 0x380, RZ, 0xc0, !PT ;  /* 0x000003802d2c7812 */ /* 0x000fe200078ec0ff */
[----:B0-----:R-:W-:Y:S01]  /*aca0*/  @!P2 ST.E desc[UR48][R20.64], R3 ;  /* 0x000000031400a985 */ /* 0x001fe2000c101930 */
[----:B------:R-:W-:Y:S02]  /*acb0*/  LOP3.LUT R40, R41, 0x380, RZ, 0xc0, !PT ;  /* 0x0000038029287812 */ /* 0x000fe400078ec0ff */
[----:B------:R-:W-:-:S02]  /*acc0*/  LOP3.LUT R36, R37, 0x380, RZ, 0xc0, !PT ;  /* 0x0000038025247812 */ /* 0x000fc400078ec0ff */
[----:B------:R-:W-:Y:S02]  /*acd0*/  SHF.R.U64 R9, R9, 0x3, RZ ;  /* 0x0000000309097819 */ /* 0x000fe400000012ff */
[----:B------:R-:W-:Y:S01]  /*ace0*/  SHF.R.U64 R44, R44, 0x3, RZ ;  /* 0x000000032c2c7819 */ /* 0x000fe200000012ff */
[----:B-1----:R0:W-:Y:S01]  /*acf0*/  @!P0 ST.E desc[UR48][R48.64], R0 ;  /* 0x0000000030008985 */ /* 0x0021e2000c101930 */
[----:B------:R-:W-:Y:S02]  /*ad00*/  SHF.R.U64 R40, R40, 0x3, RZ ;  /* 0x0000000328287819 */ /* 0x000fe400000012ff */
[----:B------:R-:W-:Y:S02]  /*ad10*/  SHF.R.U64 R36, R36, 0x3, RZ ;  /* 0x0000000324247819 */ /* 0x000fe400000012ff */
[----:B------:R-:W-:Y:S01]  /*ad20*/  LOP3.LUT R28, R5, R14, RZ, 0x3c, !PT ;  /* 0x0000000e051c7212 */ /* 0x000fe200078e3cff */
[----:B------:R-:W-:Y:S01]  /*ad30*/  UIMAD UR8, UR9, UR10, URZ ;  /* 0x0000000a090872a4 */ /* 0x000fe2000f8e023f */
[----:B------:R-:W-:Y:S01]  /*ad40*/  LOP3.LUT R6, R9, R6, RZ, 0x3c, !PT ;  /* 0x0000000609067212 */ /* 0x000fe200078e3cff */
[----:B------:R-:W1:Y:S01]  /*ad50*/  @P1 LDC R5, c[0x0][0xbec] ;  /* 0x0002fb00ff051b82 */ /* 0x000e620000000800 */
[----:B------:R-:W-:Y:S01]  /*ad60*/  LOP3.LUT R44, R44, R45, RZ, 0x3c, !PT ;  /* 0x0000002d2c2c7212 */ /* 0x000fe200078e3cff */
[--C-:B------:R-:W-:Y:S01]  /*ad70*/  IMAD.X R45, RZ, RZ, R7.reuse, P6 ;  /* 0x000000ffff2d7224 */ /* 0x100fe200030e0607 */
[----:B------:R-:W-:Y:S01]  /*ad80*/  LOP3.LUT R40, R40, R41, RZ, 0x3c, !PT ;  /* 0x0000002928287212 */ /* 0x000fe200078e3cff */
[--C-:B------:R-:W-:Y:S01]  /*ad90*/  IMAD.X R41, RZ, RZ, R7.reuse, P5 ;  /* 0x000000ffff297224 */ /* 0x100fe200028e0607 */
[----:B------:R-:W-:Y:S01]  /*ada0*/  LOP3.LUT R36, R36, R37, RZ, 0x3c, !PT ;  /* 0x0000002524247212 */ /* 0x000fe200078e3cff */
[----:B------:R-:W-:Y:S01]  /*adb0*/  IMAD.X R37, RZ, RZ, R7, P4 ;  /* 0x000000ffff257224 */ /* 0x000fe200020e0607 */
[----:B------:R2:W5:Y:S01]  /*adc0*/  LD.E.128 R32, desc[UR48][R6.64] ;  /* 0x0000003006207980 */ /* 0x000562000c101d00 */
[----:B------:R-:W-:-:S02]  /*add0*/  UIMAD.WIDE.U32 UR6, UR4, UR10, URZ ;  /* 0x0000000a040672a5 */ /* 0x000fc4000f8e003f */
[----:B------:R-:W-:Y:S01]  /*ade0*/  UIMAD UR8, UR4, UR11, UR8 ;  /* 0x0000000b040872a4 */ /* 0x000fe2000f8e0208 */
[----:B0-----:R-:W-:Y:S01]  /*adf0*/  IMAD R0, R17, 0x20, R18 ;  /* 0x0000002011007824 */ /* 0x001fe200078e0212 */
[----:B------:R-:W5:Y:S01]  /*ae00*/  LD.E.128 R24, desc[UR48][R24.64] ;  /* 0x0000003018187980 */ /* 0x000f62000c101d00 */
[----:B------:R-:W-:Y:S01]  /*ae10*/  ULDC.64 UR10, c[0x0][0xae8] ;  /* 0x0002ba00000a7ab9 */ /* 0x000fe20000000a00 */
[----:B------:R-:W-:Y:S02]  /*ae20*/  IMAD.U32 R3, RZ, RZ, UR39 ;  /* 0x00000027ff037e24 */ /* 0x000fe4000f8e00ff */
[----:B------:R-:W5:Y:S01]  /*ae30*/  LD.E.128 R12, desc[UR48][R12.64] ;  /* 0x000000300c0c7980 */ /* 0x000f62000c101d00 */
[----:B--2---:R-:W0:Y:S01]  /*ae40*/  @P1 LDC R7, c[0x0][0xbf0] ;  /* 0x0002fc00ff071b82 */ /* 0x004e220000000800 */
[----:B------:R-:W-:Y:S02]  /*ae50*/  UIADD3 UR7, UR7, UR8, URZ ;  /* 0x0000000807077290 */ /* 0x000fe4000fffe03f */
[----:B------:R-:W-:Y:S01]  /*ae60*/  UIMAD UR4, UR14, UR10, URZ ;  /* 0x0000000a0e0472a4 */ /* 0x000fe2000f8e023f */
[----:B------:R-:W-:Y:S01]  /*ae70*/  IMAD R20, R3, 0x80, R0 ;  /* 0x0000008003147824 */ /* 0x000fe200078e0200 */
[----:B------:R-:W-:Y:S01]  /*ae80*/  UIMAD.WIDE.U32 UR6, UR40, UR10, UR6 ;  /* 0x0000000a280672a5 */ /* 0x000fe2000f8e0006 */
[----:B------:R-:W5:Y:S01]  /*ae90*/  LD.E.128 R8, desc[UR48][R10.64] ;  /* 0x000000300a087980 */ /* 0x000f62000c101d00 */
[----:B------:R-:W-:Y:S01]  /*aea0*/  UIMAD UR4, UR40, UR11, UR4 ;  /* 0x0000000b280472a4 */ /* 0x000fe2000f8e0204 */
[----:B-1----:R-:W-:Y:S01]  /*aeb0*/  @P1 IMAD.HI.U32 R0, R20, R5, RZ ;  /* 0x0000000514001227 */ /* 0x002fe200078e00ff */
[----:B------:R-:W-:Y:S01]  /*aec0*/  ULDC.64 UR8, c[0x0][0xaf0] ;  /* 0x0002bc0000087ab9 */ /* 0x000fe20000000a00 */
[----:B------:R-:W5:Y:S01]  /*aed0*/  LD.E.128 R44, desc[UR48][R44.64] ;  /* 0x000000302c2c7980 */ /* 0x000f62000c101d00 */
[----:B------:R-:W-:-:S02]  /*aee0*/  UIADD3 UR7, UR7, UR4, URZ ;  /* 0x0000000407077290 */ /* 0x000fc4000fffe03f */
[----:B------:R-:W-:Y:S01]  /*aef0*/  UIMAD UR4, UR37, UR8, URZ ;  /* 0x00000008250472a4 */ /* 0x000fe2000f8e023f */
[----:B------:R-:W-:Y:S01]  /*af00*/  IMAD.MOV.U32 R3, RZ, RZ, R20 ;  /* 0x000000ffff037224 */ /* 0x000fe200078e0014 */
[----:B------:R-:W-:Y:S01]  /*af10*/  UIMAD.WIDE.U32 UR6, UR36, UR8, UR6 ;  /* 0x00000008240672a5 */ /* 0x000fe2000f8e0006 */
[----:B------:R-:W5:Y:S01]  /*af20*/  LD.E.128 R40, desc[UR48][R40.64] ;  /* 0x0000003028287980 */ /* 0x000f62000c101d00 */
[----:B------:R-:W-:-:S03]  /*af30*/  UIMAD UR4, UR36, UR9, UR4 ;  /* 0x00000009240472a4 */ /* 0x000fc6000f8e0204 */
[----:B------:R-:W5:Y:S01]  /*af40*/  LD.E.128 R36, desc[UR48][R36.64] ;  /* 0x0000003024247980 */ /* 0x000f62000c101d00 */
[----:B0-----:R-:W-:Y:S01]  /*af50*/  @P1 SHF.R.U32.HI R3, RZ, R7, R0 ;  /* 0x00000007ff031219 */ /* 0x001fe20000011600 */
[----:B------:R-:W-:Y:S01]  /*af60*/  UIADD3 UR4, UR7, UR4, URZ ;  /* 0x0000000407047290 */ /* 0x000fe2000fffe03f */
[----:B------:R-:W-:Y:S01]  /*af70*/  IMAD.U32 R6, RZ, RZ, UR6 ;  /* 0x00000006ff067e24 */ /* 0x000fe2000f8e00ff */
[----:B------:R-:W5:Y:S01]  /*af80*/  LD.E.128 R28, desc[UR48][R28.64] ;  /* 0x000000301c1c7980 */ /* 0x000f62000c101d00 */
[--C-:B------:R-:W-:Y:S01]  /*af90*/  SHF.R.S32.HI R0, RZ, 0x1f, R3.reuse ;  /* 0x0000001fff007819 */ /* 0x100fe20000011403 */
[----:B------:R-:W-:Y:S01]  /*afa0*/  IMAD.MOV R5, RZ, RZ, -R3 ;  /* 0x000000ffff057224 */ /* 0x000fe200078e0a03 */
[----:B------:R-:W-:Y:S01]  /*afb0*/  BSSY B1, `(.L_x_310) ;  /* 0x000002e000017945 */ /* 0x000fe20003800000 */
[----:B------:R-:W-:Y:S01]  /*afc0*/  IMAD.U32 R7, RZ, RZ, UR7 ;  /* 0x00000007ff077e24 */ /* 0x000fe2000f8e00ff */
[----:B------:R-:W-:Y:S01]  /*afd0*/  ULDC.64 UR6, c[0x0][0xae0] ;  /* 0x0002b80000067ab9 */ /* 0x000fe20000000a00 */
[----:B------:R-:W-:Y:S01]  /*afe0*/  IMAD R5, R50, R5, R20 ;  /* 0x0000000532057224 */ /* 0x000fe200078e0214 */
[----:B------:R-:W-:Y:S01]  /*aff0*/  @!PT LDS RZ, [RZ] ;  /* 0x00000000fffff984 */ /* 0x000fe20000000800 */
[----:B------:R-:W-:Y:S01]  /*b000*/  @!PT LDS RZ, [RZ] ;  /* 0x00000000fffff984 */ /* 0x000fe20000000800 */
[----:B------:R-:W-:Y:S01]  /*b010*/  @!PT LDS RZ, [RZ] ;  /* 0x00000000fffff984 */ /* 0x000fe20000000800 */
[----:B------:R-:W-:Y:S01]  /*b020*/  @!PT LDS RZ, [RZ] ;  /* 0x00000000fffff984 */ /* 0x000fe20000000800 */
[----:B------:R0:W-:Y:S06]  /*b030*/  MEMBAR.ALL.CTA ;  /* 0x0000000000007992 */ /* 0x0001ec0000008000 */
[----:B0-----:R-:W0:Y:S01]  /*b040*/  FENCE.VIEW.ASYNC.S ;  /* 0x00000000000073c6 */ /* 0x001e220000000000 */
[----:B------:R-:W-:-:S02]  /*b050*/  IMAD R0, R0, UR6, RZ ;  /* 0x0000000600007c24 */ /* 0x000fc4000f8e02ff */
[----:B------:R-:W-:Y:S02]  /*b060*/  IMAD.U32 R7, RZ, RZ, UR4 ;  /* 0x00000004ff077e24 */ /* 0x000fe4000f8e00ff */
[C---:B------:R-:W-:Y:S01]  /*b070*/  IMAD R21, R3.reuse, UR7, R0 ;  /* 0x0000000703157c24 */ /* 0x040fe2000f8e0200 */
[----:B------:R-:W-:Y:S01]  /*b080*/  SHF.R.S32.HI R0, RZ, 0x1f, R5 ;  /* 0x0000001fff007819 */ /* 0x000fe20000011405 */
[----:B------:R-:W-:Y:S01]  /*b090*/  IMAD.WIDE.U32 R6, R3, UR6, R6 ;  /* 0x0000000603067c25 */ /* 0x000fe2000f8e0006 */
[----:B------:R-:W-:-:S03]  /*b0a0*/  ULDC.64 UR6, c[0x0][0xad8] ;  /* 0x0002b60000067ab9 */ /* 0x000fc60000000a00 */
[----:B------:R-:W-:Y:S02]  /*b0b0*/  IMAD.U32 R49, RZ, RZ, UR39 ;  /* 0x00000027ff317e24 */ /* 0x000fe4000f8e00ff */
[----:B------:R-:W-:Y:S02]  /*b0c0*/  IMAD.IADD R7, R7, 0x1, R21 ;  /* 0x0000000107077824 */ /* 0x000fe400078e0215 */
[----:B------:R-:W-:Y:S02]  /*b0d0*/  IMAD R20, R0, UR6, RZ ;  /* 0x0000000600147c24 */ /* 0x000fe4000f8e02ff */
[----:B------:R-:W-:Y:S02]  /*b0e0*/  IMAD R48, R49, 0x80, R18 ;  /* 0x0000008031307824 */ /* 0x000fe400078e0212 */
[C---:B------:R-:W-:Y:S02]  /*b0f0*/  IMAD R3, R5.reuse, UR7, R20 ;  /* 0x0000000705037c24 */ /* 0x040fe4000f8e0214 */
[----:B------:R-:W-:Y:S01]  /*b100*/  IMAD.WIDE.U32 R6, R5, UR6, R6 ;  /* 0x0000000605067c25 */ /* 0x000fe2000f8e0006 */
[----:B------:R-:W-:Y:S01]  /*b110*/  ISETP.GE.AND P2, PT, R48, R53, PT ;  /* 0x000000353000720c */ /* 0x000fe20003f46270 */
[----:B------:R-:W-:-:S02]  /*b120*/  ULDC.64 UR6, c[0x0][0xa80] ;  /* 0x0002a00000067ab9 */ /* 0x000fc40000000a00 */
[----:B------:R-:W-:Y:S01]  /*b130*/  IMAD.IADD R3, R7, 0x1, R3 ;  /* 0x0000000107037824 */ /* 0x000fe200078e0203 */
[----:B------:R-:W-:Y:S01]  /*b140*/  LEA R20, P3, R6, UR6, 0x1 ;  /* 0x0000000606147c11 */ /* 0x000fe2000f8608ff */
[----:B------:R-:W-:Y:S02]  /*b150*/  VIADD R4, R4, 0x29820 ;  /* 0x0002982004047836 */ /* 0x000fe40000000000 */
[----:B------:R-:W-:Y:S01]  /*b160*/  VIADD R0, R48, 0x20 ;  /* 0x0000002030007836 */ /* 0x000fe20000000000 */
[----:B------:R-:W-:Y:S01]  /*b170*/  LEA.HI.X R3, R6, UR7, R3, 0x1, P3 ;  /* 0x0000000706037c11 */ /* 0x000fe200098f0c03 */
[----:B0-----:R0:W1:Y:S01]  /*b180*/  SHFL.IDX PT, R5, R20, RZ, 0x181f ;  /* 0x00181fff14057589 */ /* 0x00106200000e0000 */
[----:B------:R-:W-:Y:S02]  /*b190*/  PRMT R4, RZ, 0x654, R4 ;  /* 0x00000654ff047816 */ /* 0x000fe40000000004 */
[-C--:B------:R-:W-:Y:S01]  /*b1a0*/  ISETP.GE.AND P0, PT, R0, R53.reuse, PT ;  /* 0x000000350000720c */ /* 0x080fe20003f06270 */
[----:B------:R-:W-:Y:S01]  /*b1b0*/  VIADD R0, R48, 0x40 ;  /* 0x0000004030007836 */ /* 0x000fe20000000000 */
[----:B------:R0:W-:Y:S01]  /*b1c0*/  SYNCS.ARRIVE.TRANS64.RED.A1T0 RZ, [R4+URZ], RZ ;  /* 0x000000ff04ff79a7 */ /* 0x0001e2000810043f */
[----:B------:R0:W2:Y:S03]  /*b1d0*/  SHFL.IDX PT, R7, R3, RZ, 0x181f ;  /* 0x00181fff03077589 */ /* 0x0000a600000e0000 */
[----:B------:R-:W-:Y:S01]  /*b1e0*/  ISETP.GE.AND P1, PT, R0, R53, PT ;  /* 0x000000350000720c */ /* 0x000fe20003f26270 */
[----:B------:R-:W-:-:S12]  /*b1f0*/  @P2 BRA `(.L_x_311) ;  /* 0x0000000000242947 */ /* 0x000fd80003800000 */
[----:B------:R-:W-:Y:S02]  /*b200*/  ULDC UR4, c[0x0][0xac8] ;  /* 0x0002b20000047ab9 */ /* 0x000fe40000000800 */
[----:B------:R-:W-:Y:S02]  /*b210*/  ISETP.GE.AND P2, PT, R2, UR4, PT ;  /* 0x0000000402007c0c */ /* 0x000fe4000bf46270 */
[----:B------:R-:W-:-:S11]  /*b220*/  ISETP.GE.AND P3, PT, R16, UR4, PT ;  /* 0x0000000410007c0c */ /* 0x000fd6000bf66270 */
[-C--:B01----:R-:W-:Y:S02]  /*b230*/  @!P2 LEA R4, P4, R2, R5.reuse, 0x1 ;  /* 0x000000050204a211 */ /* 0x083fe400078808ff */
[----:B------:R-:W-:Y:S02]  /*b240*/  @!P3 LEA R6, P5, R16, R5, 0x1 ;  /* 0x000000051006b211 */ /* 0x000fe400078a08ff */
[-C--:B--2---:R-:W-:Y:S02]  /*b250*/  @!P2 LEA.HI.X R5, R2, R7.reuse, R193, 0x1, P4 ;  /* 0x000000070205a211 */ /* 0x084fe400020f0cc1 */
[----:B------:R-:W-:-:S03]  /*b260*/  @!P3 LEA.HI.X R7, R16, R7, R192, 0x1, P5 ;  /* 0x000000071007b211 */ /* 0x000fc600028f0cc0 */
[----:B-----5:R3:W-:Y:S04]  /*b270*/  @!P2 ST.E.128 desc[UR48][R4.64], R32 ;  /* 0x000000200400a985 */ /* 0x0207e8000c101d30 */
[----:B------:R3:W-:Y:S02]  /*b280*/  @!P3 ST.E.128 desc[UR48][R6.64], R44 ;  /* 0x0000002c0600b985 */ /* 0x0007e4000c101d30 */
.L_x_311:
[----:B------:R-:W-:Y:S05]  /*b290*/  BSYNC B1 ;  /* 0x0000000000017941 */ /* 0x000fea0003800000 */
.L_x_310:
[----:B--23--:R2:W3:Y:S01]  /*b2a0*/  SHFL.IDX PT, R7, R3, 0x1, 0x181f ;  /* 0x00381f0003077f89 */ /* 0x00c4e200000e0000 */
[----:B------:R-:W-:Y:S03]  /*b2b0*/  BSSY B1, `(.L_x_312) ;  /* 0x000000c000017945 */ /* 0x000fe60003800000 */
[----:B-1----:R2:W1:Y:S01]  /*b2c0*/  SHFL.IDX PT, R5, R20, 0x1, 0x181f ;  /* 0x00381f0014057f89 */ /* 0x00246200000e0000 */
[----:B------:R-:W-:Y:S05]  /*b2d0*/  @P0 BRA `(.L_x_313) ;  /* 0x0000000000240947 */ /* 0x000fea0003800000 */
[----:B------:R-:W-:Y:S02]  /*b2e0*/  ULDC UR4, c[0x0][0xac8] ;  /* 0x0002b20000047ab9 */ /* 0x000fe40000000800 */
[----:B------:R-:W-:Y:S02]  /*b2f0*/  ISETP.GE.AND P3, PT, R2, UR4, PT ;  /* 0x0000000402007c0c */ /* 0x000fe4000bf66270 */
[----:B------:R-:W-:-:S11]  /*b300*/  ISETP.GE.AND P4, PT, R16, UR4, PT ;  /* 0x0000000410007c0c */ /* 0x000fd6000bf86270 */
[-C--:B01----:R-:W-:Y:S02]  /*b310*/  @!P3 LEA R4, P0, R2, R5.reuse, 0x1 ;  /* 0x000000050204b211 */ /* 0x083fe400078008ff */
[----:B------:R-:W-:Y:S02]  /*b320*/  @!P4 LEA R6, P2, R16, R5, 0x1 ;  /* 0x000000051006c211 */ /* 0x000fe400078408ff */
[-C--:B---3--:R-:W-:Y:S02]  /*b330*/  @!P3 LEA.HI.X R5, R2, R7.reuse, R193, 0x1, P0 ;  /* 0x000000070205b211 */ /* 0x088fe400000f0cc1 */
[----:B------:R-:W-:-:S03]  /*b340*/  @!P4 LEA.HI.X R7, R16, R7, R192, 0x1, P2 ;  /* 0x000000071007c211 */ /* 0x000fc600010f0cc0 */
[----:B-----5:R4:W-:Y:S04]  /*b350*/  @!P3 ST.E.128 desc[UR48][R4.64], R24 ;  /* 0x000000180400b985 */ /* 0x0209e8000c101d30 */
[----:B------:R4:W-:Y:S02]  /*b360*/  @!P4 ST.E.128 desc[UR48][R6.64], R40 ;  /* 0x000000280600c985 */ /* 0x0009e4000c101d30 */
.L_x_313:
[----:B------:R-:W-:Y:S05]  /*b370*/  BSYNC B1 ;  /* 0x0000000000017941 */ /* 0x000fea0003800000 */
.L_x_312:
[----:B---34-:R3:W4:Y:S01]  /*b380*/  SHFL.IDX PT, R7, R3, 0x2, 0x181f ;  /* 0x00581f0003077f89 */ /* 0x01872200000e0000 */
        /* <DEDUP_REMOVED lines=8> */
[-C--:B----4-:R-:W-:Y:S02]  /*b410*/  @!P2 LEA.HI.X R5, R2, R7.reuse, R193, 0x1, P0 ;  /* 0x000000070205a211 */ /* 0x090fe400000f0cc1 */
[----:B------:R-:W-:-:S03]  /*b420*/  @!P3 LEA.HI.X R7, R16, R7, R192, 0x1, P1 ;  /* 0x000000071007b211 */ /* 0x000fc600008f0cc0 */
[----:B-----5:R0:W-:Y:S04]  /*b430*/  @!P2 ST.E.128 desc[UR48][R4.64], R12 ;  /* 0x0000000c0400a985 */ /* 0x0201e8000c101d30 */
[----:B------:R0:W-:Y:S02]  /*b440*/  @!P3 ST.E.128 desc[UR48][R6.64], R36 ;  /* 0x000000240600b985 */ /* 0x0001e4000c101d30 */
.L_x_315:
[----:B------:R-:W-:Y:S05]  /*b450*/  BSYNC B1 ;  /* 0x0000000000017941 */ /* 0x000fea0003800000 */
.L_x_314:
[----:B------:R-:W-:Y:S01]  /*b460*/  VIADD R0, R48, 0x60 ;  /* 0x0000006030007836 */ /* 0x000fe20000000000 */
[----:B0-23--:R-:W3:Y:S04]  /*b470*/  SHFL.IDX PT, R3, R3, 0x3, 0x181f ;  /* 0x00781f0003037f89 */ /* 0x00dee800000e0000 */
[----:B------:R-:W-:Y:S01]  /*b480*/  ISETP.GE.AND P0, PT, R0, R53, PT ;  /* 0x000000350000720c */ /* 0x000fe20003f06270 */
[----:B----4-:R4:W0:-:S12]  /*b490*/  SHFL.IDX PT, R7, R20, 0x3, 0x181f ;  /* 0x00781f0014077f89 */ /* 0x01081800000e0000 */
[----:B----4-:R-:W-:Y:S05]  /*b4a0*/  @P0 BRA `(.L_x_316) ;  /* 0x0000000c00140947 */ /* 0x010fea0003800000 */
[----:B------:R-:W-:Y:S02]  /*b4b0*/  ULDC UR4, c[0x0][0xac8] ;  /* 0x0002b20000047ab9 */ /* 0x000fe40000000800 */
[----:B------:R-:W-:-:S13]  /*b4c0*/  ISETP.GE.AND P1, PT, R2, UR4, PT ;  /* 0x0000000402007c0c */ /* 0x000fda000bf26270 */
[----:B0-----:R-:W-:-:S04]  /*b4d0*/  @!P1 LEA R4, P0, R2, R7, 0x1 ;  /* 0x0000000702049211 */ /* 0x001fc800078008ff */
[----:B-1-3--:R-:W-:Y:S02]  /*b4e0*/  @!P1 LEA.HI.X R5, R2, R3, R193, 0x1, P0 ;  /* 0x0000000302059211 */ /* 0x00afe400000f0cc1 */
[----:B------:R-:W-:-:S03]  /*b4f0*/  ISETP.GE.AND P0, PT, R16, UR4, PT ;  /* 0x0000000410007c0c */ /* 0x000fc6000bf06270 */
[----:B-----5:R4:W-:Y:S10]  /*b500*/  @!P1 ST.E.128 desc[UR48][R4.64], R8 ;  /* 0x0000000804009985 */ /* 0x0209f4000c101d30 */
[----:B------:R-:W-:Y:S05]  /*b510*/  @P0 BRA `(.L_x_316) ;  /* 0x0000000800f80947 */ /* 0x000fea0003800000 */
[----:B----4-:R-:W-:-:S04]  /*b520*/  LEA R4, P0, R16, R7, 0x1 ;  /* 0x0000000710047211 */ /* 0x010fc800078008ff */
[----:B------:R-:W-:-:S05]  /*b530*/  LEA.HI.X R5, R16, R3, R192, 0x1, P0 ;  /* 0x0000000310057211 */ /* 0x000fca00000f0cc0 */
[----:B------:R0:W-:Y:S01]  /*b540*/  ST.E.128 desc[UR48][R4.64], R28 ;  /* 0x0000001c04007985 */ /* 0x0001e2000c101d30 */
[----:B------:R-:W-:Y:S05]  /*b550*/  BRA `(.L_x_316) ;  /* 0x0000000800e87947 */ /* 0x000fea0003800000 */
.L_x_308:
[----:B------:R-:W-:Y:S01]  /*b560*/  ULDC.64 UR6, c[0x0][0xc00] ;  /* 0x0003000000067ab9 */ /* 0x000fe20000000a00 */
[----:B------:R-:W-:Y:S01]  /*b570*/  ULDC UR4, c[0x0][0xa88] ;  /* 0x0002a20000047ab9 */ /* 0x000fe20000000800 */
[----:B------:R-:W-:Y:S01]  /*b580*/  UISETP.NE.U32.AND UP0, UPT, UR6, URZ, UPT ;  /* 0x0000003f0600728c */ /* 0x000fe2000bf05070 */
[----:B------:R-:W0:Y:S03]  /*b590*/  LDC R11, c[0x0][0xbe8] ;  /* 0x0002fa00ff0b7b82 */ /* 0x000e260000000800 */
[----:B------:R-:W-:-:S03]  /*b5a0*/  UISETP.NE.AND.EX UP0, UPT, UR7, URZ, UPT, UP0 ;  /* 0x0000003f0700728c */ /* 0x000fc6000bf05300 */
[----:B------:R-:W-:Y:S02]  /*b5b0*/  ULDC.64 UR6, c[0x0][0xc00] ;  /* 0x0003000000067ab9 */ /* 0x000fe40000000a00 */
[----:B------:R-:W-:Y:S01]  /*b5c0*/  UIMAD.WIDE UR6, UR36, 0x4, UR6 ;  /* 0x00000004240678a5 */ /* 0x000fe2000f8e0206 */
[----:B------:R-:W-:-:S05]  /*b5d0*/  PLOP3.LUT P2, PT, PT, PT, UP0, 0x80, 0x0 ;  /* 0x000000000000781c */ /* 0x000fca0003f4f008 */
[----:B------:R-:W-:Y:S02]  /*b5e0*/  IMAD.U32 R4, RZ, RZ, UR6 ;  /* 0x00000006ff047e24 */ /* 0x000fe4000f8e00ff */
[----:B------:R-:W-:Y:S01]  /*b5f0*/  IMAD.U32 R5, RZ, RZ, UR7 ;  /* 0x00000007ff057e24 */ /* 0x000fe2000f8e00ff */
[----:B------:R-:W-:Y:S02]  /*b600*/  ULDC.64 UR6, c[0x0][0xc08] ;  /* 0x0003020000067ab9 */ /* 0x000fe40000000a00 */
[----:B------:R-:W-:-:S03]  /*b610*/  UISETP.NE.U32.AND UP1, UPT, UR6, URZ, UPT ;  /* 0x0000003f0600728c */ /* 0x000fc6000bf25070 */
[----:B------:R-:W2:Y:S01]  /*b620*/  @P2 LDG.E R3, desc[UR48][R4.64] ;  /* 0x0000003004032981 */ /* 0x000ea2000c1e1900 */
[----:B------:R-:W-:Y:S01]  /*b630*/  UISETP.NE.AND.EX UP1, UPT, UR7, URZ, UPT, UP1 ;  /* 0x0000003f0700728c */ /* 0x000fe2000bf25310 */
[----:B------:R-:W-:-:S05]  /*b640*/  IMAD.U32 R0, RZ, RZ, UR4 ;  /* 0x00000004ff007e24 */ /* 0x000fca000f8e00ff */
[----:B------:R-:W-:-:S05]  /*b650*/  PLOP3.LUT P3, PT, PT, PT, UP1, 0x80, 0x0 ;  /* 0x000000000000781c */ /* 0x000fca0003f6f018 */
[----:B------:R-:W-:Y:S02]  /*b660*/  @UP1 ULDC.64 UR6, c[0x0][0xc08] ;  /* 0x0003020000061ab9 */ /* 0x000fe40000000a00 */
[----:B------:R-:W-:-:S06]  /*b670*/  @UP1 UIMAD.WIDE UR6, UR36, 0x4, UR6 ;  /* 0x00000004240618a5 */ /* 0x000fcc000f8e0206 */
[----:B------:R-:W-:Y:S02]  /*b680*/  IMAD.U32 R6, RZ, RZ, UR6 ;  /* 0x00000006ff067e24 */ /* 0x000fe4000f8e00ff */
[----:B------:R-:W-:-:S05]  /*b690*/  IMAD.U32 R7, RZ, RZ, UR7 ;  /* 0x00000007ff077e24 */ /* 0x000fca000f8e00ff */
[----:B------:R1:W5:Y:S01]  /*b6a0*/  @P3 LDG.E R0, desc[UR48][R6.64] ;  /* 0x0000003006003981 */ /* 0x000362000c1e1900 */
[----:B0-----:R-:W-:Y:S01]  /*b6b0*/  ISETP.NE.AND P0, PT, R11, 0x1, PT ;  /* 0x000000010b00780c */ /* 0x001fe20003f05270 */
[----:B------:R-:W-:Y:S01]  /*b6c0*/  UMOV UR4, URZ ;  /* 0x0000003f00047c82 */ /* 0x000fe20008000000 */
[----:B------:R-:W-:Y:S01]  /*b6d0*/  USHF.R.S32.HI UR10, URZ, 0x1f, UR40 ;  /* 0x0000001f3f0a7899 */ /* 0x000fe20008011428 */
[----:B------:R-:W-:-:S10]  /*b6e0*/  ISETP.GE.AND P1, PT, R194, 0x80, PT ;  /* 0x00000080c200780c */ /* 0x000fd40003f26270 */
[----:B------:R-:W0:Y:S01]  /*b6f0*/  @P0 LDC R9, c[0x0][0xbec] ;  /* 0x0002fb00ff090b82 */ /* 0x000e220000000800 */
[----:B--2---:R-:W-:-:S13]  /*b700*/  @P2 R2UR UR4, R3 ;  /* 0x00000000030422ca */ /* 0x004fda00000e0000 */
[----:B------:R-:W-:Y:S01]  /*b710*/  USHF.R.S32.HI UR9, URZ, 0x1f, UR4 ;  /* 0x0000001f3f097899 */ /* 0x000fe20008011404 */
[----:B01----:R-:W-:Y:S11]  /*b720*/  @P3 BRA `(.L_x_317) ;  /* 0x0000000000103947 */ /* 0x003ff60003800000 */
[----:B------:R-:W-:Y:S05]  /*b730*/  @!P2 BRA `(.L_x_317) ;  /* 0x00000000000ca947 */ /* 0x000fea0003800000 */
[----:B------:R-:W2:Y:S04]  /*b740*/  LDG.E R3, desc[UR48][R4.64] ;  /* 0x0000003004037981 */ /* 0x000ea8000c1e1900 */
[----:B-----5:R-:W2:Y:S02]  /*b750*/  LDG.E R0, desc[UR48][R4.64+0x4] ;  /* 0x0000043004007981 */ /* 0x020ea4000c1e1900 */
[----:B--2---:R-:W-:-:S07]  /*b760*/  IMAD.IADD R0, R0, 0x1, -R3 ;  /* 0x0000000100007824 */ /* 0x004fce00078e0a03 */
.L_x_317:
[----:B------:R-:W-:Y:S01]  /*b770*/  USEL UR36, UR36, URZ, !UP0 ;  /* 0x0000003f24247287 */ /* 0x000fe2000c000000 */
[----:B------:R-:W-:Y:S01]  /*b780*/  BSSY B1, `(.L_x_318) ;  /* 0x000002d000017945 */ /* 0x000fe20003800000 */
[----:B------:R-:W-:-:S03]  /*b790*/  USEL UR37, UR37, URZ, !UP0 ;  /* 0x0000003f25257287 */ /* 0x000fc6000c000000 */
[----:B------:R-:W-:Y:S09]  /*b7a0*/  @P1 BRA `(.L_x_319) ;  /* 0x0000000000a81947 */ /* 0x000ff20003800000 */
[----:B------:R-:W0:Y:S01]  /*b7b0*/  S2R R4, SR_TID.X ;  /* 0x0000000000047919 */ /* 0x000e220000002100 */
[----:B------:R-:W1:Y:S01]  /*b7c0*/  LDC R6, c[0x0][0xbe8] ;  /* 0x0002fa00ff067b82 */ /* 0x000e620000000800 */
[----:B------:R-:W-:-:S04]  /*b7d0*/  IMAD.U32 R3, RZ, RZ, UR39 ;  /* 0x00000027ff037e24 */ /* 0x000fc8000f8e00ff */
[----:B0-----:R-:W-:Y:S02]  /*b7e0*/  IMAD R3, R3, 0x80, R4 ;  /* 0x0000008003037824 */ /* 0x001fe400078e0204 */
[----:B-1---5:R-:W-:Y:S02]  /*b7f0*/  IMAD R4, R0, R6, RZ ;  /* 0x0000000600047224 */ /* 0x022fe400078e02ff */
[----:B------:R-:W-:-:S05]  /*b800*/  VIADD R5, R3, 0xffffff80 ;  /* 0xffffff8003057836 */ /* 0x000fca0000000000 */
[----:B------:R-:W-:-:S13]  /*b810*/  ISETP.GE.AND P1, PT, R5, R4, PT ;  /* 0x000000040500720c */ /* 0x000fda0003f26270 */
[----:B------:R-:W-:Y:S05]  /*b820*/  @P1 BRA `(.L_x_319) ;  /* 0x0000000000881947 */ /* 0x000fea0003800000 */
[----:B------:R-:W-:Y:S01]  /*b830*/  ISETP.NE.AND P1, PT, R6, 0x1, PT ;  /* 0x000000010600780c */ /* 0x000fe20003f25270 */
[----:B------:R-:W-:Y:S01]  /*b840*/  ULDC.64 UR12, c[0x0][0xb90] ;  /* 0x0002e400000c7ab9 */ /* 0x000fe20000000a00 */
[----:B------:R-:W-:Y:S01]  /*b850*/  UMOV UR6, UR4 ;  /* 0x0000000400067c82 */ /* 0x000fe20008000000 */
[----:B------:R-:W-:Y:S01]  /*b860*/  UIMAD UR8, UR10, UR12, URZ ;  /* 0x0000000c0a0872a4 */ /* 0x000fe2000f8e023f */
[----:B------:R-:W-:Y:S02]  /*b870*/  UMOV UR7, UR9 ;  /* 0x0000000900077c82 */ /* 0x000fe40008000000 */
[----:B------:R-:W-:Y:S02]  /*b880*/  UIMAD.WIDE.U32 UR6, UR40, UR12, UR6 ;  /* 0x0000000c280672a5 */ /* 0x000fe4000f8e0006 */
[----:B------:R-:W-:-:S03]  /*b890*/  UIMAD UR8, UR40, UR13, UR8 ;  /* 0x0000000d280872a4 */ /* 0x000fc6000f8e0208 */
[----:B------:R-:W-:Y:S02]  /*b8a0*/  ULDC.64 UR12, c[0x0][0xb98] ;  /* 0x0002e600000c7ab9 */ /* 0x000fe40000000a00 */
[----:B------:R-:W0:Y:S01]  /*b8b0*/  @P1 LDC R4, c[0x0][0xbec] ;  /* 0x0002fb00ff041b82 */ /* 0x000e220000000800 */
[----:B------:R-:W-:Y:S02]  /*b8c0*/  UIADD3 UR7, UR7, UR8, URZ ;  /* 0x0000000807077290 */ /* 0x000fe4000fffe03f */
[----:B------:R-:W-:Y:S02]  /*b8d0*/  UIMAD UR8, UR37, UR12, URZ ;  /* 0x0000000c250872a4 */ /* 0x000fe4000f8e023f */
[----:B------:R-:W-:Y:S02]  /*b8e0*/  UIMAD.WIDE.U32 UR6, UR36, UR12, UR6 ;  /* 0x0000000c240672a5 */ /* 0x000fe4000f8e0006 */
[----:B------:R-:W-:Y:S01]  /*b8f0*/  UIMAD UR8, UR36, UR13, UR8 ;  /* 0x0000000d240872a4 */ /* 0x000fe2000f8e0208 */
[----:B------:R-:W1:Y:S02]  /*b900*/  @P1 LDC R8, c[0x0][0xbf0] ;  /* 0x0002fc00ff081b82 */ /* 0x000e640000000800 */
[----:B------:R-:W-:Y:S01]  /*b910*/  ULDC.64 UR12, c[0x0][0xb88] ;  /* 0x0002e200000c7ab9 */ /* 0x000fe20000000a00 */
[----:B0-----:R-:W-:-:S04]  /*b920*/  @P1 IMAD.HI.U32 R3, R5, R4, RZ ;  /* 0x0000000405031227 */ /* 0x001fc800078e00ff */
[----:B------:R-:W-:Y:S01]  /*b930*/  IMAD.MOV.U32 R4, RZ, RZ, R5 ;  /* 0x000000ffff047224 */ /* 0x000fe200078e0005 */
[----:B-1----:R-:W-:Y:S01]  /*b940*/  @P1 SHF.R.U32.HI R4, RZ, R8, R3 ;  /* 0x00000008ff041219 */ /* 0x002fe20000011603 */
[----:B------:R-:W-:-:S04]  /*b950*/  IMAD.U32 R8, RZ, RZ, UR8 ;  /* 0x00000008ff087e24 */ /* 0x000fc8000f8e00ff */
[----:B------:R-:W-:-:S04]  /*b960*/  IMAD.MOV R3, RZ, RZ, -R4 ;  /* 0x000000ffff037224 */ /* 0x000fc800078e0a04 */
[----:B------:R-:W-:Y:S01]  /*b970*/  IMAD R3, R6, R3, R5 ;  /* 0x0000000306037224 */ /* 0x000fe200078e0205 */
[----:B------:R-:W-:Y:S02]  /*b980*/  SHF.R.S32.HI R5, RZ, 0x1f, R4 ;  /* 0x0000001fff057819 */ /* 0x000fe40000011404 */
[----:B------:R-:W-:Y:S02]  /*b990*/  IADD3 R4, P1, R4, UR6, RZ ;  /* 0x0000000604047c10 */ /* 0x000fe4000ff3e0ff */
[----:B------:R-:W-:Y:S02]  /*b9a0*/  SHF.R.S32.HI R6, RZ, 0x1f, R3 ;  /* 0x0000001fff067819 */ /* 0x000fe40000011403 */
[----:B------:R-:W-:Y:S01]  /*b9b0*/  IADD3.X R5, R5, UR7, R8, P1, !PT ;  /* 0x0000000705057c10 */ /* 0x000fe20008ffe408 */
[----:B------:R-:W-:Y:S02]  /*b9c0*/  ULDC.64 UR6, c[0x0][0xb50] ;  /* 0x0002d40000067ab9 */ /* 0x000fe40000000a00 */
[----:B------:R-:W-:-:S02]  /*b9d0*/  IMAD R6, R6, UR12, RZ ;  /* 0x0000000c06067c24 */ /* 0x000fc4000f8e02ff */
[----:B------:R-:W-:-:S04]  /*b9e0*/  IMAD.WIDE.U32 R4, R3, UR12, R4 ;  /* 0x0000000c03047c25 */ /* 0x000fc8000f8e0004 */
[----:B------:R-:W-:Y:S01]  /*b9f0*/  IMAD R7, R3, UR13, R6 ;  /* 0x0000000d03077c24 */ /* 0x000fe2000f8e0206 */
[----:B------:R-:W-:-:S03]  /*ba00*/  LEA R6, P1, R4, UR6, 0x2 ;  /* 0x0000000604067c11 */ /* 0x000fc6000f8210ff */
[----:B------:R-:W-:-:S05]  /*ba10*/  IMAD.IADD R3, R5, 0x1, R7 ;  /* 0x0000000105037824 */ /* 0x000fca00078e0207 */
[----:B------:R-:W-:Y:S01]  /*ba20*/  LEA.HI.X R7, R4, UR7, R3, 0x2, P1 ;  /* 0x0000000704077c11 */ /* 0x000fe200088f1403 */
[----:B------:R-:W-:-:S05]  /*ba30*/  IMAD.MOV.U32 R3, RZ, RZ, -0x800000 ;  /* 0xff800000ff037424 */ /* 0x000fca00078e00ff */
[----:B------:R0:W-:Y:S02]  /*ba40*/  STG.E desc[UR48][R6.64], R3 ;  /* 0x0000000306007986 */ /* 0x0001e4000c101930 */
.L_x_319:
[----:B------:R-:W-:Y:S05]  /*ba50*/  BSYNC B1 ;  /* 0x0000000000017941 */ /* 0x000fea0003800000 */
.L_x_318:
[----:B------:R-:W1:Y:S01]  /*ba60*/  @P0 LDC R5, c[0x0][0xbf0] ;  /* 0x0002fc00ff050b82 */ /* 0x000e620000000800 */
[----:B------:R-:W-:Y:S01]  /*ba70*/  ULDC.64 UR12, c[0x0][0xaa0] ;  /* 0x0002a800000c7ab9 */ /* 0x000fe20000000a00 */
[----:B0-----:R-:W-:Y:S01]  /*ba80*/  IMAD R3, R17, 0x20, R18 ;  /* 0x0000002011037824 */ /* 0x001fe200078e0212 */
[----:B------:R-:W-:Y:S01]  /*ba90*/  UIMAD UR8, UR9, UR12, URZ ;  /* 0x0000000c090872a4 */ /* 0x000fe2000f8e023f */
[----:B------:R-:W-:Y:S01]  /*baa0*/  IMAD.U32 R8, RZ, RZ, UR39 ;  /* 0x00000027ff087e24 */ /* 0x000fe2000f8e00ff */
[----:B------:R-:W-:Y:S01]  /*bab0*/  UIMAD.WIDE.U32 UR6, UR4, UR12, URZ ;  /* 0x0000000c040672a5 */ /* 0x000fe2000f8e003f */
[----:B------:R-:W-:Y:S01]  /*bac0*/  IMAD.U32 R13, RZ, RZ, UR39 ;  /* 0x00000027ff0d7e24 */ /* 0x000fe2000f8e00ff */
[----:B------:R-:W-:Y:S01]  /*bad0*/  UIMAD UR8, UR4, UR13, UR8 ;  /* 0x0000000d040872a4 */ /* 0x000fe2000f8e0208 */
[----:B------:R-:W-:Y:S01]  /*bae0*/  IMAD R8, R8, 0x80, R3 ;  /* 0x0000008008087824 */ /* 0x000fe200078e0203 */
[----:B------:R-:W-:Y:S01]  /*baf0*/  BSSY B1, `(.L_x_320) ;  /* 0x0000036000017945 */ /* 0x000fe20003800000 */
[----:B------:R-:W-:Y:S01]  /*bb00*/  ULDC.64 UR12, c[0x0][0xae8] ;  /* 0x0002ba00000c7ab9 */ /* 0x000fe20000000a00 */
[----:B------:R-:W-:Y:S01]  /*bb10*/  UIADD3 UR7, UR7, UR8, URZ ;  /* 0x0000000807077290 */ /* 0x000fe2000fffe03f */
[----:B------:R-:W-:Y:S01]  /*bb20*/  @P0 IMAD.HI.U32 R4, R8, R9, RZ ;  /* 0x0000000908040227 */ /* 0x000fe200078e00ff */
[----:B------:R-:W-:-:S02]  /*bb30*/  UIMAD UR4, UR10, UR12, URZ ;  /* 0x0000000c0a0472a4 */ /* 0x000fc4000f8e023f */
[----:B------:R-:W-:Y:S01]  /*bb40*/  UIMAD.WIDE.U32 UR6, UR40, UR12, UR6 ;  /* 0x0000000c280672a5 */ /* 0x000fe2000f8e0006 */
[----:B------:R-:W-:Y:S01]  /*bb50*/  IMAD.MOV.U32 R3, RZ, RZ, R8 ;  /* 0x000000ffff037224 */ /* 0x000fe200078e0008 */
[----:B------:R-:W-:Y:S01]  /*bb60*/  UIMAD UR4, UR40, UR13, UR4 ;  /* 0x0000000d280472a4 */ /* 0x000fe2000f8e0204 */
[----:B------:R-:W-:-:S03]  /*bb70*/  ULDC.64 UR8, c[0x0][0xaf0] ;  /* 0x0002bc0000087ab9 */ /* 0x000fc60000000a00 */
[----:B------:R-:W-:Y:S02]  /*bb80*/  UIADD3 UR7, UR7, UR4, URZ ;  /* 0x0000000407077290 */ /* 0x000fe4000fffe03f */
[----:B------:R-:W-:Y:S01]  /*bb90*/  UIMAD UR4, UR37, UR8, URZ ;  /* 0x00000008250472a4 */ /* 0x000fe2000f8e023f */
[----:B-1----:R-:W-:Y:S01]  /*bba0*/  @P0 SHF.R.U32.HI R3, RZ, R5, R4 ;  /* 0x00000005ff030219 */ /* 0x002fe20000011604 */
[----:B------:R-:W-:Y:S02]  /*bbb0*/  UIMAD.WIDE.U32 UR6, UR36, UR8, UR6 ;  /* 0x00000008240672a5 */ /* 0x000fe4000f8e0006 */
[----:B------:R-:W-:Y:S01]  /*bbc0*/  UIMAD UR4, UR36, UR9, UR4 ;  /* 0x00000009240472a4 */ /* 0x000fe2000f8e0204 */
[--C-:B------:R-:W-:Y:S01]  /*bbd0*/  SHF.R.S32.HI R4, RZ, 0x1f, R3.reuse ;  /* 0x0000001fff047819 */ /* 0x100fe20000011403 */
[----:B------:R-:W-:Y:S01]  /*bbe0*/  IMAD.MOV R7, RZ, RZ, -R3 ;  /* 0x000000ffff077224 */ /* 0x000fe200078e0a03 */
[----:B------:R-:W-:Y:S01]  /*bbf0*/  ULDC.64 UR8, c[0x0][0xae0] ;  /* 0x0002b80000087ab9 */ /* 0x000fe20000000a00 */
[----:B------:R-:W-:-:S02]  /*bc00*/  UIADD3 UR4, UR7, UR4, URZ ;  /* 0x0000000407047290 */ /* 0x000fc4000fffe03f */
[----:B------:R-:W-:Y:S02]  /*bc10*/  IMAD.U32 R5, RZ, RZ, UR7 ;  /* 0x00000007ff057e24 */ /* 0x000fe4000f8e00ff */
[----:B------:R-:W-:Y:S02]  /*bc20*/  IMAD R6, R4, UR8, RZ ;  /* 0x0000000804067c24 */ /* 0x000fe4000f8e02ff */
[----:B------:R-:W-:Y:S01]  /*bc30*/  IMAD.U32 R4, RZ, RZ, UR6 ;  /* 0x00000006ff047e24 */ /* 0x000fe2000f8e00ff */
[----:B------:R-:W-:Y:S01]  /*bc40*/  ULDC.64 UR6, c[0x0][0xad8] ;  /* 0x0002b60000067ab9 */ /* 0x000fe20000000a00 */
[----:B------:R-:W-:Y:S02]  /*bc50*/  IMAD.U32 R5, RZ, RZ, UR4 ;  /* 0x00000004ff057e24 */ /* 0x000fe4000f8e00ff */
[----:B------:R-:W-:Y:S02]  /*bc60*/  IMAD R7, R11, R7, R8 ;  /* 0x000000070b077224 */ /* 0x000fe400078e0208 */
[----:B------:R-:W-:-:S02]  /*bc70*/  IMAD R9, R3, UR9, R6 ;  /* 0x0000000903097c24 */ /* 0x000fc4000f8e0206 */
[----:B------:R-:W-:Y:S01]  /*bc80*/  IMAD.WIDE.U32 R4, R3, UR8, R4 ;  /* 0x0000000803047c25 */ /* 0x000fe2000f8e0004 */
[----:B------:R-:W-:-:S03]  /*bc90*/  SHF.R.S32.HI R3, RZ, 0x1f, R7 ;  /* 0x0000001fff037819 */ /* 0x000fc60000011407 */
[----:B------:R-:W-:Y:S02]  /*bca0*/  IMAD.IADD R5, R5, 0x1, R9 ;  /* 0x0000000105057824 */ /* 0x000fe400078e0209 */
[----:B------:R-:W-:Y:S02]  /*bcb0*/  IMAD R6, R3, UR6, RZ ;  /* 0x0000000603067c24 */ /* 0x000fe4000f8e02ff */
[----:B------:R-:W-:Y:S02]  /*bcc0*/  IMAD R8, R13, 0x80, R18 ;  /* 0x000000800d087824 */ /* 0x000fe400078e0212 */
[----:B-----5:R-:W-:Y:S02]  /*bcd0*/  IMAD R11, R0, R11, RZ ;  /* 0x0000000b000b7224 */ /* 0x020fe400078e02ff */
[C---:B------:R-:W-:Y:S02]  /*bce0*/  IMAD R3, R7.reuse, UR7, R6 ;  /* 0x0000000707037c24 */ /* 0x040fe4000f8e0206 */
[----:B------:R-:W-:Y:S01]  /*bcf0*/  IMAD.WIDE.U32 R4, R7, UR6, R4 ;  /* 0x0000000607047c25 */ /* 0x000fe2000f8e0004 */
[----:B------:R-:W-:Y:S01]  /*bd00*/  ISETP.GE.AND P2, PT, R8, R11, PT ;  /* 0x0000000b0800720c */ /* 0x000fe20003f46270 */
[----:B------:R-:W-:-:S02]  /*bd10*/  ULDC.64 UR6, c[0x0][0xa80] ;  /* 0x0002a00000067ab9 */ /* 0x000fc40000000a00 */
[----:B------:R-:W-:Y:S01]  /*bd20*/  IMAD.IADD R3, R5, 0x1, R3 ;  /* 0x0000000105037824 */ /* 0x000fe200078e0203 */
[----:B------:R-:W-:Y:S01]  /*bd30*/  LEA R6, P3, R4, UR6, 0x1 ;  /* 0x0000000604067c11 */ /* 0x000fe2000f8608ff */
[----:B------:R-:W-:-:S03]  /*bd40*/  VIADD R0, R8, 0x20 ;  /* 0x0000002008007836 */ /* 0x000fc60000000000 */
[----:B------:R-:W-:Y:S01]  /*bd50*/  LEA.HI.X R3, R4, UR7, R3, 0x1, P3 ;  /* 0x0000000704037c11 */ /* 0x000fe200098f0c03 */
[----:B------:R0:W1:Y:S01]  /*bd60*/  SHFL.IDX PT, R7, R6, RZ, 0x181f ;  /* 0x00181fff06077589 */ /* 0x00006200000e0000 */
[-C--:B------:R-:W-:Y:S01]  /*bd70*/  ISETP.GE.AND P1, PT, R0, R11.reuse, PT ;  /* 0x0000000b0000720c */ /* 0x080fe20003f26270 */
[----:B------:R-:W-:Y:S02]  /*bd80*/  VIADD R0, R8, 0x40 ;  /* 0x0000004008007836 */ /* 0x000fe40000000000 */
[----:B------:R0:W2:Y:S03]  /*bd90*/  SHFL.IDX PT, R5, R3, RZ, 0x181f ;  /* 0x00181fff03057589 */ /* 0x0000a600000e0000 */
[----:B------:R-:W-:Y:S01]  /*bda0*/  ISETP.GE.AND P0, PT, R0, R11, PT ;  /* 0x0000000b0000720c */ /* 0x000fe20003f06270 */
[----:B------:R-:W-:-:S12]  /*bdb0*/  @P2 BRA `(.L_x_321) ;  /* 0x0000000000242947 */ /* 0x000fd80003800000 */
[----:B------:R-:W-:Y:S02]  /*bdc0*/  ULDC UR4, c[0x0][0xac8] ;  /* 0x0002b20000047ab9 */ /* 0x000fe40000000800 */
[----:B------:R-:W-:Y:S02]  /*bdd0*/  ISETP.GE.AND P4, PT, R2, UR4, PT ;  /* 0x0000000402007c0c */ /* 0x000fe4000bf86270 */
[----:B------:R-:W-:-:S11]  /*bde0*/  ISETP.GE.AND P5, PT, R16, UR4, PT ;  /* 0x0000000410007c0c */ /* 0x000fd6000bfa6270 */
[-C--:B-1----:R-:W-:Y:S02]  /*bdf0*/  @!P4 LEA R12, P2, R2, R7.reuse, 0x1 ;  /* 0x00000007020cc211 */ /* 0x082fe400078408ff */
[----:B------:R-:W-:Y:S02]  /*be00*/  @!P5 LEA R4, P3, R16, R7, 0x1 ;  /* 0x000000071004d211 */ /* 0x000fe400078608ff */
[-C--:B--2---:R-:W-:Y:S02]  /*be10*/  @!P4 LEA.HI.X R13, R2, R5.reuse, R193, 0x1, P2 ;  /* 0x00000005020dc211 */ /* 0x084fe400010f0cc1 */
[----:B------:R-:W-:-:S03]  /*be20*/  @!P5 LEA.HI.X R5, R16, R5, R192, 0x1, P3 ;  /* 0x000000051005d211 */ /* 0x000fc600018f0cc0 */
[----:B------:R3:W-:Y:S04]  /*be30*/  @!P4 ST.E.128 desc[UR48][R12.64], RZ ;  /* 0x000000ff0c00c985 */ /* 0x0007e8000c101d30 */
[----:B------:R3:W-:Y:S02]  /*be40*/  @!P5 ST.E.128 desc[UR48][R4.64], RZ ;  /* 0x000000ff0400d985 */ /* 0x0007e4000c101d30 */
.L_x_321:
[----:B------:R-:W-:Y:S05]  /*be50*/  BSYNC B1 ;  /* 0x0000000000017941 */ /* 0x000fea0003800000 */
.L_x_320:
[----:B--23--:R2:W3:Y:S01]  /*be60*/  SHFL.IDX PT, R5, R3, 0x1, 0x181f ;  /* 0x00381f0003057f89 */ /* 0x00c4e200000e0000 */
[----:B------:R-:W-:Y:S03]  /*be70*/  BSSY B1, `(.L_x_322) ;  /* 0x000000c000017945 */ /* 0x000fe60003800000 */
[----:B-1----:R2:W1:Y:S01]  /*be80*/  SHFL.IDX PT, R7, R6, 0x1, 0x181f ;  /* 0x00381f0006077f89 */ /* 0x00246200000e0000 */
[----:B------:R-:W-:Y:S05]  /*be90*/  @P1 BRA `(.L_x_323) ;  /* 0x0000000000241947 */ /* 0x000fea0003800000 */
[----:B------:R-:W-:Y:S02]  /*bea0*/  ULDC UR4, c[0x0][0xac8] ;  /* 0x0002b20000047ab9 */ /* 0x000fe40000000800 */
[----:B------:R-:W-:Y:S02]  /*beb0*/  ISETP.GE.AND P3, PT, R2, UR4, PT ;  /* 0x0000000402007c0c */ /* 0x000fe4000bf66270 */
[----:B------:R-:W-:-:S11]  /*bec0*/  ISETP.GE.AND P4, PT, R16, UR4, PT ;  /* 0x0000000410007c0c */ /* 0x000fd6000bf86270 */
[-C--:B-1----:R-:W-:Y:S02]  /*bed0*/  @!P3 LEA R12, P1, R2, R7.reuse, 0x1 ;  /* 0x00000007020cb211 */ /* 0x082fe400078208ff */
[----:B------:R-:W-:Y:S02]  /*bee0*/  @!P4 LEA R4, P2, R16, R7, 0x1 ;  /* 0x000000071004c211 */ /* 0x000fe400078408ff */
[-C--:B---3--:R-:W-:Y:S02]  /*bef0*/  @!P3 LEA.HI.X R13, R2, R5.reuse, R193, 0x1, P1 ;  /* 0x00000005020db211 */ /* 0x088fe400008f0cc1 */
[----:B------:R-:W-:-:S03]  /*bf00*/  @!P4 LEA.HI.X R5, R16, R5, R192, 0x1, P2 ;  /* 0x000000051005c211 */ /* 0x000fc600010f0cc0 */
[----:B------:R4:W-:Y:S04]  /*bf10*/  @!P3 ST.E.128 desc[UR48][R12.64], RZ ;  /* 0x000000ff0c00b985 */ /* 0x0009e8000c101d30 */
[----:B------:R4:W-:Y:S02]  /*bf20*/  @!P4 ST.E.128 desc[UR48][R4.64], RZ ;  /* 0x000000ff0400c985 */ /* 0x0009e4000c101d30 */
.L_x_323:
[----:B------:R-:W-:Y:S05]  /*bf30*/  BSYNC B1 ;  /* 0x0000000000017941 */ /* 0x000fea0003800000 */
.L_x_322:
[----:B---34-:R3:W4:Y:S01]  /*bf40*/  SHFL.IDX PT, R5, R3, 0x2, 0x181f ;  /* 0x00581f0003057f89 */ /* 0x01872200000e0000 */
        /* <DEDUP_REMOVED lines=8> */
[-C--:B----4-:R-:W-:Y:S02]  /*bfd0*/  @!P2 LEA.HI.X R13, R2, R5.reuse, R193, 0x1, P0 ;  /* 0x00000005020da211 */ /* 0x090fe400000f0cc1 */
[----:B------:R-:W-:-:S03]  /*bfe0*/  @!P3 LEA.HI.X R5, R16, R5, R192, 0x1, P1 ;  /* 0x000000051005b211 */ /* 0x000fc600008f0cc0 */
[----:B------:R1:W-:Y:S04]  /*bff0*/  @!P2 ST.E.128 desc[UR48][R12.64], RZ ;  /* 0x000000ff0c00a985 */ /* 0x0003e8000c101d30 */
[----:B------:R1:W-:Y:S02]  /*c000*/  @!P3 ST.E.128 desc[UR48][R4.64], RZ ;  /* 0x000000ff0400b985 */ /* 0x0003e4000c101d30 */
.L_x_325:
[----:B------:R-:W-:Y:S05]  /*c010*/  BSYNC B1 ;  /* 0x0000000000017941 */ /* 0x000fea0003800000 */
.L_x_324:
[----:B------:R-:W-:Y:S01]  /*c020*/  VIADD R0, R8, 0x60 ;  /* 0x0000006008007836 */ /* 0x000fe20000000000 */
[----:B0-23--:R-:W0:Y:S04]  /*c030*/  SHFL.IDX PT, R3, R3, 0x3, 0x181f ;  /* 0x00781f0003037f89 */ /* 0x00de2800000e0000 */
[----:B------:R-:W-:Y:S01]  /*c040*/  ISETP.GE.AND P0, PT, R0, R11, PT ;  /* 0x0000000b0000720c */ /* 0x000fe20003f06270 */
[----:B-1--4-:R1:W2:-:S12]  /*c050*/  SHFL.IDX PT, R5, R6, 0x3, 0x181f ;  /* 0x00781f0006057f89 */ /* 0x01229800000e0000 */
[----:B-1----:R-:W-:Y:S05]  /*c060*/  @P0 BRA `(.L_x_316) ;  /* 0x0000000000240947 */ /* 0x002fea0003800000 */
[----:B------:R-:W-:Y:S02]  /*c070*/  ULDC UR4, c[0x0][0xac8] ;  /* 0x0002b20000047ab9 */ /* 0x000fe40000000800 */
[----:B------:R-:W-:Y:S02]  /*c080*/  ISETP.GE.AND P2, PT, R2, UR4, PT ;  /* 0x0000000402007c0c */ /* 0x000fe4000bf46270 */
[----:B------:R-:W-:-:S11]  /*c090*/  ISETP.GE.AND P3, PT, R16, UR4, PT ;  /* 0x0000000410007c0c */ /* 0x000fd6000bf66270 */
[-C--:B--2---:R-:W-:Y:S02]  /*c0a0*/  @!P2 LEA R6, P0, R2, R5.reuse, 0x1 ;  /* 0x000000050206a211 */ /* 0x084fe400078008ff */
[----:B------:R-:W-:Y:S02]  /*c0b0*/  @!P3 LEA R4, P1, R16, R5, 0x1 ;  /* 0x000000051004b211 */ /* 0x000fe400078208ff */
[-C--:B0-----:R-:W-:Y:S02]  /*c0c0*/  @!P2 LEA.HI.X R7, R2, R3.reuse, R193, 0x1, P0 ;  /* 0x000000030207a211 */ /* 0x081fe400000f0cc1 */
[----:B------:R-:W-:-:S03]  /*c0d0*/  @!P3 LEA.HI.X R5, R16, R3, R192, 0x1, P1 ;  /* 0x000000031005b211 */ /* 0x000fc600008f0cc0 */
[----:B------:R1:W-:Y:S04]  /*c0e0*/  @!P2 ST.E.128 desc[UR48][R6.64], RZ ;  /* 0x000000ff0600a985 */ /* 0x0003e8000c101d30 */
[----:B------:R1:W-:Y:S02]  /*c0f0*/  @!P3 ST.E.128 desc[UR48][R4.64], RZ ;  /* 0x000000ff0400b985 */ /* 0x0003e4000c101d30 */
.L_x_316:
[----:B------:R-:W-:Y:S05]  /*c100*/  BSYNC B0 ;  /* 0x0000000000007941 */ /* 0x000fea0003800000 */
.L_x_307:
[----:B------:R-:W-:Y:S02]  /*c110*/  ULDC UR4, c[0x0][0xc3c] ;  /* 0x00030f0000047ab9 */ /* 0x000fe40000000800 */
[----:B------:R-:W-:-:S13]  /*c120*/  ISETP.GE.AND P0, PT, R51, UR4, PT ;  /* 0x0000000433007c0c */ /* 0x000fda000bf06270 */
[----:B------:R-:W-:Y:S05]  /*c130*/  @!P0 BRA `(.L_x_326) ;  /* 0xffffff4c00388947 */ /* 0x000fea000383ffff */
[----:B------:R-:W-:Y:S05]  /*c140*/  EXIT ;  /* 0x000000000000794d */ /* 0x000fea0003800000 */
.L_x_281:
[----:B------:R-:W-:-:S08]  /*c150*/  NOP ;  /* 0x0000000000007918 */ /* 0x000fd00000000000 */
[----:B------:R-:W0:-:S00]  /*c160*/  USETMAXREG.DEALLOC.CTAPOOL 0x18 ;  /* 0x00000018000079c8 */ /* 0x000e0000080e0500 */
[----:B0-----:R-:W2:Y:S01]  /*c170*/  LDL.LU R2, [R1+0x8] ;  /* 0x0000080001027983 */ /* 0x001ea20000300800 */
[----:B------:R-:W-:-:S06]  /*c180*/  LOP3.LUT R0, R0, 0x3, RZ, 0xc0, !PT ;  /* 0x0000000300007812 */ /* 0x000fcc00078ec0ff */
[----:B------:R-:W0:Y:S02]  /*c190*/  SHFL.IDX PT, R0, R0, RZ, 0x1f ;  /* 0x00001fff00007589 */ /* 0x000e2400000e0000 */
[----:B0-----:R-:W-:Y:S01]  /*c1a0*/  ISETP.NE.AND P0, PT, R0, RZ, PT ;  /* 0x000000ff0000720c */ /* 0x001fe20003f05270 */
[----:B------:R-:W-:Y:S01]  /*c1b0*/  IMAD.MOV.U32 R0, RZ, RZ, RZ ;  /* 0x000000ffff007224 */ /* 0x000fe200078e00ff */
[----:B--2---:R-:W-:-:S11]  /*c1c0*/  LOP3.LUT R2, R2, 0xfffffffd, RZ, 0xc0, !PT ;  /* 0xfffffffd02027812 */ /* 0x004fd600078ec0ff */
[----:B------:R-:W-:-:S05]  /*c1d0*/  @P0 LOP3.LUT R2, R2, 0x2, RZ, 0xfc, !PT ;  /* 0x0000000202020812 */ /* 0x000fca00078efcff */
[----:B------:R0:W-:Y:S01]  /*c1e0*/  STL [R1+0x8], R2 ;  /* 0x0000080201007387 */ /* 0x0001e20000100800 */
[----:B------:R-:W-:Y:S05]  /*c1f0*/  @!P0 BRA `(.L_x_327) ;  /* 0x00000000002c8947 */ /* 0x000fea0003800000 */
[----:B------:R-:W1:Y:S08]  /*c200*/  S2UR UR5, SR_CgaCtaId ;  /* 0x00000000000579c3 */ /* 0x000e700000008800 */
[----:B------:R-:W-:Y:S06]  /*c210*/  BAR.SYNC.DEFER_BLOCKING 0x5, 0x180 ;  /* 0x0146000000007b1d */ /* 0x000fec0000010000 */
[----:B------:R-:W-:-:S02]  /*c220*/  UMOV UR4, 0x400 ;  /* 0x0000040000047882 */ /* 0x000fc40000000000 */
[----:B-1----:R-:W-:-:S09]  /*c230*/  ULEA UR4, UR5, UR4, 0x18 ;  /* 0x0000000405047291 */ /* 0x002fd2000f8ec03f */
[----:B------:R-:W1:Y:S04]  /*c240*/  LDS.128 R4, [UR4+0x298d0] ;  /* 0x0298d004ff047984 */ /* 0x000e680008000c00 */
[----:B-1----:R1:W-:Y:S01]  /*c250*/  STL [R1+0x14], R5 ;  /* 0x0000140501007387 */ /* 0x0023e20000100800 */
[----:B------:R-:W-:Y:S02]  /*c260*/  R2UR UR45, R7 ;  /* 0x00000000072d72ca */ /* 0x000fe400000e0000 */
[----:B------:R-:W-:Y:S01]  /*c270*/  R2UR UR36, R6 ;  /* 0x00000000062472ca */ /* 0x000fe200000e0000 */
[----:B------:R1:W-:Y:S01]  /*c280*/  STL [R1+0x10], R4 ;  /* 0x0000100401007387 */ /* 0x0003e20000100800 */
[----:B------:R-:W-:Y:S06]  /*c290*/  BAR.ARV 0x4, 0x180 ;  /* 0x0106000000007b1d */ /* 0x000fec0000002000 */
[----:B------:R-:W-:Y:S07]  /*c2a0*/  BRA `(.L_x_328) ;  /* 0x0000000800247947 */ /* 0x000fee0003800000 */
.L_x_327:
[----:B0-----:R-:W0:Y:S01]  /*c2b0*/  S2R R2, SR_TID.X ;  /* 0x0000000000027919 */ /* 0x001e220000002100 */
[----:B------:R-:W-:Y:S01]  /*c2c0*/  ULDC UR4, c[0x0][0xc3c] ;  /* 0x00030f0000047ab9 */ /* 0x000fe20000000800 */
[----:B------:R-:W1:Y:S01]  /*c2d0*/  LDC R9, c[0x0][0xc38] ;  /* 0x00030e00ff097b82 */ /* 0x000e620000000800 */
[----:B0-----:R-:W-:-:S04]  /*c2e0*/  LOP3.LUT R5, R2, 0x1f, RZ, 0xc0, !PT ;  /* 0x0000001f02057812 */ /* 0x001fc800078ec0ff */
[----:B------:R-:W-:-:S04]  /*c2f0*/  ISETP.NE.AND P0, PT, R5, 0x1f, PT ;  /* 0x0000001f0500780c */ /* 0x000fc80003f05270 */
[----:B------:R-:W-:-:S13]  /*c300*/  ISETP.GE.OR P1, PT, R5, UR4, !P0 ;  /* 0x0000000405007c0c */ /* 0x000fda000c726670 */
[----:B------:R-:W0:Y:S02]  /*c310*/  @!P1 LDC.64 R2, c[0x0][0xc80] ;  /* 0x00032000ff029b82 */ /* 0x000e240000000a00 */
[----:B0-----:R-:W-:-:S05]  /*c320*/  @!P1 IMAD.WIDE.U32 R2, R5, 0x4, R2 ;  /* 0x0000000405029825 */ /* 0x001fca00078e0002 */
[----:B------:R-:W2:Y:S01]  /*c330*/  @!P1 LDG.E R0, desc[UR48][R2.64] ;  /* 0x0000003002009981 */ /* 0x000ea2000c1e1900 */
[C---:B------:R-:W-:Y:S01]  /*c340*/  ISETP.NE.AND P1, PT, R5.reuse, RZ, PT ;  /* 0x000000ff0500720c */ /* 0x040fe20003f25270 */
[----:B------:R-:W-:Y:S01]  /*c350*/  UMOV UR45, URZ ;  /* 0x0000003f002d7c82 */ /* 0x000fe20008000000 */
[C---:B------:R-:W-:Y:S02]  /*c360*/  ISETP.GE.U32.AND P2, PT, R5.reuse, 0x2, PT ;  /* 0x000000020500780c */ /* 0x040fe40003f46070 */
[C---:B------:R-:W-:Y:S02]  /*c370*/  ISETP.GE.U32.AND P3, PT, R5.reuse, 0x4, PT ;  /* 0x000000040500780c */ /* 0x040fe40003f66070 */
[C---:B------:R-:W-:Y:S02]  /*c380*/  ISETP.GE.U32.AND P4, PT, R5.reuse, 0x8, PT ;  /* 0x000000080500780c */ /* 0x040fe40003f86070 */
[----:B------:R-:W-:Y:S01]  /*c390*/  ISETP.GE.U32.AND P5, PT, R5, 0x10, PT ;  /* 0x000000100500780c */ /* 0x000fe20003fa6070 */
[----:B--2---:R-:W0:Y:S02]  /*c3a0*/  SHFL.UP PT, R4, R0, 0x1, RZ ;  /* 0x0420000000047989 */ /* 0x004e2400000e00ff */
[----:B0-----:R-:W-:-:S05]  /*c3b0*/  SEL R7, R4, RZ, P1 ;  /* 0x000000ff04077207 */ /* 0x001fca0000800000 */
[----:B------:R-:W-:-:S05]  /*c3c0*/  IMAD.IADD R7, R0, 0x1, R7 ;  /* 0x0000000100077824 */ /* 0x000fca00078e0207 */
[----:B------:R-:W0:Y:S02]  /*c3d0*/  SHFL.UP PT, R4, R7, 0x2, RZ ;  /* 0x0440000007047989 */ /* 0x000e2400000e00ff */
[----:B0-----:R-:W-:-:S05]  /*c3e0*/  SEL R4, R4, RZ, P2 ;  /* 0x000000ff04047207 */ /* 0x001fca0001000000 */
[----:B------:R-:W-:-:S05]  /*c3f0*/  IMAD.IADD R4, R7, 0x1, R4 ;  /* 0x0000000107047824 */ /* 0x000fca00078e0204 */
[----:B------:R-:W0:Y:S02]  /*c400*/  SHFL.UP PT, R6, R4, 0x4, RZ ;  /* 0x0480000004067989 */ /* 0x000e2400000e00ff */
[----:B0-----:R-:W-:-:S05]  /*c410*/  SEL R3, R6, RZ, P3 ;  /* 0x000000ff06037207 */ /* 0x001fca0001800000 */
[----:B------:R-:W-:Y:S02]  /*c420*/  IMAD.IADD R3, R4, 0x1, R3 ;  /* 0x0000000104037824 */ /* 0x000fe400078e0203 */
[----:B------:R-:W0:Y:S03]  /*c430*/  S2R R4, SR_CTAID.X ;  /* 0x0000000000047919 */ /* 0x000e260000002500 */
[----:B------:R-:W2:Y:S02]  /*c440*/  SHFL.UP PT, R2, R3, 0x8, RZ ;  /* 0x0500000003027989 */ /* 0x000ea400000e00ff */
[----:B--2---:R-:W-:-:S05]  /*c450*/  SEL R2, R2, RZ, P4 ;  /* 0x000000ff02027207 */ /* 0x004fca0002000000 */
[----:B------:R-:W-:-:S05]  /*c460*/  IMAD.IADD R8, R3, 0x1, R2 ;  /* 0x0000000103087824 */ /* 0x000fca00078e0202 */
[----:B------:R-:W2:Y:S02]  /*c470*/  SHFL.UP PT, R2, R8, 0x10, RZ ;  /* 0x0600000008027989 */ /* 0x000ea400000e00ff */
[----:B--2---:R-:W-:-:S05]  /*c480*/  SEL R7, R2, RZ, P5 ;  /* 0x000000ff02077207 */ /* 0x004fca0002800000 */
[----:B------:R-:W-:-:S05]  /*c490*/  IMAD.IADD R2, R8, 0x1, R7 ;  /* 0x0000000108027824 */ /* 0x000fca00078e0207 */
[----:B------:R-:W1:Y:S02]  /*c4a0*/  SHFL.IDX PT, R6, R2, 0x1f, 0x1f ;  /* 0x03e01f0002067f89 */ /* 0x000e6400000e0000 */
[----:B-1----:R-:W-:Y:S02]  /*c4b0*/  IMAD R7, R6, R9, RZ ;  /* 0x0000000906077224 */ /* 0x002fe400078e02ff */
[----:B------:R-:W-:Y:S02]  /*c4c0*/  IMAD.MOV.U32 R6, RZ, RZ, RZ ;  /* 0x000000ffff067224 */ /* 0x000fe400078e00ff */
[----:B------:R-:W-:Y:S01]  /*c4d0*/  IMAD.MOV.U32 R10, RZ, RZ, R7 ;  /* 0x000000ffff0a7224 */ /* 0x000fe200078e0007 */
[----:B0-----:R-:W-:-:S13]  /*c4e0*/  ISETP.GT.AND P6, PT, R7, R4, PT ;  /* 0x000000040700720c */ /* 0x001fda0003fc4270 */
[----:B------:R-:W-:Y:S05]  /*c4f0*/  @P6 BRA `(.L_x_329) ;  /* 0x0000000000a46947 */ /* 0x000fea0003800000 */
[----:B------:R-:W-:Y:S01]  /*c500*/  IMAD.MOV.U32 R7, RZ, RZ, R10 ;  /* 0x000000ffff077224 */ /* 0x000fe200078e000a */
[----:B------:R-:W-:Y:S01]  /*c510*/  UMOV UR45, URZ ;  /* 0x0000003f002d7c82 */ /* 0x000fe20008000000 */
[----:B------:R-:W-:Y:S01]  /*c520*/  ULDC UR6, c[0x0][0xc3c] ;  /* 0x00030f0000067ab9 */ /* 0x000fe20000000800 */
[----:B------:R-:W-:-:S05]  /*c530*/  ULDC UR5, c[0x0][0xc3c] ;  /* 0x00030f0000057ab9 */ /* 0x000fca0000000800 */
.L_x_333:
[----:B------:R-:W-:-:S03]  /*c540*/  UIADD3 UR4, UR45, 0x1f, URZ ;  /* 0x0000001f2d047890 */ /* 0x000fc6000fffe03f */
[----:B------:R-:W-:Y:S01]  /*c550*/  UMOV UR45, UR5 ;  /* 0x00000005002d7c82 */ /* 0x000fe20008000000 */
[----:B------:R-:W-:-:S06]  /*c560*/  UISETP.GE.AND UP0, UPT, UR4, UR6, UPT ;  /* 0x000000060400728c */ /* 0x000fcc000bf06270 */
[----:B------:R-:W-:-:S13]  /*c570*/  PLOP3.LUT P6, PT, PT, PT, UP0, 0x40, 0x0 ;  /* 0x000000000000781c */ /* 0x000fda0003fce808 */
[----:B------:R-:W-:Y:S05]  /*c580*/  @!P6 BRA `(.L_x_330) ;  /* 0x000000040034e947 */ /* 0x000fea0003800000 */
[----:B------:R-:W-:Y:S01]  /*c590*/  UMOV UR45, UR4 ;  /* 0x00000004002d7c82 */ /* 0x000fe20008000000 */
[----:B------:R-:W-:Y:S01]  /*c5a0*/  BSSY B0, `(.L_x_331) ;  /* 0x0000008000007945 */ /* 0x000fe20003800000 */
[----:B------:R-:W-:Y:S02]  /*c5b0*/  VIADD R9, R5, UR45 ;  /* 0x0000002d05097c36 */ /* 0x000fe40008000000 */
[----:B------:R-:W-:-:S03]  /*c5c0*/  IMAD.MOV.U32 R0, RZ, RZ, RZ ;  /* 0x000000ffff007224 */ /* 0x000fc600078e00ff */
[----:B------:R-:W-:-:S13]  /*c5d0*/  ISETP.GE.OR P6, PT, R9, UR6, !P0 ;  /* 0x0000000609007c0c */ /* 0x000fda000c7c6670 */
[----:B------:R-:W-:Y:S05]  /*c5e0*/  @P6 BRA `(.L_x_332) ;  /* 0x00000000000c6947 */ /* 0x000fea0003800000 */
[----:B------:R-:W0:Y:S02]  /*c5f0*/  LDC.64 R2, c[0x0][0xc80] ;  /* 0x00032000ff027b82 */ /* 0x000e240000000a00 */
[----:B0-----:R-:W-:-:S05]  /*c600*/  IMAD.WIDE R2, R9, 0x4, R2 ;  /* 0x0000000409027825 */ /* 0x001fca00078e0202 */
[----:B------:R0:W5:Y:S02]  /*c610*/  LDG.E R0, desc[UR48][R2.64] ;  /* 0x0000003002007981 */ /* 0x000164000c1e1900 */
.L_x_332:
[----:B------:R-:W-:Y:S05]  /*c620*/  BSYNC B0 ;  /* 0x0000000000007941 */ /* 0x000fea0003800000 */
.L_x_331:
[----:B0----5:R-:W0:Y:S02]  /*c630*/  SHFL.UP PT, R2, R0, 0x1, RZ ;  /* 0x0420000000027989 */ /* 0x021e2400000e00ff */
[----:B0-----:R-:W-:-:S05]  /*c640*/  SEL R3, R2, RZ, P1 ;  /* 0x000000ff02037207 */ /* 0x001fca0000800000 */
[----:B------:R-:W-:-:S05]  /*c650*/  IMAD.IADD R3, R0, 0x1, R3 ;  /* 0x0000000100037824 */ /* 0x000fca00078e0203 */
[----:B------:R-:W0:Y:S02]  /*c660*/  SHFL.UP PT, R2, R3, 0x2, RZ ;  /* 0x0440000003027989 */ /* 0x000e2400000e00ff */
        /* <DEDUP_REMOVED lines=11> */
[----:B------:R-:W0:Y:S03]  /*c720*/  LDC R9, c[0x0][0xc38] ;  /* 0x00030e00ff097b82 */ /* 0x000e260000000800 */
[----:B------:R-:W0:Y:S02]  /*c730*/  SHFL.IDX PT, R12, R2, 0x1f, 0x1f ;  /* 0x03e01f00020c7f89 */ /* 0x000e2400000e0000 */
[----:B0-----:R-:W-:-:S04]  /*c740*/  IMAD R12, R12, R9, RZ ;  /* 0x000000090c0c7224 */ /* 0x001fc800078e02ff */
[----:B------:R-:W-:-:S05]  /*c750*/  IMAD.IADD R7, R12, 0x1, R7 ;  /* 0x000000010c077824 */ /* 0x000fca00078e0207 */
[----:B------:R-:W-:-:S13]  /*c760*/  ISETP.GT.AND P6, PT, R7, R4, PT ;  /* 0x000000040700720c */ /* 0x000fda0003fc4270 */
[----:B------:R-:W-:Y:S05]  /*c770*/  @!P6 BRA `(.L_x_333) ;  /* 0xfffffffc0070e947 */ /* 0x000fea000383ffff */
[----:B------:R-:W-:-:S07]  /*c780*/  IMAD.MOV.U32 R10, RZ, RZ, R12 ;  /* 0x000000ffff0a7224 */ /* 0x000fce00078e000c */
.L_x_329:
[----:B------:R-:W-:-:S04]  /*c790*/  IMAD.IADD R8, R7, 0x1, -R10 ;  /* 0x0000000107087824 */ /* 0x000fc800078e0a0a */
[----:B------:R-:W-:-:S05]  /*c7a0*/  IMAD R3, R2, R9, R8 ;  /* 0x0000000902037224 */ /* 0x000fca00078e0208 */
[----:B------:R-:W-:-:S13]  /*c7b0*/  ISETP.GT.AND P0, PT, R3, R4, PT ;  /* 0x000000040300720c */ /* 0x000fda0003f04270 */
[----:B------:R-:W-:Y:S02]  /*c7c0*/  VOTEU.ANY UR5, UPT, !P0 ;  /* 0x0000000000057886 */ /* 0x000fe400040e0100 */
[----:B------:R-:W-:Y:S02]  /*c7d0*/  UPOPC UR4, UR5 ;  /* 0x00000005000472bf */ /* 0x000fe40008000000 */
[----:B------:R-:W-:-:S04]  /*c7e0*/  ISETP.NE.AND P0, PT, RZ, UR5, PT ;  /* 0x00000005ff007c0c */ /* 0x000fc8000bf05270 */
[----:B------:R-:W-:-:S05]  /*c7f0*/  IMAD.U32 R11, RZ, RZ, UR4 ;  /* 0x00000004ff0b7e24 */ /* 0x000fca000f8e00ff */
[----:B------:R-:W0:Y:S02]  /*c800*/  SHFL.IDX PT, R0, R0, R11, 0x1f ;  /* 0x00001f0b00007589 */ /* 0x000e2400000e0000 */
[----:B0-----:R-:W-:-:S04]  /*c810*/  IABS R7, R0 ;  /* 0x0000000000077213 */ /* 0x001fc80000000000 */
[----:B------:R-:W0:Y:S08]  /*c820*/  I2F.RP R10, R7 ;  /* 0x00000007000a7306 */ /* 0x000e300000209400 */
[----:B0-----:R-:W0:Y:S02]  /*c830*/  MUFU.RCP R10, R10 ;  /* 0x0000000a000a7308 */ /* 0x001e240000001000 */
[----:B0-----:R-:W-:-:S06]  /*c840*/  VIADD R3, R10, 0xffffffe ;  /* 0x0ffffffe0a037836 */ /* 0x001fcc0000000000 */
[----:B------:R-:W0:Y:S01]  /*c850*/  F2I.FTZ.U32.TRUNC.NTZ R3, R3 ;  /* 0x0000000300037305 */ /* 0x000e22000021f000 */
[----:B------:R-:W-:Y:S05]  /*c860*/  @!P0 BRA `(.L_x_334) ;  /* 0x00000000000c8947 */ /* 0x000fea0003800000 */
[----:B------:R-:W-:-:S06]  /*c870*/  UIADD3 UR5, UR4, -0x1, URZ ;  /* 0xffffffff04057890 */ /* 0x000fcc000fffe03f */
[----:B------:R-:W-:-:S05]  /*c880*/  IMAD.U32 R11, RZ, RZ, UR5 ;  /* 0x00000005ff0b7e24 */ /* 0x000fca000f8e00ff */
[----:B------:R1:W2:Y:S02]  /*c890*/  SHFL.IDX PT, R6, R2, R11, 0x1f ;  /* 0x00001f0b02067589 */ /* 0x0002a400000e0000 */
.L_x_334:
[--C-:B01----:R-:W-:Y:S01]  /*c8a0*/  IMAD.MOV R2, RZ, RZ, -R3.reuse ;  /* 0x000000ffff027224 */ /* 0x103fe200078e0a03 */
[----:B------:R-:W-:Y:S01]  /*c8b0*/  UIADD3 UR45, UR4, UR45, URZ ;  /* 0x0000002d042d7290 */ /* 0x000fe2000fffe03f */
[----:B--2---:R-:W-:Y:S02]  /*c8c0*/  IMAD R6, R6, R9, R8 ;  /* 0x0000000906067224 */ /* 0x004fe400078e0208 */
[----:B------:R-:W-:Y:S02]  /*c8d0*/  IMAD R9, R2, R7, RZ ;  /* 0x0000000702097224 */ /* 0x000fe400078e02ff */
[----:B------:R-:W-:Y:S01]  /*c8e0*/  IMAD.MOV.U32 R2, RZ, RZ, RZ ;  /* 0x000000ffff027224 */ /* 0x000fe200078e00ff */
[----:B------:R1:W-:Y:S03]  /*c8f0*/  STL [R1+0x10], R6 ;  /* 0x0000100601007387 */ /* 0x0003e60000100800 */
[----:B------:R-:W-:-:S04]  /*c900*/  IMAD.HI.U32 R2, R3, R9, R2 ;  /* 0x0000000903027227 */ /* 0x000fc800078e0002 */
[----:B------:R-:W-:Y:S01]  /*c910*/  IMAD.IADD R9, R4, 0x1, -R6 ;  /* 0x0000000104097824 */ /* 0x000fe200078e0a06 */
[----:B------:R-:W-:-:S04]  /*c920*/  IABS R4, R0 ;  /* 0x0000000000047213 */ /* 0x000fc80000000000 */
[----:B------:R-:W-:Y:S01]  /*c930*/  IABS R3, R9 ;  /* 0x0000000900037213 */ /* 0x000fe20000000000 */
[----:B------:R-:W-:-:S04]  /*c940*/  IMAD.MOV R4, RZ, RZ, -R4 ;  /* 0x000000ffff047224 */ /* 0x000fc800078e0a04 */
[----:B------:R-:W-:-:S04]  /*c950*/  IMAD.HI.U32 R2, R2, R3, RZ ;  /* 0x0000000302027227 */ /* 0x000fc800078e00ff */
[----:B------:R-:W-:Y:S01]  /*c960*/  IMAD R4, R2, R4, R3 ;  /* 0x0000000402047224 */ /* 0x000fe200078e0203 */
[----:B------:R-:W-:-:S04]  /*c970*/  LOP3.LUT R3, R9, R0, RZ, 0x3c, !PT ;  /* 0x0000000009037212 */ /* 0x000fc800078e3cff */
[----:B------:R-:W-:Y:S02]  /*c980*/  ISETP.GT.U32.AND P1, PT, R7, R4, PT ;  /* 0x000000040700720c */ /* 0x000fe40003f24070 */
[----:B------:R-:W-:-:S11]  /*c990*/  ISETP.GE.AND P2, PT, R3, RZ, PT ;  /* 0x000000ff0300720c */ /* 0x000fd60003f46270 */
[----:B------:R-:W-:Y:S02]  /*c9a0*/  @!P1 IMAD.IADD R4, R4, 0x1, -R7 ;  /* 0x0000000104049824 */ /* 0x000fe400078e0a07 */
[----:B------:R-:W-:Y:S01]  /*c9b0*/  @!P1 VIADD R2, R2, 0x1 ;  /* 0x0000000102029836 */ /* 0x000fe20000000000 */
[----:B------:R-:W-:Y:S02]  /*c9c0*/  ISETP.NE.AND P1, PT, R0, RZ, PT ;  /* 0x000000ff0000720c */ /* 0x000fe40003f25270 */
[----:B------:R-:W-:-:S13]  /*c9d0*/  ISETP.GE.U32.AND P0, PT, R4, R7, PT ;  /* 0x000000070400720c */ /* 0x000fda0003f06070 */
[----:B------:R-:W-:-:S04]  /*c9e0*/  @P0 VIADD R2, R2, 0x1 ;  /* 0x0000000102020836 */ /* 0x000fc80000000000 */
[----:B------:R-:W-:Y:S01]  /*c9f0*/  @!P2 IMAD.MOV R2, RZ, RZ, -R2 ;  /* 0x000000ffff02a224 */ /* 0x000fe200078e0a02 */
[----:B------:R-:W-:-:S04]  /*ca00*/  @!P1 LOP3.LUT R2, RZ, R0, RZ, 0x33, !PT ;  /* 0x00000000ff029212 */ /* 0x000fc800078e33ff */
[----:B------:R-:W-:Y:S01]  /*ca10*/  R2UR UR36, R2 ;  /* 0x00000000022472ca */ /* 0x000fe200000e0000 */
[----:B------:R-:W-:-:S04]  /*ca20*/  IMAD.MOV R3, RZ, RZ, -R2 ;  /* 0x000000ffff037224 */ /* 0x000fc800078e0a02 */
[----:B------:R-:W-:-:S05]  /*ca30*/  IMAD R0, R0, R3, R9 ;  /* 0x0000000300007224 */ /* 0x000fca00078e0209 */
[----:B------:R1:W-:Y:S01]  /*ca40*/  STL [R1+0x14], R0 ;  /* 0x0000140001007387 */ /* 0x0003e20000100800 */
[----:B------:R-:W-:Y:S05]  /*ca50*/  BRA `(.L_x_335) ;  /* 0x00000000000c7947 */ /* 0x000fea0003800000 */
.L_x_330:
[----:B------:R0:W-:Y:S01]  /*ca60*/  STL [R1+0x10], R4 ;  /* 0x0000100401007387 */ /* 0x0001e20000100800 */
[----:B------:R-:W-:-:S03]  /*ca70*/  UMOV UR36, URZ ;  /* 0x0000003f00247c82 */ /* 0x000fc60008000000 */
[----:B------:R0:W-:Y:S02]  /*ca80*/  STL [R1+0x14], RZ ;  /* 0x000014ff01007387 */ /* 0x0001e40000100800 */
.L_x_335:
[----:B------:R-:W2:Y:S04]  /*ca90*/  LDL R2, [R1+0x14] ;  /* 0x0000140001027983 */ /* 0x000ea80000100800 */
[----:B0-----:R-:W3:Y:S01]  /*caa0*/  LDL R4, [R1+0x10] ;  /* 0x0000100001047983 */ /* 0x001ee20000100800 */
[----:B------:R-:W-:-:S13]  /*cab0*/  ISETP.NE.AND P0, PT, R5, RZ, PT ;  /* 0x000000ff0500720c */ /* 0x000fda0003f05270 */
[----:B------:R-:W0:Y:S01]  /*cac0*/  @!P0 S2R R3, SR_CgaCtaId ;  /* 0x0000000000038919 */ /* 0x000e220000008800 */
[----:B-1----:R-:W-:Y:S01]  /*cad0*/  @!P0 MOV R0, 0x400 ;  /* 0x0000040000008802 */ /* 0x002fe20000000f00 */
[----:B------:R-:W-:Y:S02]  /*cae0*/  IMAD.U32 R6, RZ, RZ, UR36 ;  /* 0x00000024ff067e24 */ /* 0x000fe4000f8e00ff */
[----:B------:R-:W-:Y:S01]  /*caf0*/  IMAD.U32 R7, RZ, RZ, UR45 ;  /* 0x0000002dff077e24 */ /* 0x000fe2000f8e00ff */
[----:B0-----:R-:W-:Y:S01]  /*cb00*/  @!P0 LEA R0, R3, R0, 0x18 ;  /* 0x0000000003008211 */ /* 0x001fe200078ec0ff */
[----:B--2---:R-:W-:-:S05]  /*cb10*/  IMAD.MOV.U32 R5, RZ, RZ, R2 ;  /* 0x000000ffff057224 */ /* 0x004fca00078e0002 */
[----:B---3--:R2:W-:Y:S01]  /*cb20*/  @!P0 STS.128 [R0+0x298d0], R4 ;  /* 0x0298d00400008388 */ /* 0x0085e20000000c00 */
[----:B------:R-:W-:Y:S06]  /*cb30*/  BAR.ARV 0x5, 0x180 ;  /* 0x0146000000007b1d */ /* 0x000fec0000002000 */
.L_x_328:
[----:B--2---:R-:W-:Y:S01]  /*cb40*/  IMAD.MOV.U32 R0, RZ, RZ, 0x1 ;  /* 0x00000001ff007424 */ /* 0x004fe200078e00ff */
[----:B------:R-:W-:Y:S01]  /*cb50*/  ULDC UR4, c[0x0][0xc3c] ;  /* 0x00030f0000047ab9 */ /* 0x000fe20000000800 */
[----:B------:R2:W-:Y:S01]  /*cb60*/  STL [R1+0x24], RZ ;  /* 0x000024ff01007387 */ /* 0x0005e20000100800 */
[----:B------:R-:W-:Y:S01]  /*cb70*/  UISETP.GE.AND UP0, UPT, UR45, UR4, UPT ;  /* 0x000000042d00728c */ /* 0x000fe2000bf06270 */
[----:B------:R-:W-:Y:S02]  /*cb80*/  IMAD.MOV.U32 R18, RZ, RZ, RZ ;  /* 0x000000ffff127224 */ /* 0x000fe400078e00ff */
[----:B------:R2:W-:Y:S03]  /*cb90*/  STL [R1], R0 ;  /* 0x0000000001007387 */ /* 0x0005e60000100800 */
[----:B------:R-:W-:-:S13]  /*cba0*/  PLOP3.LUT P0, PT, PT, PT, UP0, 0x80, 0x0 ;  /* 0x000000000000781c */ /* 0x000fda0003f0f008 */
[----:B--2---:R-:W-:Y:S05]  /*cbb0*/  @P0 BRA `(.L_x_336) ;  /* 0x0000004400200947 */ /* 0x004fea0003800000 */
[----:B------:R-:W2:Y:S01]  /*cbc0*/  S2R R11, SR_TID.X ;  /* 0x00000000000b7919 */ /* 0x000ea20000002100 */
[----:B------:R-:W3:Y:S01]  /*cbd0*/  S2UR UR5, SR_CgaCtaId ;  /* 0x00000000000579c3 */ /* 0x000ee20000008800 */
[----:B------:R-:W-:Y:S01]  /*cbe0*/  UMOV UR4, 0x400 ;  /* 0x0000040000047882 */ /* 0x000fe20000000000 */
[----:B------:R-:W-:Y:S01]  /*cbf0*/  IMAD.MOV.U32 R18, RZ, RZ, RZ ;  /* 0x000000ffff127224 */ /* 0x000fe200078e00ff */
[----:B------:R-:W-:Y:S01]  /*cc00*/  ULDC UR43, c[0x0][0xc] ;  /* 0x00000300002b7ab9 */ /* 0x000fe20000000800 */
[----:B------:R-:W-:Y:S02]  /*cc10*/  ULOP3.LUT UR39, UR38, 0x1, URZ, 0xfc, !UPT ;  /* 0x0000000126277892 */ /* 0x000fe4000f8efc3f */
[----:B------:R-:W-:Y:S01]  /*cc20*/  ULOP3.LUT UR44, UR38, 0x2, URZ, 0xfc, !UPT ;  /* 0x00000002262c7892 */ /* 0x000fe2000f8efc3f */
[----:B------:R-:W-:Y:S01]  /*cc30*/  ULDC.64 UR52, c[0x0][0x198] ;  /* 0x0000660000347ab9 */ /* 0x000fe20000000a00 */
[----:B---3--:R-:W-:-:S06]  /*cc40*/  ULEA UR4, UR5, UR4, 0x18 ;  /* 0x0000000405047291 */ /* 0x008fcc000f8ec03f */
[----:B------:R-:W-:Y:S01]  /*cc50*/  IMAD.U32 R17, RZ, RZ, UR4 ;  /* 0x00000004ff117e24 */ /* 0x000fe2000f8e00ff */
[C---:B--2---:R-:W-:Y:S01]  /*cc60*/  LOP3.LUT R10, R11.reuse, 0x7f, RZ, 0xc0, !PT ;  /* 0x0000007f0b0a7812 */ /* 0x044fe200078ec0ff */
[C---:B-1----:R-:W-:Y:S01]  /*cc70*/  IMAD.SHL.U32 R4, R11.reuse, 0x80, RZ ;  /* 0x000000800b047824 */ /* 0x042fe200078e00ff */
[C---:B------:R-:W-:Y:S01]  /*cc80*/  LOP3.LUT P0, RZ, R11.reuse, 0x4, RZ, 0xc0, !PT ;  /* 0x000000040bff7812 */ /* 0x040fe2000780c0ff */
[C---:B------:R-:W-:Y:S01]  /*cc90*/  IMAD.SHL.U32 R3, R11.reuse, 0x10, RZ ;  /* 0x000000100b037824 */ /* 0x040fe200078e00ff */
[----:B------:R-:W-:Y:S01]  /*cca0*/  SHF.R.U32.HI R5, RZ, 0x5, R10 ;  /* 0x00000005ff057819 */ /* 0x000fe2000001160a */
[C---:B0-----:R-:W-:Y:S01]  /*ccb0*/  IMAD.SHL.U32 R2, R11.reuse, 0x20, RZ ;  /* 0x000000200b027824 */ /* 0x041fe200078e00ff */
[----:B------:R-:W-:Y:S01]  /*ccc0*/  LOP3.LUT R6, R4, 0x380, RZ, 0xc0, !PT ;  /* 0x0000038004067812 */ /* 0x000fe200078ec0ff */
[----:B------:R-:W-:Y:S01]  /*ccd0*/  IMAD.SHL.U32 R8, R11, 0x4, RZ ;  /* 0x000000040b087824 */ /* 0x000fe200078e00ff */
[----:B------:R-:W-:Y:S01]  /*cce0*/  LOP3.LUT R0, R3, 0x1b0, RZ, 0xc0, !PT ;  /* 0x000001b003007812 */ /* 0x000fe200078ec0ff */
[----:B------:R-:W-:-:S02]  /*ccf0*/  IMAD.SHL.U32 R7, R5, 0x200, RZ ;  /* 0x0000020005077824 */ /* 0x000fc400078e00ff */
[----:B------:R-:W-:Y:S02]  /*cd00*/  IMAD R6, R5, 0x10, R6 ;  /* 0x0000001005067824 */ /* 0x000fe400078e0206 */
[----:B------:R-:W-:Y:S01]  /*cd10*/  IMAD.SHL.U32 R5, R11, 0x2, RZ ;  /* 0x000000020b057824 */ /* 0x000fe200078e00ff */
[----:B------:R-:W-:-:S04]  /*cd20*/  LOP3.LUT R9, R7, 0x60, R2, 0xf8, !PT ;  /* 0x0000006007097812 */ /* 0x000fc800078ef802 */
[----:B------:R-:W-:Y:S02]  /*cd30*/  LOP3.LUT R0, R0, 0x30, R5, 0x78, !PT ;  /* 0x0000003000007812 */ /* 0x000fe400078e7805 */
[----:B------:R-:W-:-:S04]  /*cd40*/  LOP3.LUT R5, R7, 0x40, R3, 0xf8, !PT ;  /* 0x0000004007057812 */ /* 0x000fc800078ef803 */
[----:B------:R-:W-:Y:S02]  /*cd50*/  LOP3.LUT R0, R5, R0, RZ, 0xfc, !PT ;  /* 0x0000000005007212 */ /* 0x000fe400078efcff */
[----:B------:R-:W-:-:S04]  /*cd60*/  LOP3.LUT R5, R2, 0x80, RZ, 0xc0, !PT ;  /* 0x0000008002057812 */ /* 0x000fc800078ec0ff */
[----:B------:R-:W-:-:S04]  /*cd70*/  LOP3.LUT R5, R5, 0x10, R11, 0xf8, !PT ;  /* 0x0000001005057812 */ /* 0x000fc800078ef80b */
[----:B------:R-:W-:Y:S02]  /*cd80*/  LOP3.LUT R7, R5, 0x10, R8, 0x78, !PT ;  /* 0x0000001005077812 */ /* 0x000fe400078e7808 */
[----:B------:R-:W-:Y:S02]  /*cd90*/  LOP3.LUT R5, R6, 0x70, R3, 0x78, !PT ;  /* 0x0000007006057812 */ /* 0x000fe400078e7803 */
[----:B------:R-:W-:Y:S02]  /*cda0*/  LOP3.LUT R6, R9, 0x100, R2, 0xf8, !PT ;  /* 0x0000010009067812 */ /* 0x000fe400078ef802 */
[----:B------:R-:W-:Y:S02]  /*cdb0*/  LOP3.LUT R5, R5, 0xc00, R4, 0xf8, !PT ;  /* 0x00000c0005057812 */ /* 0x000fe400078ef804 */
[----:B------:R-:W-:-:S03]  /*cdc0*/  LOP3.LUT R4, R6, R7, RZ, 0xfc, !PT ;  /* 0x0000000706047212 */ /* 0x000fc600078efcff */
[----:B------:R0:W-:Y:S04]  /*cdd0*/  STL [R1+0x1c], R5 ;  /* 0x00001c0501007387 */ /* 0x0001e80000100800 */
[----:B------:R1:W-:Y:S01]  /*cde0*/  STL [R1+0x18], R4 ;  /* 0x0000180401007387 */ /* 0x0003e20000100800 */
[----:B0-----:R-:W-:Y:S02]  /*cdf0*/  SHF.R.U32.HI R5, RZ, 0x2, R10 ;  /* 0x00000002ff057819 */ /* 0x001fe4000001160a */
[----:B-1----:R-:W-:Y:S01]  /*ce00*/  LOP3.LUT R4, R3, 0x30, RZ, 0xc0, !PT ;  /* 0x0000003003047812 */ /* 0x002fe200078ec0ff */
[----:B------:R-:W-:-:S05]  /*ce10*/  IMAD.MOV.U32 R3, RZ, RZ, 0x40 ;  /* 0x00000040ff037424 */ /* 0x000fca00078e00ff */
[----:B------:R-:W-:Y:S02]  /*ce20*/  SEL R6, R3, 0xffffffc0, !P0 ;  /* 0xffffffc003067807 */ /* 0x000fe40004000000 */
[----:B------:R-:W-:Y:S01]  /*ce30*/  LOP3.LUT R3, R5, 0x60, R2, 0xf8, !PT ;  /* 0x0000006005037812 */ /* 0x000fe200078ef802 */
[----:B------:R-:W-:Y:S02]  /*ce40*/  IMAD.IADD R2, R17, 0x1, R0 ;  /* 0x0000000111027824 */ /* 0x000fe400078e0200 */
[----:B------:R-:W-:-:S03]  /*ce50*/  IMAD.MOV.U32 R0, RZ, RZ, 0x1 ;  /* 0x00000001ff007424 */ /* 0x000fc600078e00ff */
[----:B------:R0:W-:Y:S04]  /*ce60*/  STL [R1+0x20], R2 ;  /* 0x0000200201007387 */ /* 0x0001e80000100800 */
[----:B------:R1:W-:Y:S04]  /*ce70*/  STL [R1], R0 ;  /* 0x0000000001007387 */ /* 0x0003e80000100800 */
[----:B------:R2:W-:Y:S01]  /*ce80*/  STL [R1+0x24], RZ ;  /* 0x000024ff01007387 */ /* 0x0005e20000100800 */
[C---:B0-----:R-:W-:Y:S02]  /*ce90*/  LOP3.LUT R2, R4.reuse, 0x40, RZ, 0xfc, !PT ;  /* 0x0000004004027812 */ /* 0x041fe400078efcff */
[----:B-1----:R-:W-:-:S07]  /*cea0*/  LOP3.LUT R0, R4, 0x80, RZ, 0xfc, !PT ;  /* 0x0000008004007812 */ /* 0x002fce00078efcff */
.L_x_407:
[----:B------:R-:W-:Y:S01]  /*ceb0*/  ULDC.64 UR4, c[0x0][0xc88] ;  /* 0x0003220000047ab9 */ /* 0x000fe20000000a00 */
[----:B------:R-:W-:Y:S01]  /*cec0*/  ULDC.64 UR6, c[0x0][0xa18] ;  /* 0x0002860000067ab9 */ /* 0x000fe20000000a00 */
[----:B------:R-:W-:-:S06]  /*ced0*/  UIMAD.WIDE UR4, UR45, 0x4, UR4 ;  /* 0x000000042d0478a5 */ /* 0x000fcc000f8e0204 */
[----:B------:R-:W-:Y:S02]  /*cee0*/  IMAD.U32 R2, RZ, RZ, UR4 ;  /* 0x00000004ff027e24 */ /* 0x000fe4000f8e00ff */
[----:B------:R-:W-:Y:S01]  /*cef0*/  IMAD.U32 R3, RZ, RZ, UR5 ;  /* 0x00000005ff037e24 */ /* 0x000fe2000f8e00ff */
[----:B------:R-:W-:Y:S01]  /*cf00*/  UISETP.NE.U32.AND UP0, UPT, UR6, URZ, UPT ;  /* 0x0000003f0600728c */ /* 0x000fe2000bf05070 */
[----:B------:R-:W-:-:S03]  /*cf10*/  ULDC.64 UR4, c[0x0][0xa28] ;  /* 0x00028a0000047ab9 */ /* 0x000fc60000000a00 */
[----:B------:R-:W3:Y:S01]  /*cf20*/  LDG.E R2, desc[UR48][R2.64] ;  /* 0x0000003002027981 */ /* 0x000ee2000c1e1900 */
[----:B------:R-:W-:Y:S02]  /*cf30*/  UISETP.NE.AND.EX UP0, UPT, UR7, URZ, UPT, UP0 ;  /* 0x0000003f0700728c */ /* 0x000fe4000bf05300 */
[----:B------:R-:W-:Y:S01]  /*cf40*/  UISETP.NE.U32.AND UP1, UPT, UR4, URZ, UPT ;  /* 0x0000003f0400728c */ /* 0x000fe2000bf25070 */
[----:B------:R-:W-:-:S03]  /*cf50*/  ULDC UR8, c[0x0][0x288] ;  /* 0x0000a20000087ab9 */ /* 0x000fc60000000800 */
[----:B------:R-:W-:Y:S01]  /*cf60*/  UISETP.NE.AND.EX UP1, UPT, UR5, URZ, UPT, UP1 ;  /* 0x0000003f0500728c */ /* 0x000fe2000bf25310 */
[----:B------:R-:W-:Y:S01]  /*cf70*/  PLOP3.LUT P3, PT, PT, PT, UP0, 0x80, 0x0 ;  /* 0x000000000000781c */ /* 0x000fe20003f6f008 */
[----:B------:R-:W-:-:S04]  /*cf80*/  IMAD.U32 R19, RZ, RZ, UR8 ;  /* 0x00000008ff137e24 */ /* 0x000fc8000f8e00ff */
[----:B------:R-:W-:Y:S02]  /*cf90*/  PLOP3.LUT P2, PT, PT, PT, UP1, 0x80, 0x0 ;  /* 0x000000000000781c */ /* 0x000fe40003f4f018 */
[----:B---3--:R-:W-:-:S13]  /*cfa0*/  R2UR UR46, R2 ;  /* 0x00000000022e72ca */ /* 0x008fda00000e0000 */
[----:B------:R-:W-:Y:S02]  /*cfb0*/  USHF.R.S32.HI UR50, URZ, 0x1f, UR46 ;  /* 0x0000001f3f327899 */ /* 0x000fe4000801142e */
[----:B------:R-:W-:Y:S02]  /*cfc0*/  USHF.L.U32 UR47, UR46, 0x2, URZ ;  /* 0x000000022e2f7899 */ /* 0x000fe4000800063f */
[----:B------:R-:W-:Y:S02]  /*cfd0*/  USHF.L.U64.HI UR51, UR46, 0x2, UR50 ;  /* 0x000000022e337899 */ /* 0x000fe40008010232 */
[----:B------:R-:W-:Y:S02]  /*cfe0*/  @UP0 UIADD3 UR6, UP3, UR47, UR6, URZ ;  /* 0x000000062f060290 */ /* 0x000fe4000ff7e03f */
[----:B------:R-:W-:Y:S02]  /*cff0*/  @UP1 ULEA UR4, UP2, UR46, UR4, 0x2 ;  /* 0x000000042e041291 */ /* 0x000fe4000f84103f */
[----:B------:R-:W-:-:S02]  /*d000*/  @UP0 UIADD3.X UR7, UR51, UR7, URZ, UP3, !UPT ;  /* 0x0000000733070290 */ /* 0x000fc40009ffe43f */
[----:B------:R-:W-:Y:S01]  /*d010*/  @UP1 ULEA.HI.X UR5, UR46, UR5, UR50, 0x2, UP2 ;  /* 0x000000052e051291 */ /* 0x000fe200090f1432 */
[----:B------:R-:W-:-:S03]  /*d020*/  IMAD.U32 R2, RZ, RZ, UR6 ;  /* 0x00000006ff027e24 */ /* 0x000fc6000f8e00ff */
[----:B------:R-:W-:Y:S01]  /*d030*/  IMAD.U32 R3, RZ, RZ, UR7 ;  /* 0x00000007ff037e24 */ /* 0x000fe2000f8e00ff */
[----:B------:R-:W-:-:S04]  /*d040*/  ULDC.64 UR6, c[0x0][0xa08] ;  /* 0x0002820000067ab9 */ /* 0x000fc80000000a00 */
[----:B0-----:R0:W5:Y:S01]  /*d050*/  @P3 LDG.E R19, desc[UR48][R2.64] ;  /* 0x0000003002133981 */ /* 0x001162000c1e1900 */
[----:B------:R-:W-:Y:S01]  /*d060*/  ISETP.NE.U32.AND P1, PT, RZ, UR6, PT ;  /* 0x00000006ff007c0c */ /* 0x000fe2000bf25070 */
[----:B------:R-:W-:Y:S01]  /*d070*/  UIADD3 UR6, UP1, UR47, UR6, URZ ;  /* 0x000000062f067290 */ /* 0x000fe2000ff3e03f */
[----:B0-----:R-:W-:Y:S02]  /*d080*/  IMAD.U32 R2, RZ, RZ, UR4 ;  /* 0x00000004ff027e24 */ /* 0x001fe4000f8e00ff */
[----:B------:R-:W-:Y:S01]  /*d090*/  IMAD.U32 R3, RZ, RZ, UR5 ;  /* 0x00000005ff037e24 */ /* 0x000fe2000f8e00ff */
[----:B------:R-:W-:Y:S02]  /*d0a0*/  ULDC.64 UR4, c[0x0][0xa00] ;  /* 0x0002800000047ab9 */ /* 0x000fe40000000a00 */
[----:B------:R-:W-:Y:S01]  /*d0b0*/  ISETP.NE.U32.AND P0, PT, RZ, UR4, PT ;  /* 0x00000004ff007c0c */ /* 0x000fe2000bf05070 */
[----:B------:R-:W-:Y:S01]  /*d0c0*/  UIADD3 UR4, UP0, UR47, UR4, URZ ;  /* 0x000000042f047290 */ /* 0x000fe2000ff1e03f */
[----:B------:R-:W-:Y:S01]  /*d0d0*/  ISETP.NE.AND.EX P1, PT, RZ, UR7, PT, P1 ;  /* 0x00000007ff007c0c */ /* 0x000fe2000bf25310 */
[----:B-1----:R0:W3:Y:S01]  /*d0e0*/  @P2 LDG.E R7, desc[UR48][R2.64] ;  /* 0x0000003002072981 */ /* 0x0020e2000c1e1900 */
[----:B------:R-:W-:Y:S01]  /*d0f0*/  ISETP.NE.AND.EX P0, PT, RZ, UR5, PT, P0 ;  /* 0x00000005ff007c0c */ /* 0x000fe2000bf05300 */
[----:B------:R-:W-:Y:S01]  /*d100*/  UIADD3.X UR5, UR51, UR5, URZ, UP0, !UPT ;  /* 0x0000000533057290 */ /* 0x000fe200087fe43f */
[----:B------:R-:W-:Y:S01]  /*d110*/  IMAD.U32 R4, RZ, RZ, UR6 ;  /* 0x00000006ff047e24 */ /* 0x000fe2000f8e00ff */
[----:B------:R-:W-:Y:S01]  /*d120*/  UIADD3.X UR7, UR51, UR7, URZ, UP1, !UPT ;  /* 0x0000000733077290 */ /* 0x000fe20008ffe43f */
[----:B0-----:R-:W-:-:S03]  /*d130*/  IMAD.U32 R2, RZ, RZ, UR4 ;  /* 0x00000004ff027e24 */ /* 0x001fc6000f8e00ff */
[----:B------:R-:W-:Y:S02]  /*d140*/  IMAD.U32 R3, RZ, RZ, UR5 ;  /* 0x00000005ff037e24 */ /* 0x000fe4000f8e00ff */
[----:B------:R-:W-:-:S04]  /*d150*/  IMAD.U32 R5, RZ, RZ, UR7 ;  /* 0x00000007ff057e24 */ /* 0x000fc8000f8e00ff */
[----:B------:R0:W5:Y:S04]  /*d160*/  @P0 LDG.E R0, desc[UR48][R2.64] ;  /* 0x0000003002000981 */ /* 0x000168000c1e1900 */
[----:B------:R0:W5:Y:S01]  /*d170*/  @P1 LDG.E R6, desc[UR48][R4.64] ;  /* 0x0000003004061981 */ /* 0x000162000c1e1900 */
[----:B------:R-:W-:Y:S01]  /*d180*/  UMOV UR41, URZ ;  /* 0x0000003f00297c82 */ /* 0x000fe20008000000 */
[----:B---3--:R-:W-:Y:S01]  /*d190*/  @P2 R2UR UR41, R7 ;  /* 0x00000000072922ca */ /* 0x008fe200000e0000 */
[----:B0-----:R-:W-:-:S14]  /*d1a0*/  @P3 BRA `(.L_x_337) ;  /* 0x0000000000103947 */ /* 0x001fdc0003800000 */
[----:B------:R-:W-:Y:S05]  /*d1b0*/  @!P0 BRA `(.L_x_337) ;  /* 0x00000000000c8947 */ /* 0x000fea0003800000 */
[----:B-----5:R-:W3:Y:S04]  /*d1c0*/  LDG.E R19, desc[UR48][R2.64] ;  /* 0x0000003002137981 */ /* 0x020ee8000c1e1900 */
[----:B------:R-:W3:Y:S02]  /*d1d0*/  LDG.E R2, desc[UR48][R2.64+0x4] ;  /* 0x0000043002027981 */ /* 0x000ee4000c1e1900 */
[----:B---3--:R-:W-:-:S07]  /*d1e0*/  IMAD.IADD R19, R2, 0x1, -R19 ;  /* 0x0000000102137824 */ /* 0x008fce00078e0a13 */
.L_x_337:
[----:B------:R-:W-:Y:S01]  /*d1f0*/  UMOV UR54, URZ ;  /* 0x0000003f00367c82 */ /* 0x000fe20008000000 */
[----:B-----5:R-:W-:Y:S01]  /*d200*/  @P0 R2UR UR54, R0 ;  /* 0x00000000003602ca */ /* 0x020fe200000e0000 */
[----:B------:R-:W-:Y:S01]  /*d210*/  IMAD.U32 R0, RZ, RZ, UR46 ;  /* 0x0000002eff007e24 */ /* 0x000fe2000f8e00ff */
[----:B------:R-:W-:Y:S01]  /*d220*/  ULDC.64 UR6, c[0x0][0xa20] ;  /* 0x0002880000067ab9 */ /* 0x000fe20000000a00 */
[----:B------:R-:W-:Y:S01]  /*d230*/  UMOV UR42, URZ ;  /* 0x0000003f002a7c82 */ /* 0x000fe20008000000 */
[----:B------:R-:W-:Y:S01]  /*d240*/  ISETP.NE.U32.AND P0, PT, RZ, UR6, PT ;  /* 0x00000006ff007c0c */ /* 0x000fe2000bf05070 */
[----:B------:R-:W-:Y:S01]  /*d250*/  ULDC.64 UR4, c[0x0][0x418] ;  /* 0x0001060000047ab9 */ /* 0x000fe20000000a00 */
[----:B------:R0:W-:Y:S01]  /*d260*/  STL [R1+0x4], R0 ;  /* 0x0000040001007387 */ /* 0x0001e20000100800 */
[----:B------:R-:W-:Y:S01]  /*d270*/  @P1 R2UR UR42, R6 ;  /* 0x00000000062a12ca */ /* 0x000fe200000e0000 */
[----:B------:R-:W-:Y:S01]  /*d280*/  UISETP.NE.U32.AND UP0, UPT, UR4, URZ, UPT ;  /* 0x0000003f0400728c */ /* 0x000fe2000bf05070 */
[----:B------:R-:W-:-:S02]  /*d290*/  ISETP.NE.AND.EX P0, PT, RZ, UR7, PT, P0 ;  /* 0x00000007ff007c0c */ /* 0x000fc4000bf05300 */
[----:B------:R-:W-:Y:S01]  /*d2a0*/  ULDC UR4, c[0x0][0x424] ;  /* 0x0001090000047ab9 */ /* 0x000fe20000000800 */
[----:B------:R-:W-:-:S03]  /*d2b0*/  UISETP.NE.AND.EX UP0, UPT, UR5, URZ, UPT, UP0 ;  /* 0x0000003f0500728c */ /* 0x000fc6000bf05300 */
[----:B------:R-:W-:Y:S01]  /*d2c0*/  ULDC UR5, c[0x0][0x2f0] ;  /* 0x0000bc0000057ab9 */ /* 0x000fe20000000800 */
[----:B------:R-:W-:-:S04]  /*d2d0*/  USEL UR4, UR4, 0x1, UP0 ;  /* 0x0000000104047887 */ /* 0x000fc80008000000 */
[----:B------:R-:W-:Y:S02]  /*d2e0*/  UIMAD UR4, UR4, UR5, URZ ;  /* 0x00000005040472a4 */ /* 0x000fe4000f8e023f */
[----:B------:R-:W-:Y:S01]  /*d2f0*/  UIADD3 UR42, UR42, UR41, URZ ;  /* 0x000000292a2a7290 */ /* 0x000fe2000fffe03f */
[----:B0-----:R-:W-:Y:S11]  /*d300*/  @!P0 BRA `(.L_x_338) ;  /* 0x00000000001c8947 */ /* 0x001ff60003800000 */
[----:B------:R-:W-:-:S04]  /*d310*/  UIADD3 UR4, UP0, UR47, UR6, URZ ;  /* 0x000000062f047290 */ /* 0x000fc8000ff1e03f */
[----:B------:R-:W-:Y:S02]  /*d320*/  UIADD3.X UR5, UR51, UR7, URZ, UP0, !UPT ;  /* 0x0000000733057290 */ /* 0x000fe400087fe43f */
[----:B------:R-:W-:-:S04]  /*d330*/  IMAD.U32 R2, RZ, RZ, UR4 ;  /* 0x00000004ff027e24 */ /* 0x000fc8000f8e00ff */
[----:B------:R-:W-:-:S05]  /*d340*/  IMAD.U32 R3, RZ, RZ, UR5 ;  /* 0x00000005ff037e24 */ /* 0x000fca000f8e00ff */
[----:B------:R-:W3:Y:S02]  /*d350*/  LDG.E R2, desc[UR48][R2.64] ;  /* 0x0000003002027981 */ /* 0x000ee4000c1e1900 */
[----:B---3--:R-:W-:Y:S01]  /*d360*/  R2UR UR4, R2 ;  /* 0x00000000020472ca */ /* 0x008fe200000e0000 */
[----:B------:R-:W-:-:S14]  /*d370*/  BRA `(.L_x_339) ;  /* 0x0000000000187947 */ /* 0x000fdc0003800000 */
.L_x_338:
[----:B------:R-:W-:Y:S05]  /*d380*/  @!P1 BRA `(.L_x_339) ;  /* 0x0000000000149947 */ /* 0x000fea0003800000 */
[----:B------:R-:W3:Y:S04]  /*d390*/  LDG.E R0, desc[UR48][R4.64] ;  /* 0x0000003004007981 */ /* 0x000ee8000c1e1900 */
[----:B------:R-:W4:Y:S01]  /*d3a0*/  LDG.E R4, desc[UR48][R4.64+0x4] ;  /* 0x0000043004047981 */ /* 0x000f22000c1e1900 */
[----:B---3--:R-:W-:Y:S02]  /*d3b0*/  R2UR UR5, R0 ;  /* 0x00000000000572ca */ /* 0x008fe400000e0000 */
[----:B----4-:R-:W-:-:S13]  /*d3c0*/  R2UR UR4, R4 ;  /* 0x00000000040472ca */ /* 0x010fda00000e0000 */
[----:B------:R-:W-:-:S12]  /*d3d0*/  UIADD3 UR4, -UR5, UR4, URZ ;  /* 0x0000000405047290 */ /* 0x000fd8000fffe13f */
.L_x_339:
[----:B------:R-:W-:Y:S01]  /*d3e0*/  UIADD3 UR41, -UR41, UR4, URZ ;  /* 0x0000000429297290 */ /* 0x000fe2000fffe13f */
[----:B------:R-:W-:Y:S03]  /*d3f0*/  BSSY B7, `(.L_x_340) ;  /* 0x0000322000077945 */ /* 0x000fe60003800000 */
[----:B------:R-:W-:Y:S02]  /*d400*/  UIADD3 UR4, UR41, 0x9f, URZ ;  /* 0x0000009f29047890 */ /* 0x000fe4000fffe03f */
[----:B------:R-:W-:Y:S02]  /*d410*/  ISETP.LT.AND P0, PT, RZ, UR41, PT ;  /* 0x00000029ff007c0c */ /* 0x000fe4000bf01270 */
[----:B------:R-:W-:-:S04]  /*d420*/  UIMAD.WIDE UR4, UR4, 0x66666667, URZ ;  /* 0x66666667040478a5 */ /* 0x000fc8000f8e023f */
[----:B------:R-:W-:-:S04]  /*d430*/  USHF.R.U32.HI UR40, URZ, 0x1f, UR5 ;  /* 0x0000001f3f287899 */ /* 0x000fc80008011605 */
[----:B------:R-:W-:-:S03]  /*d440*/  ULEA.HI.SX32 UR40, UR5, UR40, 0x1a ;  /* 0x0000002805287291 */ /* 0x000fc6000f8fd23f */
[----:B------:R-:W-:Y:S09]  /*d450*/  @P0 BRA `(.L_x_341) ;  /* 0x0000000000480947 */ /* 0x000ff20003800000 */
[----:B------:R-:W0:Y:S02]  /*d460*/  S2R R0, SR_TID.X ;  /* 0x0000000000007919 */ /* 0x000e240000002100 */
[----:B0-----:R-:W-:-:S04]  /*d470*/  LOP3.LUT R0, R0, 0x7f, RZ, 0xc0, !PT ;  /* 0x0000007f00007812 */ /* 0x001fc800078ec0ff */
[----:B------:R-:W-:-:S13]  /*d480*/  ISETP.NE.AND P0, PT, R0, RZ, PT ;  /* 0x000000ff0000720c */ /* 0x000fda0003f05270 */
[----:B------:R-:W-:Y:S05]  /*d490*/  @P0 BRA `(.L_x_342) ;  /* 0x00000030005c0947 */ /* 0x000fea0003800000 */
[----:B------:R-:W0:Y:S01]  /*d4a0*/  S2R R3, SR_LANEID ;  /* 0x0000000000037919 */ /* 0x000e220000000000 */
[----:B------:R-:W-:Y:S02]  /*d4b0*/  VOTEU.ANY UR4, UPT, PT ;  /* 0x0000000000047886 */ /* 0x000fe400038e0100 */
[----:B------:R-:W0:Y:S08]  /*d4c0*/  FLO.U32 R0, UR4 ;  /* 0x0000000400007d00 */ /* 0x000e3000080e0000 */
[----:B------:R-:W1:Y:S01]  /*d4d0*/  POPC R5, UR4 ;  /* 0x0000000400057d09 */ /* 0x000e620008000000 */
[----:B0-----:R-:W-:-:S02]  /*d4e0*/  ISETP.EQ.U32.AND P0, PT, R0, R3, PT ;  /* 0x000000030000720c */ /* 0x001fc40003f02070 */
[----:B------:R-:W1:Y:S11]  /*d4f0*/  LDC.64 R2, c[0x0][0xc60] ;  /* 0x00031800ff027b82 */ /* 0x000e760000000a00 */
[----:B-1----:R-:W3:Y:S01]  /*d500*/  @P0 ATOMG.E.ADD.STRONG.GPU PT, R3, desc[UR48][R2.64], R5 ;  /* 0x00000005020309a8 */ /* 0x002ee200081ee1f0 */
[----:B------:R-:W0:Y:S02]  /*d510*/  S2R R4, SR_LTMASK ;  /* 0x0000000000047919 */ /* 0x000e240000003900 */
[----:B0-----:R-:W-:-:S04]  /*d520*/  LOP3.LUT R4, R4, UR4, RZ, 0xc0, !PT ;  /* 0x0000000404047c12 */ /* 0x001fc8000f8ec0ff */
[----:B------:R-:W0:Y:S01]  /*d530*/  POPC R7, R4 ;  /* 0x0000000400077309 */ /* 0x000e220000000000 */
[----:B---3--:R-:W0:Y:S02]  /*d540*/  SHFL.IDX PT, R0, R3, R0, 0x1f ;  /* 0x00001f0003007589 */ /* 0x008e2400000e0000 */
[----:B0-----:R-:W-:-:S05]  /*d550*/  IADD3 R0, R0, UR43, R7 ;  /* 0x0000002b00007c10 */ /* 0x001fca000fffe007 */
[----:B------:R0:W-:Y:S01]  /*d560*/  STL [R1+0x10], R0 ;  /* 0x0000100001007387 */ /* 0x0001e20000100800 */
[----:B------:R-:W-:Y:S05]  /*d570*/  BRA `(.L_x_342) ;  /* 0x0000003000247947 */ /* 0x000fea0003800000 */
.L_x_341:
[----:B------:R-:W-:Y:S01]  /*d580*/  VIADD R0, R17, 0x1a400 ;  /* 0x0001a40011007836 */ /* 0x000fe20000000000 */
[----:B------:R-:W-:Y:S04]  /*d590*/  BSSY B6, `(.L_x_343) ;  /* 0x0000013000067945 */ /* 0x000fe80003800000 */
[----:B------:R-:W-:-:S13]  /*d5a0*/  LOP3.LUT P0, RZ, R0, 0x1bf, RZ, 0xc0, !PT ;  /* 0x000001bf00ff7812 */ /* 0x000fda000780c0ff */
[----:B------:R-:W-:Y:S05]  /*d5b0*/  @!P0 BRA `(.L_x_344) ;  /* 0x0000000000408947 */ /* 0x000fea0003800000 */
[----:B------:R-:W-:Y:S01]  /*d5c0*/  MOV R2, 0x0 ;  /* 0x0000000000027802 */ /* 0x000fe20000000f00 */
[----:B------:R-:W-:Y:S01]  /*d5d0*/  ULDC.64 UR6, c[0x4][0xc8] ;  /* 0x0100320000067ab9 */ /* 0x000fe20000000a00 */
[----:B------:R-:W-:Y:S01]  /*d5e0*/  ULDC.64 UR8, c[0x4][0xd0] ;  /* 0x0100340000087ab9 */ /* 0x000fe20000000a00 */
[----:B------:R-:W-:Y:S01]  /*d5f0*/  ULDC.64 UR4, c[0x4][0x8] ;  /* 0x0100020000047ab9 */ /* 0x000fe20000000a00 */
[----:B------:R-:W-:Y:S02]  /*d600*/  IMAD.U32 R4, RZ, RZ, UR6 ;  /* 0x00000006ff047e24 */ /* 0x000fe4000f8e00ff */
        /* <DEDUP_REMOVED lines=10> */
[----:B0-2---:R-:W-:Y:S05]  /*d6b0*/  CALL.ABS.NOINC R2 ;  /* 0x0000000002007343 */ /* 0x005fea0003c00000 */
.L_x_344:
[----:B------:R-:W-:Y:S05]  /*d6c0*/  BSYNC B6 ;  /* 0x0000000000067941 */ /* 0x000fea0003800000 */
.L_x_343:
[----:B------:R-:W3:Y:S01]  /*d6d0*/  LDL.LU R16, [R1+0x8] ;  /* 0x0000080001107983 */ /* 0x000ee20000300800 */
[----:B------:R-:W-:Y:S01]  /*d6e0*/  VIADD R0, R17, 0xa400 ;  /* 0x0000a40011007836 */ /* 0x000fe20000000000 */
[----:B------:R-:W-:Y:S04]  /*d6f0*/  BSSY B6, `(.L_x_345) ;  /* 0x0000016000067945 */ /* 0x000fe80003800000 */
[----:B------:R-:W-:Y:S02]  /*d700*/  LOP3.LUT P0, RZ, R0, 0x3ff, RZ, 0xc0, !PT ;  /* 0x000003ff00ff7812 */ /* 0x000fe4000780c0ff */
[----:B---3--:R-:W-:-:S11]  /*d710*/  LOP3.LUT R16, R16, 0xfffffffe, RZ, 0xc0, !PT ;  /* 0xfffffffe10107812 */ /* 0x008fd600078ec0ff */
[----:B------:R-:W-:-:S05]  /*d720*/  @P0 LOP3.LUT R16, R16, 0x1, RZ, 0xfc, !PT ;  /* 0x0000000110100812 */ /* 0x000fca00078efcff */
[----:B------:R0:W-:Y:S01]  /*d730*/  STL [R1+0x8], R16 ;  /* 0x0000081001007387 */ /* 0x0001e20000100800 */
[----:B------:R-:W-:Y:S05]  /*d740*/  @!P0 BRA `(.L_x_346) ;  /* 0x0000000000408947 */ /* 0x000fea0003800000 */
[----:B------:R-:W-:Y:S01]  /*d750*/  MOV R2, 0x0 ;  /* 0x0000000000027802 */ /* 0x000fe20000000f00 */
[----:B------:R-:W-:Y:S01]  /*d760*/  ULDC.64 UR6, c[0x4][0xc8] ;  /* 0x0100320000067ab9 */ /* 0x000fe20000000a00 */
[----:B------:R-:W-:Y:S01]  /*d770*/  ULDC.64 UR8, c[0x4][0xd0] ;  /* 0x0100340000087ab9 */ /* 0x000fe20000000a00 */
[----:B------:R-:W-:Y:S01]  /*d780*/  ULDC.64 UR4, c[0x4][0x10] ;  /* 0x0100040000047ab9 */ /* 0x000fe20000000a00 */
[----:B------:R-:W-:Y:S02]  /*d790*/  IMAD.U32 R4, RZ, RZ, UR6 ;  /* 0x00000006ff047e24 */ /* 0x000fe4000f8e00ff */
[----:B------:R-:W1:Y:S01]  /*d7a0*/  LDC.64 R2, c[0x4][R2] ;  /* 0x0100000002027b82 */ /* 0x000e620000000a00 */
        /* <DEDUP_REMOVED lines=10> */
.L_x_346:
[----:B------:R-:W-:Y:S05]  /*d850*/  BSYNC B6 ;  /* 0x0000000000067941 */ /* 0x000fea0003800000 */
.L_x_345:
        /* <DEDUP_REMOVED lines=20> */
.L_x_348:
[----:B------:R-:W-:Y:S05]  /*d9a0*/  BSYNC B6 ;  /* 0x0000000000067941 */ /* 0x000fea0003800000 */
.L_x_347:
[----:B------:R-:W-:Y:S01]  /*d9b0*/  LOP3.LUT P6, RZ, R16, 0x1, RZ, 0xc0, !PT ;  /* 0x0000000110ff7812 */ /* 0x000fe200078cc0ff */
[----:B------:R-:W-:-:S12]  /*d9c0*/  BSSY B6, `(.L_x_349) ;  /* 0x0000012000067945 */ /* 0x000fd80003800000 */
        /* <DEDUP_REMOVED lines=17> */
.L_x_350:
[----:B------:R-:W-:Y:S05]  /*dae0*/  BSYNC B6 ;  /* 0x0000000000067941 */ /* 0x000fea0003800000 */
.L_x_349:
[----:B------:R-:W3:Y:S01]  /*daf0*/  LDL R8, [R1+0x4] ;  /* 0x0000040001087983 */ /* 0x000ee20000100800 */
[----:B------:R-:W-:Y:S02]  /*db00*/  ULDC.64 UR4, c[0x0][0x9f8] ;  /* 0x00027e0000047ab9 */ /* 0x000fe40000000a00 */
[----:B------:R-:W-:-:S04]  /*db10*/  UISETP.NE.U32.AND UP0, UPT, UR4, URZ, UPT ;  /* 0x0000003f0400728c */ /* 0x000fc8000bf05070 */
[----:B------:R-:W-:-:S06]  /*db20*/  UISETP.NE.AND.EX UP0, UPT, UR5, URZ, UPT, UP0 ;  /* 0x0000003f0500728c */ /* 0x000fcc000bf05300 */
[----:B------:R-:W-:-:S05]  /*db30*/  PLOP3.LUT P0, PT, PT, PT, UP0, 0x80, 0x0 ;  /* 0x000000000000781c */ /* 0x000fca0003f0f008 */
[----:B------:R-:W-:-:S04]  /*db40*/  @UP0 UIADD3 UR4, UP1, UR47, UR4, URZ ;  /* 0x000000042f040290 */ /* 0x000fc8000ff3e03f */
[----:B------:R-:W-:Y:S02]  /*db50*/  @UP0 UIADD3.X UR5, UR51, UR5, URZ, UP1, !UPT ;  /* 0x0000000533050290 */ /* 0x000fe40008ffe43f */
[----:B------:R-:W-:-:S04]  /*db60*/  IMAD.U32 R2, RZ, RZ, UR4 ;  /* 0x00000004ff027e24 */ /* 0x000fc8000f8e00ff */
[----:B------:R-:W-:Y:S01]  /*db70*/  IMAD.U32 R3, RZ, RZ, UR5 ;  /* 0x00000005ff037e24 */ /* 0x000fe2000f8e00ff */
[----:B------:R-:W1:Y:S01]  /*db80*/  S2R R0, SR_TID.X ;  /* 0x0000000000007919 */ /* 0x000e620000002100 */
[----:B------:R-:W-:-:S03]  /*db90*/  ULDC.64 UR4, c[0x0][0xa08] ;  /* 0x0002820000047ab9 */ /* 0x000fc60000000a00 */
[----:B---3--:R3:W4:Y:S01]  /*dba0*/  @P0 LDG.E R8, desc[UR48][R2.64] ;  /* 0x0000003002080981 */ /* 0x008722000c1e1900 */
[----:B-1----:R-:W-:-:S04]  /*dbb0*/  SHF.R.U32.HI R0, RZ, 0x5, R0 ;  /* 0x00000005ff007819 */ /* 0x002fc80000011600 */
[----:B------:R-:W-:Y:S01]  /*dbc0*/  LOP3.LUT R0, R0, 0x3, RZ, 0xc0, !PT ;  /* 0x0000000300007812 */ /* 0x000fe200078ec0ff */
[----:B---3--:R-:W1:Y:S01]  /*dbd0*/  LDC.64 R2, c[0x0][0x418] ;  /* 0x00010600ff027b82 */ /* 0x008e620000000a00 */
[----:B----4-:R-:W-:Y:S01]  /*dbe0*/  SHF.R.S32.HI R9, RZ, 0x1f, R8 ;  /* 0x0000001fff097819 */ /* 0x010fe20000011408 */
[----:B------:R3:W-:Y:S01]  /*dbf0*/  @P0 STL [R1+0x4], R8 ;  /* 0x0000040801000387 */ /* 0x0007e20000100800 */
[----:B-1----:R-:W-:Y:S01]  /*dc00*/  LOP3.LUT P0, RZ, R2, UR4, RZ, 0xfc, !PT ;  /* 0x0000000402ff7c12 */ /* 0x002fe2000f80fcff */
[----:B------:R-:W-:Y:S02]  /*dc10*/  UMOV UR4, 0xffffffff ;  /* 0xffffffff00047882 */ /* 0x000fe40000000000 */
[----:B------:R3:W-:Y:S01]  /*dc20*/  STL [R1+0xc], R9 ;  /* 0x00000c0901007387 */ /* 0x0007e20000100800 */
[----:B------:R-:W-:-:S04]  /*dc30*/  LOP3.LUT P0, RZ, R3, UR5, RZ, 0xfc, P0 ;  /* 0x0000000503ff7c12 */ /* 0x000fc8000800fcff */
[----:B0-----:R-:W-:Y:S01]  /*dc40*/  SEL R16, R8, RZ, !P0 ;  /* 0x000000ff08107207 */ /* 0x001fe20004000000 */
[----:B------:R-:W-:Y:S08]  /*dc50*/  BRA.DIV UR4, `(.L_x_351) ;  /* 0x0000003a046c7947 */ /* 0x000ff0000b800000 */
[----:B------:R0:W1:Y:S02]  /*dc60*/  SHFL.IDX PT, R14, R0, RZ, 0x1f ;  /* 0x00001fff000e7589 */ /* 0x00006400000e0000 */
.L_x_426:
[----:B0-----:R-:W4:Y:S01]  /*dc70*/  LDL.LU R0, [R1+0x8] ;  /* 0x0000080001007983 */ /* 0x001f220000300800 */
[----:B------:R-:W-:Y:S02]  /*dc80*/  PLOP3.LUT P1, PT, PT, PT, PT, 0x8, 0x0 ;  /* 0x000000000000781c */ /* 0x000fe40003f2e170 */
[----:B-1----:R-:W-:Y:S02]  /*dc90*/  ISETP.NE.AND P0, PT, R14, RZ, PT ;  /* 0x000000ff0e00720c */ /* 0x002fe40003f05270 */
[----:B----4-:R-:W-:-:S09]  /*dca0*/  LOP3.LUT R0, R0, 0xfffffffe, RZ, 0xc0, !PT ;  /* 0xfffffffe00007812 */ /* 0x010fd200078ec0ff */
[----:B------:R-:W-:-:S05]  /*dcb0*/  @P1 LOP3.LUT R0, R0, 0x1, RZ, 0xfc, !PT ;  /* 0x0000000100001812 */ /* 0x000fca00078efcff */
[----:B------:R0:W-:Y:S01]  /*dcc0*/  STL [R1+0x8], R0 ;  /* 0x0000080001007387 */ /* 0x0001e20000100800 */
[----:B------:R-:W-:Y:S05]  /*dcd0*/  @P0 BRA `(.L_x_352) ;  /* 0x0000000400940947 */ /* 0x000fea0003800000 */
[----:B------:R-:W-:-:S06]  /*dce0*/  UIADD3 UR4, UR40, -0x1, URZ ;  /* 0xffffffff28047890 */ /* 0x000fcc000fffe03f */
[----:B0-----:R-:W-:Y:S01]  /*dcf0*/  IMAD.U32 R0, RZ, RZ, UR4 ;  /* 0x00000004ff007e24 */ /* 0x001fe2000f8e00ff */
[----:B------:R-:W-:-:S03]  /*dd00*/  UMOV UR4, 0xffffffff ;  /* 0xffffffff00047882 */ /* 0x000fc60000000000 */
[----:B------:R-:W-:Y:S05]  /*dd10*/  BRA.DIV UR4, `(.L_x_353) ;  /* 0x0000003a045c7947 */ /* 0x000fea000b800000 */
[----:B------:R-:W-:-:S13]  /*dd20*/  ELECT P6, URZ, PT ;  /* 0x00000000003f782f */ /* 0x000fda00038c0000 */
.L_x_429:
[----:B------:R-:W-:Y:S05]  /*dd30*/  @!P6 BRA `(.L_x_352) ;  /* 0x00000004007ce947 */ /* 0x000fea0003800000 */
[----:B------:R-:W-:-:S04]  /*dd40*/  ISETP.NE.U32.AND P0, PT, R2, RZ, PT ;  /* 0x000000ff0200720c */ /* 0x000fc80003f05070 */
[----:B------:R-:W-:-:S13]  /*dd50*/  ISETP.NE.AND.EX P0, PT, R3, RZ, PT, P0 ;  /* 0x000000ff0300720c */ /* 0x000fda0003f05300 */
[----:B------:R-:W-:Y:S05]  /*dd60*/  @!P0 BRA `(.L_x_354) ;  /* 0x0000000000448947 */ /* 0x000fea0003800000 */
[----:B------:R-:W0:Y:S01]  /*dd70*/  LDC R7, c[0x0][0x43c] ;  /* 0x00010f00ff077b82 */ /* 0x000e220000000800 */
[----:B------:R-:W-:Y:S01]  /*dd80*/  ULDC.64 UR4, c[0x0][0x428] ;  /* 0x00010a0000047ab9 */ /* 0x000fe20000000a00 */
[----:B0-----:R-:W-:-:S13]  /*dd90*/  ISETP.NE.AND P0, PT, R7, 0x1, PT ;  /* 0x000000010700780c */ /* 0x001fda0003f05270 */
[----:B------:R-:W0:Y:S02]  /*dda0*/  @P0 LDC.64 R4, c[0x0][0x440] ;  /* 0x00011000ff040b82 */ /* 0x000e240000000a00 */
        /* <DEDUP_REMOVED lines=13> */
.L_x_354:
[----:B0-----:R-:W4:Y:S01]  /*de80*/  LDL R3, [R1] ;  /* 0x0000000001037983 */ /* 0x001f220000100800 */
[----:B------:R-:W-:Y:S01]  /*de90*/  IMAD R2, R18, 0x8, R17 ;  /* 0x0000000812027824 */ /* 0x000fe200078e0211 */
[----:B---3--:R-:W0:Y:S02]  /*dea0*/  S2R R8, SR_TID.X ;  /* 0x0000000000087919 */ /* 0x008e240000002100 */
[----:B0-----:R-:W-:-:S04]  /*deb0*/  LOP3.LUT R8, R8, 0x7f, RZ, 0xc0, !PT ;  /* 0x0000007f08087812 */ /* 0x001fc800078ec0ff */
[----:B------:R-:W-:Y:S02]  /*dec0*/  ISETP.NE.AND P1, PT, R8, RZ, PT ;  /* 0x000000ff0800720c */ /* 0x000fe40003f25270 */
[----:B----4-:R-:W-:-:S04]  /*ded0*/  SHF.L.U32 R3, R3, 0x1f, RZ ;  /* 0x0000001f03037819 */ /* 0x010fc800000006ff */
[----:B------:R-:W0:Y:S02]  /*dee0*/  SYNCS.PHASECHK.TRANS64.TRYWAIT P0, [R2+URZ+0x29880], R3 ;  /* 0x02988003020075a7 */ /* 0x000e24000800017f */
[----:B0-----:R-:W-:Y:S05]  /*def0*/  @!P0 BRA `(.L_x_355) ;  /* 0x0000003800048947 */ /* 0x001fea0003800000 */
.L_x_430:
        /* <DEDUP_REMOVED lines=8> */
.L_x_356:
[----:B------:R-:W-:Y:S01]  /*df80*/  IMAD.MOV.U32 R4, RZ, RZ, 0xa0 ;  /* 0x000000a0ff047424 */ /* 0x000fe200078e00ff */
[----:B------:R-:W-:Y:S01]  /*df90*/  R2UR UR33, R2 ;  /* 0x00000000022172ca */ /* 0x000fe200000e0000 */
[----:B------:R-:W-:Y:S01]  /*dfa0*/  UIADD3 UR4, UP0, UR52, 0x470, URZ ;  /* 0x0000047034047890 */ /* 0x000fe2000ff1e03f */
[----:B-----5:R-:W-:Y:S01]  /*dfb0*/  R2UR UR37, R16 ;  /* 0x00000000102572ca */ /* 0x020fe200000e0000 */
[----:B------:R-:W-:Y:S01]  /*dfc0*/  IMAD R0, R0, R4, UR42 ;  /* 0x0000002a00007e24 */ /* 0x000fe2000f8e0204 */
[----:B------:R-:W-:Y:S01]  /*dfd0*/  UMOV UR6, 0x0 ;  /* 0x0000000000067882 */ /* 0x000fe20000000000 */
[----:B------:R-:W-:Y:S01]  /*dfe0*/  IMAD R4, R18, 0x5000, R17 ;  /* 0x0000500012047824 */ /* 0x000fe200078e0211 */
[----:B------:R-:W-:Y:S02]  /*dff0*/  UIADD3.X UR5, URZ, UR53, URZ, UP0, !UPT ;  /* 0x000000353f057290 */ /* 0x000fe400087fe43f */
[----:B------:R-:W-:Y:S01]  /*e000*/  R2UR UR35, R0 ;  /* 0x00000000002372ca */ /* 0x000fe200000e0000 */
[----:B------:R-:W-:Y:S01]  /*e010*/  UMOV UR7, 0x14f00000 ;  /* 0x14f0000000077882 */ /* 0x000fe20000000000 */
[----:B------:R-:W-:Y:S01]  /*e020*/  R2UR UR32, R4 ;  /* 0x00000000042072ca */ /* 0x000fe200000e0000 */
[----:B------:R-:W-:-:S02]  /*e030*/  UMOV UR34, URZ ;  /* 0x0000003f00227c82 */ /* 0x000fc40008000000 */
[----:B------:R-:W-:-:S10]  /*e040*/  UIADD3 UR33, UR33, 0x29870, URZ ;  /* 0x0002987021217890 */ /* 0x000fd4000fffe03f */
[----:B------:R-:W-:-:S09]  /*e050*/  UIADD3 UR32, UR32, 0xa400, URZ ;  /* 0x0000a40020207890 */ /* 0x000fd2000fffe03f */
[----:B------:R1:W-:Y:S01]  /*e060*/  UTMALDG.4D [UR32], [UR4], desc[UR6] ;  /* 0x00000620040075b4 */ /* 0x0003e20008019000 */
[----:B------:R-:W3:Y:S02]  /*e070*/  SYNCS.PHASECHK.TRANS64.TRYWAIT P0, [R2+URZ+0x29840], R3 ;  /* 0x02984003020075a7 */ /* 0x000ee4000800017f */
[----:B-1-3--:R-:W-:Y:S05]  /*e080*/  @!P0 BRA `(.L_x_357) ;  /* 0x0000003400b48947 */ /* 0x00afea0003800000 */
.L_x_431:
[----:B------:R-:W-:Y:S05]  /*e090*/  @P1 BRA `(.L_x_358) ;  /* 0x00000000001c1947 */ /* 0x000fea0003800000 */
[----:B------:R-:W3:Y:S01]  /*e0a0*/  S2R R4, SR_TID.X ;  /* 0x0000000000047919 */ /* 0x000ee20000002100 */
[----:B01----:R-:W-:-:S04]  /*e0b0*/  IMAD.MOV.U32 R3, RZ, RZ, 0x7800 ;  /* 0x00007800ff037424 */ /* 0x003fc800078e00ff */
[----:B------:R4:W-:Y:S01]  /*e0c0*/  SYNCS.ARRIVE.TRANS64 RZ, [R2+URZ+0x29830], R3 ;  /* 0x0298300302ff79a7 */ /* 0x0009e2000800003f */
[----:B---3--:R-:W-:-:S04]  /*e0d0*/  LOP3.LUT R4, R4, 0x1f, RZ, 0xc0, !PT ;  /* 0x0000001f04047812 */ /* 0x008fc800078ec0ff */
[----:B------:R-:W-:-:S13]  /*e0e0*/  ISETP.NE.AND P0, PT, R4, RZ, PT ;  /* 0x000000ff0400720c */ /* 0x000fda0003f05270 */
[----:B----4-:R-:W-:Y:S05]  /*e0f0*/  @!P0 BRA `(.L_x_358) ;  /* 0x0000000000048947 */ /* 0x010fea0003800000 */
[----:B------:R-:W-:Y:S01]  /*e100*/  BPT.TRAP 0x1 ;  /* 0x000000040000795c */ /* 0x000fe20000300000 */
.L_x_358:
[----:B01----:R-:W3:Y:S01]  /*e110*/  LDL.LU R3, [R1+0x8] ;  /* 0x0000080001037983 */ /* 0x003ee20000300800 */
[----:B------:R-:W-:Y:S01]  /*e120*/  R2UR UR27, R0 ;  /* 0x00000000001b72ca */ /* 0x000fe200000e0000 */
[----:B------:R-:W-:Y:S01]  /*e130*/  IMAD R0, R18, 0x7800, R17 ;  /* 0x0000780012007824 */ /* 0x000fe200078e0211 */
[----:B------:R-:W-:Y:S01]  /*e140*/  R2UR UR25, R2 ;  /* 0x00000000021972ca */ /* 0x000fe200000e0000 */
[----:B------:R-:W-:Y:S01]  /*e150*/  UIADD3 UR4, UP0, UR52, 0x370, URZ ;  /* 0x0000037034047890 */ /* 0x000fe2000ff1e03f */
[----:B------:R-:W-:Y:S01]  /*e160*/  PLOP3.LUT P0, PT, PT, PT, PT, 0x80, 0x0 ;  /* 0x000000000000781c */ /* 0x000fe20003f0f070 */
[----:B------:R-:W-:Y:S01]  /*e170*/  UMOV UR6, 0x0 ;  /* 0x0000000000067882 */ /* 0x000fe20000000000 */
[----:B------:R-:W-:Y:S01]  /*e180*/  R2UR UR8, R0 ;  /* 0x00000000000872ca */ /* 0x000fe200000e0000 */
[----:B------:R-:W-:Y:S01]  /*e190*/  UIADD3.X UR5, URZ, UR53, URZ, UP0, !UPT ;  /* 0x000000353f057290 */ /* 0x000fe200087fe43f */
[----:B------:R-:W-:Y:S01]  /*e1a0*/  R2UR UR29, R16 ;  /* 0x00000000101d72ca */ /* 0x000fe200000e0000 */
[----:B------:R-:W-:Y:S01]  /*e1b0*/  UMOV UR7, 0x14f00000 ;  /* 0x14f0000000077882 */ /* 0x000fe20000000000 */
[----:B------:R-:W-:Y:S01]  /*e1c0*/  UMOV UR26, URZ ;  /* 0x0000003f001a7c82 */ /* 0x000fe20008000000 */
[----:B------:R-:W-:Y:S01]  /*e1d0*/  UMOV UR28, UR36 ;  /* 0x00000024001c7c82 */ /* 0x000fe20008000000 */
[----:B------:R-:W-:Y:S01]  /*e1e0*/  UMOV UR18, 0x40 ;  /* 0x0000004000127882 */ /* 0x000fe20000000000 */
[----:B------:R-:W-:Y:S01]  /*e1f0*/  UMOV UR20, UR36 ;  /* 0x0000002400147c82 */ /* 0x000fe20008000000 */
[----:B------:R-:W-:Y:S01]  /*e200*/  UMOV UR19, UR27 ;  /* 0x0000001b00137c82 */ /* 0x000fe20008000000 */
[----:B------:R-:W-:Y:S01]  /*e210*/  UIADD3 UR25, UR25, 0x29830, URZ ;  /* 0x0002983019197890 */ /* 0x000fe2000fffe03f */
[----:B------:R-:W-:Y:S01]  /*e220*/  UMOV UR10, 0x80 ;  /* 0x00000080000a7882 */ /* 0x000fe20000000000 */
[----:B------:R-:W-:-:S02]  /*e230*/  UMOV UR12, UR36 ;  /* 0x00000024000c7c82 */ /* 0x000fc40008000000 */
[----:B------:R-:W-:Y:S02]  /*e240*/  UIADD3 UR24, UR8, 0x1a400, URZ ;  /* 0x0001a40008187890 */ /* 0x000fe4000fffe03f */
[----:B------:R-:W-:Y:S02]  /*e250*/  UIADD3 UR16, UR8, 0x1cc00, URZ ;  /* 0x0001cc0008107890 */ /* 0x000fe4000fffe03f */
[----:B------:R-:W-:Y:S01]  /*e260*/  UIADD3 UR8, UR8, 0x1f400, URZ ;  /* 0x0001f40008087890 */ /* 0x000fe2000fffe03f */
[----:B------:R-:W-:Y:S01]  /*e270*/  UMOV UR21, UR29 ;  /* 0x0000001d00157c82 */ /* 0x000fe20008000000 */
[----:B------:R-:W-:Y:S01]  /*e280*/  UMOV UR17, UR25 ;  /* 0x0000001900117c82 */ /* 0x000fe20008000000 */
[----:B------:R-:W-:Y:S01]  /*e290*/  UMOV UR11, UR27 ;  /* 0x0000001b000b7c82 */ /* 0x000fe20008000000 */
[----:B------:R-:W-:Y:S01]  /*e2a0*/  UMOV UR13, UR29 ;  /* 0x0000001d000d7c82 */ /* 0x000fe20008000000 */
[----:B------:R1:W-:Y:S01]  /*e2b0*/  UTMALDG.4D [UR24], [UR4], desc[UR6] ;  /* 0x00000618040075b4 */ /* 0x0003e20008019000 */
[----:B------:R-:W-:Y:S01]  /*e2c0*/  UMOV UR9, UR25 ;  /* 0x0000001900097c82 */ /* 0x000fe20008000000 */
[----:B------:R1:W-:Y:S02]  /*e2d0*/  UTMALDG.4D [UR16], [UR4], desc[UR6] ;  /* 0x00000610040075b4 */ /* 0x0003e40008019000 */
[----:B------:R1:W-:Y:S01]  /*e2e0*/  UTMALDG.4D [UR8], [UR4], desc[UR6] ;  /* 0x00000608040075b4 */ /* 0x0003e20008019000 */
[----:B---3--:R-:W-:-:S04]  /*e2f0*/  LOP3.LUT R3, R3, 0xfffffffe, RZ, 0xc0, !PT ;  /* 0xfffffffe03037812 */ /* 0x008fc800078ec0ff */
[----:B------:R-:W-:-:S05]  /*e300*/  @P0 LOP3.LUT R3, R3, 0x1, RZ, 0xfc, !PT ;  /* 0x0000000103030812 */ /* 0x000fca00078efcff */
[----:B------:R1:W-:Y:S01]  /*e310*/  STL [R1+0x8], R3 ;  /* 0x0000080301007387 */ /* 0x0003e20000100800 */
[----:B------:R-:W-:Y:S01]  /*e320*/  NOP ;  /* 0x0000000000007918 */ /* 0x000fe20000000000 */
.L_x_352:
[----:B------:R-:W-:Y:S05]  /*e330*/  WARPSYNC.ALL ;  /* 0x0000000000007948 */ /* 0x000fea0003800000 */
[----:B0-----:R-:W-:Y:S01]  /*e340*/  VIADD R0, R17, 0x14400 ;  /* 0x0001440011007836 */ /* 0x001fe20000000000 */
[----:B-1----:R-:W-:Y:S01]  /*e350*/  USHF.R.S32.HI UR4, URZ, 0x1f, UR54 ;  /* 0x0000001f3f047899 */ /* 0x002fe20008011436 */
[----:B------:R-:W-:Y:S01]  /*e360*/  BAR.SYNC.DEFER_BLOCKING 0x8, 0x180 ;  /* 0x0206000000007b1d */ /* 0x000fe20000010000 */
[----:B------:R-:W-:Y:S02]  /*e370*/  USHF.R.S32.HI UR47, URZ, 0x1f, UR36 ;  /* 0x0000001f3f2f7899 */ /* 0x000fe40008011424 */
[----:B------:R-:W-:-:S03]  /*e380*/  LOP3.LUT P0, RZ, R0, 0x1bf, RZ, 0xc0, !PT ;  /* 0x000001bf00ff7812 */ /* 0x000fc6000780c0ff */
[----:B------:R-:W-:Y:S01]  /*e390*/  ULDC.64 UR6, c[0x0][0x298] ;  /* 0x0000a60000067ab9 */ /* 0x000fe20000000a00 */
[----:B------:R-:W-:Y:S01]  /*e3a0*/  ULDC.64 UR8, c[0x0][0xa00] ;  /* 0x0002800000087ab9 */ /* 0x000fe20000000a00 */
[----:B------:R-:W-:Y:S01]  /*e3b0*/  UIMAD UR4, UR4, UR6, URZ ;  /* 0x00000006040472a4 */ /* 0x000fe2000f8e023f */
[----:B------:R-:W-:Y:S01]  /*e3c0*/  BSSY B6, `(.L_x_359) ;  /* 0x0000019000067945 */ /* 0x000fe20003800000 */
[----:B------:R-:W-:Y:S02]  /*e3d0*/  UISETP.NE.U32.AND UP0, UPT, UR8, URZ, UPT ;  /* 0x0000003f0800728c */ /* 0x000fe4000bf05070 */
[----:B------:R-:W-:Y:S02]  /*e3e0*/  UIMAD.WIDE.U32 UR56, UR54, UR6, URZ ;  /* 0x00000006363872a5 */ /* 0x000fe4000f8e003f */
[----:B------:R-:W-:Y:S02]  /*e3f0*/  UIMAD UR4, UR54, UR7, UR4 ;  /* 0x00000007360472a4 */ /* 0x000fe4000f8e0204 */
[----:B------:R-:W-:-:S02]  /*e400*/  UISETP.NE.AND.EX UP0, UPT, UR9, URZ, UPT, UP0 ;  /* 0x0000003f0900728c */ /* 0x000fc4000bf05300 */
[----:B------:R-:W-:Y:S02]  /*e410*/  UIADD3 UR51, UR57, UR4, URZ ;  /* 0x0000000439337290 */ /* 0x000fe4000fffe03f */
[----:B------:R-:W-:Y:S02]  /*e420*/  USEL UR46, UR46, URZ, !UP0 ;  /* 0x0000003f2e2e7287 */ /* 0x000fe4000c000000 */
[----:B------:R-:W-:Y:S01]  /*e430*/  USEL UR37, UR50, URZ, !UP0 ;  /* 0x0000003f32257287 */ /* 0x000fe2000c000000 */
[----:B------:R-:W-:Y:S11]  /*e440*/  @!P0 BRA `(.L_x_360) ;  /* 0x0000000000408947 */ /* 0x000ff60003800000 */
        /* <DEDUP_REMOVED lines=11> */
[----:B---3--:R-:W-:Y:S02]  /*e500*/  IMAD.MOV.U32 R8, RZ, RZ, 0x70 ;  /* 0x00000070ff087424 */ /* 0x008fe400078e00ff */
[----:B------:R-:W-:Y:S02]  /*e510*/  IMAD.MOV.U32 R12, RZ, RZ, 0x1 ;  /* 0x00000001ff0c7424 */ /* 0x000fe400078e00ff */
[----:B------:R-:W-:-:S07]  /*e520*/  IMAD.MOV.U32 R13, RZ, RZ, RZ ;  /* 0x000000ffff0d7224 */ /* 0x000fce00078e00ff */
[----:B------:R-:W-:-:S07]  /*e530*/  LEPC R20, `(.L_x_360) ;  /* 0x000000001014794e */ /* 0x000fce0000000000 */
[----:B0-2---:R-:W-:Y:S05]  /*e540*/  CALL.ABS.NOINC R2 ;  /* 0x0000000002007343 */ /* 0x005fea0003c00000 */
.L_x_360:
[----:B------:R-:W-:Y:S05]  /*e550*/  BSYNC B6 ;  /* 0x0000000000067941 */ /* 0x000fea0003800000 */
.L_x_359:
[----:B------:R-:W4:Y:S01]  /*e560*/  LDL.LU R0, [R1+0x14] ;  /* 0x0000140001007983 */ /* 0x000f220000300800 */
[----:B---3--:R-:W0:Y:S01]  /*e570*/  LDC R8, c[0x0][0x448] ;  /* 0x00011200ff087b82 */ /* 0x008e220000000800 */
[----:B------:R-:W-:Y:S01]  /*e580*/  ULDC.64 UR8, c[0x0][0x2d8] ;  /* 0x0000b60000087ab9 */ /* 0x000fe20000000a00 */
[----:B------:R-:W1:Y:S01]  /*e590*/  S2R R2, SR_TID.X ;  /* 0x0000000000027919 */ /* 0x000e620000002100 */
[----:B------:R-:W3:Y:S01]  /*e5a0*/  S2R R3, SR_TID.X ;  /* 0x0000000000037919 */ /* 0x000ee20000002100 */
[----:B0-----:R-:W-:Y:S02]  /*e5b0*/  ISETP.NE.AND P0, PT, R8, 0x1, PT ;  /* 0x000000010800780c */ /* 0x001fe40003f05270 */
[----:B-1----:R-:W-:-:S04]  /*e5c0*/  LOP3.LUT R2, R2, 0x7f, RZ, 0xc0, !PT ;  /* 0x0000007f02027812 */ /* 0x002fc800078ec0ff */
[----:B------:R-:W-:Y:S01]  /*e5d0*/  SHF.R.U32.HI R2, RZ, 0x2, R2 ;  /* 0x00000002ff027819 */ /* 0x000fe20000011602 */
[----:B---3--:R-:W-:-:S06]  /*e5e0*/  IMAD.SHL.U32 R4, R3, 0x20, RZ ;  /* 0x0000002003047824 */ /* 0x008fcc00078e00ff */
[----:B------:R-:W0:Y:S01]  /*e5f0*/  @P0 LDC R3, c[0x0][0x450] ;  /* 0x00011400ff030b82 */ /* 0x000e220000000800 */
[----:B------:R-:W-:-:S07]  /*e600*/  LOP3.LUT R4, R2, 0x60, R4, 0xf8, !PT ;  /* 0x0000006002047812 */ /* 0x000fce00078ef804 */
[----:B------:R-:W1:Y:S01]  /*e610*/  @P0 LDC R2, c[0x0][0x44c] ;  /* 0x00011300ff020b82 */ /* 0x000e620000000800 */
[----:B------:R-:W3:Y:S01]  /*e620*/  S2R R9, SR_TID.X ;  /* 0x0000000000097919 */ /* 0x000ee20000002100 */
[----:B------:R-:W-:Y:S01]  /*e630*/  UIMAD UR6, UR47, UR8, URZ ;  /* 0x000000082f0672a4 */ /* 0x000fe2000f8e023f */
[----:B------:R-:W-:Y:S02]  /*e640*/  UMOV UR50, UR56 ;  /* 0x0000003800327c82 */ /* 0x000fe40008000000 */
[----:B------:R-:W-:Y:S02]  /*e650*/  UIMAD.WIDE.U32 UR4, UR36, UR8, UR50 ;  /* 0x00000008240472a5 */ /* 0x000fe4000f8e0032 */
[----:B------:R-:W-:-:S03]  /*e660*/  UIMAD UR6, UR36, UR9, UR6 ;  /* 0x00000009240672a4 */ /* 0x000fc6000f8e0206 */
[----:B------:R-:W-:Y:S01]  /*e670*/  ULDC.64 UR8, c[0x0][0x2e0] ;  /* 0x0000b80000087ab9 */ /* 0x000fe20000000a00 */
[----:B------:R-:W-:Y:S02]  /*e680*/  UIADD3 UR5, UR5, UR6, URZ ;  /* 0x0000000605057290 */ /* 0x000fe4000fffe03f */
[----:B------:R-:W-:Y:S02]  /*e690*/  UIMAD UR6, UR37, UR8, URZ ;  /* 0x00000008250672a4 */ /* 0x000fe4000f8e023f */
[----:B------:R-:W-:Y:S02]  /*e6a0*/  UIMAD.WIDE.U32 UR4, UR46, UR8, UR4 ;  /* 0x000000082e0472a5 */ /* 0x000fe4000f8e0004 */
[----:B------:R-:W-:-:S03]  /*e6b0*/  UIMAD UR6, UR46, UR9, UR6 ;  /* 0x000000092e0672a4 */ /* 0x000fc6000f8e0206 */
[----:B------:R-:W-:Y:S01]  /*e6c0*/  ULDC.64 UR8, c[0x0][0x2d0] ;  /* 0x0000b40000087ab9 */ /* 0x000fe20000000a00 */
[----:B------:R-:W-:Y:S01]  /*e6d0*/  UIADD3 UR5, UR5, UR6, URZ ;  /* 0x0000000605057290 */ /* 0x000fe2000fffe03f */
[----:B---3--:R-:W-:-:S05]  /*e6e0*/  IMAD.SHL.U32 R9, R9, 0x10, RZ ;  /* 0x0000001009097824 */ /* 0x008fca00078e00ff */
[----:B------:R-:W-:-:S04]  /*e6f0*/  LOP3.LUT R9, R9, 0x30, RZ, 0xc0, !PT ;  /* 0x0000003009097812 */ /* 0x000fc800078ec0ff */
[C---:B------:R-:W-:Y:S02]  /*e700*/  LOP3.LUT R11, R9.reuse, 0x40, RZ, 0xfc, !PT ;  /* 0x00000040090b7812 */ /* 0x040fe400078efcff */
[----:B------:R-:W-:Y:S01]  /*e710*/  LOP3.LUT R9, R9, 0x80, RZ, 0xfc, !PT ;  /* 0x0000008009097812 */ /* 0x000fe200078efcff */
[----:B----4-:R-:W-:-:S05]  /*e720*/  IMAD.SHL.U32 R0, R0, 0x80, RZ ;  /* 0x0000008000007824 */ /* 0x010fca00078e00ff */
[----:B------:R-:W-:-:S05]  /*e730*/  LOP3.LUT R4, R4, R0, RZ, 0xfc, !PT ;  /* 0x0000000004047212 */ /* 0x000fca00078efcff */
[----:B-1----:R-:W-:-:S04]  /*e740*/  @P0 IMAD.HI.U32 R5, R4, R2, RZ ;  /* 0x0000000204050227 */ /* 0x002fc800078e00ff */
[----:B------:R-:W-:Y:S01]  /*e750*/  IMAD.MOV.U32 R2, RZ, RZ, R4 ;  /* 0x000000ffff027224 */ /* 0x000fe200078e0004 */
[----:B0-----:R-:W-:-:S05]  /*e760*/  @P0 SHF.R.U32.HI R2, RZ, R3, R5 ;  /* 0x00000003ff020219 */ /* 0x001fca0000011605 */
[----:B------:R-:W-:-:S04]  /*e770*/  IMAD.MOV R6, RZ, RZ, -R2 ;  /* 0x000000ffff067224 */ /* 0x000fc800078e0a02 */
[----:B------:R-:W-:Y:S01]  /*e780*/  IMAD R6, R8, R6, R4 ;  /* 0x0000000608067224 */ /* 0x000fe200078e0204 */
[----:B------:R-:W-:Y:S01]  /*e790*/  SHF.R.S32.HI R4, RZ, 0x1f, R2 ;  /* 0x0000001fff047819 */ /* 0x000fe20000011402 */
[----:B------:R-:W-:-:S04]  /*e7a0*/  IMAD.U32 R3, RZ, RZ, UR8 ;  /* 0x00000008ff037e24 */ /* 0x000fc8000f8e00ff */
[----:B------:R-:W-:Y:S01]  /*e7b0*/  IMAD R4, R4, UR8, RZ ;  /* 0x0000000804047c24 */ /* 0x000fe2000f8e02ff */
[----:B------:R-:W-:-:S03]  /*e7c0*/  SHF.R.S32.HI R7, RZ, 0x1f, R6 ;  /* 0x0000001fff077819 */ /* 0x000fc60000011406 */
[C---:B------:R-:W-:Y:S02]  /*e7d0*/  IMAD R4, R2.reuse, UR9, R4 ;  /* 0x0000000902047c24 */ /* 0x040fe4000f8e0204 */
[----:B------:R-:W-:Y:S01]  /*e7e0*/  IMAD.WIDE.U32 R2, R2, R3, UR4 ;  /* 0x0000000402027e25 */ /* 0x000fe2000f8e0003 */
[----:B------:R-:W-:-:S03]  /*e7f0*/  ULDC.64 UR4, c[0x0][0x2c8] ;  /* 0x0000b20000047ab9 */ /* 0x000fc60000000a00 */
[----:B------:R-:W-:Y:S02]  /*e800*/  IMAD.IADD R3, R3, 0x1, R4 ;  /* 0x0000000103037824 */ /* 0x000fe400078e0204 */
[----:B------:R-:W-:Y:S02]  /*e810*/  IMAD R7, R7, UR4, RZ ;  /* 0x0000000407077c24 */ /* 0x000fe4000f8e02ff */
[----:B------:R-:W-:-:S04]  /*e820*/  IMAD.WIDE.U32 R4, R6, UR4, R2 ;  /* 0x0000000406047c25 */ /* 0x000fc8000f8e0002 */
[----:B------:R-:W-:Y:S01]  /*e830*/  IMAD R2, R6, UR5, R7 ;  /* 0x0000000506027c24 */ /* 0x000fe2000f8e0207 */
[----:B------:R-:W-:Y:S02]  /*e840*/  ULDC.64 UR4, c[0x0][0x280] ;  /* 0x0000a00000047ab9 */ /* 0x000fe40000000a00 */
[----:B------:R-:W-:Y:S01]  /*e850*/  IADD3 R3, P0, R4, UR4, RZ ;  /* 0x0000000404037c10 */ /* 0x000fe2000ff1e0ff */
[----:B------:R-:W-:Y:S02]  /*e860*/  ULDC UR4, c[0x0][0x2b8] ;  /* 0x0000ae0000047ab9 */ /* 0x000fe40000000800 */
[----:B------:R-:W-:Y:S02]  /*e870*/  ISETP.GE.AND P2, PT, R9, UR4, PT ;  /* 0x0000000409007c0c */ /* 0x000fe4000bf46270 */
[----:B------:R0:W5:Y:S01]  /*e880*/  LDL R9, [R1+0x20] ;  /* 0x0000200001097983 */ /* 0x0001620000100800 */
[----:B------:R-:W1:Y:S01]  /*e890*/  S2R R7, SR_TID.X ;  /* 0x0000000000077919 */ /* 0x000e620000002100 */
[----:B------:R-:W-:-:S02]  /*e8a0*/  IADD3.X R2, R5, UR5, R2, P0, !PT ;  /* 0x0000000505027c10 */ /* 0x000fc400087fe402 */
[----:B------:R-:W-:Y:S01]  /*e8b0*/  ISETP.GE.AND P1, PT, R11, UR4, PT ;  /* 0x000000040b007c0c */ /* 0x000fe2000bf26270 */
[----:B-1----:R-:W-:-:S05]  /*e8c0*/  IMAD.SHL.U32 R10, R7, 0x10, RZ ;  /* 0x00000010070a7824 */ /* 0x002fca00078e00ff */
[----:B------:R-:W-:-:S04]  /*e8d0*/  LOP3.LUT R10, R10, 0x30, RZ, 0xc0, !PT ;  /* 0x000000300a0a7812 */ /* 0x000fc800078ec0ff */
[----:B------:R-:W-:Y:S01]  /*e8e0*/  ISETP.GE.AND P0, PT, R10, UR4, PT ;  /* 0x000000040a007c0c */ /* 0x000fe2000bf06270 */
[----:B------:R-:W-:-:S03]  /*e8f0*/  UMOV UR4, 0xffffffff ;  /* 0xffffffff00047882 */ /* 0x000fc60000000000 */
[----:B0-----:R-:W-:Y:S09]  /*e900*/  BRA.DIV UR4, `(.L_x_361) ;  /* 0x0000002e04a87947 */ /* 0x001ff2000b800000 */
[----:B------:R-:W0:Y:S01]  /*e910*/  S2R R6, SR_TID.X ;  /* 0x0000000000067919 */ /* 0x000e220000002100 */
[----:B------:R-:W-:Y:S01]  /*e920*/  IMAD R4, R19, R8, RZ ;  /* 0x0000000813047224 */ /* 0x000fe200078e02ff */
[----:B------:R-:W-:Y:S01]  /*e930*/  SHFL.IDX PT, R5, R2, RZ, 0x1c1f ;  /* 0x001c1fff02057589 */ /* 0x000fe200000e0000 */
[----:B0-----:R-:W-:-:S04]  /*e940*/  LOP3.LUT R6, R6, 0x7f, RZ, 0xc0, !PT ;  /* 0x0000007f06067812 */ /* 0x001fc800078ec0ff */
[----:B------:R-:W-:Y:S02]  /*e950*/  SHF.R.U32.HI R7, RZ, 0x2, R6 ;  /* 0x00000002ff077819 */ /* 0x000fe40000011606 */
[----:B------:R-:W0:Y:S03]  /*e960*/  SHFL.IDX PT, R6, R3, RZ, 0x1c1f ;  /* 0x001c1fff03067589 */ /* 0x000e2600000e0000 */
[----:B------:R-:W-:-:S05]  /*e970*/  IMAD.IADD R0, R7, 0x1, R0 ;  /* 0x0000000107007824 */ /* 0x000fca00078e0200 */
[----:B------:R-:W-:-:S13]  /*e980*/  ISETP.GE.AND P4, PT, R0, R4, PT ;  /* 0x000000040000720c */ /* 0x000fda0003f86270 */
[----:B0-----:R-:W-:-:S05]  /*e990*/  @!P4 IADD3 R6, P3, R10, R6, RZ ;  /* 0x000000060a06c210 */ /* 0x001fca0007f7e0ff */
[----:B------:R-:W-:-:S04]  /*e9a0*/  @!P4 IMAD.X R5, RZ, RZ, R5, P3 ;  /* 0x000000ffff05c224 */ /* 0x000fc800018e0605 */
[----:B------:R-:W-:Y:S02]  /*e9b0*/  @!P4 IMAD.MOV.U32 R7, RZ, RZ, R5 ;  /* 0x000000ffff07c224 */ /* 0x000fe400078e0005 */
[----:B------:R-:W-:-:S03]  /*e9c0*/  VIADD R5, R0, 0x20 ;  /* 0x0000002000057836 */ /* 0x000fc60000000000 */
[----:B------:R-:W-:Y:S01]  /*e9d0*/  @!PT LDS RZ, [RZ] ;  /* 0x00000000fffff984 */ /* 0x000fe20000000800 */
[----:B-----5:R-:W-:Y:S02]  /*e9e0*/  @!P4 LDGSTS.E.BYPASS.LTC128B.128 [R9+0x14400], desc[UR48][R6.64], !P0 ;  /* 0x144000000609cfae */ /* 0x020fe4000c101d70 */
[----:B------:R-:W-:Y:S02]  /*e9f0*/  ISETP.GE.AND P3, PT, R5, R4, PT ;  /* 0x000000040500720c */ /* 0x000fe40003f66270 */
[----:B------:R-:W-:Y:S04]  /*ea00*/  @!P4 LDGSTS.E.BYPASS.LTC128B.128 [R9+0x16400], desc[UR48][R6.64+0x40], !P1 ;  /* 0x164000400609cfae */ /* 0x000fe8000c901d70 */
[----:B------:R0:W-:Y:S04]  /*ea10*/  @!P4 LDGSTS.E.BYPASS.LTC128B.128 [R9+0x18400], desc[UR48][R6.64+0x80], !P2 ;  /* 0x184000800609cfae */ /* 0x0001e8000d101d70 */
[----:B------:R-:W-:Y:S04]  /*ea20*/  SHFL.IDX PT, R5, R2, 0x1, 0x1c1f ;  /* 0x003c1f0002057f89 */ /* 0x000fe800000e0000 */
[----:B0-----:R-:W0:Y:S02]  /*ea30*/  SHFL.IDX PT, R6, R3, 0x1, 0x1c1f ;  /* 0x003c1f0003067f89 */ /* 0x001e2400000e0000 */
[----:B0-----:R-:W-:-:S05]  /*ea40*/  @!P3 IADD3 R6, P4, R10, R6, RZ ;  /* 0x000000060a06b210 */ /* 0x001fca0007f9e0ff */
        /* <DEDUP_REMOVED lines=8> */
[----:B0-----:R-:W0:Y:S04]  /*ead0*/  SHFL.IDX PT, R6, R3, 0x2, 0x1c1f ;  /* 0x005c1f0003067f89 */ /* 0x001e2800000e0000 */
[----:B------:R-:W1:Y:S02]  /*eae0*/  SHFL.IDX PT, R3, R3, 0x3, 0x1c1f ;  /* 0x007c1f0003037f89 */ /* 0x000e6400000e0000 */
[----:B0-----:R-:W-:-:S05]  /*eaf0*/  @!P3 IADD3 R6, P4, R10, R6, RZ ;  /* 0x000000060a06b210 */ /* 0x001fca0007f9e0ff */
[----:B------:R-:W-:-:S04]  /*eb00*/  @!P3 IMAD.X R5, RZ, RZ, R5, P4 ;  /* 0x000000ffff05b224 */ /* 0x000fc800020e0605 */
[----:B------:R-:W-:Y:S02]  /*eb10*/  @!P3 IMAD.MOV.U32 R7, RZ, RZ, R5 ;  /* 0x000000ffff07b224 */ /* 0x000fe400078e0005 */
[----:B------:R0:W3:Y:S04]  /*eb20*/  SHFL.IDX PT, R5, R2, 0x3, 0x1c1f ;  /* 0x007c1f0002057f89 */ /* 0x0000e800000e0000 */
[----:B------:R0:W-:Y:S04]  /*eb30*/  @!P3 LDGSTS.E.BYPASS.LTC128B.128 [R9+0x15400], desc[UR48][R6.64], !P0 ;  /* 0x154000000609bfae */ /* 0x0001e8000c101d70 */
[----:B------:R0:W-:Y:S04]  /*eb40*/  @!P3 LDGSTS.E.BYPASS.LTC128B.128 [R9+0x17400], desc[UR48][R6.64+0x40], !P1 ;  /* 0x174000400609bfae */ /* 0x0001e8000c901d70 */
[----:B-1----:R0:W-:Y:S02]  /*eb50*/  @!P3 LDGSTS.E.BYPASS.LTC128B.128 [R9+0x19400], desc[UR48][R6.64+0x80], !P2 ;  /* 0x194000800609bfae */ /* 0x0021e4000d101d70 */
.L_x_440:
[----:B------:R-:W-:Y:S01]  /*eb60*/  VIADD R0, R0, 0x60 ;  /* 0x0000006000007836 */ /* 0x000fe20000000000 */
[----:B------:R-:W-:Y:S04]  /*eb70*/  BSSY B0, `(.L_x_362) ;  /* 0x000000b000007945 */ /* 0x000fe80003800000 */
[----:B------:R-:W-:-:S13]  /*eb80*/  ISETP.GE.AND P3, PT, R0, R4, PT ;  /* 0x000000040000720c */ /* 0x000fda0003f66270 */
[----:B------:R-:W-:Y:S05]  /*eb90*/  @P3 BRA `(.L_x_363) ;  /* 0x0000000000203947 */ /* 0x000fea0003800000 */
[----:B0-----:R-:W-:-:S05]  /*eba0*/  IADD3 R2, P3, R10, R3, RZ ;  /* 0x000000030a027210 */ /* 0x001fca0007f7e0ff */
[----:B---3--:R-:W-:-:S05]  /*ebb0*/  IMAD.X R3, RZ, RZ, R5, P3 ;  /* 0x000000ffff037224 */ /* 0x008fca00018e0605 */
[----:B------:R-:W-:Y:S01]  /*ebc0*/  @!PT LDS RZ, [RZ] ;  /* 0x00000000fffff984 */ /* 0x000fe20000000800 */
[----:B------:R-:W-:Y:S01]  /*ebd0*/  @!PT LDS RZ, [RZ] ;  /* 0x00000000fffff984 */ /* 0x000fe20000000800 */
[----:B------:R-:W-:Y:S01]  /*ebe0*/  @!PT LDS RZ, [RZ] ;  /* 0x00000000fffff984 */ /* 0x000fe20000000800 */
[----:B------:R1:W-:Y:S04]  /*ebf0*/  LDGSTS.E.BYPASS.LTC128B.128 [R9+0x15c00], desc[UR48][R2.64], !P0 ;  /* 0x15c0000002097fae */ /* 0x0003e8000c101d70 */
[----:B------:R1:W-:Y:S04]  /*ec00*/  LDGSTS.E.BYPASS.LTC128B.128 [R9+0x17c00], desc[UR48][R2.64+0x40], !P1 ;  /* 0x17c0004002097fae */ /* 0x0003e8000c901d70 */
[----:B------:R1:W-:Y:S02]  /*ec10*/  LDGSTS.E.BYPASS.LTC128B.128 [R9+0x19c00], desc[UR48][R2.64+0x80], !P2 ;  /* 0x19c0008002097fae */ /* 0x0003e4000d101d70 */
.L_x_363:
[----:B------:R-:W-:Y:S05]  /*ec20*/  BSYNC B0 ;  /* 0x0000000000007941 */ /* 0x000fea0003800000 */
.L_x_362:
[----:B------:R-:W-:Y:S01]  /*ec30*/  NOP ;  /* 0x0000000000007918 */ /* 0x000fe20000000000 */
[----:B------:R-:W-:-:S13]  /*ec40*/  PLOP3.LUT P0, PT, PT, PT, PT, 0x80, 0x0 ;  /* 0x000000000000781c */ /* 0x000fda0003f0f070 */
.L_x_364:
[----:B------:R-:W-:Y:S02]  /*ec50*/  PLOP3.LUT P1, PT, P1, P0, PT, 0xa2, 0x0 ;  /* 0x000000000000781c */ /* 0x000fe40000f21472 */
[----:B------:R-:W-:-:S08]  /*ec60*/  @P0 R2UR P1, UR4, R17 ;  /* 0x00000000110402ca */ /* 0x000fd00000020000 */
[----:B------:R-:W-:-:S05]  /*ec70*/  @P0 PLOP3.LUT P0, PT, P1, PT, PT, 0x80, 0x0 ;  /* 0x000000000000081c */ /* 0x000fca0000f0f070 */
[----:B------:R-:W-:Y:S01]  /*ec80*/  @!P1 SYNCS.ARRIVE.TRANS64.RED.A0T1 RZ, [UR4+0x29800], RZ ;  /* 0x029800ffffff99a7 */ /* 0x000fe20008200404 */
[----:B------:R-:W-:Y:S07]  /*ec90*/  @!P1 ARRIVES.LDGSTSBAR.64.TRANSCNT [UR4+0x29800] ;  /* 0x02980000ff0099b0 */ /* 0x000fee0008000a84 */
[----:B------:R-:W-:Y:S05]  /*eca0*/  @P0 BRA.U.ANY `(.L_x_364) ;  /* 0xfffffffd00e80947 */ /* 0x000fea000393ffff */
[----:B01----:R-:W4:Y:S02]  /*ecb0*/  LDL.LU R2, [R1+0x24] ;  /* 0x0000240001027983 */ /* 0x003f240000300800 */
[----:B----4-:R-:W-:-:S05]  /*ecc0*/  VIADD R2, R2, 0x1 ;  /* 0x0000000102027836 */ /* 0x010fca0000000000 */
[----:B------:R0:W-:Y:S01]  /*ecd0*/  STL [R1+0x24], R2 ;  /* 0x0000240201007387 */ /* 0x0001e20000100800 */
[----:B------:R-:W-:-:S04]  /*ece0*/  LEA.HI R0, R2, R2, RZ, 0x1 ;  /* 0x0000000202007211 */ /* 0x000fc800078f08ff */
[----:B------:R-:W-:-:S05]  /*ecf0*/  LOP3.LUT R0, R0, 0xfffffffe, RZ, 0xc0, !PT ;  /* 0xfffffffe00007812 */ /* 0x000fca00078ec0ff */
[----:B------:R-:W-:-:S05]  /*ed00*/  IMAD.IADD R0, R2, 0x1, -R0 ;  /* 0x0000000102007824 */ /* 0x000fca00078e0a00 */
[----:B------:R-:W-:Y:S01]  /*ed10*/  SHF.L.U32 R0, R0, 0x1f, RZ ;  /* 0x0000001f00007819 */ /* 0x000fe200000006ff */
[----:B------:R-:W-:Y:S01]  /*ed20*/  NOP ;  /* 0x0000000000007918 */ /* 0x000fe20000000000 */
[----:B------:R0:W-:Y:S01]  /*ed30*/  SYNCS.ARRIVE.TRANS64.A1T0 RZ, [R17+URZ+0x29800], RZ ;  /* 0x029800ff11ff79a7 */ /* 0x0001e2000810003f */
[----:B------:R-:W-:Y:S01]  /*ed40*/  BSSY B0, `(.L_x_365) ;  /* 0x0000003000007945 */ /* 0x000fe20003800000 */
[----:B------:R-:W1:Y:S03]  /*ed50*/  SYNCS.PHASECHK.TRANS64.TRYWAIT P0, [R17+URZ+0x29820], R0 ;  /* 0x02982000110075a7 */ /* 0x000e66000800017f */
[----:B01----:R-:W-:Y:S05]  /*ed60*/  @!P0 BRA `(.L_x_366) ;  /* 0x0000002c00dc8947 */ /* 0x003fea0003800000 */
.L_x_441:
[----:B------:R-:W-:Y:S05]  /*ed70*/  BSYNC B0 ;  /* 0x0000000000007941 */ /* 0x000fea0003800000 */
.L_x_365:
[----:B------:R-:W-:-:S06]  /*ed80*/  UISETP.GE.AND UP0, UPT, UR41, 0xa1, UPT ;  /* 0x000000a12900788c */ /* 0x000fcc000bf06270 */
[----:B------:R-:W-:-:S13]  /*ed90*/  PLOP3.LUT P0, PT, PT, PT, UP0, 0x80, 0x0 ;  /* 0x000000000000781c */ /* 0x000fda0003f0f008 */
[----:B------:R-:W-:Y:S05]  /*eda0*/  @!P0 BRA `(.L_x_367) ;  /* 0x0000001000088947 */ /* 0x000fea0003800000 */
[----:B0-----:R0:W5:Y:S01]  /*edb0*/  LDL.LU R0, [R1] ;  /* 0x0000000001007983 */ /* 0x0011620000300800 */
[----:B------:R-:W-:Y:S01]  /*edc0*/  UIADD3 UR4, UR40, -0x2, URZ ;  /* 0xfffffffe28047890 */ /* 0x000fe2000fffe03f */
[----:B------:R-:W-:-:S05]  /*edd0*/  IMAD.MOV.U32 R3, RZ, RZ, R18 ;  /* 0x000000ffff037224 */ /* 0x000fca00078e0012 */
[----:B------:R-:W-:-:S07]  /*ede0*/  IMAD.U32 R2, RZ, RZ, UR4 ;  /* 0x00000004ff027e24 */ /* 0x000fce000f8e00ff */
.L_x_389:
[----:B-1----:R-:W4:Y:S01]  /*edf0*/  LDL R4, [R1+0x8] ;  /* 0x0000080001047983 */ /* 0x002f220000100800 */
[----:B------:R-:W-:Y:S01]  /*ee00*/  VIADD R18, R3, 0x1 ;  /* 0x0000000103127836 */ /* 0x000fe20000000000 */
[----:B------:R-:W-:Y:S05]  /*ee10*/  YIELD ;  /* 0x0000000000007946 */ /* 0x000fea0003800000 */
[C---:B------:R-:W-:Y:S01]  /*ee20*/  ISETP.NE.AND P0, PT, R18.reuse, 0x2, PT ;  /* 0x000000021200780c */ /* 0x040fe20003f05270 */
[----:B------:R-:W-:Y:S03]  /*ee30*/  BSSY B0, `(.L_x_368) ;  /* 0x0000089000007945 */ /* 0x000fe60003800000 */
[----:B------:R-:W-:-:S02]  /*ee40*/  SEL R18, R18, RZ, P0 ;  /* 0x000000ff12127207 */ /* 0x000fc40000000000 */
[----:B----4-:R-:W-:Y:S02]  /*ee50*/  LOP3.LUT P1, RZ, R4, 0x1, RZ, 0xc0, !PT ;  /* 0x0000000104ff7812 */ /* 0x010fe4000782c0ff */
[----:B------:R-:W-:-:S04]  /*ee60*/  SEL R4, RZ, 0x1, P0 ;  /* 0x00000001ff047807 */ /* 0x000fc80000000000 */
[----:B-----5:R-:W-:-:S05]  /*ee70*/  LOP3.LUT R9, R0, R4, RZ, 0x3c, !PT ;  /* 0x0000000400097212 */ /* 0x020fca00078e3cff */
[----:B------:R1:W-:Y:S02]  /*ee80*/  STL [R1], R9 ;  /* 0x0000000901007387 */ /* 0x0003e40000100800 */
[----:B------:R-:W-:Y:S05]  /*ee90*/  @!P1 BRA `(.L_x_369) ;  /* 0x0000000800089947 */ /* 0x000fea0003800000 */
[----:B------:R-:W-:Y:S01]  /*eea0*/  ULDC.64 UR4, c[0x0][0x418] ;  /* 0x0001060000047ab9 */ /* 0x000fe20000000a00 */
[----:B------:R-:W-:Y:S01]  /*eeb0*/  IMAD.MOV.U32 R8, RZ, RZ, R2 ;  /* 0x000000ffff087224 */ /* 0x000fe200078e0002 */
[----:B------:R-:W-:-:S04]  /*eec0*/  ISETP.NE.U32.AND P0, PT, RZ, UR4, PT ;  /* 0x00000004ff007c0c */ /* 0x000fc8000bf05070 */
[----:B------:R-:W-:-:S13]  /*eed0*/  ISETP.NE.AND.EX P0, PT, RZ, UR5, PT, P0 ;  /* 0x00000005ff007c0c */ /* 0x000fda000bf05300 */
[----:B------:R-:W-:Y:S05]  /*eee0*/  @!P0 BRA `(.L_x_370) ;  /* 0x00000000004c8947 */ /* 0x000fea0003800000 */
[----:B------:R-:W4:Y:S01]  /*eef0*/  LDL R10, [R1+0xc] ;  /* 0x00000c00010a7983 */ /* 0x000f220000100800 */
[----:B------:R-:W0:Y:S01]  /*ef00*/  LDC R8, c[0x0][0x43c] ;  /* 0x00010f00ff087b82 */ /* 0x000e220000000800 */
[----:B------:R-:W-:Y:S02]  /*ef10*/  ULDC.64 UR6, c[0x0][0x428] ;  /* 0x00010a0000067ab9 */ /* 0x000fe40000000a00 */
[----:B------:R-:W2:Y:S01]  /*ef20*/  LDL R7, [R1+0x4] ;  /* 0x0000040001077983 */ /* 0x000ea20000100800 */
[----:B0-----:R-:W-:-:S13]  /*ef30*/  ISETP.NE.AND P0, PT, R8, 0x1, PT ;  /* 0x000000010800780c */ /* 0x001fda0003f05270 */
[----:B---3--:R-:W0:Y:S02]  /*ef40*/  @P0 LDC.64 R4, c[0x0][0x440] ;  /* 0x00011000ff040b82 */ /* 0x008e240000000a00 */
[----:B0-----:R-:W-:-:S04]  /*ef50*/  @P0 IMAD.HI.U32 R6, R2, R4, RZ ;  /* 0x0000000402060227 */ /* 0x001fc800078e00ff */
[----:B------:R-:W-:Y:S01]  /*ef60*/  IMAD.MOV.U32 R4, RZ, RZ, R2 ;  /* 0x000000ffff047224 */ /* 0x000fe200078e0002 */
[----:B------:R-:W-:-:S05]  /*ef70*/  @P0 SHF.R.U32.HI R4, RZ, R5, R6 ;  /* 0x00000005ff040219 */ /* 0x000fca0000011606 */
[----:B------:R-:W-:-:S04]  /*ef80*/  IMAD.MOV R5, RZ, RZ, -R4 ;  /* 0x000000ffff057224 */ /* 0x000fc800078e0a04 */
[----:B------:R-:W-:Y:S01]  /*ef90*/  IMAD R8, R8, R5, R2 ;  /* 0x0000000508087224 */ /* 0x000fe200078e0202 */
[----:B------:R-:W-:Y:S01]  /*efa0*/  SHF.R.S32.HI R5, RZ, 0x1f, R4 ;  /* 0x0000001fff057819 */ /* 0x000fe20000011404 */
[----:B----4-:R-:W-:-:S04]  /*efb0*/  IMAD R6, R10, UR6, RZ ;  /* 0x000000060a067c24 */ /* 0x010fc8000f8e02ff */
[C---:B--2---:R-:W-:Y:S02]  /*efc0*/  IMAD R6, R7.reuse, UR7, R6 ;  /* 0x0000000707067c24 */ /* 0x044fe4000f8e0206 */
[----:B------:R-:W-:-:S04]  /*efd0*/  IMAD.WIDE.U32 R4, R7, UR6, R4 ;  /* 0x0000000607047c25 */ /* 0x000fc8000f8e0004 */
[----:B------:R-:W-:Y:S01]  /*efe0*/  IMAD.IADD R5, R6, 0x1, R5 ;  /* 0x0000000106057824 */ /* 0x000fe200078e0205 */
[----:B------:R-:W-:-:S04]  /*eff0*/  LEA R6, P0, R4, UR4, 0x2 ;  /* 0x0000000404067c11 */ /* 0x000fc8000f8010ff */
[----:B------:R-:W-:-:S05]  /*f000*/  LEA.HI.X R7, R4, UR5, R5, 0x2, P0 ;  /* 0x0000000504077c11 */ /* 0x000fca00080f1405 */
[----:B------:R4:W5:Y:S04]  /*f010*/  LDG.E R16, desc[UR48][R6.64] ;  /* 0x0000003006107981 */ /* 0x000968000c1e1900 */
.L_x_370:
[----:B------:R-:W4:Y:S01]  /*f020*/  S2R R4, SR_TID.X ;  /* 0x0000000000047919 */ /* 0x000f220000002100 */
[----:B---3--:R-:W-:Y:S01]  /*f030*/  IMAD R5, R18, 0x8, R17 ;  /* 0x0000000812057824 */ /* 0x008fe200078e0211 */
[----:B------:R-:W-:Y:S01]  /*f040*/  BSSY B1, `(.L_x_371) ;  /* 0x0000006000017945 */ /* 0x000fe20003800000 */
[----:B----4-:R-:W-:Y:S02]  /*f050*/  LOP3.LUT R6, R4, 0x7f, RZ, 0xc0, !PT ;  /* 0x0000007f04067812 */ /* 0x010fe400078ec0ff */
[----:B------:R-:W-:Y:S02]  /*f060*/  SHF.L.U32 R4, R9, 0x1f, RZ ;  /* 0x0000001f09047819 */ /* 0x000fe400000006ff */
[----:B------:R-:W-:Y:S02]  /*f070*/  ISETP.NE.AND P1, PT, R6, RZ, PT ;  /* 0x000000ff0600720c */ /* 0x000fe40003f25270 */
[----:B------:R-:W3:Y:S02]  /*f080*/  SYNCS.PHASECHK.TRANS64.TRYWAIT P0, [R5+URZ+0x29880], R4 ;  /* 0x02988004050075a7 */ /* 0x000ee4000800017f */
[----:B---3--:R-:W-:Y:S09]  /*f090*/  @!P0 BRA `(.L_x_372) ;  /* 0x0000002c00248947 */ /* 0x008ff20003800000 */
.L_x_442:
[----:B------:R-:W-:Y:S05]  /*f0a0*/  BSYNC B1 ;  /* 0x0000000000017941 */ /* 0x000fea0003800000 */
.L_x_371:
[----:B------:R-:W-:Y:S04]  /*f0b0*/  BSSY B1, `(.L_x_373) ;  /* 0x0000009000017945 */ /* 0x000fe80003800000 */
[----:B------:R-:W-:Y:S05]  /*f0c0*/  @P1 BRA `(.L_x_374) ;  /* 0x00000000001c1947 */ /* 0x000fea0003800000 */
[----:B------:R-:W4:Y:S02]  /*f0d0*/  S2R R6, SR_TID.X ;  /* 0x0000000000067919 */ /* 0x000f240000002100 */
[----:B----4-:R-:W-:Y:S01]  /*f0e0*/  LOP3.LUT R7, R6, 0x1f, RZ, 0xc0, !PT ;  /* 0x0000001f06077812 */ /* 0x010fe200078ec0ff */
[----:B------:R-:W-:-:S03]  /*f0f0*/  IMAD.MOV.U32 R6, RZ, RZ, 0x5000 ;  /* 0x00005000ff067424 */ /* 0x000fc600078e00ff */
[----:B------:R-:W-:Y:S01]  /*f100*/  ISETP.NE.AND P0, PT, R7, RZ, PT ;  /* 0x000000ff0700720c */ /* 0x000fe20003f05270 */
[----:B------:R4:W-:-:S12]  /*f110*/  SYNCS.ARRIVE.TRANS64 RZ, [R5+URZ+0x29870], R6 ;  /* 0x0298700605ff79a7 */ /* 0x0009d8000800003f */
[----:B----4-:R-:W-:Y:S05]  /*f120*/  @!P0 BRA `(.L_x_374) ;  /* 0x0000000000048947 */ /* 0x010fea0003800000 */
[----:B------:R-:W-:Y:S01]  /*f130*/  BPT.TRAP 0x1 ;  /* 0x000000040000795c */ /* 0x000fe20000300000 */
.L_x_374:
[----:B------:R-:W-:Y:S05]  /*f140*/  BSYNC B1 ;  /* 0x0000000000017941 */ /* 0x000fea0003800000 */
.L_x_373:
[----:B------:R-:W-:Y:S01]  /*f150*/  IMAD.MOV.U32 R10, RZ, RZ, RZ ;  /* 0x000000ffff0a7224 */ /* 0x000fe200078e00ff */
[----:B------:R-:W-:Y:S01]  /*f160*/  UIADD3 UR4, UP0, UR52, 0x470, URZ ;  /* 0x0000047034047890 */ /* 0x000fe2000ff1e03f */
[----:B------:R-:W-:Y:S01]  /*f170*/  IMAD.MOV.U32 R6, RZ, RZ, 0xa0 ;  /* 0x000000a0ff067424 */ /* 0x000fe200078e00ff */
[----:B------:R-:W-:Y:S01]  /*f180*/  PLOP3.LUT P0, PT, PT, PT, PT, 0x80, 0x0 ;  /* 0x000000000000781c */ /* 0x000fe20003f0f070 */
[----:B------:R-:W-:Y:S01]  /*f190*/  IMAD R7, R18, 0x5000, R17 ;  /* 0x0000500012077824 */ /* 0x000fe200078e0211 */
[----:B------:R-:W-:Y:S01]  /*f1a0*/  R2UR UR10, R10 ;  /* 0x000000000a0a72ca */ /* 0x000fe200000e0000 */
[----:B------:R-:W-:Y:S01]  /*f1b0*/  IMAD R6, R8, R6, UR42 ;  /* 0x0000002a08067e24 */ /* 0x000fe2000f8e0206 */
[----:B------:R-:W-:Y:S01]  /*f1c0*/  UIADD3.X UR5, URZ, UR53, URZ, UP0, !UPT ;  /* 0x000000353f057290 */ /* 0x000fe200087fe43f */
[----:B------:R-:W-:Y:S01]  /*f1d0*/  VIADD R7, R7, 0xa400 ;  /* 0x0000a40007077836 */ /* 0x000fe20000000000 */
[----:B------:R-:W-:Y:S01]  /*f1e0*/  UMOV UR6, 0x0 ;  /* 0x0000000000067882 */ /* 0x000fe20000000000 */
[----:B------:R-:W-:Y:S01]  /*f1f0*/  VIADD R8, R5, 0x29870 ;  /* 0x0002987005087836 */ /* 0x000fe20000000000 */
[----:B------:R-:W-:-:S09]  /*f200*/  UMOV UR7, 0x14f00000 ;  /* 0x14f0000000077882 */ /* 0x000fd20000000000 */
.L_x_375:
        /* <DEDUP_REMOVED lines=9> */
[----:B----4-:R-:W-:Y:S05]  /*f2a0*/  @P0 BRA.U.ANY `(.L_x_375) ;  /* 0xfffffffd00d80947 */ /* 0x010fea000393ffff */
[----:B------:R-:W4:Y:S01]  /*f2b0*/  SYNCS.PHASECHK.TRANS64.TRYWAIT P0, [R5+URZ+0x29840], R4 ;  /* 0x02984004050075a7 */ /* 0x000f22000800017f */
[----:B------:R-:W-:Y:S04]  /*f2c0*/  BSSY B1, `(.L_x_376) ;  /* 0x0000002000017945 */ /* 0x000fe80003800000 */
[----:B----4-:R-:W-:Y:S05]  /*f2d0*/  @!P0 BRA `(.L_x_377) ;  /* 0x0000002800a88947 */ /* 0x010fea0003800000 */
.L_x_443:
[----:B------:R-:W-:Y:S05]  /*f2e0*/  BSYNC B1 ;  /* 0x0000000000017941 */ /* 0x000fea0003800000 */
.L_x_376:
[----:B------:R-:W-:Y:S01]  /*f2f0*/  BSSY B1, `(.L_x_378) ;  /* 0x000000b000017945 */ /* 0x000fe20003800000 */
[----:B------:R-:W-:Y:S02]  /*f300*/  IMAD.MOV.U32 R8, RZ, RZ, 0x0 ;  /* 0x00000000ff087424 */ /* 0x000fe400078e00ff */
[----:B-1----:R-:W-:Y:S01]  /*f310*/  IMAD.MOV.U32 R9, RZ, RZ, 0x14f00000 ;  /* 0x14f00000ff097424 */ /* 0x002fe200078e00ff */
[----:B------:R-:W-:Y:S06]  /*f320*/  @P1 BRA `(.L_x_379) ;  /* 0x00000000001c1947 */ /* 0x000fec0003800000 */
[----:B------:R-:W1:Y:S01]  /*f330*/  S2R R7, SR_TID.X ;  /* 0x0000000000077919 */ /* 0x000e620000002100 */
[----:B---34-:R-:W-:-:S04]  /*f340*/  IMAD.MOV.U32 R4, RZ, RZ, 0x7800 ;  /* 0x00007800ff047424 */ /* 0x018fc800078e00ff */
[----:B------:R3:W-:Y:S01]  /*f350*/  SYNCS.ARRIVE.TRANS64 RZ, [R5+URZ+0x29830], R4 ;  /* 0x0298300405ff79a7 */ /* 0x0007e2000800003f */
[----:B-1----:R-:W-:-:S04]  /*f360*/  LOP3.LUT R7, R7, 0x1f, RZ, 0xc0, !PT ;  /* 0x0000001f07077812 */ /* 0x002fc800078ec0ff */
[----:B------:R-:W-:-:S13]  /*f370*/  ISETP.NE.AND P0, PT, R7, RZ, PT ;  /* 0x000000ff0700720c */ /* 0x000fda0003f05270 */
[----:B---3--:R-:W-:Y:S05]  /*f380*/  @!P0 BRA `(.L_x_379) ;  /* 0x0000000000048947 */ /* 0x008fea0003800000 */
[----:B------:R-:W-:Y:S01]  /*f390*/  BPT.TRAP 0x1 ;  /* 0x000000040000795c */ /* 0x000fe20000300000 */
.L_x_379:
[----:B------:R-:W-:Y:S05]  /*f3a0*/  BSYNC B1 ;  /* 0x0000000000017941 */ /* 0x000fea0003800000 */
.L_x_378:
[----:B------:R-:W-:Y:S01]  /*f3b0*/  R2UR UR10, R10 ;  /* 0x000000000a0a72ca */ /* 0x000fe200000e0000 */
[----:B---34-:R-:W-:Y:S01]  /*f3c0*/  IMAD R4, R18, 0x7800, R17 ;  /* 0x0000780012047824 */ /* 0x018fe200078e0211 */
[----:B------:R-:W-:Y:S01]  /*f3d0*/  R2UR UR6, R8 ;  /* 0x00000000080672ca */ /* 0x000fe200000e0000 */
[----:B------:R-:W-:Y:S01]  /*f3e0*/  UIADD3 UR4, UP0, UR52, 0x370, URZ ;  /* 0x0000037034047890 */ /* 0x000fe2000ff1e03f */
[----:B------:R-:W-:Y:S01]  /*f3f0*/  R2UR UR7, R9 ;  /* 0x00000000090772ca */ /* 0x000fe200000e0000 */
[----:B------:R-:W-:Y:S01]  /*f400*/  VIADD R5, R5, 0x29830 ;  /* 0x0002983005057836 */ /* 0x000fe20000000000 */
[----:B------:R-:W-:Y:S01]  /*f410*/  PLOP3.LUT P0, PT, PT, PT, PT, 0x80, 0x0 ;  /* 0x000000000000781c */ /* 0x000fe20003f0f070 */
[----:B------:R-:W-:Y:S01]  /*f420*/  VIADD R7, R4, 0x1a400 ;  /* 0x0001a40004077836 */ /* 0x000fe20000000000 */
[----:B------:R-:W-:-:S12]  /*f430*/  UIADD3.X UR5, URZ, UR53, URZ, UP0, !UPT ;  /* 0x000000353f057290 */ /* 0x000fd800087fe43f */
.L_x_380:
        /* <DEDUP_REMOVED lines=10> */
[----:B------:R-:W-:Y:S01]  /*f4e0*/  R2UR UR6, R8 ;  /* 0x00000000080672ca */ /* 0x000fe200000e0000 */
[----:B------:R-:W-:Y:S01]  /*f4f0*/  VIADD R7, R4, 0x1cc00 ;  /* 0x0001cc0004077836 */ /* 0x000fe20000000000 */
[----:B------:R-:W-:Y:S01]  /*f500*/  R2UR UR7, R9 ;  /* 0x00000000090772ca */ /* 0x000fe200000e0000 */
[----:B------:R-:W-:Y:S01]  /*f510*/  UMOV UR10, 0x40 ;  /* 0x00000040000a7882 */ /* 0x000fe20000000000 */
[----:B------:R-:W-:-:S13]  /*f520*/  PLOP3.LUT P0, PT, PT, PT, PT, 0x80, 0x0 ;  /* 0x000000000000781c */ /* 0x000fda0003f0f070 */
.L_x_381:
        /* <DEDUP_REMOVED lines=15> */
.L_x_382:
        /* <DEDUP_REMOVED lines=10> */
.L_x_369:
[----:B------:R-:W-:Y:S05]  /*f6c0*/  BSYNC B0 ;  /* 0x0000000000007941 */ /* 0x000fea0003800000 */
.L_x_368:
[----:B------:R-:W-:-:S06]  /*f6d0*/  UISETP.NE.AND UP0, UPT, UR39, 0x3, UPT ;  /* 0x000000032700788c */ /* 0x000fcc000bf05270 */
[----:B------:R-:W-:-:S13]  /*f6e0*/  PLOP3.LUT P0, PT, PT, PT, UP0, 0x80, 0x0 ;  /* 0x000000000000781c */ /* 0x000fda0003f0f008 */
[----:B------:R-:W-:Y:S05]  /*f6f0*/  @!P0 BRA `(.L_x_383) ;  /* 0x0000000000048947 */ /* 0x000fea0003800000 */
[----:B------:R-:W-:Y:S01]  /*f700*/  BPT.TRAP 0x1 ;  /* 0x000000040000795c */ /* 0x000fe20000300000 */
.L_x_383:
[----:B------:R-:W-:Y:S01]  /*f710*/  IMAD.U32 R4, RZ, RZ, UR44 ;  /* 0x0000002cff047e24 */ /* 0x000fe2000f8e00ff */
[----:B------:R-:W-:Y:S01]  /*f720*/  BSSY B0, `(.L_x_384) ;  /* 0x0000007000007945 */ /* 0x000fe20003800000 */
[----:B------:R-:W-:-:S03]  /*f730*/  IMAD R19, R3, 0x8, R17 ;  /* 0x0000000803137824 */ /* 0x000fc600078e0211 */
[----:B------:R-:W-:Y:S02]  /*f740*/  ISETP.NE.AND P1, PT, R4, 0x3, PT ;  /* 0x000000030400780c */ /* 0x000fe40003f25270 */
[----:B------:R-:W-:-:S04]  /*f750*/  LOP3.LUT R4, R0, 0x1, RZ, 0x3c, !PT ;  /* 0x0000000100047812 */ /* 0x000fc800078e3cff */
[----:B------:R-:W-:-:S04]  /*f760*/  SHF.L.U32 R4, R4, 0x1f, RZ ;  /* 0x0000001f04047819 */ /* 0x000fc800000006ff */
[----:B------:R-:W4:Y:S02]  /*f770*/  SYNCS.PHASECHK.TRANS64.TRYWAIT P0, [R19+URZ+0x29870], R4 ;  /* 0x02987004130075a7 */ /* 0x000f24000800017f */
[----:B----4-:R-:W-:Y:S05]  /*f780*/  @!P0 BRA `(.L_x_385) ;  /* 0x0000002400908947 */ /* 0x010fea0003800000 */
.L_x_444:
[----:B------:R-:W-:Y:S05]  /*f790*/  BSYNC B0 ;  /* 0x0000000000007941 */ /* 0x000fea0003800000 */
.L_x_384:
[----:B------:R-:W-:Y:S05]  /*f7a0*/  @!P1 BRA `(.L_x_386) ;  /* 0x0000000000049947 */ /* 0x000fea0003800000 */
[----:B------:R-:W-:Y:S01]  /*f7b0*/  BPT.TRAP 0x1 ;  /* 0x000000040000795c */ /* 0x000fe20000300000 */
.L_x_386:
[----:B------:R-:W-:Y:S01]  /*f7c0*/  SHF.L.U32 R0, R0, 0x1f, RZ ;  /* 0x0000001f00007819 */ /* 0x000fe200000006ff */
[----:B------:R-:W-:-:S03]  /*f7d0*/  IMAD R12, R3, 0x5000, RZ ;  /* 0x00005000030c7824 */ /* 0x000fc600078e02ff */
[----:B------:R-:W5:Y:S02]  /*f7e0*/  SYNCS.PHASECHK.TRANS64.TRYWAIT P0, [R19+URZ+0x29860], R0 ;  /* 0x02986000130075a7 */ /* 0x000f64000800017f */
[----:B-----5:R-:W-:Y:S05]  /*f7f0*/  @!P0 BRA `(.L_x_387) ;  /* 0x0000002400888947 */ /* 0x020fea0003800000 */
.L_x_445:
[----:B------:R-:W5:Y:S04]  /*f800*/  LDL R3, [R1+0x1c] ;  /* 0x00001c0001037983 */ /* 0x000f680000100800 */
[----:B------:R-:W2:Y:S01]  /*f810*/  LDL R13, [R1+0x18] ;  /* 0x00001800010d7983 */ /* 0x000ea20000100800 */
[----:B------:R-:W-:Y:S05]  /*f820*/  WARPSYNC.ALL ;  /* 0x0000000000007948 */ /* 0x000fea0003800000 */
[----:B-----5:R-:W-:-:S02]  /*f830*/  LOP3.LUT R0, R12, R3, RZ, 0xfc, !PT ;  /* 0x000000030c007212 */ /* 0x020fc400078efcff */
[----:B------:R-:W5:Y:S01]  /*f840*/  S2R R3, SR_TID.X ;  /* 0x0000000000037919 */ /* 0x000f620000002100 */
[----:B--2---:R-:W-:Y:S02]  /*f850*/  LOP3.LUT R20, R12, R13, RZ, 0xfc, !PT ;  /* 0x0000000d0c147212 */ /* 0x004fe400078efcff */
[----:B------:R-:W-:-:S03]  /*f860*/  IMAD.IADD R0, R17, 0x1, R0 ;  /* 0x0000000111007824 */ /* 0x000fc600078e0200 */
[----:B------:R-:W-:Y:S02]  /*f870*/  IMAD.IADD R20, R17, 0x1, R20 ;  /* 0x0000000111147824 */ /* 0x000fe400078e0214 */
[----:B-1----:R-:W4:Y:S01]  /*f880*/  LDSM.16.MT88.4 R8, [R0+0xa400] ;  /* 0x00a400000008783b */ /* 0x002f220000004200 */
[----:B-----5:R-:W-:Y:S01]  /*f890*/  LOP3.LUT P0, RZ, R3, 0x4, RZ, 0xc0, !PT ;  /* 0x0000000403ff7812 */ /* 0x020fe2000780c0ff */
[----:B------:R-:W-:-:S05]  /*f8a0*/  IMAD.MOV.U32 R3, RZ, RZ, 0x40 ;  /* 0x00000040ff037424 */ /* 0x000fca00078e00ff */
[----:B------:R-:W-:-:S05]  /*f8b0*/  SEL R3, R3, 0xffffffc0, !P0 ;  /* 0xffffffc003037807 */ /* 0x000fca0004000000 */
[----:B------:R-:W-:Y:S01]  /*f8c0*/  IMAD.IADD R3, R3, 0x1, R0 ;  /* 0x0000000103037824 */ /* 0x000fe200078e0200 */
[C-C-:B----4-:R-:W-:Y:S02]  /*f8d0*/  PRMT R4, R8.reuse, 0x6420, R9.reuse ;  /* 0x0000642008047816 */ /* 0x150fe40000000009 */
[----:B---3--:R-:W-:Y:S02]  /*f8e0*/  PRMT R5, R8, 0x7531, R9 ;  /* 0x0000753108057816 */ /* 0x008fe40000000009 */
        /* <DEDUP_REMOVED lines=9> */
[----:B------:R-:W1:Y:S02]  /*f980*/  LDSM.16.MT88.4 R8, [R0+0xb400] ;  /* 0x00b400000008783b */ /* 0x000e640000004200 */
        /* <DEDUP_REMOVED lines=55> */
.L_x_388:
[----:B------:R-:W3:Y:S01]  /*fd00*/  S2R R0, SR_TID.X ;  /* 0x0000000000007919 */ /* 0x000ee20000002100 */
[----:B--2---:R2:W-:Y:S01]  /*fd10*/  SYNCS.ARRIVE.TRANS64.A1T0 RZ, [R19+URZ+0x29850], RZ ;  /* 0x029850ff13ff79a7 */ /* 0x0045e2000810003f */
[----:B---3--:R-:W-:Y:S01]  /*fd20*/  LOP3.LUT R0, R0, 0x7f, RZ, 0xc0, !PT ;  /* 0x0000007f00007812 */ /* 0x008fe200078ec0ff */
[----:B------:R-:W-:Y:S03]  /*fd30*/  BAR.SYNC.DEFER_BLOCKING 0x2, 0x80 ;  /* 0x0082000000007b1d */ /* 0x000fe60000010000 */
[----:B------:R-:W-:-:S03]  /*fd40*/  ISETP.NE.AND P0, PT, R0, RZ, PT ;  /* 0x000000ff0000720c */ /* 0x000fc60003f05270 */
[----:B------:R4:W5:Y:S10]  /*fd50*/  LDL R0, [R1] ;  /* 0x0000000001007983 */ /* 0x0009740000100800 */
[----:B--2---:R-:W-:-:S05]  /*fd60*/  @!P0 VIADD R19, R19, 0x29880 ;  /* 0x0002988013138836 */ /* 0x004fca0000000000 */
[----:B------:R-:W-:-:S04]  /*fd70*/  @!P0 PRMT R19, RZ, 0x654, R19 ;  /* 0x00000654ff138816 */ /* 0x000fc80000000013 */
[----:B------:R4:W-:Y:S01]  /*fd80*/  @!P0 SYNCS.ARRIVE.TRANS64.RED.A1T0 RZ, [R19+URZ], RZ ;  /* 0x000000ff13ff89a7 */ /* 0x0009e2000810043f */
[C---:B------:R-:W-:Y:S01]  /*fd90*/  ISETP.GT.AND P0, PT, R2.reuse, RZ, PT ;  /* 0x000000ff0200720c */ /* 0x040fe20003f04270 */
[----:B------:R-:W-:Y:S02]  /*fda0*/  VIADD R2, R2, 0xffffffff ;  /* 0xffffffff02027836 */ /* 0x000fe40000000000 */
[----:B------:R-:W-:-:S10]  /*fdb0*/  IMAD.MOV.U32 R3, RZ, RZ, R18 ;  /* 0x000000ffff037224 */ /* 0x000fd400078e0012 */
[----:B----4-:R-:W-:Y:S05]  /*fdc0*/  @P0 BRA `(.L_x_389) ;  /* 0xfffffff000080947 */ /* 0x010fea000383ffff */
.L_x_367:
[----:B-1----:R-:W1:Y:S01]  /*fdd0*/  S2R R4, SR_TID.X ;  /* 0x0000000000047919 */ /* 0x002e620000002100 */
[----:B------:R-:W-:Y:S01]  /*fde0*/  BSSY B0, `(.L_x_390) ;  /* 0x0000011000007945 */ /* 0x000fe20003800000 */
[----:B-1----:R-:W-:-:S04]  /*fdf0*/  LOP3.LUT R4, R4, 0x7f, RZ, 0xc0, !PT ;  /* 0x0000007f04047812 */ /* 0x002fc800078ec0ff */
[----:B------:R-:W-:-:S13]  /*fe00*/  ISETP.NE.AND P0, PT, R4, RZ, PT ;  /* 0x000000ff0400720c */ /* 0x000fda0003f05270 */
[----:B------:R-:W-:Y:S05]  /*fe10*/  @P0 BRA `(.L_x_391) ;  /* 0x0000000000340947 */ /* 0x000fea0003800000 */
[----:B------:R-:W1:Y:S01]  /*fe20*/  S2R R3, SR_LANEID ;  /* 0x0000000000037919 */ /* 0x000e620000000000 */
[----:B------:R-:W-:Y:S02]  /*fe30*/  VOTEU.ANY UR4, UPT, PT ;  /* 0x0000000000047886 */ /* 0x000fe400038e0100 */
[----:B0----5:R-:W1:Y:S08]  /*fe40*/  FLO.U32 R0, UR4 ;  /* 0x0000000400007d00 */ /* 0x021e7000080e0000 */
[----:B---3--:R-:W0:Y:S01]  /*fe50*/  POPC R5, UR4 ;  /* 0x0000000400057d09 */ /* 0x008e220008000000 */
[----:B-1----:R-:W-:-:S02]  /*fe60*/  ISETP.EQ.U32.AND P1, PT, R0, R3, PT ;  /* 0x000000030000720c */ /* 0x002fc40003f22070 */
[----:B------:R-:W0:Y:S11]  /*fe70*/  LDC.64 R2, c[0x0][0xc60] ;  /* 0x00031800ff027b82 */ /* 0x000e360000000a00 */
[----:B0-----:R-:W3:Y:S01]  /*fe80*/  @P1 ATOMG.E.ADD.STRONG.GPU PT, R3, desc[UR48][R2.64], R5 ;  /* 0x00000005020319a8 */ /* 0x001ee200081ee1f0 */
[----:B------:R-:W0:Y:S02]  /*fe90*/  S2R R4, SR_LTMASK ;  /* 0x0000000000047919 */ /* 0x000e240000003900 */
[----:B0-----:R-:W-:-:S04]  /*fea0*/  LOP3.LUT R4, R4, UR4, RZ, 0xc0, !PT ;  /* 0x0000000404047c12 */ /* 0x001fc8000f8ec0ff */
[----:B------:R-:W0:Y:S01]  /*feb0*/  POPC R7, R4 ;  /* 0x0000000400077309 */ /* 0x000e220000000000 */
[----:B---3--:R-:W0:Y:S02]  /*fec0*/  SHFL.IDX PT, R0, R3, R0, 0x1f ;  /* 0x00001f0003007589 */ /* 0x008e2400000e0000 */
[----:B0-----:R-:W-:-:S05]  /*fed0*/  IADD3 R0, R0, UR43, R7 ;  /* 0x0000002b00007c10 */ /* 0x001fca000fffe007 */
[----:B------:R1:W-:Y:S02]  /*fee0*/  STL [R1+0x10], R0 ;  /* 0x0000100001007387 */ /* 0x0003e40000100800 */
.L_x_391:
[----:B------:R-:W-:Y:S05]  /*fef0*/  BSYNC B0 ;  /* 0x0000000000007941 */ /* 0x000fea0003800000 */
.L_x_390:
[----:B------:R-:W-:-:S06]  /*ff00*/  UISETP.NE.AND UP0, UPT, UR39, 0x3, UPT ;  /* 0x000000032700788c */ /* 0x000fcc000bf05270 */
[----:B------:R-:W-:-:S13]  /*ff10*/  PLOP3.LUT P1, PT, PT, PT, UP0, 0x80, 0x0 ;  /* 0x000000000000781c */ /* 0x000fda0003f2f008 */
[----:B------:R-:W-:Y:S05]  /*ff20*/  @!P1 BRA `(.L_x_392) ;  /* 0x0000000000049947 */ /* 0x000fea0003800000 */
[----:B------:R-:W-:Y:S01]  /*ff30*/  BPT.TRAP 0x1 ;  /* 0x000000040000795c */ /* 0x000fe20000300000 */
.L_x_392:
[----:B------:R-:W4:Y:S01]  /*ff40*/  LDL R2, [R1] ;  /* 0x0000000001027983 */ /* 0x000f220000100800 */
[----:B------:R-:W-:Y:S01]  /*ff50*/  IMAD R16, R18, 0x8, R17 ;  /* 0x0000000812107824 */ /* 0x000fe200078e0211 */
[----:B------:R-:W-:Y:S01]  /*ff60*/  BSSY B0, `(.L_x_393) ;  /* 0x0000007000007945 */ /* 0x000fe20003800000 */
[----:B01---5:R-:W-:-:S05]  /*ff70*/  IMAD.U32 R0, RZ, RZ, UR44 ;  /* 0x0000002cff007e24 */ /* 0x023fca000f8e00ff */
[----:B------:R-:W-:Y:S02]  /*ff80*/  ISETP.NE.AND P2, PT, R0, 0x3, PT ;  /* 0x000000030000780c */ /* 0x000fe40003f45270 */
[----:B----4-:R-:W-:-:S04]  /*ff90*/  LOP3.LUT R3, R2, 0x1, RZ, 0x3c, !PT ;  /* 0x0000000102037812 */ /* 0x010fc800078e3cff */
[----:B------:R-:W-:-:S04]  /*ffa0*/  SHF.L.U32 R3, R3, 0x1f, RZ ;  /* 0x0000001f03037819 */ /* 0x000fc800000006ff */
[----:B------:R-:W0:Y:S02]  /*ffb0*/  SYNCS.PHASECHK.TRANS64.TRYWAIT P1, [R16+URZ+0x29870], R3 ;  /* 0x02987003100075a7 */ /* 0x000e24000802017f */
[----:B0-----:R-:W-:Y:S05]  /*ffc0*/  @!P1 BRA `(.L_x_394) ;  /* 0x0000001c00a89947 */ /* 0x001fea0003800000 */
.L_x_446:
[----:B------:R-:W-:Y:S05]  /*ffd0*/  BSYNC B0 ;  /* 0x0000000000007941 */ /* 0x000fea0003800000 */
.L_x_393:
[----:B------:R-:W-:Y:S05]  /*ffe0*/  @!P2 BRA `(.L_x_395) ;  /* 0x000000000004a947 */ /* 0x000fea0003800000 */
[----:B------:R-:W-:Y:S01]  /*fff0*/  BPT.TRAP 0x1 ;  /* 0x000000040000795c */ /* 0x000fe20000300000 */
.L_x_395:
[----:B------:R-:W0:Y:S02]  /*10000*/  LDL R0, [R1] ;  /* 0x0000000001007983 */ /* 0x000e240000100800 */
[----:B0-----:R-:W-:-:S04]  /*10010*/  SHF.L.U32 R3, R0, 0x1f, RZ ;  /* 0x0000001f00037819 */ /* 0x001fc800000006ff */
[----:B------:R-:W0:Y:S02]  /*10020*/  SYNCS.PHASECHK.TRANS64.TRYWAIT P1, [R16+URZ+0x29860], R3 ;  /* 0x02986003100075a7 */ /* 0x000e24000802017f */
[----:B0-----:R-:W-:Y:S05]  /*10030*/  @!P1 BRA `(.L_x_396) ;  /* 0x0000001c00a09947 */ /* 0x001fea0003800000 */
.L_x_447:
[----:B------:R-:W4:Y:S04]  /*10040*/  LDL R2, [R1+0x1c] ;  /* 0x00001c0001027983 */ /* 0x000f280000100800 */
[----:B------:R-:W5:Y:S01]  /*10050*/  LDL R12, [R1+0x18] ;  /* 0x00001800010c7983 */ /* 0x000f620000100800 */
[----:B------:R-:W-:Y:S01]  /*10060*/  IMAD R0, R18, 0x5000, RZ ;  /* 0x0000500012007824 */ /* 0x000fe200078e02ff */
[----:B------:R-:W-:Y:S05]  /*10070*/  WARPSYNC.ALL ;  /* 0x0000000000007948 */ /* 0x000fea0003800000 */
[----:B------:R-:W1:Y:S01]  /*10080*/  S2R R9, SR_TID.X ;  /* 0x0000000000097919 */ /* 0x000e620000002100 */
[----:B------:R-:W-:Y:S01]  /*10090*/  IMAD.MOV.U32 R13, RZ, RZ, 0x40 ;  /* 0x00000040ff0d7424 */ /* 0x000fe200078e00ff */
[----:B-1----:R-:W-:-:S04]  /*100a0*/  LOP3.LUT P1, RZ, R9, 0x4, RZ, 0xc0, !PT ;  /* 0x0000000409ff7812 */ /* 0x002fc8000782c0ff */
[----:B------:R-:W-:Y:S02]  /*100b0*/  SEL R13, R13, 0xffffffc0, !P1 ;  /* 0xffffffc00d0d7807 */ /* 0x000fe40004800000 */
[C---:B----4-:R-:W-:Y:S02]  /*100c0*/  LOP3.LUT R2, R0.reuse, R2, RZ, 0xfc, !PT ;  /* 0x0000000200027212 */ /* 0x050fe400078efcff */
[----:B-----5:R-:W-:-:S03]  /*100d0*/  LOP3.LUT R0, R0, R12, RZ, 0xfc, !PT ;  /* 0x0000000c00007212 */ /* 0x020fc600078efcff */
[----:B------:R-:W-:-:S04]  /*100e0*/  IMAD.IADD R2, R17, 0x1, R2 ;  /* 0x0000000111027824 */ /* 0x000fc800078e0202 */
[----:B0-----:R-:W-:Y:S01]  /*100f0*/  IMAD.IADD R3, R13, 0x1, R2 ;  /* 0x000000010d037824 */ /* 0x001fe200078e0202 */
[----:B---3--:R-:W0:Y:S01]  /*10100*/  LDSM.16.MT88.4 R4, [R2+0xa400] ;  /* 0x00a400000204783b */ /* 0x008e220000004200 */
[----:B------:R-:W-:Y:S01]  /*10110*/  IMAD.IADD R0, R17, 0x1, R0 ;  /* 0x0000000111007824 */ /* 0x000fe200078e0200 */
[C-C-:B0-----:R-:W-:Y:S02]  /*10120*/  PRMT R8, R4.reuse, 0x6420, R5.reuse ;  /* 0x0000642004087816 */ /* 0x141fe40000000005 */
[----:B------:R-:W-:Y:S02]  /*10130*/  PRMT R9, R4, 0x7531, R5 ;  /* 0x0000753104097816 */ /* 0x000fe40000000005 */
[C-C-:B------:R-:W-:Y:S02]  /*10140*/  PRMT R10, R6.reuse, 0x6420, R7.reuse ;  /* 0x00006420060a7816 */ /* 0x140fe40000000007 */
[----:B------:R-:W-:Y:S02]  /*10150*/  PRMT R11, R6, 0x7531, R7 ;  /* 0x00007531060b7816 */ /* 0x000fe40000000007 */
[----:B------:R-:W0:Y:S04]  /*10160*/  LDSM.16.MT88.4 R4, [R3+0xa400] ;  /* 0x00a400000304783b */ /* 0x000e280000004200 */
[----:B------:R0:W-:Y:S02]  /*10170*/  STSM.16.M88.4 [R0+0x400], R8 ;  /* 0x0004000800007844 */ /* 0x0001e40000000200 */
[----:B0-----:R-:W-:-:S02]  /*10180*/  PRMT R8, R4, 0x6420, R5 ;  /* 0x0000642004087816 */ /* 0x001fc40000000005 */
[----:B------:R-:W-:Y:S02]  /*10190*/  PRMT R9, R4, 0x7531, R5 ;  /* 0x0000753104097816 */ /* 0x000fe40000000005 */
[C-C-:B------:R-:W-:Y:S02]  /*101a0*/  PRMT R10, R6.reuse, 0x6420, R7.reuse ;  /* 0x00006420060a7816 */ /* 0x140fe40000000007 */
[----:B------:R-:W-:-:S05]  /*101b0*/  PRMT R11, R6, 0x7531, R7 ;  /* 0x00007531060b7816 */ /* 0x000fca0000000007 */
[----:B------:R-:W-:Y:S04]  /*101c0*/  STSM.16.M88.4 [R0+0xc00], R8 ;  /* 0x000c000800007844 */ /* 0x000fe80000000200 */
[----:B------:R-:W0:Y:S02]  /*101d0*/  LDSM.16.MT88.4 R4, [R2+0xb400] ;  /* 0x00b400000204783b */ /* 0x000e240000004200 */
        /* <DEDUP_REMOVED lines=55> */
.L_x_397:
[----:B------:R-:W3:Y:S01]  /*10550*/  LDL.LU R2, [R1] ;  /* 0x0000000001027983 */ /* 0x000ee20000300800 */
[----:B0-----:R0:W-:Y:S01]  /*10560*/  SYNCS.ARRIVE.TRANS64.A1T0 RZ, [R16+URZ+0x29850], RZ ;  /* 0x029850ff10ff79a7 */ /* 0x0011e2000810003f */
[----:B------:R-:W-:Y:S02]  /*10570*/  VIADD R18, R18, 0x1 ;  /* 0x0000000112127836 */ /* 0x000fe40000000000 */
[----:B0-----:R-:W-:-:S05]  /*10580*/  @!P0 VIADD R16, R16, 0x29880 ;  /* 0x0002988010108836 */ /* 0x001fca0000000000 */
[----:B------:R-:W-:Y:S01]  /*10590*/  @!P0 PRMT R16, RZ, 0x654, R16 ;  /* 0x00000654ff108816 */ /* 0x000fe20000000010 */
[----:B------:R-:W-:Y:S06]  /*105a0*/  BAR.SYNC.DEFER_BLOCKING 0x2, 0x80 ;  /* 0x0082000000007b1d */ /* 0x000fec0000010000 */
[----:B------:R4:W-:Y:S01]  /*105b0*/  @!P0 SYNCS.ARRIVE.TRANS64.RED.A1T0 RZ, [R16+URZ], RZ ;  /* 0x000000ff10ff89a7 */ /* 0x0009e2000810043f */
[----:B------:R-:W-:-:S04]  /*105c0*/  ISETP.NE.AND P0, PT, R18, 0x2, PT ;  /* 0x000000021200780c */ /* 0x000fc80003f05270 */
[----:B-1----:R-:W-:Y:S02]  /*105d0*/  SEL R0, RZ, 0x1, P0 ;  /* 0x00000001ff007807 */ /* 0x002fe40000000000 */
[----:B------:R-:W-:Y:S02]  /*105e0*/  SEL R18, R18, RZ, P0 ;  /* 0x000000ff12127207 */ /* 0x000fe40000000000 */
[----:B---3--:R-:W-:-:S05]  /*105f0*/  LOP3.LUT R2, R2, R0, RZ, 0x3c, !PT ;  /* 0x0000000002027212 */ /* 0x008fca00078e3cff */
[----:B------:R4:W-:Y:S02]  /*10600*/  STL [R1], R2 ;  /* 0x0000000201007387 */ /* 0x0009e40000100800 */
.L_x_342:
[----:B------:R-:W-:Y:S05]  /*10610*/  BSYNC B7 ;  /* 0x0000000000077941 */ /* 0x000fea0003800000 */
.L_x_340:
[----:B0-----:R-:W3:Y:S02]  /*10620*/  LDL R0, [R1+0x8] ;  /* 0x0000080001007983 */ /* 0x001ee40000100800 */
[----:B---3--:R-:W-:-:S13]  /*10630*/  LOP3.LUT P0, RZ, R0, 0x2, RZ, 0xc0, !PT ;  /* 0x0000000200ff7812 */ /* 0x008fda000780c0ff */
[----:B------:R-:W-:Y:S05]  /*10640*/  @!P0 BRA `(.L_x_398) ;  /* 0x0000000000348947 */ /* 0x000fea0003800000 */
[----:B------:R-:W0:Y:S08]  /*10650*/  S2UR UR5, SR_CgaCtaId ;  /* 0x00000000000579c3 */ /* 0x000e300000008800 */
[----:B------:R-:W-:Y:S06]  /*10660*/  BAR.SYNC.DEFER_BLOCKING 0x5, 0x180 ;  /* 0x0146000000007b1d */ /* 0x000fec0000010000 */
[----:B------:R-:W-:-:S02]  /*10670*/  UMOV UR4, 0x400 ;  /* 0x0000040000047882 */ /* 0x000fc40000000000 */
[----:B0-----:R-:W-:-:S06]  /*10680*/  ULEA UR4, UR5, UR4, 0x18 ;  /* 0x0000000405047291 */ /* 0x001fcc000f8ec03f */
[----:B------:R-:W-:-:S05]  /*10690*/  IMAD.U32 R17, RZ, RZ, UR4 ;  /* 0x00000004ff117e24 */ /* 0x000fca000f8e00ff */
[----:B------:R-:W0:Y:S04]  /*106a0*/  LDS.128 R4, [R17+0x298d0] ;  /* 0x0298d00011047984 */ /* 0x000e280000000c00 */
[----:B0-----:R0:W-:Y:S01]  /*106b0*/  STL.64 [R1+0x10], R4 ;  /* 0x0000100401007387 */ /* 0x0011e20000100a00 */
[----:B----4-:R-:W-:Y:S02]  /*106c0*/  IMAD.MOV.U32 R2, RZ, RZ, R6 ;  /* 0x000000ffff027224 */ /* 0x010fe400078e0006 */
[----:B------:R-:W-:-:S03]  /*106d0*/  IMAD.MOV.U32 R0, RZ, RZ, R7 ;  /* 0x000000ffff007224 */ /* 0x000fc600078e0007 */
[----:B------:R-:W-:Y:S02]  /*106e0*/  R2UR UR36, R2 ;  /* 0x00000000022472ca */ /* 0x000fe400000e0000 */
[----:B------:R-:W-:Y:S01]  /*106f0*/  R2UR UR45, R0 ;  /* 0x00000000002d72ca */ /* 0x000fe200000e0000 */
[----:B------:R-:W-:Y:S06]  /*10700*/  BAR.ARV 0x4, 0x180 ;  /* 0x0106000000007b1d */ /* 0x000fec0000002000 */
[----:B------:R-:W-:Y:S08]  /*10710*/  BRA `(.L_x_399) ;  /* 0x0000000800387947 */ /* 0x000ff00003800000 */
.L_x_398:
[----:B----4-:R-:W0:Y:S01]  /*10720*/  S2R R2, SR_TID.X ;  /* 0x0000000000027919 */ /* 0x010e220000002100 */
[----:B------:R-:W-:Y:S01]  /*10730*/  ULDC UR4, c[0x0][0xc3c] ;  /* 0x00030f0000047ab9 */ /* 0x000fe20000000800 */
[----:B------:R-:W3:Y:S01]  /*10740*/  LDL.LU R0, [R1+0x10] ;  /* 0x0000100001007983 */ /* 0x000ee20000300800 */
[----:B0-----:R-:W-:-:S04]  /*10750*/  LOP3.LUT R10, R2, 0x1f, RZ, 0xc0, !PT ;  /* 0x0000001f020a7812 */ /* 0x001fc800078ec0ff */
[C---:B------:R-:W-:Y:S01]  /*10760*/  ISETP.NE.AND P0, PT, R10.reuse, 0x1f, PT ;  /* 0x0000001f0a00780c */ /* 0x040fe20003f05270 */
[----:B------:R-:W-:-:S05]  /*10770*/  VIADD R5, R10, UR45 ;  /* 0x0000002d0a057c36 */ /* 0x000fca0008000000 */
[----:B------:R-:W-:Y:S01]  /*10780*/  ISETP.GE.OR P1, PT, R5, UR4, !P0 ;  /* 0x0000000405007c0c */ /* 0x000fe2000c726670 */
[----:B------:R-:W-:-:S12]  /*10790*/  ULDC UR4, c[0x0][0xc3c] ;  /* 0x00030f0000047ab9 */ /* 0x000fd80000000800 */
[----:B------:R-:W0:Y:S02]  /*107a0*/  @!P1 LDC.64 R2, c[0x0][0xc80] ;  /* 0x00032000ff029b82 */ /* 0x000e240000000a00 */
[----:B0-----:R-:W-:-:S04]  /*107b0*/  @!P1 IMAD.WIDE R2, R5, 0x4, R2 ;  /* 0x0000000405029825 */ /* 0x001fc800078e0202 */
[----:B------:R-:W-:-:S06]  /*107c0*/  IMAD.MOV.U32 R5, RZ, RZ, RZ ;  /* 0x000000ffff057224 */ /* 0x000fcc00078e00ff */
[----:B------:R-:W4:Y:S01]  /*107d0*/  @!P1 LDG.E R5, desc[UR48][R2.64] ;  /* 0x0000003002059981 */ /* 0x000f22000c1e1900 */
[C---:B------:R-:W-:Y:S02]  /*107e0*/  ISETP.NE.AND P1, PT, R10.reuse, RZ, PT ;  /* 0x000000ff0a00720c */ /* 0x040fe40003f25270 */
[C---:B------:R-:W-:Y:S02]  /*107f0*/  ISETP.GE.U32.AND P2, PT, R10.reuse, 0x2, PT ;  /* 0x000000020a00780c */ /* 0x040fe40003f46070 */
[C---:B------:R-:W-:Y:S02]  /*10800*/  ISETP.GE.U32.AND P3, PT, R10.reuse, 0x4, PT ;  /* 0x000000040a00780c */ /* 0x040fe40003f66070 */
[C---:B------:R-:W-:Y:S02]  /*10810*/  ISETP.GE.U32.AND P4, PT, R10.reuse, 0x8, PT ;  /* 0x000000080a00780c */ /* 0x040fe40003f86070 */
[----:B------:R-:W-:Y:S01]  /*10820*/  ISETP.GE.U32.AND P5, PT, R10, 0x10, PT ;  /* 0x000000100a00780c */ /* 0x000fe20003fa6070 */
[----:B---3--:R-:W-:-:S02]  /*10830*/  IMAD.MOV.U32 R9, RZ, RZ, R0 ;  /* 0x000000ffff097224 */ /* 0x008fc400078e0000 */
[----:B----4-:R-:W0:Y:S02]  /*10840*/  SHFL.UP PT, R0, R5, 0x1, RZ ;  /* 0x0420000005007989 */ /* 0x010e2400000e00ff */
        /* <DEDUP_REMOVED lines=11> */
[----:B------:R-:W0:Y:S04]  /*10900*/  SHFL.UP PT, R0, R8, 0x10, RZ ;  /* 0x0600000008007989 */ /* 0x000e2800000e00ff */
[----:B------:R-:W-:Y:S01]  /*10910*/  SHFL.IDX PT, R4, R9, 0x1, 0x1f ;  /* 0x00201f0009047f89 */ /* 0x000fe200000e0000 */
[----:B0-----:R-:W-:-:S05]  /*10920*/  SEL R3, R0, RZ, P5 ;  /* 0x000000ff00037207 */ /* 0x001fca0002800000 */
[----:B------:R-:W-:Y:S02]  /*10930*/  IMAD.IADD R2, R8, 0x1, R3 ;  /* 0x0000000108027824 */ /* 0x000fe400078e0203 */
[----:B------:R-:W0:Y:S03]  /*10940*/  LDC R3, c[0x0][0xc38] ;  /* 0x00030e00ff037b82 */ /* 0x000e260000000800 */
[----:B------:R-:W0:Y:S04]  /*10950*/  SHFL.IDX PT, R6, R2, 0x1f, 0x1f ;  /* 0x03e01f0002067f89 */ /* 0x000e2800000e0000 */
[----:B------:R-:W1:Y:S01]  /*10960*/  SHFL.IDX PT, R0, R9, RZ, 0x1f ;  /* 0x00001fff09007589 */ /* 0x000e6200000e0000 */
[----:B0-----:R-:W-:-:S04]  /*10970*/  IMAD R6, R6, R3, RZ ;  /* 0x0000000306067224 */ /* 0x001fc800078e02ff */
[----:B------:R-:W-:-:S05]  /*10980*/  IMAD.IADD R4, R4, 0x1, R6 ;  /* 0x0000000104047824 */ /* 0x000fca00078e0206 */
[----:B-1----:R-:W-:-:S13]  /*10990*/  ISETP.GT.AND P6, PT, R4, R0, PT ;  /* 0x000000000400720c */ /* 0x002fda0003fc4270 */
[----:B------:R-:W-:Y:S05]  /*109a0*/  @P6 BRA `(.L_x_400) ;  /* 0x0000000000906947 */ /* 0x000fea0003800000 */
.L_x_404:
[----:B------:R-:W-:-:S04]  /*109b0*/  UIADD3 UR45, UR45, 0x1f, URZ ;  /* 0x0000001f2d2d7890 */ /* 0x000fc8000fffe03f */
[----:B------:R-:W-:-:S06]  /*109c0*/  UISETP.GE.AND UP0, UPT, UR45, UR4, UPT ;  /* 0x000000042d00728c */ /* 0x000fcc000bf06270 */
[----:B------:R-:W-:-:S13]  /*109d0*/  PLOP3.LUT P6, PT, PT, PT, UP0, 0x40, 0x0 ;  /* 0x000000000000781c */ /* 0x000fda0003fce808 */
[----:B------:R-:W-:Y:S05]  /*109e0*/  @!P6 BRA `(.L_x_401) ;  /* 0x000000040038e947 */ /* 0x000fea0003800000 */
[----:B------:R-:W0:Y:S01]  /*109f0*/  S2R R2, SR_TID.X ;  /* 0x0000000000027919 */ /* 0x000e220000002100 */
[----:B------:R-:W-:Y:S01]  /*10a00*/  BSSY B0, `(.L_x_402) ;  /* 0x0000009000007945 */ /* 0x000fe20003800000 */
[----:B------:R-:W-:Y:S01]  /*10a10*/  IMAD.MOV.U32 R5, RZ, RZ, RZ ;  /* 0x000000ffff057224 */ /* 0x000fe200078e00ff */
[----:B0-----:R-:W-:-:S05]  /*10a20*/  LOP3.LUT R2, R2, 0x1f, RZ, 0xc0, !PT ;  /* 0x0000001f02027812 */ /* 0x001fca00078ec0ff */
[----:B------:R-:W-:-:S05]  /*10a30*/  VIADD R6, R2, UR45 ;  /* 0x0000002d02067c36 */ /* 0x000fca0008000000 */
[----:B------:R-:W-:-:S13]  /*10a40*/  ISETP.GE.OR P6, PT, R6, UR4, !P0 ;  /* 0x0000000406007c0c */ /* 0x000fda000c7c6670 */
[----:B------:R-:W-:Y:S05]  /*10a50*/  @P6 BRA `(.L_x_403) ;  /* 0x00000000000c6947 */ /* 0x000fea0003800000 */
[----:B------:R-:W0:Y:S02]  /*10a60*/  LDC.64 R2, c[0x0][0xc80] ;  /* 0x00032000ff027b82 */ /* 0x000e240000000a00 */
[----:B0-----:R-:W-:-:S05]  /*10a70*/  IMAD.WIDE R2, R6, 0x4, R2 ;  /* 0x0000000406027825 */ /* 0x001fca00078e0202 */
[----:B------:R0:W5:Y:S02]  /*10a80*/  LDG.E R5, desc[UR48][R2.64] ;  /* 0x0000003002057981 */ /* 0x000164000c1e1900 */
.L_x_403:
[----:B------:R-:W-:Y:S05]  /*10a90*/  BSYNC B0 ;  /* 0x0000000000007941 */ /* 0x000fea0003800000 */
.L_x_402:
        /* <DEDUP_REMOVED lines=21> */
.L_x_400:
[----:B------:R-:W-:-:S04]  /*10bf0*/  IMAD.IADD R6, R4, 0x1, -R6 ;  /* 0x0000000104067824 */ /* 0x000fc800078e0a06 */
[----:B------:R-:W-:-:S05]  /*10c00*/  IMAD R4, R2, R3, R6 ;  /* 0x0000000302047224 */ /* 0x000fca00078e0206 */
[----:B------:R-:W-:-:S13]  /*10c10*/  ISETP.GT.AND P0, PT, R4, R0, PT ;  /* 0x000000000400720c */ /* 0x000fda0003f04270 */
[----:B------:R-:W-:Y:S02]  /*10c20*/  VOTEU.ANY UR5, UPT, !P0 ;  /* 0x0000000000057886 */ /* 0x000fe400040e0100 */
[----:B------:R-:W-:Y:S02]  /*10c30*/  UPOPC UR4, UR5 ;  /* 0x00000005000472bf */ /* 0x000fe40008000000 */
[----:B------:R-:W-:-:S04]  /*10c40*/  ISETP.NE.AND P0, PT, RZ, UR5, PT ;  /* 0x00000005ff007c0c */ /* 0x000fc8000bf05270 */
[----:B------:R-:W-:-:S06]  /*10c50*/  IMAD.U32 R4, RZ, RZ, UR4 ;  /* 0x00000004ff047e24 */ /* 0x000fcc000f8e00ff */
[----:B------:R0:W1:Y:S02]  /*10c60*/  SHFL.IDX PT, R4, R5, R4, 0x1f ;  /* 0x00001f0405047589 */ /* 0x00006400000e0000 */
[----:B0-----:R-:W-:Y:S01]  /*10c70*/  IMAD.MOV.U32 R5, RZ, RZ, RZ ;  /* 0x000000ffff057224 */ /* 0x001fe200078e00ff */
[----:B------:R-:W-:Y:S06]  /*10c80*/  @!P0 BRA `(.L_x_405) ;  /* 0x00000000000c8947 */ /* 0x000fec0003800000 */
[----:B------:R-:W-:-:S06]  /*10c90*/  UIADD3 UR5, UR4, -0x1, URZ ;  /* 0xffffffff04057890 */ /* 0x000fcc000fffe03f */
[----:B------:R-:W-:-:S06]  /*10ca0*/  IMAD.U32 R5, RZ, RZ, UR5 ;  /* 0x00000005ff057e24 */ /* 0x000fcc000f8e00ff */
[----:B------:R0:W3:Y:S02]  /*10cb0*/  SHFL.IDX PT, R5, R2, R5, 0x1f ;  /* 0x00001f0502057589 */ /* 0x0000e400000e0000 */
.L_x_405:
[----:B---3--:R-:W-:Y:S01]  /*10cc0*/  IMAD R7, R5, R3, R6 ;  /* 0x0000000305077224 */ /* 0x008fe200078e0206 */
[----:B-1----:R-:W-:Y:S01]  /*10cd0*/  IABS R5, R4 ;  /* 0x0000000400057213 */ /* 0x002fe20000000000 */
[----:B------:R-:W-:Y:S02]  /*10ce0*/  UIADD3 UR45, UR4, UR45, URZ ;  /* 0x0000002d042d7290 */ /* 0x000fe4000fffe03f */
[----:B------:R-:W-:Y:S01]  /*10cf0*/  IMAD.IADD R0, R0, 0x1, -R7 ;  /* 0x0000000100007824 */ /* 0x000fe200078e0a07 */
[----:B0-----:R-:W0:Y:S01]  /*10d00*/  I2F.RP R2, R5 ;  /* 0x0000000500027306 */ /* 0x001e220000209400 */
[----:B------:R1:W-:Y:S07]  /*10d10*/  STL [R1+0x10], R7 ;  /* 0x0000100701007387 */ /* 0x0003ee0000100800 */
[----:B0-----:R-:W0:Y:S02]  /*10d20*/  MUFU.RCP R2, R2 ;  /* 0x0000000200027308 */ /* 0x001e240000001000 */
[----:B0-----:R-:W-:-:S06]  /*10d30*/  VIADD R2, R2, 0xffffffe ;  /* 0x0ffffffe02027836 */ /* 0x001fcc0000000000 */
[----:B------:R-:W0:Y:S02]  /*10d40*/  F2I.FTZ.U32.TRUNC.NTZ R3, R2 ;  /* 0x0000000200037305 */ /* 0x000e24000021f000 */
[----:B0-----:R-:W-:-:S04]  /*10d50*/  IMAD.MOV R2, RZ, RZ, -R3 ;  /* 0x000000ffff027224 */ /* 0x001fc800078e0a03 */
[----:B------:R-:W-:Y:S02]  /*10d60*/  IMAD R6, R2, R5, RZ ;  /* 0x0000000502067224 */ /* 0x000fe400078e02ff */
[----:B------:R-:W-:-:S04]  /*10d70*/  IMAD.MOV.U32 R2, RZ, RZ, RZ ;  /* 0x000000ffff027224 */ /* 0x000fc800078e00ff */
[----:B------:R-:W-:Y:S01]  /*10d80*/  IMAD.HI.U32 R2, R3, R6, R2 ;  /* 0x0000000603027227 */ /* 0x000fe200078e0002 */
[----:B------:R-:W-:Y:S02]  /*10d90*/  IABS R6, R4 ;  /* 0x0000000400067213 */ /* 0x000fe40000000000 */
[----:B------:R-:W-:-:S03]  /*10da0*/  IABS R3, R0 ;  /* 0x0000000000037213 */ /* 0x000fc60000000000 */
[----:B------:R-:W-:Y:S02]  /*10db0*/  IMAD.MOV R6, RZ, RZ, -R6 ;  /* 0x000000ffff067224 */ /* 0x000fe400078e0a06 */
[----:B------:R-:W-:-:S04]  /*10dc0*/  IMAD.HI.U32 R2, R2, R3, RZ ;  /* 0x0000000302027227 */ /* 0x000fc800078e00ff */
[----:B------:R-:W-:-:S05]  /*10dd0*/  IMAD R3, R2, R6, R3 ;  /* 0x0000000602037224 */ /* 0x000fca00078e0203 */
[----:B------:R-:W-:-:S13]  /*10de0*/  ISETP.GT.U32.AND P1, PT, R5, R3, PT ;  /* 0x000000030500720c */ /* 0x000fda0003f24070 */
[----:B------:R-:W-:Y:S02]  /*10df0*/  @!P1 IMAD.IADD R3, R3, 0x1, -R5 ;  /* 0x0000000103039824 */ /* 0x000fe400078e0a05 */
[----:B------:R-:W-:Y:S01]  /*10e00*/  @!P1 VIADD R2, R2, 0x1 ;  /* 0x0000000102029836 */ /* 0x000fe20000000000 */
[----:B------:R-:W-:Y:S02]  /*10e10*/  ISETP.NE.AND P1, PT, R4, RZ, PT ;  /* 0x000000ff0400720c */ /* 0x000fe40003f25270 */
[----:B------:R-:W-:Y:S02]  /*10e20*/  ISETP.GE.U32.AND P0, PT, R3, R5, PT ;  /* 0x000000050300720c */ /* 0x000fe40003f06070 */
[----:B------:R-:W-:-:S04]  /*10e30*/  LOP3.LUT R3, R0, R4, RZ, 0x3c, !PT ;  /* 0x0000000400037212 */ /* 0x000fc800078e3cff */
[----:B------:R-:W-:-:S07]  /*10e40*/  ISETP.GE.AND P2, PT, R3, RZ, PT ;  /* 0x000000ff0300720c */ /* 0x000fce0003f46270 */
[----:B------:R-:W-:-:S06]  /*10e50*/  @P0 VIADD R2, R2, 0x1 ;  /* 0x0000000102020836 */ /* 0x000fcc0000000000 */
[----:B------:R-:W-:Y:S01]  /*10e60*/  @!P2 IMAD.MOV R2, RZ, RZ, -R2 ;  /* 0x000000ffff02a224 */ /* 0x000fe200078e0a02 */
[----:B------:R-:W-:-:S04]  /*10e70*/  @!P1 LOP3.LUT R2, RZ, R4, RZ, 0x33, !PT ;  /* 0x00000004ff029212 */ /* 0x000fc800078e33ff */
[----:B------:R-:W-:Y:S01]  /*10e80*/  R2UR UR36, R2 ;  /* 0x00000000022472ca */ /* 0x000fe200000e0000 */
[----:B------:R-:W-:-:S04]  /*10e90*/  IMAD.MOV R3, RZ, RZ, -R2 ;  /* 0x000000ffff037224 */ /* 0x000fc800078e0a02 */
[----:B------:R-:W-:-:S05]  /*10ea0*/  IMAD R0, R4, R3, R0 ;  /* 0x0000000304007224 */ /* 0x000fca00078e0200 */
[----:B------:R1:W-:Y:S01]  /*10eb0*/  STL [R1+0x14], R0 ;  /* 0x0000140001007387 */ /* 0x0003e20000100800 */
[----:B------:R-:W-:Y:S05]  /*10ec0*/  BRA `(.L_x_406) ;  /* 0x0000000000107947 */ /* 0x000fea0003800000 */
.L_x_401:
[----:B------:R0:W-:Y:S01]  /*10ed0*/  STL [R1+0x10], R0 ;  /* 0x0000100001007387 */ /* 0x0001e20000100800 */
[----:B------:R-:W-:Y:S01]  /*10ee0*/  ULDC UR45, c[0x0][0xc3c] ;  /* 0x00030f00002d7ab9 */ /* 0x000fe20000000800 */
[----:B------:R-:W-:Y:S02]  /*10ef0*/  UMOV UR36, URZ ;  /* 0x0000003f00247c82 */ /* 0x000fe40008000000 */
[----:B------:R0:W-:Y:S03]  /*10f00*/  STL [R1+0x14], RZ ;  /* 0x000014ff01007387 */ /* 0x0001e60000100800 */
.L_x_406:
[----:B------:R-:W3:Y:S04]  /*10f10*/  LDL R3, [R1+0x10] ;  /* 0x0000100001037983 */ /* 0x000ee80000100800 */
[----:B------:R-:W4:Y:S01]  /*10f20*/  LDL R2, [R1+0x14] ;  /* 0x0000140001027983 */ /* 0x000f220000100800 */
[----:B------:R-:W-:Y:S02]  /*10f30*/  IMAD.U32 R6, RZ, RZ, UR36 ;  /* 0x00000024ff067e24 */ /* 0x000fe4000f8e00ff */
[----:B-1----:R-:W-:Y:S01]  /*10f40*/  IMAD.U32 R7, RZ, RZ, UR45 ;  /* 0x0000002dff077e24 */ /* 0x002fe2000f8e00ff */
[----:B0-----:R-:W0:Y:S02]  /*10f50*/  S2R R0, SR_TID.X ;  /* 0x0000000000007919 */ /* 0x001e240000002100 */
[----:B0-----:R-:W-:Y:S01]  /*10f60*/  LOP3.LUT R0, R0, 0x1f, RZ, 0xc0, !PT ;  /* 0x0000001f00007812 */ /* 0x001fe200078ec0ff */
[----:B------:R-:W-:Y:S03]  /*10f70*/  BAR.SYNC.DEFER_BLOCKING 0x4, 0x180 ;  /* 0x0106000000007b1d */ /* 0x000fe60000010000 */
[----:B------:R-:W-:-:S13]  /*10f80*/  ISETP.NE.AND P0, PT, R0, RZ, PT ;  /* 0x000000ff0000720c */ /* 0x000fda0003f05270 */
[----:B------:R-:W-:Y:S01]  /*10f90*/  @!P0 MOV R0, 0x400 ;  /* 0x0000040000008802 */ /* 0x000fe20000000f00 */
[----:B---3--:R-:W-:Y:S02]  /*10fa0*/  IMAD.MOV.U32 R4, RZ, RZ, R3 ;  /* 0x000000ffff047224 */ /* 0x008fe400078e0003 */
[----:B------:R-:W0:Y:S01]  /*10fb0*/  @!P0 S2R R3, SR_CgaCtaId ;  /* 0x0000000000038919 */ /* 0x000e220000008800 */
[----:B----4-:R-:W-:Y:S01]  /*10fc0*/  IMAD.MOV.U32 R5, RZ, RZ, R2 ;  /* 0x000000ffff057224 */ /* 0x010fe200078e0002 */
[----:B0-----:R-:W-:-:S05]  /*10fd0*/  @!P0 LEA R17, R3, R0, 0x18 ;  /* 0x0000000003118211 */ /* 0x001fca00078ec0ff */
[----:B------:R1:W-:Y:S01]  /*10fe0*/  @!P0 STS.128 [R17+0x298d0], R4 ;  /* 0x0298d00411008388 */ /* 0x0003e20000000c00 */
[----:B------:R-:W-:Y:S06]  /*10ff0*/  BAR.ARV 0x5, 0x180 ;  /* 0x0146000000007b1d */ /* 0x000fec0000002000 */
.L_x_399:
[----:B------:R-:W-:Y:S02]  /*11000*/  ULDC UR4, c[0x0][0xc3c] ;  /* 0x00030f0000047ab9 */ /* 0x000fe40000000800 */
[----:B------:R-:W-:-:S06]  /*11010*/  UISETP.GE.AND UP0, UPT, UR45, UR4, UPT ;  /* 0x000000042d00728c */ /* 0x000fcc000bf06270 */
[----:B------:R-:W-:-:S13]  /*11020*/  PLOP3.LUT P0, PT, PT, PT, UP0, 0x80, 0x0 ;  /* 0x000000000000781c */ /* 0x000fda0003f0f008 */
[----:B------:R-:W-:Y:S05]  /*11030*/  @!P0 BRA `(.L_x_407) ;  /* 0xffffffbc009c8947 */ /* 0x000fea000383ffff */
.L_x_336:
[----:B------:R-:W3:Y:S01]  /*11040*/  LDL.LU R0, [R1+0x24] ;  /* 0x0000240001007983 */ /* 0x000ee20000300800 */
[----:B------:R-:W-:Y:S01]  /*11050*/  BSSY B0, `(.L_x_408) ;  /* 0x000000b000007945 */ /* 0x000fe20003800000 */
[----:B01----:R-:W0:Y:S01]  /*11060*/  S2R R4, SR_CgaCtaId ;  /* 0x0000000000047919 */ /* 0x003e220000008800 */
[----:B---3--:R-:W-:-:S05]  /*11070*/  VIADD R0, R0, 0x1 ;  /* 0x0000000100007836 */ /* 0x008fca0000000000 */
[----:B------:R-:W-:-:S04]  /*11080*/  LEA.HI R2, R0, R0, RZ, 0x1 ;  /* 0x0000000000027211 */ /* 0x000fc800078f08ff */
[----:B------:R-:W-:-:S05]  /*11090*/  LOP3.LUT R3, R2, 0xfffffffe, RZ, 0xc0, !PT ;  /* 0xfffffffe02037812 */ /* 0x000fca00078ec0ff */
[----:B------:R-:W-:Y:S01]  /*110a0*/  IMAD.IADD R0, R0, 0x1, -R3 ;  /* 0x0000000100007824 */ /* 0x000fe200078e0a03 */
[----:B------:R-:W-:-:S04]  /*110b0*/  MOV R3, 0x400 ;  /* 0x0000040000037802 */ /* 0x000fc80000000f00 */
[----:B0-----:R-:W-:Y:S02]  /*110c0*/  LEA R3, R4, R3, 0x18 ;  /* 0x0000000304037211 */ /* 0x001fe400078ec0ff */
[----:B------:R-:W-:-:S04]  /*110d0*/  SHF.L.U32 R0, R0, 0x1f, RZ ;  /* 0x0000001f00007819 */ /* 0x000fc800000006ff */
[----:B------:R-:W0:Y:S02]  /*110e0*/  SYNCS.PHASECHK.TRANS64.TRYWAIT P0, [R3+URZ+0x29820], R0 ;  /* 0x02982000030075a7 */ /* 0x000e24000800017f */
[----:B0-----:R-:W-:Y:S05]  /*110f0*/  @!P0 BRA `(.L_x_409) ;  /* 0x0000000c00848947 */ /* 0x001fea0003800000 */
.L_x_448:
[----:B------:R-:W-:Y:S05]  /*11100*/  BSYNC B0 ;  /* 0x0000000000007941 */ /* 0x000fea0003800000 */
.L_x_408:
[----:B------:R-:W-:-:S03]  /*11110*/  UMOV UR4, 0xffffffff ;  /* 0xffffffff00047882 */ /* 0x000fc60000000000 */
[----:B------:R-:W-:Y:S05]  /*11120*/  BRA.DIV UR4, `(.L_x_410) ;  /* 0x0000000e048c7947 */ /* 0x000fea000b800000 */
[----:B0-----:R-:W0:Y:S02]  /*11130*/  S2R R0, SR_TID.X ;  /* 0x0000000000007919 */ /* 0x001e240000002100 */
[----:B0-----:R-:W-:-:S04]  /*11140*/  SHF.R.U32.HI R0, RZ, 0x5, R0 ;  /* 0x00000005ff007819 */ /* 0x001fc80000011600 */
[----:B------:R-:W-:-:S05]  /*11150*/  LOP3.LUT R0, R0, 0x3, RZ, 0xc0, !PT ;  /* 0x0000000300007812 */ /* 0x000fca00078ec0ff */
[----:B------:R0:W1:Y:S02]  /*11160*/  SHFL.IDX PT, R14, R0, RZ, 0x1f ;  /* 0x00001fff000e7589 */ /* 0x00006400000e0000 */
.L_x_451:
[----:B-1----:R-:W-:Y:S01]  /*11170*/  ISETP.NE.AND P0, PT, R14, RZ, PT ;  /* 0x000000ff0e00720c */ /* 0x002fe20003f05270 */
[----:B------:R-:W-:-:S12]  /*11180*/  BSSY B0, `(.L_x_411) ;  /* 0x000002c000007945 */ /* 0x000fd80003800000 */
[----:B------:R-:W-:Y:S05]  /*11190*/  @P0 BRA `(.L_x_412) ;  /* 0x0000000000a80947 */ /* 0x000fea0003800000 */
[----:B------:R-:W-:-:S03]  /*111a0*/  UMOV UR4, 0xffffffff ;  /* 0xffffffff00047882 */ /* 0x000fc60000000000 */
[----:B------:R-:W-:Y:S05]  /*111b0*/  BRA.DIV UR4, `(.L_x_413) ;  /* 0x0000000e049c7947 */ /* 0x000fea000b800000 */
[----:B------:R-:W-:-:S13]  /*111c0*/  ELECT P6, URZ, PT ;  /* 0x00000000003f782f */ /* 0x000fda00038c0000 */
.L_x_454:
[----:B------:R-:W-:Y:S05]  /*111d0*/  @!P6 BRA `(.L_x_412) ;  /* 0x000000000098e947 */ /* 0x000fea0003800000 */
[----:B------:R-:W-:-:S06]  /*111e0*/  ULOP3.LUT UR4, UR38, 0x2, URZ, 0xfc, !UPT ;  /* 0x0000000226047892 */ /* 0x000fcc000f8efc3f */
[----:B0-----:R-:W-:-:S05]  /*111f0*/  IMAD.U32 R0, RZ, RZ, UR4 ;  /* 0x00000004ff007e24 */ /* 0x001fca000f8e00ff */
[----:B------:R-:W-:-:S13]  /*11200*/  ISETP.NE.AND P0, PT, R0, 0x3, PT ;  /* 0x000000030000780c */ /* 0x000fda0003f05270 */
[----:B------:R-:W-:Y:S05]  /*11210*/  @!P0 BRA `(.L_x_414) ;  /* 0x0000000000048947 */ /* 0x000fea0003800000 */
[----:B------:R-:W-:Y:S01]  /*11220*/  BPT.TRAP 0x1 ;  /* 0x000000040000795c */ /* 0x000fe20000300000 */
.L_x_414:
[----:B------:R-:W3:Y:S01]  /*11230*/  LDL.LU R6, [R1] ;  /* 0x0000000001067983 */ /* 0x000ee20000300800 */
[----:B------:R-:W-:Y:S02]  /*11240*/  VIADD R5, R3, 0x29840 ;  /* 0x0002984003057836 */ /* 0x000fe40000000000 */
[C---:B------:R-:W-:Y:S02]  /*11250*/  VIADD R0, R18.reuse, 0x1 ;  /* 0x0000000112007836 */ /* 0x040fe40000000000 */
[----:B------:R-:W-:-:S03]  /*11260*/  IMAD R7, R18, 0x8, R5 ;  /* 0x0000000812077824 */ /* 0x000fc600078e0205 */
[----:B------:R-:W-:-:S04]  /*11270*/  ISETP.NE.AND P2, PT, R0, 0x2, PT ;  /* 0x000000020000780c */ /* 0x000fc80003f45270 */
[----:B------:R-:W-:Y:S02]  /*11280*/  SEL R2, RZ, 0x1, P2 ;  /* 0x00000001ff027807 */ /* 0x000fe40001000000 */
[C---:B---3--:R-:W-:Y:S02]  /*11290*/  SHF.L.U32 R4, R6.reuse, 0x1f, RZ ;  /* 0x0000001f06047819 */ /* 0x048fe400000006ff */
[----:B------:R-:W-:Y:S02]  /*112a0*/  LOP3.LUT R6, R6, R2, RZ, 0x3c, !PT ;  /* 0x0000000206067212 */ /* 0x000fe400078e3cff */
[----:B------:R-:W0:Y:S01]  /*112b0*/  SYNCS.PHASECHK.TRANS64.TRYWAIT P1, [R7+URZ], R4 ;  /* 0x00000004070075a7 */ /* 0x000e22000802017f */
[----:B------:R-:W-:Y:S02]  /*112c0*/  SEL R2, R0, RZ, P2 ;  /* 0x000000ff00027207 */ /* 0x000fe40001000000 */
[----:B------:R-:W-:-:S03]  /*112d0*/  SHF.L.U32 R0, R6, 0x1f, RZ ;  /* 0x0000001f06007819 */ /* 0x000fc600000006ff */
[----:B------:R-:W-:Y:S01]  /*112e0*/  IMAD R5, R2, 0x8, R5 ;  /* 0x0000000802057824 */ /* 0x000fe200078e0205 */
[----:B0-----:R-:W-:Y:S06]  /*112f0*/  @!P1 BRA `(.L_x_415) ;  /* 0x0000000c006c9947 */ /* 0x001fec0003800000 */
.L_x_455:
[----:B------:R-:W1:Y:S02]  /*11300*/  SYNCS.PHASECHK.TRANS64.TRYWAIT P1, [R5+URZ], R0 ;  /* 0x00000000050075a7 */ /* 0x000e64000802017f */
[----:B-1----:R-:W-:Y:S05]  /*11310*/  @!P1 BRA `(.L_x_416) ;  /* 0x0000000c00789947 */ /* 0x002fea0003800000 */
.L_x_456:
[----:B------:R-:W-:Y:S05]  /*11320*/  @!P0 BRA `(.L_x_417) ;  /* 0x0000000000048947 */ /* 0x000fea0003800000 */
[----:B------:R-:W-:Y:S01]  /*11330*/  BPT.TRAP 0x1 ;  /* 0x000000040000795c */ /* 0x000fe20000300000 */
.L_x_417:
[----:B-1----:R-:W-:-:S04]  /*11340*/  IMAD R5, R18, 0x8, R3 ;  /* 0x0000000812057824 */ /* 0x002fc800078e0203 */
[----:B------:R-:W1:Y:S02]  /*11350*/  SYNCS.PHASECHK.TRANS64.TRYWAIT P1, [R5+URZ+0x29860], R4 ;  /* 0x02986004050075a7 */ /* 0x000e64000802017f */
[----:B-1----:R-:W-:Y:S05]  /*11360*/  @!P1 BRA `(.L_x_418) ;  /* 0x0000000c00789947 */ /* 0x002fea0003800000 */
.L_x_457:
[----:B------:R-:W-:Y:S05]  /*11370*/  @!P0 BRA `(.L_x_419) ;  /* 0x0000000000048947 */ /* 0x000fea0003800000 */
[----:B------:R-:W-:Y:S01]  /*11380*/  BPT.TRAP 0x1 ;  /* 0x000000040000795c */ /* 0x000fe20000300000 */
.L_x_419:
[----:B------:R-:W-:-:S04]  /*11390*/  IMAD R3, R2, 0x8, R3 ;  /* 0x0000000802037824 */ /* 0x000fc800078e0203 */
[----:B------:R-:W3:Y:S02]  /*113a0*/  SYNCS.PHASECHK.TRANS64.TRYWAIT P1, [R3+URZ+0x29860], R0 ;  /* 0x02986000030075a7 */ /* 0x000ee4000802017f */
[----:B---3--:R-:W-:Y:S05]  /*113b0*/  @!P1 BRA `(.L_x_420) ;  /* 0x0000000c00789947 */ /* 0x008fea0003800000 */
.L_x_458:
[----:B------:R-:W-:Y:S05]  /*113c0*/  @!P0 BRA `(.L_x_421) ;  /* 0x0000000000048947 */ /* 0x000fea0003800000 */
[----:B------:R-:W-:Y:S01]  /*113d0*/  BPT.TRAP 0x1 ;  /* 0x000000040000795c */ /* 0x000fe20000300000 */
.L_x_421:
[----:B------:R-:W4:Y:S02]  /*113e0*/  SYNCS.PHASECHK.TRANS64.TRYWAIT P0, [R5+URZ+0x29880], R4 ;  /* 0x02988004050075a7 */ /* 0x000f24000800017f */
[----:B----4-:R-:W-:Y:S05]  /*113f0*/  @!P0 BRA `(.L_x_422) ;  /* 0x0000000c007c8947 */ /* 0x010fea0003800000 */
.L_x_423:
[----:B------:R0:W0:Y:S02]  /*11400*/  SYNCS.PHASECHK.TRANS64.TRYWAIT P0, [R3+URZ+0x29880], R0 ;  /* 0x02988000030075a7 */ /* 0x000024000800017f */
[----:B0-----:R-:W-:Y:S05]  /*11410*/  @!P0 NANOSLEEP.SYNCS 0x989680 ;  /* 0x009896800000895d */ /* 0x001fea0003900000 */
[----:B------:R-:W0:Y:S02]  /*11420*/  @!P0 SYNCS.PHASECHK.TRANS64 P0, [R3+URZ+0x29880], R0 ;  /* 0x02988000030085a7 */ /* 0x000e24000800007f */
[----:B0-----:R-:W-:Y:S05]  /*11430*/  @!P0 BRA `(.L_x_423) ;  /* 0xfffffffc00f08947 */ /* 0x001fea000383ffff */
.L_x_412:
[----:B------:R-:W-:Y:S05]  /*11440*/  BSYNC B0 ;  /* 0x0000000000007941 */ /* 0x000fea0003800000 */
.L_x_411:
[----:B------:R-:W-:Y:S05]  /*11450*/  EXIT ;  /* 0x000000000000794d */ /* 0x000fea0003800000 */
.L_x_286:
[----:B0-----:R0:W1:Y:S02]  /*11460*/  SYNCS.PHASECHK.TRANS64.TRYWAIT P1, [R3+URZ+0x29800], R10 ;  /* 0x0298000a030075a7 */ /* 0x001064000802017f */
[----:B-1----:R-:W-:Y:S05]  /*11470*/  @!P1 NANOSLEEP.SYNCS 0x989680 ;  /* 0x009896800000995d */ /* 0x002fea0003900000 */
[----:B------:R-:W1:Y:S02]  /*11480*/  @!P1 SYNCS.PHASECHK.TRANS64 P1, [R3+URZ+0x29800], R10 ;  /* 0x0298000a030095a7 */ /* 0x000e64000802007f */
[----:B-1----:R-:W-:Y:S05]  /*11490*/  @!P1 BRA `(.L_x_286) ;  /* 0xfffffffc00f09947 */ /* 0x002fea000383ffff */
[----:B------:R-:W-:Y:S05]  /*114a0*/  BRA `(.L_x_424) ;  /* 0xffffff0400407947 */ /* 0x000fea000383ffff */
.L_x_290:
[----:B--2---:R2:W3:Y:S02]  /*114b0*/  SYNCS.PHASECHK.TRANS64.TRYWAIT P1, [R5+URZ+0x29830], R6 ;  /* 0x02983006050075a7 */ /* 0x0044e4000802017f */
[----:B---3--:R-:W-:Y:S05]  /*114c0*/  @!P1 NANOSLEEP.SYNCS 0x989680 ;  /* 0x009896800000995d */ /* 0x008fea0003900000 */
[----:B------:R-:W3:Y:S02]  /*114d0*/  @!P1 SYNCS.PHASECHK.TRANS64 P1, [R5+URZ+0x29830], R6 ;  /* 0x02983006050095a7 */ /* 0x000ee4000802007f */
[----:B---3--:R-:W-:Y:S05]  /*114e0*/  @!P1 BRA `(.L_x_290) ;  /* 0xfffffffc00f09947 */ /* 0x008fea000383ffff */
[----:B------:R-:W-:Y:S05]  /*114f0*/  BRA `(.L_x_289) ;  /* 0xffffff0400687947 */ /* 0x000fea000383ffff */
.L_x_295:
[----:B-1----:R-:W-:-:S04]  /*11500*/  IMAD.U32 R4, RZ, RZ, UR6 ;  /* 0x00000006ff047e24 */ /* 0x002fc8000f8e00ff */
[----:B------:R1:W2:Y:S03]  /*11510*/  SYNCS.PHASECHK.TRANS64.TRYWAIT P1, [R4+URZ+0x29830], R3 ;  /* 0x02983003040075a7 */ /* 0x0002a6000802017f */
[----:B--2---:R-:W-:Y:S05]  /*11520*/  @!P1 NANOSLEEP.SYNCS 0x989680 ;  /* 0x009896800000995d */ /* 0x004fea0003900000 */
[----:B------:R-:W2:Y:S02]  /*11530*/  @!P1 SYNCS.PHASECHK.TRANS64 P1, [R4+URZ+0x29830], R3 ;  /* 0x02983003040095a7 */ /* 0x000ea4000802007f */
[----:B--2---:R-:W-:Y:S05]  /*11540*/  @!P1 BRA `(.L_x_295) ;  /* 0xfffffffc00ec9947 */ /* 0x004fea000383ffff */
[----:B------:R-:W-:Y:S05]  /*11550*/  BRA `(.L_x_292) ;  /* 0xffffff4000a07947 */ /* 0x000fea000383ffff */
.L_x_299:
[----:B-1----:R-:W-:-:S04]  /*11560*/  IMAD.U32 R4, RZ, RZ, UR6 ;  /* 0x00000006ff047e24 */ /* 0x002fc8000f8e00ff */
[----:B------:R1:W2:Y:S03]  /*11570*/  SYNCS.PHASECHK.TRANS64.TRYWAIT P1, [R4+URZ+0x29850], R3 ;  /* 0x02985003040075a7 */ /* 0x0002a6000802017f */
[----:B--2---:R-:W-:Y:S05]  /*11580*/  @!P1 NANOSLEEP.SYNCS 0x989680 ;  /* 0x009896800000995d */ /* 0x004fea0003900000 */
[----:B------:R-:W2:Y:S02]  /*11590*/  @!P1 SYNCS.PHASECHK.TRANS64 P1, [R4+URZ+0x29850], R3 ;  /* 0x02985003040095a7 */ /* 0x000ea4000802007f */
[----:B--2---:R-:W-:Y:S05]  /*115a0*/  @!P1 BRA `(.L_x_299) ;  /* 0xfffffffc00ec9947 */ /* 0x004fea000383ffff */
[----:B------:R-:W-:Y:S05]  /*115b0*/  BRA `(.L_x_296) ;  /* 0xffffff4c00ac7947 */ /* 0x000fea000383ffff */
.L_x_305:
[----:B-1----:R1:W2:Y:S02]  /*115c0*/  SYNCS.PHASECHK.TRANS64.TRYWAIT P1, [R15+URZ+0x29850], R0 ;  /* 0x029850000f0075a7 */ /* 0x0022a4000802017f */
[----:B--2---:R-:W-:Y:S05]  /*115d0*/  @!P1 NANOSLEEP.SYNCS 0x989680 ;  /* 0x009896800000995d */ /* 0x004fea0003900000 */
[----:B------:R-:W2:Y:S02]  /*115e0*/  @!P1 SYNCS.PHASECHK.TRANS64 P1, [R15+URZ+0x29850], R0 ;  /* 0x029850000f0095a7 */ /* 0x000ea4000802007f */
[----:B--2---:R-:W-:Y:S05]  /*115f0*/  @!P1 BRA `(.L_x_305) ;  /* 0xfffffffc00f09947 */ /* 0x004fea000383ffff */
[----:B------:R-:W-:Y:S05]  /*11600*/  BRA `(.L_x_304) ;  /* 0xffffff7800307947 */ /* 0x000fea000383ffff */
.L_x_351:
[----:B------:R-:W-:Y:S02]  /*11610*/  IMAD.MOV.U32 R13, RZ, RZ, R0 ;  /* 0x000000ffff0d7224 */ /* 0x000fe400078e0000 */
[----:B------:R-:W-:Y:S02]  /*11620*/  IMAD.MOV.U32 R12, RZ, RZ, RZ ;  /* 0x000000ffff0c7224 */ /* 0x000fe400078e00ff */
[----:B------:R-:W-:Y:S02]  /*11630*/  IMAD.MOV.U32 R11, RZ, RZ, 0x1f ;  /* 0x0000001fff0b7424 */ /* 0x000fe400078e00ff */
[----:B------:R-:W-:-:S07]  /*11640*/  IMAD.MOV.U32 R15, RZ, RZ, -0x1 ;  /* 0xffffffffff0f7424 */ /* 0x000fce00078e00ff */
[----:B--23--:R-:W-:Y:S05]  /*11650*/  WARPSYNC.COLLECTIVE R15, `(.L_x_425) ;  /* 0x000000000f087348 */ /* 0x00cfea0003c00000 */
[----:B------:R0:W1:Y:S02]  /*11660*/  SHFL.IDX P6, R14, R13, R12, R11 ;  /* 0x0000000c0d0e7389 */ /* 0x00006400000c000b */
[----:B0123--:R-:W-:Y:S01]  /*11670*/  ENDCOLLECTIVE ;  /* 0x000000000000791b */ /* 0x00ffe20003800000 */
.L_x_425:
[----:B------:R-:W-:Y:S05]  /*11680*/  BRA `(.L_x_426) ;  /* 0xffffffc400787947 */ /* 0x000fea000383ffff */
.L_x_353:
[----:B------:R-:W-:Y:S01]  /*11690*/  BSSY B0, `(.L_x_427) ;  /* 0x0000006000007945 */ /* 0x000fe20003800000 */
[----:B------:R-:W-:-:S07]  /*116a0*/  IMAD.MOV.U32 R15, RZ, RZ, -0x1 ;  /* 0xffffffffff0f7424 */ /* 0x000fce00078e00ff */
[----:B--23--:R-:W-:Y:S05]  /*116b0*/  WARPSYNC.COLLECTIVE R15, `(.L_x_428) ;  /* 0x000000000f0c7348 */ /* 0x00cfea0003c00000 */
[----:B------:R-:W-:Y:S02]  /*116c0*/  ELECT P6, UR62, PT ;  /* 0x00000000003e782f */ /* 0x000fe400038c0000 */
[----:B------:R-:W-:Y:S01]  /*116d0*/  MOV R14, UR62 ;  /* 0x0000003e000e7c02 */ /* 0x000fe20008000f00 */
[----:B--23--:R-:W-:Y:S10]  /*116e0*/  ENDCOLLECTIVE ;  /* 0x000000000000791b */ /* 0x00cff40003800000 */
.L_x_428:
[----:B------:R-:W-:Y:S05]  /*116f0*/  BSYNC B0 ;  /* 0x0000000000007941 */ /* 0x000fea0003800000 */
.L_x_427:
[----:B------:R-:W-:Y:S05]  /*11700*/  BRA `(.L_x_429) ;  /* 0xffffffc400887947 */ /* 0x000fea000383ffff */
.L_x_355:
[----:B0-----:R0:W1:Y:S02]  /*11710*/  SYNCS.PHASECHK.TRANS64.TRYWAIT P0, [R2+URZ+0x29880], R3 ;  /* 0x02988003020075a7 */ /* 0x001064000800017f */
[----:B-1----:R-:W-:Y:S05]  /*11720*/  @!P0 NANOSLEEP.SYNCS 0x989680 ;  /* 0x009896800000895d */ /* 0x002fea0003900000 */
[----:B------:R-:W1:Y:S02]  /*11730*/  @!P0 SYNCS.PHASECHK.TRANS64 P0, [R2+URZ+0x29880], R3 ;  /* 0x02988003020085a7 */ /* 0x000e64000800007f */
[----:B-1----:R-:W-:Y:S05]  /*11740*/  @!P0 BRA `(.L_x_355) ;  /* 0xfffffffc00f08947 */ /* 0x002fea000383ffff */
[----:B------:R-:W-:Y:S05]  /*11750*/  BRA `(.L_x_430) ;  /* 0xffffffc400e87947 */ /* 0x000fea000383ffff */
.L_x_357:
[----:B-1----:R1:W3:Y:S02]  /*11760*/  SYNCS.PHASECHK.TRANS64.TRYWAIT P0, [R2+URZ+0x29840], R3 ;  /* 0x02984003020075a7 */ /* 0x0022e4000800017f */
[----:B---3--:R-:W-:Y:S05]  /*11770*/  @!P0 NANOSLEEP.SYNCS 0x989680 ;  /* 0x009896800000895d */ /* 0x008fea0003900000 */
[----:B------:R-:W3:Y:S02]  /*11780*/  @!P0 SYNCS.PHASECHK.TRANS64 P0, [R2+URZ+0x29840], R3 ;  /* 0x02984003020085a7 */ /* 0x000ee4000800007f */
[----:B---3--:R-:W-:Y:S05]  /*11790*/  @!P0 BRA `(.L_x_357) ;  /* 0xfffffffc00f08947 */ /* 0x008fea000383ffff */
[----:B------:R-:W-:Y:S05]  /*117a0*/  BRA `(.L_x_431) ;  /* 0xffffffc800387947 */ /* 0x000fea000383ffff */
.L_x_361:
[----:B------:R-:W-:Y:S01]  /*117b0*/  IMAD.MOV.U32 R13, RZ, RZ, R2 ;  /* 0x000000ffff0d7224 */ /* 0x000fe200078e0002 */
[----:B------:R-:W-:Y:S01]  /*117c0*/  LOP3.LUT R7, R7, 0x7f, RZ, 0xc0, !PT ;  /* 0x0000007f07077812 */ /* 0x000fe200078ec0ff */
[----:B------:R-:W-:Y:S02]  /*117d0*/  IMAD.MOV.U32 R12, RZ, RZ, RZ ;  /* 0x000000ffff0c7224 */ /* 0x000fe400078e00ff */
[----:B------:R-:W-:Y:S01]  /*117e0*/  IMAD.MOV.U32 R11, RZ, RZ, 0x1c1f ;  /* 0x00001c1fff0b7424 */ /* 0x000fe200078e00ff */
[----:B------:R-:W-:Y:S01]  /*117f0*/  SHF.R.U32.HI R7, RZ, 0x2, R7 ;  /* 0x00000002ff077819 */ /* 0x000fe20000011607 */
[----:B------:R-:W-:Y:S02]  /*11800*/  IMAD.MOV.U32 R15, RZ, RZ, -0x1 ;  /* 0xffffffffff0f7424 */ /* 0x000fe400078e00ff */
[----:B------:R-:W-:Y:S02]  /*11810*/  IMAD R4, R19, R8, RZ ;  /* 0x0000000813047224 */ /* 0x000fe400078e02ff */
[----:B------:R-:W-:-:S07]  /*11820*/  IMAD.IADD R0, R7, 0x1, R0 ;  /* 0x0000000107007824 */ /* 0x000fce00078e0200 */
[----:B--2--5:R-:W-:Y:S05]  /*11830*/  WARPSYNC.COLLECTIVE R15, `(.L_x_432) ;  /* 0x000000000f087348 */ /* 0x024fea0003c00000 */
[----:B------:R0:W1:Y:S02]  /*11840*/  SHFL.IDX P6, R14, R13, R12, R11 ;  /* 0x0000000c0d0e7389 */ /* 0x00006400000c000b */
[----:B012--5:R-:W-:Y:S01]  /*11850*/  ENDCOLLECTIVE ;  /* 0x000000000000791b */ /* 0x027fe20003800000 */
.L_x_432:
[----:B------:R-:W-:Y:S01]  /*11860*/  ISETP.GE.AND P4, PT, R0, R4, PT ;  /* 0x000000040000720c */ /* 0x000fe20003f86270 */
[----:B------:R-:W-:Y:S02]  /*11870*/  IMAD.MOV.U32 R13, RZ, RZ, R3 ;  /* 0x000000ffff0d7224 */ /* 0x000fe400078e0003 */
[----:B------:R-:W-:-:S10]  /*11880*/  IMAD.MOV.U32 R5, RZ, RZ, R14 ;  /* 0x000000ffff057224 */ /* 0x000fd400078e000e */
[----:B------:R-:W-:Y:S05]  /*11890*/  WARPSYNC.COLLECTIVE R15, `(.L_x_433) ;  /* 0x000000000f087348 */ /* 0x000fea0003c00000 */
[----:B------:R0:W1:Y:S02]  /*118a0*/  SHFL.IDX P6, R14, R13, R12, R11 ;  /* 0x0000000c0d0e7389 */ /* 0x00006400000c000b */
[----:B01----:R-:W-:Y:S01]  /*118b0*/  ENDCOLLECTIVE ;  /* 0x000000000000791b */ /* 0x003fe20003800000 */
.L_x_433:
[----:B------:R-:W-:Y:S02]  /*118c0*/  IMAD.MOV.U32 R13, RZ, RZ, R2 ;  /* 0x000000ffff0d7224 */ /* 0x000fe400078e0002 */
[----:B------:R-:W-:Y:S02]  /*118d0*/  IMAD.MOV.U32 R12, RZ, RZ, 0x1 ;  /* 0x00000001ff0c7424 */ /* 0x000fe400078e00ff */
[----:B------:R-:W-:-:S07]  /*118e0*/  IMAD.MOV.U32 R6, RZ, RZ, R14 ;  /* 0x000000ffff067224 */ /* 0x000fce00078e000e */
[----:B------:R-:W-:Y:S05]  /*118f0*/  WARPSYNC.COLLECTIVE R15, `(.L_x_434) ;  /* 0x000000000f087348 */ /* 0x000fea0003c00000 */
[----:B------:R0:W1:Y:S02]  /*11900*/  SHFL.IDX P6, R14, R13, R12, R11 ;  /* 0x0000000c0d0e7389 */ /* 0x00006400000c000b */
[----:B01----:R-:W-:Y:S01]  /*11910*/  ENDCOLLECTIVE ;  /* 0x000000000000791b */ /* 0x003fe20003800000 */
.L_x_434:
        /* <DEDUP_REMOVED lines=8> */
[----:B------:R0:W-:Y:S02]  /*119a0*/  @!P4 LDGSTS.E.BYPASS.LTC128B.128 [R9+0x14400], desc[UR48][R6.64], !P0 ;  /* 0x144000000609cfae */ /* 0x0001e4000c101d70 */
[----:B------:R-:W-:Y:S02]  /*119b0*/  ISETP.GE.AND P3, PT, R5, R4, PT ;  /* 0x000000040500720c */ /* 0x000fe40003f66270 */
[----:B------:R0:W-:Y:S01]  /*119c0*/  @!P4 LDGSTS.E.BYPASS.LTC128B.128 [R9+0x16400], desc[UR48][R6.64+0x40], !P1 ;  /* 0x164000400609cfae */ /* 0x0001e2000c901d70 */
[----:B------:R-:W-:-:S03]  /*119d0*/  IMAD.MOV.U32 R5, RZ, RZ, R14 ;  /* 0x000000ffff057224 */ /* 0x000fc600078e000e */
[----:B------:R0:W-:Y:S07]  /*119e0*/  @!P4 LDGSTS.E.BYPASS.LTC128B.128 [R9+0x18400], desc[UR48][R6.64+0x80], !P2 ;  /* 0x184000800609cfae */ /* 0x0001ee000d101d70 */
[----:B0-----:R-:W-:Y:S05]  /*119f0*/  WARPSYNC.COLLECTIVE R15, `(.L_x_435) ;  /* 0x000000000f087348 */ /* 0x001fea0003c00000 */
[----:B------:R1:W2:Y:S02]  /*11a00*/  SHFL.IDX P6, R14, R13, R12, R11 ;  /* 0x0000000c0d0e7389 */ /* 0x0002a400000c000b */
[----:B012---:R-:W-:Y:S01]  /*11a10*/  ENDCOLLECTIVE ;  /* 0x000000000000791b */ /* 0x007fe20003800000 */
.L_x_435:
[----:B------:R-:W-:Y:S02]  /*11a20*/  IMAD.MOV.U32 R13, RZ, RZ, R2 ;  /* 0x000000ffff0d7224 */ /* 0x000fe400078e0002 */
[----:B------:R-:W-:Y:S02]  /*11a30*/  IMAD.MOV.U32 R12, RZ, RZ, 0x2 ;  /* 0x00000002ff0c7424 */ /* 0x000fe400078e00ff */
[----:B------:R-:W-:-:S07]  /*11a40*/  IMAD.MOV.U32 R6, RZ, RZ, R14 ;  /* 0x000000ffff067224 */ /* 0x000fce00078e000e */
[----:B------:R-:W-:Y:S05]  /*11a50*/  WARPSYNC.COLLECTIVE R15, `(.L_x_436) ;  /* 0x000000000f087348 */ /* 0x000fea0003c00000 */
[----:B------:R0:W1:Y:S02]  /*11a60*/  SHFL.IDX P6, R14, R13, R12, R11 ;  /* 0x0000000c0d0e7389 */ /* 0x00006400000c000b */
[----:B01----:R-:W-:Y:S01]  /*11a70*/  ENDCOLLECTIVE ;  /* 0x000000000000791b */ /* 0x003fe20003800000 */
.L_x_436:
        /* <DEDUP_REMOVED lines=16> */
.L_x_437:
[----:B------:R-:W-:Y:S02]  /*11b80*/  IMAD.MOV.U32 R13, RZ, RZ, R2 ;  /* 0x000000ffff0d7224 */ /* 0x000fe400078e0002 */
[----:B------:R-:W-:Y:S02]  /*11b90*/  IMAD.MOV.U32 R12, RZ, RZ, 0x3 ;  /* 0x00000003ff0c7424 */ /* 0x000fe400078e00ff */
[----:B------:R-:W-:-:S07]  /*11ba0*/  IMAD.MOV.U32 R6, RZ, RZ, R14 ;  /* 0x000000ffff067224 */ /* 0x000fce00078e000e */
[----:B------:R-:W-:Y:S05]  /*11bb0*/  WARPSYNC.COLLECTIVE R15, `(.L_x_438) ;  /* 0x000000000f087348 */ /* 0x000fea0003c00000 */
[----:B------:R0:W1:Y:S02]  /*11bc0*/  SHFL.IDX P6, R14, R13, R12, R11 ;  /* 0x0000000c0d0e7389 */ /* 0x00006400000c000b */
[----:B01----:R-:W-:Y:S01]  /*11bd0*/  ENDCOLLECTIVE ;  /* 0x000000000000791b */ /* 0x003fe20003800000 */
.L_x_438:
        /* <DEDUP_REMOVED lines=14> */
.L_x_439:
[----:B------:R-:W-:Y:S01]  /*11cc0*/  IMAD.MOV.U32 R3, RZ, RZ, R14 ;  /* 0x000000ffff037224 */ /* 0x000fe200078e000e */
[----:B------:R-:W-:Y:S06]  /*11cd0*/  BRA `(.L_x_440) ;  /* 0xffffffcc00a07947 */ /* 0x000fec000383ffff */
.L_x_366:
[----:B0-----:R0:W1:Y:S02]  /*11ce0*/  SYNCS.PHASECHK.TRANS64.TRYWAIT P0, [R17+URZ+0x29820], R0 ;  /* 0x02982000110075a7 */ /* 0x001064000800017f */
[----:B-1----:R-:W-:Y:S05]  /*11cf0*/  @!P0 NANOSLEEP.SYNCS 0x989680 ;  /* 0x009896800000895d */ /* 0x002fea0003900000 */
[----:B------:R-:W1:Y:S02]  /*11d00*/  @!P0 SYNCS.PHASECHK.TRANS64 P0, [R17+URZ+0x29820], R0 ;  /* 0x02982000110085a7 */ /* 0x000e64000800007f */
[----:B-1----:R-:W-:Y:S05]  /*11d10*/  @!P0 BRA `(.L_x_366) ;  /* 0xfffffffc00f08947 */ /* 0x002fea000383ffff */
[----:B------:R-:W-:Y:S05]  /*11d20*/  BRA `(.L_x_441) ;  /* 0xffffffd000107947 */ /* 0x000fea000383ffff */
.L_x_372:
[----:B---3--:R3:W4:Y:S02]  /*11d30*/  SYNCS.PHASECHK.TRANS64.TRYWAIT P0, [R5+URZ+0x29880], R4 ;  /* 0x02988004050075a7 */ /* 0x008724000800017f */
[----:B----4-:R-:W-:Y:S05]  /*11d40*/  @!P0 NANOSLEEP.SYNCS 0x989680 ;  /* 0x009896800000895d */ /* 0x010fea0003900000 */
[----:B------:R-:W4:Y:S02]  /*11d50*/  @!P0 SYNCS.PHASECHK.TRANS64 P0, [R5+URZ+0x29880], R4 ;  /* 0x02988004050085a7 */ /* 0x000f24000800007f */
[----:B----4-:R-:W-:Y:S05]  /*11d60*/  @!P0 BRA `(.L_x_372) ;  /* 0xfffffffc00f08947 */ /* 0x010fea000383ffff */
[----:B------:R-:W-:Y:S05]  /*11d70*/  BRA `(.L_x_442) ;  /* 0xffffffd000c87947 */ /* 0x000fea000383ffff */
.L_x_377:
[----:B----4-:R4:W0:Y:S02]  /*11d80*/  SYNCS.PHASECHK.TRANS64.TRYWAIT P0, [R5+URZ+0x29840], R4 ;  /* 0x02984004050075a7 */ /* 0x010824000800017f */
[----:B0-----:R-:W-:Y:S05]  /*11d90*/  @!P0 NANOSLEEP.SYNCS 0x989680 ;  /* 0x009896800000895d */ /* 0x001fea0003900000 */
[----:B------:R-:W0:Y:S02]  /*11da0*/  @!P0 SYNCS.PHASECHK.TRANS64 P0, [R5+URZ+0x29840], R4 ;  /* 0x02984004050085a7 */ /* 0x000e24000800007f */
[----:B0-----:R-:W-:Y:S05]  /*11db0*/  @!P0 BRA `(.L_x_377) ;  /* 0xfffffffc00f08947 */ /* 0x001fea000383ffff */
[----:B------:R-:W-:Y:S05]  /*11dc0*/  BRA `(.L_x_443) ;  /* 0xffffffd400447947 */ /* 0x000fea000383ffff */
.L_x_385:
[----:B----4-:R4:W0:Y:S02]  /*11dd0*/  SYNCS.PHASECHK.TRANS64.TRYWAIT P0, [R19+URZ+0x29870], R4 ;  /* 0x02987004130075a7 */ /* 0x010824000800017f */
[----:B0-----:R-:W-:Y:S05]  /*11de0*/  @!P0 NANOSLEEP.SYNCS 0x989680 ;  /* 0x009896800000895d */ /* 0x001fea0003900000 */
[----:B------:R-:W0:Y:S02]  /*11df0*/  @!P0 SYNCS.PHASECHK.TRANS64 P0, [R19+URZ+0x29870], R4 ;  /* 0x02987004130085a7 */ /* 0x000e24000800007f */
[----:B0-----:R-:W-:Y:S05]  /*11e00*/  @!P0 BRA `(.L_x_385) ;  /* 0xfffffffc00f08947 */ /* 0x001fea000383ffff */
[----:B------:R-:W-:Y:S05]  /*11e10*/  BRA `(.L_x_444) ;  /* 0xffffffd8005c7947 */ /* 0x000fea000383ffff */
.L_x_387:
[----:B------:R0:W0:Y:S02]  /*11e20*/  SYNCS.PHASECHK.TRANS64.TRYWAIT P0, [R19+URZ+0x29860], R0 ;  /* 0x02986000130075a7 */ /* 0x000024000800017f */
[----:B0-----:R-:W-:Y:S05]  /*11e30*/  @!P0 NANOSLEEP.SYNCS 0x989680 ;  /* 0x009896800000895d */ /* 0x001fea0003900000 */
[----:B------:R-:W0:Y:S02]  /*11e40*/  @!P0 SYNCS.PHASECHK.TRANS64 P0, [R19+URZ+0x29860], R0 ;  /* 0x02986000130085a7 */ /* 0x000e24000800007f */
[----:B0-----:R-:W-:Y:S05]  /*11e50*/  @!P0 BRA `(.L_x_387) ;  /* 0xfffffffc00f08947 */ /* 0x001fea000383ffff */
[----:B------:R-:W-:Y:S05]  /*11e60*/  BRA `(.L_x_445) ;  /* 0xffffffd800647947 */ /* 0x000fea000383ffff */
.L_x_394:
[----:B0-----:R0:W1:Y:S02]  /*11e70*/  SYNCS.PHASECHK.TRANS64.TRYWAIT P1, [R16+URZ+0x29870], R3 ;  /* 0x02987003100075a7 */ /* 0x001064000802017f */
[----:B-1----:R-:W-:Y:S05]  /*11e80*/  @!P1 NANOSLEEP.SYNCS 0x989680 ;  /* 0x009896800000995d */ /* 0x002fea0003900000 */
[----:B------:R-:W1:Y:S02]  /*11e90*/  @!P1 SYNCS.PHASECHK.TRANS64 P1, [R16+URZ+0x29870], R3 ;  /* 0x02987003100095a7 */ /* 0x000e64000802007f */
[----:B-1----:R-:W-:Y:S05]  /*11ea0*/  @!P1 BRA `(.L_x_394) ;  /* 0xfffffffc00f09947 */ /* 0x002fea000383ffff */
[----:B------:R-:W-:Y:S05]  /*11eb0*/  BRA `(.L_x_446) ;  /* 0xffffffe000447947 */ /* 0x000fea000383ffff */
.L_x_396:
[----:B0-----:R0:W1:Y:S02]  /*11ec0*/  SYNCS.PHASECHK.TRANS64.TRYWAIT P1, [R16+URZ+0x29860], R3 ;  /* 0x02986003100075a7 */ /* 0x001064000802017f */
[----:B-1----:R-:W-:Y:S05]  /*11ed0*/  @!P1 NANOSLEEP.SYNCS 0x989680 ;  /* 0x009896800000995d */ /* 0x002fea0003900000 */
[----:B------:R-:W1:Y:S02]  /*11ee0*/  @!P1 SYNCS.PHASECHK.TRANS64 P1, [R16+URZ+0x29860], R3 ;  /* 0x02986003100095a7 */ /* 0x000e64000802007f */
[----:B-1----:R-:W-:Y:S05]  /*11ef0*/  @!P1 BRA `(.L_x_396) ;  /* 0xfffffffc00f09947 */ /* 0x002fea000383ffff */
[----:B------:R-:W-:Y:S05]  /*11f00*/  BRA `(.L_x_447) ;  /* 0xffffffe0004c7947 */ /* 0x000fea000383ffff */
.L_x_409:
[----:B0-----:R0:W1:Y:S02]  /*11f10*/  SYNCS.PHASECHK.TRANS64.TRYWAIT P0, [R3+URZ+0x29820], R0 ;  /* 0x02982000030075a7 */ /* 0x001064000800017f */
[----:B-1----:R-:W-:Y:S05]  /*11f20*/  @!P0 NANOSLEEP.SYNCS 0x989680 ;  /* 0x009896800000895d */ /* 0x002fea0003900000 */
[----:B------:R-:W1:Y:S02]  /*11f30*/  @!P0 SYNCS.PHASECHK.TRANS64 P0, [R3+URZ+0x29820], R0 ;  /* 0x02982000030085a7 */ /* 0x000e64000800007f */
[----:B-1----:R-:W-:Y:S05]  /*11f40*/  @!P0 BRA `(.L_x_409) ;  /* 0xfffffffc00f08947 */ /* 0x002fea000383ffff */
[----:B------:R-:W-:Y:S05]  /*11f50*/  BRA `(.L_x_448) ;  /* 0xfffffff000687947 */ /* 0x000fea000383ffff */
.L_x_410:
[----:B------:R-:W1:Y:S01]  /*11f60*/  S2R R2, SR_TID.X ;  /* 0x0000000000027919 */ /* 0x000e620000002100 */
[----:B------:R-:W-:Y:S01]  /*11f70*/  BSSY B0, `(.L_x_449) ;  /* 0x000000a000007945 */ /* 0x000fe20003800000 */
[----:B------:R-:W-:Y:S02]  /*11f80*/  IMAD.MOV.U32 R12, RZ, RZ, RZ ;  /* 0x000000ffff0c7224 */ /* 0x000fe400078e00ff */
[----:B------:R-:W-:Y:S02]  /*11f90*/  IMAD.MOV.U32 R11, RZ, RZ, 0x1f ;  /* 0x0000001fff0b7424 */ /* 0x000fe400078e00ff */
[----:B------:R-:W-:Y:S01]  /*11fa0*/  IMAD.MOV.U32 R15, RZ, RZ, -0x1 ;  /* 0xffffffffff0f7424 */ /* 0x000fe200078e00ff */
[----:B-1----:R-:W-:-:S04]  /*11fb0*/  SHF.R.U32.HI R2, RZ, 0x5, R2 ;  /* 0x00000005ff027819 */ /* 0x002fc80000011602 */
[----:B------:R-:W-:-:S05]  /*11fc0*/  LOP3.LUT R2, R2, 0x3, RZ, 0xc0, !PT ;  /* 0x0000000302027812 */ /* 0x000fca00078ec0ff */
[----:B------:R-:W-:-:S07]  /*11fd0*/  IMAD.MOV.U32 R13, RZ, RZ, R2 ;  /* 0x000000ffff0d7224 */ /* 0x000fce00078e0002 */
[----:B0-2---:R-:W-:Y:S05]  /*11fe0*/  WARPSYNC.COLLECTIVE R15, `(.L_x_450) ;  /* 0x000000000f087348 */ /* 0x005fea0003c00000 */
[----:B------:R1:W3:Y:S02]  /*11ff0*/  SHFL.IDX P6, R14, R13, R12, R11 ;  /* 0x0000000c0d0e7389 */ /* 0x0002e400000c000b */
[----:B0123--:R-:W-:Y:S01]  /*12000*/  ENDCOLLECTIVE ;  /* 0x000000000000791b */ /* 0x00ffe20003800000 */
.L_x_450:
[----:B------:R-:W-:Y:S05]  /*12010*/  BSYNC B0 ;  /* 0x0000000000007941 */ /* 0x000fea0003800000 */
.L_x_449:
[----:B------:R-:W-:Y:S05]  /*12020*/  BRA `(.L_x_451) ;  /* 0xfffffff000507947 */ /* 0x000fea000383ffff */
.L_x_413:
[----:B------:R-:W-:Y:S01]  /*12030*/  BSSY B1, `(.L_x_452) ;  /* 0x0000006000017945 */ /* 0x000fe20003800000 */
[----:B------:R-:W-:-:S07]  /*12040*/  IMAD.MOV.U32 R15, RZ, RZ, -0x1 ;  /* 0xffffffffff0f7424 */ /* 0x000fce00078e00ff */
[----:B0-2---:R-:W-:Y:S05]  /*12050*/  WARPSYNC.COLLECTIVE R15, `(.L_x_453) ;  /* 0x000000000f0c7348 */ /* 0x005fea0003c00000 */
[----:B------:R-:W-:Y:S02]  /*12060*/  ELECT P6, UR62, PT ;  /* 0x00000000003e782f */ /* 0x000fe400038c0000 */
[----:B------:R-:W-:Y:S01]  /*12070*/  MOV R14, UR62 ;  /* 0x0000003e000e7c02 */ /* 0x000fe20008000f00 */
[----:B0-2---:R-:W-:Y:S10]  /*12080*/  ENDCOLLECTIVE ;  /* 0x000000000000791b */ /* 0x005ff40003800000 */
.L_x_453:
[----:B------:R-:W-:Y:S05]  /*12090*/  BSYNC B1 ;  /* 0x0000000000017941 */ /* 0x000fea0003800000 */
.L_x_452:
[----:B------:R-:W-:Y:S05]  /*120a0*/  BRA `(.L_x_454) ;  /* 0xfffffff000487947 */ /* 0x000fea000383ffff */
.L_x_415:
[----:B0-----:R0:W1:Y:S02]  /*120b0*/  SYNCS.PHASECHK.TRANS64.TRYWAIT P1, [R7+URZ], R4 ;  /* 0x00000004070075a7 */ /* 0x001064000802017f */
[----:B-1----:R-:W-:Y:S05]  /*120c0*/  @!P1 NANOSLEEP.SYNCS 0x989680 ;  /* 0x009896800000995d */ /* 0x002fea0003900000 */
[----:B------:R-:W1:Y:S02]  /*120d0*/  @!P1 SYNCS.PHASECHK.TRANS64 P1, [R7+URZ], R4 ;  /* 0x00000004070095a7 */ /* 0x000e64000802007f */
[----:B-1----:R-:W-:Y:S05]  /*120e0*/  @!P1 BRA `(.L_x_415) ;  /* 0xfffffffc00f09947 */ /* 0x002fea000383ffff */
[----:B------:R-:W-:Y:S05]  /*120f0*/  BRA `(.L_x_455) ;  /* 0xfffffff000807947 */ /* 0x000fea000383ffff */
.L_x_416:
[----:B-1----:R1:W3:Y:S02]  /*12100*/  SYNCS.PHASECHK.TRANS64.TRYWAIT P1, [R5+URZ], R0 ;  /* 0x00000000050075a7 */ /* 0x0022e4000802017f */
[----:B---3--:R-:W-:Y:S05]  /*12110*/  @!P1 NANOSLEEP.SYNCS 0x989680 ;  /* 0x009896800000995d */ /* 0x008fea0003900000 */
[----:B------:R-:W3:Y:S02]  /*12120*/  @!P1 SYNCS.PHASECHK.TRANS64 P1, [R5+URZ], R0 ;  /* 0x00000000050095a7 */ /* 0x000ee4000802007f */
[----:B---3--:R-:W-:Y:S05]  /*12130*/  @!P1 BRA `(.L_x_416) ;  /* 0xfffffffc00f09947 */ /* 0x008fea000383ffff */
[----:B------:R-:W-:Y:S05]  /*12140*/  BRA `(.L_x_456) ;  /* 0xfffffff000747947 */ /* 0x000fea000383ffff */
.L_x_418:
[----:B-1----:R1:W3:Y:S02]  /*12150*/  SYNCS.PHASECHK.TRANS64.TRYWAIT P1, [R5+URZ+0x29860], R4 ;  /* 0x02986004050075a7 */ /* 0x0022e4000802017f */
[----:B---3--:R-:W-:Y:S05]  /*12160*/  @!P1 NANOSLEEP.SYNCS 0x989680 ;  /* 0x009896800000995d */ /* 0x008fea0003900000 */
[----:B------:R-:W3:Y:S02]  /*12170*/  @!P1 SYNCS.PHASECHK.TRANS64 P1, [R5+URZ+0x29860], R4 ;  /* 0x02986004050095a7 */ /* 0x000ee4000802007f */
[----:B---3--:R-:W-:Y:S05]  /*12180*/  @!P1 BRA `(.L_x_418) ;  /* 0xfffffffc00f09947 */ /* 0x008fea000383ffff */
[----:B------:R-:W-:Y:S05]  /*12190*/  BRA `(.L_x_457) ;  /* 0xfffffff000747947 */ /* 0x000fea000383ffff */
.L_x_420:
[----:B---3--:R3:W4:Y:S02]  /*121a0*/  SYNCS.PHASECHK.TRANS64.TRYWAIT P1, [R3+URZ+0x29860], R0 ;  /* 0x02986000030075a7 */ /* 0x008724000802017f */
[----:B----4-:R-:W-:Y:S05]  /*121b0*/  @!P1 NANOSLEEP.SYNCS 0x989680 ;  /* 0x009896800000995d */ /* 0x010fea0003900000 */
[----:B------:R-:W4:Y:S02]  /*121c0*/  @!P1 SYNCS.PHASECHK.TRANS64 P1, [R3+URZ+0x29860], R0 ;  /* 0x02986000030095a7 */ /* 0x000f24000802007f */
[----:B----4-:R-:W-:Y:S05]  /*121d0*/  @!P1 BRA `(.L_x_420) ;  /* 0xfffffffc00f09947 */ /* 0x010fea000383ffff */
[----:B------:R-:W-:Y:S05]  /*121e0*/  BRA `(.L_x_458) ;  /* 0xfffffff000747947 */ /* 0x000fea000383ffff */
.L_x_422:
[----:B----4-:R4:W0:Y:S02]  /*121f0*/  SYNCS.PHASECHK.TRANS64.TRYWAIT P0, [R5+URZ+0x29880], R4 ;  /* 0x02988004050075a7 */ /* 0x010824000800017f */
[----:B0-----:R-:W-:Y:S05]  /*12200*/  @!P0 NANOSLEEP.SYNCS 0x989680 ;  /* 0x009896800000895d */ /* 0x001fea0003900000 */
[----:B------:R-:W0:Y:S02]  /*12210*/  @!P0 SYNCS.PHASECHK.TRANS64 P0, [R5+URZ+0x29880], R4 ;  /* 0x02988004050085a7 */ /* 0x000e24000800007f */
[----:B0-----:R-:W-:Y:S05]  /*12220*/  @!P0 BRA `(.L_x_422) ;  /* 0xfffffffc00f08947 */ /* 0x001fea000383ffff */
[----:B------:R-:W-:Y:S05]  /*12230*/  BRA `(.L_x_423) ;  /* 0xfffffff000707947 */ /* 0x000fea000383ffff */
.L_x_459:
        /* <DEDUP_REMOVED lines=12> */
.L_x_2807:


//--------------------- .text._ZN7cutlass13device_kernelIN5flash11enable_sm90INS1_16FlashAttnFwdSm90INS1_25CollectiveMainloopFwdSm90ILi2EN4cute5tupleIJNS5_1CILi1EEES8_S8_EEENS6_IJNS7_ILi128EEENS7_ILi160EEENS7_ILi192EEEEEELi128ENS_12float_e4m3_tEfNS_4arch4Sm90ELb0ELb0ELb1ELb1ELb0ELb1ELb0ELb1ELb1ELb1ELb0ELb0EEENS1_21CollectiveEpilogueFwdINS6_IJSA_SA_SB_EEES9_NS_10bfloat16_tESG_Li256ELb1ELb1ELb0ELb1EEENS1_36VarlenDynamicPersistentTileSchedulerILi128ELi160ELi256ELi128ELb0ELb1ELb1ELb0ELb1ELb1EEEEEEEEEvNT_6ParamsE --------------------------
	.section	.text._ZN7cutlass13device_kernelIN5flash11enable_sm90INS1_16FlashAttnFwdSm90INS1_25CollectiveMainloopFwdSm90ILi2EN4cute5tupleIJNS5_1CILi1EEES8_S8_EEENS6_IJNS7_ILi128EEENS7_ILi160EEENS7_ILi192EEEEEELi128ENS_12float_e4m3_tEfNS_4arch4Sm90ELb0ELb0ELb1ELb1ELb0ELb1ELb0ELb1ELb1ELb1ELb0ELb0EEENS1_21CollectiveEpilogueFwdINS6_IJSA_SA_SB_EEES9_NS_10bfloat16_tESG_Li256ELb1ELb1ELb0ELb1EEENS1_36VarlenDynamicPersistentTileSchedulerILi128ELi160ELi256ELi128ELb0ELb1ELb1ELb0ELb1ELb1EEEEEEEEEvNT_6ParamsE,"ax",@progbits
	.align	128
.text._ZN7cutlass13device_kernelIN5flash11enable_sm90INS1_16FlashAttnFwdSm90INS1_25CollectiveMainloopFwdSm90ILi2EN4cute5tupleIJNS5_1CILi1EEES8_S8_EEENS6_IJNS7_ILi128EEENS7_ILi160EEENS7_ILi192EEEEEELi128ENS_12float_e4m3_tEfNS_4arch4Sm90ELb0ELb0ELb1ELb1ELb0ELb1ELb0ELb1ELb1ELb1ELb0ELb0EEENS1_21CollectiveEpilogueFwdINS6_IJSA_SA_SB_EEES9_NS_10bfloat16_tESG_Li256ELb1ELb1ELb0ELb1EEENS1_36VarlenDynamicPersistentTileSchedulerILi128ELi160ELi256ELi128ELb0ELb1ELb1ELb0ELb1ELb1EEEEEEEEEvNT_6ParamsE:
        .type           _ZN7cutlass13device_kernelIN5flash11enable_sm90INS1_16FlashAttnFwdSm90INS1_25CollectiveMainloopFwdSm90ILi2EN4cute5tupleIJNS5_1CILi1EEES8_S8_EEENS6_IJNS7_ILi128EEENS7_ILi160EEENS7_ILi192EEEEEELi128ENS_12float_e4m3_tEfNS_4arch4Sm90ELb0ELb0ELb1ELb1ELb0ELb1ELb0ELb1ELb1ELb1ELb0ELb0EEENS1_21CollectiveEpilogueFwdINS6_IJSA_SA_SB_EEES9_NS_10bfloat16_tESG_Li256ELb1ELb1ELb0ELb1EEENS1_36VarlenDynamicPersistentTileSchedulerILi128ELi160ELi256ELi128ELb0ELb1ELb1ELb0ELb1ELb1EEEEEEEEEvNT_6ParamsE,@function
        .size           _ZN7cutlass13device_kernelIN5flash11enable_sm90INS1_16FlashAttnFwdSm90INS1_25CollectiveMainloopFwdSm90ILi2EN4cute5tupleIJNS5_1CILi1EEES8_S8_EEENS6_IJNS7_ILi128EEENS7_ILi160EEENS7_ILi192EEEEEELi128ENS_12float_e4m3_tEfNS_4arch4Sm90ELb0ELb0ELb1ELb1ELb0ELb1ELb0ELb1ELb1ELb1ELb0ELb0EEENS1_21CollectiveEpilogueFwdINS6_IJSA_SA_SB_EEES9_NS_10bfloat16_tESG_Li256ELb1ELb1ELb0ELb1EEENS1_36VarlenDynamicPersistentTileSchedulerILi128ELi160ELi256ELi128ELb0ELb1ELb1ELb0ELb1ELb1EEEEEEEEEvNT_6ParamsE,(.L_x_2808 - _ZN7cutlass13device_kernelIN5flash11enable_sm90INS1_16FlashAttnFwdSm90INS1_25CollectiveMainloopFwdSm90ILi2EN4cute5tupleIJNS5_1CILi1EEES8_S8_EEENS6_IJNS7_ILi128EEENS7_ILi160EEENS7_ILi192EEEEEELi128ENS_12float_e4m3_tEfNS_4arch4Sm90ELb0ELb0ELb1ELb1ELb0ELb1ELb0ELb1ELb1ELb1ELb0ELb0EEENS1_21CollectiveEpilogueFwdINS6_IJSA_SA_SB_EEES9_NS_10bfloat16_tESG_Li256ELb1ELb1ELb0ELb1EEENS1_36VarlenDynamicPersistentTileSchedulerILi128ELi160ELi256ELi128ELb0ELb1ELb1ELb0ELb1ELb1EEEEEEEEEvNT_6ParamsE)
        .other          _ZN7cutlass13device_kernelIN5flash11enable_sm90INS1_16FlashAttnFwdSm90INS1_25CollectiveMainloopFwdSm90ILi2EN4cute5tupleIJNS5_1CILi1EEES8_S8_EEENS6_IJNS7_ILi128EEENS7_ILi160EEENS7_ILi192EEEEEELi128ENS_12float_e4m3_tEfNS_4arch4Sm90ELb0ELb0ELb1ELb1ELb0ELb1ELb0ELb1ELb1ELb1ELb0ELb0EEENS1_21CollectiveEpilogueFwdINS6_IJSA_SA_SB_EEES9_NS_10bfloat16_tESG_Li256ELb1ELb1ELb0ELb1EEENS1_36VarlenDynamicPersistentTileSchedulerILi128ELi160ELi256ELi128ELb0ELb1ELb1ELb0ELb1ELb1EEEEEEEEEvNT_6ParamsE,@"STO_CUDA_ENTRY STV_DEFAULT"
_ZN7cutlass13device_kernelIN5flash11enable_sm90INS1_16FlashAttnFwdSm90INS1_25CollectiveMainloopFwdSm90ILi2EN4cute5tupleIJNS5_1CILi1EEES8_S8_EEENS6_IJNS7_ILi128EEENS7_ILi160EEENS7_ILi192EEEEEELi128ENS_12float_e4m3_tEfNS_4arch4Sm90ELb0ELb0ELb1ELb1ELb0ELb1ELb0ELb1ELb1ELb1ELb0ELb0EEENS1_21CollectiveEpilogueFwdINS6_IJSA_SA_SB_EEES9_NS_10bfloat16_tESG_Li256ELb1ELb1ELb0ELb1EEENS1_36VarlenDynamicPersistentTileSchedulerILi128ELi160ELi256ELi128ELb0ELb1ELb1ELb0ELb1ELb1EEEEEEEEEvNT_6ParamsE:
        /* <DEDUP_REMOVED lines=13> */
[----:B------:R-:W-:Y:S02]  /*00d0*/  UIADD3 UR10, UP2, UR4, 0x570, URZ ;  /* 0x00000570040a7890 */ /* 0x000fe4000ff5e03f */
[----:B------:R-:W-:Y:S02]  /*00e0*/  UIADD3 UR4, UP3, UR4, 0x670, URZ ;  /* 0x0000067004047890 */ /* 0x000fe4000ff7e03f */
[----:B------:R-:W-:-:S02]  /*00f0*/  UIADD3.X UR7, URZ, UR5, URZ, UP0, !UPT ;  /* 0x000000053f077290 */ /* 0x000fc400087fe43f */
[----:B------:R-:W-:Y:S02]  /*0100*/  UIADD3.X UR9, URZ, UR5, URZ, UP1, !UPT ;  /* 0x000000053f097290 */ /* 0x000fe40008ffe43f */
[----:B------:R-:W-:Y:S02]  /*0110*/  UIADD3.X UR11, URZ, UR5, URZ, UP2, !UPT ;  /* 0x000000053f0b7290 */ /* 0x000fe400097fe43f */
[----:B------:R-:W-:-:S03]  /*0120*/  UIADD3.X UR5, URZ, UR5, URZ, UP3, !UPT ;  /* 0x000000053f057290 */ /* 0x000fc60009ffe43f */
[----:B------:R0:W-:Y:S02]  /*0130*/  UTMACCTL.PF [UR6] ;  /* 0x00000000060079b9 */ /* 0x0001e40008040000 */
[----:B------:R0:W-:Y:S02]  /*0140*/  UTMACCTL.PF [UR8] ;  /* 0x00000000080079b9 */ /* 0x0001e40008040000 */
[----:B------:R0:W-:Y:S02]  /*0150*/  UTMACCTL.PF [UR10] ;  /* 0x000000000a0079b9 */ /* 0x0001e40008040000 */
[----:B------:R0:W-:Y:S02]  /*0160*/  UTMACCTL.PF [UR4] ;  /* 0x00000000040079b9 */ /* 0x0001e40008040000 */
[----:B0-----:R-:W-:Y:S01]  /*0170*/  NOP ;  /* 0x0000000000007918 */ /* 0x001fe20000000000 */
.L_x_461:
[----:B------:R-:W-:Y:S05]  /*0180*/  BSYNC B0 ;  /* 0x0000000000007941 */ /* 0x000fea0003800000 */
.L_x_460:
        /* <DEDUP_REMOVED lines=41> */
.L_x_462:
        /* <DEDUP_REMOVED lines=22> */
.L_x_463:
        /* <DEDUP_REMOVED lines=18> */
.L_x_464:
        /* <DEDUP_REMOVED lines=22> */
.L_x_465:
        /* <DEDUP_REMOVED lines=22> */
.L_x_466:
[----:B------:R-:W-:Y:S01]  /*0960*/  PLOP3.LUT P0, PT, PT, PT, UP0, 0x80, 0x0 ;  /* 0x000000000000781c */ /* 0x000fe20003f0f008 */
[----:B------:R-:W-:Y:S01]  /*0970*/  UMOV UR36, 0x1 ;  /* 0x0000000100247882 */ /* 0x000fe20000000000 */
[----:B------:R-:W-:Y:S01]  /*0980*/  NOP ;  /* 0x0000000000007918 */ /* 0x000fe20000000000 */
[----:B------:R-:W-:Y:S01]  /*0990*/  USEL UR36, UR36, 0x2, !UP0 ;  /* 0x0000000224247887 */ /* 0x000fe2000c000000 */
[----:B------:R-:W-:Y:S01]  /*09a0*/  BSSY B8, `(.L_x_467) ;  /* 0x00027c8000087945 */ /* 0x000fe20003800000 */
[----:B------:R-:W-:Y:S01]  /*09b0*/  ULDC.64 UR54, c[0x0][0x208] ;  /* 0x0000820000367ab9 */ /* 0x000fe20000000a00 */
[----:B012-4-:R-:W-:Y:S07]  /*09c0*/  BAR.SYNC.DEFER_BLOCKING 0x0 ;  /* 0x0000000000007b1d */ /* 0x017fee0000010000 */
[----:B------:R-:W-:Y:S05]  /*09d0*/  @!P0 BRA `(.L_x_468) ;  /* 0x0000021400088947 */ /* 0x000fea0003800000 */
.L_x_469:
[----:B------:R-:W-:-:S08]  /*09e0*/  NOP ;  /* 0x0000000000007918 */ /* 0x000fd00000000000 */
[----:B------:R-:W0:Y:S02]  /*09f0*/  USETMAXREG.TRY_ALLOC.CTAPOOL UP0, 0xf0 ;  /* 0x000000f0000079c8 */ /* 0x000e240008000600 */
[----:B0-----:R-:W-:-:S13]  /*0a00*/  PLOP3.LUT P0, PT, PT, PT, UP0, 0x80, 0x0 ;  /* 0x000000000000781c */ /* 0x001fda0003f0f008 */
[----:B------:R-:W-:Y:S05]  /*0a10*/  @!P0 BRA `(.L_x_469) ;  /* 0xfffffffc00f08947 */ /* 0x000fea000383ffff */
[----:B------:R-:W2:Y:S01]  /*0a20*/  LDL.LU R0, [R1+0x10] ;  /* 0x0000100001007983 */ /* 0x000ea20000300800 */
[----:B------:R-:W0:Y:S01]  /*0a30*/  S2R R2, SR_TID.X ;  /* 0x0000000000027919 */ /* 0x000e220000002100 */
[----:B------:R-:W1:Y:S01]  /*0a40*/  S2UR UR37, SR_CgaCtaId ;  /* 0x00000000002579c3 */ /* 0x000e620000008800 */
[----:B------:R-:W-:Y:S01]  /*0a50*/  UMOV UR4, 0x400 ;  /* 0x0000040000047882 */ /* 0x000fe20000000000 */
[----:B0-----:R-:W-:-:S06]  /*0a60*/  SHF.R.U32.HI R2, RZ, 0x7, R2 ;  /* 0x00000007ff027819 */ /* 0x001fcc0000011602 */
[----:B------:R-:W-:Y:S06]  /*0a70*/  BAR.ARV 0x8, 0x180 ;  /* 0x0206000000007b1d */ /* 0x000fec0000002000 */
[----:B------:R-:W-:-:S13]  /*0a80*/  ISETP.NE.AND P0, PT, R2, 0x1, PT ;  /* 0x000000010200780c */ /* 0x000fda0003f05270 */
[----:B------:R-:W-:Y:S08]  /*0a90*/  @!P0 BAR.ARV 0x9, 0x100 ;  /* 0x0244000000008b1d */ /* 0x000ff00000002000 */
[----:B------:R-:W-:Y:S01]  /*0aa0*/  BAR.SYNC.DEFER_BLOCKING 0x5, 0x180 ;  /* 0x0146000000007b1d */ /* 0x000fe20000010000 */
[----:B-1----:R-:W-:-:S06]  /*0ab0*/  ULEA UR4, UR37, UR4, 0x18 ;  /* 0x0000000425047291 */ /* 0x002fcc000f8ec03f */
[----:B------:R-:W-:Y:S01]  /*0ac0*/  IMAD.U32 R16, RZ, RZ, UR4 ;  /* 0x00000004ff107e24 */ /* 0x000fe2000f8e00ff */
[----:B------:R-:W-:-:S04]  /*0ad0*/  ULDC UR4, c[0x0][0xc3c] ;  /* 0x00030f0000047ab9 */ /* 0x000fc80000000800 */
[----:B------:R-:W0:Y:S01]  /*0ae0*/  LDS.128 R204, [R16+0x298d0] ;  /* 0x0298d00010cc7984 */ /* 0x000e220000000c00 */
[----:B------:R-:W-:Y:S06]  /*0af0*/  BAR.ARV 0x4, 0x180 ;  /* 0x0106000000007b1d */ /* 0x000fec0000002000 */
[----:B--2---:R-:W-:-:S04]  /*0b00*/  LOP3.LUT R0, R0, 0xfffffffb, RZ, 0xc0, !PT ;  /* 0xfffffffb00007812 */ /* 0x004fc800078ec0ff */
[----:B------:R-:W-:-:S05]  /*0b10*/  @P0 LOP3.LUT R0, R0, 0x4, RZ, 0xfc, !PT ;  /* 0x0000000400000812 */ /* 0x000fca00078efcff */
[----:B------:R1:W-:Y:S01]  /*0b20*/  STL [R1+0x10], R0 ;  /* 0x0000100001007387 */ /* 0x0003e20000100800 */
[----:B0-----:R-:W-:-:S13]  /*0b30*/  ISETP.GE.AND P0, PT, R207, UR4, PT ;  /* 0x00000004cf007c0c */ /* 0x001fda000bf06270 */
[----:B-1----:R-:W-:Y:S05]  /*0b40*/  @P0 BRA `(.L_x_470) ;  /* 0x0000027800b40947 */ /* 0x002fea0003800000 */
[----:B------:R-:W0:Y:S01]  /*0b50*/  S2R R0, SR_TID.X ;  /* 0x0000000000007919 */ /* 0x000e220000002100 */
[----:B------:R-:W-:Y:S01]  /*0b60*/  R2UR UR52, R16 ;  /* 0x00000000103472ca */ /* 0x000fe200000e0000 */
[----:B------:R-:W-:Y:S01]  /*0b70*/  IMAD.MOV.U32 R220, RZ, RZ, 0x20 ;  /* 0x00000020ffdc7424 */ /* 0x000fe200078e00ff */
[----:B------:R-:W-:Y:S01]  /*0b80*/  MOV R17, RZ ;  /* 0x000000ff00117202 */ /* 0x000fe20000000f00 */
[----:B------:R-:W-:Y:S01]  /*0b90*/  IMAD.MOV.U32 R20, RZ, RZ, -0x2 ;  /* 0xfffffffeff147424 */ /* 0x000fe200078e00ff */
[----:B------:R-:W-:Y:S01]  /*0ba0*/  ULOP3.LUT UR53, UR36, 0x1, URZ, 0xfc, !UPT ;  /* 0x0000000124357892 */ /* 0x000fe2000f8efc3f */
[----:B------:R-:W-:Y:S01]  /*0bb0*/  IMAD.MOV.U32 R169, RZ, RZ, RZ ;  /* 0x000000ffffa97224 */ /* 0x000fe200078e00ff */
[----:B------:R-:W-:Y:S01]  /*0bc0*/  UMOV UR43, URZ ;  /* 0x0000003f002b7c82 */ /* 0x000fe20008000000 */
[----:B------:R-:W-:Y:S02]  /*0bd0*/  IMAD.MOV.U32 R198, RZ, RZ, RZ ;  /* 0x000000ffffc67224 */ /* 0x000fe400078e00ff */
[----:B------:R-:W-:-:S04]  /*0be0*/  IMAD.MOV.U32 R156, RZ, RZ, RZ ;  /* 0x000000ffff9c7224 */ /* 0x000fc800078e00ff */
[----:B------:R-:W-:Y:S01]  /*0bf0*/  UIADD3 UR52, UR52, 0x14400, URZ ;  /* 0x0001440034347890 */ /* 0x000fe2000fffe03f */
[----:B0-----:R-:W-:-:S05]  /*0c00*/  VIADD R15, R0, 0xffffff80 ;  /* 0xffffff80000f7836 */ /* 0x001fca0000000000 */
[----:B------:R-:W-:Y:S02]  /*0c10*/  SHF.R.S32.HI R0, RZ, 0x1f, R15 ;  /* 0x0000001fff007819 */ /* 0x000fe4000001140f */
[-C--:B------:R-:W-:Y:S02]  /*0c20*/  LEA.HI R5, R15, R15.reuse, RZ, 0x1 ;  /* 0x0000000f0f057211 */ /* 0x080fe400078f08ff */
[CC--:B------:R-:W-:Y:S02]  /*0c30*/  LEA.HI R6, R0.reuse, R15.reuse, RZ, 0x2 ;  /* 0x0000000f00067211 */ /* 0x0c0fe400078f10ff */
[CC--:B------:R-:W-:Y:S02]  /*0c40*/  LEA.HI R2, R0.reuse, R15.reuse, RZ, 0x4 ;  /* 0x0000000f00027211 */ /* 0x0c0fe400078f20ff */
[----:B------:R-:W-:Y:S02]  /*0c50*/  LEA.HI R3, R0, R15, RZ, 0x5 ;  /* 0x0000000f00037211 */ /* 0x000fe400078f28ff */
[----:B------:R-:W-:-:S02]  /*0c60*/  SHF.R.S32.HI R7, RZ, 0x2, R6 ;  /* 0x00000002ff077819 */ /* 0x000fc40000011406 */
[----:B------:R-:W-:Y:S02]  /*0c70*/  SHF.R.S32.HI R8, RZ, 0x1f, R6 ;  /* 0x0000001fff087819 */ /* 0x000fe40000011406 */
[----:B------:R-:W-:Y:S02]  /*0c80*/  SHF.R.S32.HI R209, RZ, 0x4, R2 ;  /* 0x00000004ffd17819 */ /* 0x000fe40000011402 */
[----:B------:R-:W-:Y:S02]  /*0c90*/  SHF.L.U32 R4, R3, 0x5, RZ ;  /* 0x0000000503047819 */ /* 0x000fe400000006ff */
[----:B------:R-:W-:Y:S02]  /*0ca0*/  LOP3.LUT R3, R2, 0x3fffff0, RZ, 0xc0, !PT ;  /* 0x03fffff002037812 */ /* 0x000fe400078ec0ff */
[----:B------:R-:W-:Y:S02]  /*0cb0*/  LEA.HI R8, R8, R7, RZ, 0x2 ;  /* 0x0000000708087211 */ /* 0x000fe400078f10ff */
[----:B------:R-:W-:Y:S01]  /*0cc0*/  LEA.HI R2, R2, R209, RZ, 0x1 ;  /* 0x000000d102027211 */ /* 0x000fe200078f08ff */
[----:B------:R-:W-:Y:S01]  /*0cd0*/  IMAD.IADD R3, R15, 0x1, -R3 ;  /* 0x000000010f037824 */ /* 0x000fe200078e0a03 */
[----:B------:R-:W-:-:S02]  /*0ce0*/  SHF.R.S32.HI R168, RZ, 0x1, R5 ;  /* 0x00000001ffa87819 */ /* 0x000fc40000011405 */
[----:B------:R-:W-:Y:S02]  /*0cf0*/  LOP3.LUT R4, R4, 0xfffffc00, RZ, 0xc0, !PT ;  /* 0xfffffc0004047812 */ /* 0x000fe400078ec0ff */
[----:B------:R-:W-:Y:S02]  /*0d00*/  LOP3.LUT R8, R8, 0xfffffffc, RZ, 0xc0, !PT ;  /* 0xfffffffc08087812 */ /* 0x000fe400078ec0ff */
[----:B------:R-:W-:Y:S01]  /*0d10*/  LOP3.LUT R223, R5, 0xfffffffe, RZ, 0xc0, !PT ;  /* 0xfffffffe05df7812 */ /* 0x000fe200078ec0ff */
[----:B------:R-:W-:Y:S01]  /*0d20*/  IMAD R3, R3, 0x40, R4 ;  /* 0x0000004003037824 */ /* 0x000fe200078e0204 */
[----:B------:R-:W-:Y:S01]  /*0d30*/  LOP3.LUT R2, R2, 0x1ffffffe, RZ, 0xc0, !PT ;  /* 0x1ffffffe02027812 */ /* 0x000fe200078ec0ff */
[----:B------:R-:W-:Y:S01]  /*0d40*/  IMAD.IADD R8, R7, 0x1, -R8 ;  /* 0x0000000107087824 */ /* 0x000fe200078e0a08 */
[----:B------:R-:W-:Y:S01]  /*0d50*/  IADD3 R218, R168, 0x80, RZ ;  /* 0x00000080a8da7810 */ /* 0x000fe20007ffe0ff */
[----:B------:R-:W-:Y:S01]  /*0d60*/  IMAD.IADD R223, R15, 0x1, -R223 ;  /* 0x000000010fdf7824 */ /* 0x000fe200078e0adf */
[----:B------:R-:W-:Y:S01]  /*0d70*/  LOP3.LUT R6, R6, 0xfffffffc, RZ, 0xc0, !PT ;  /* 0xfffffffc06067812 */ /* 0x000fe200078ec0ff */
[----:B------:R-:W-:Y:S01]  /*0d80*/  IMAD.SHL.U32 R175, R8, 0x80, RZ ;  /* 0x0000008008af7824 */ /* 0x000fe200078e00ff */
[----:B------:R-:W-:Y:S01]  /*0d90*/  IADD3 R2, R209, -R2, RZ ;  /* 0x80000002d1027210 */ /* 0x000fe20007ffe0ff */
[----:B------:R-:W-:Y:S01]  /*0da0*/  IMAD.SHL.U32 R22, R223, 0x8, RZ ;  /* 0x00000008df167824 */ /* 0x000fe200078e00ff */
[----:B------:R-:W-:Y:S01]  /*0db0*/  SHF.R.S32.HI R7, RZ, 0x1f, R218 ;  /* 0x0000001fff077819 */ /* 0x000fe200000114da */
[----:B------:R-:W-:Y:S01]  /*0dc0*/  IMAD.IADD R6, R15, 0x1, -R6 ;  /* 0x000000010f067824 */ /* 0x000fe200078e0a06 */
[-C--:B------:R-:W-:Y:S01]  /*0dd0*/  LEA.HI R11, R218, R218.reuse, RZ, 0x1 ;  /* 0x000000dada0b7211 */ /* 0x080fe200078f08ff */
[----:B------:R-:W-:Y:S01]  /*0de0*/  IMAD R2, R2, 0x8, R3 ;  /* 0x0000000802027824 */ /* 0x000fe200078e0203 */
[----:B------:R-:W-:Y:S01]  /*0df0*/  LEA.HI R7, R7, R218, RZ, 0x3 ;  /* 0x000000da07077211 */ /* 0x000fe200078f18ff */
[----:B------:R-:W-:Y:S01]  /*0e00*/  VIADD R172, R22, 0x40 ;  /* 0x0000004016ac7836 */ /* 0x000fe20000000000 */
[----:B------:R-:W-:Y:S01]  /*0e10*/  LEA.HI R3, R0, R15, RZ, 0x7 ;  /* 0x0000000f00037211 */ /* 0x000fe200078f38ff */
[----:B------:R-:W-:Y:S01]  /*0e20*/  VIADD R170, R22, 0x20 ;  /* 0x0000002016aa7836 */ /* 0x000fe20000000000 */
[----:B------:R-:W-:Y:S01]  /*0e30*/  LEA.HI R4, R6, R6, RZ, 0x1 ;  /* 0x0000000606047211 */ /* 0x000fe200078f08ff */
[----:B------:R-:W-:Y:S01]  /*0e40*/  IMAD.SHL.U32 R10, R7, 0x40, RZ ;  /* 0x00000040070a7824 */ /* 0x000fe200078e00ff */
[----:B------:R-:W-:Y:S01]  /*0e50*/  LOP3.LUT R225, R3, 0xffffff80, RZ, 0xc0, !PT ;  /* 0xffffff8003e17812 */ /* 0x000fe200078ec0ff */
[----:B------:R0:W-:Y:S01]  /*0e60*/  STL [R1+0x8], R2 ;  /* 0x0000080201007387 */ /* 0x0001e20000100800 */
[----:B------:R-:W-:Y:S01]  /*0e70*/  LOP3.LUT R7, R4, 0x1ffffffe, RZ, 0xc0, !PT ;  /* 0x1ffffffe04077812 */ /* 0x000fe200078ec0ff */
[----:B------:R-:W-:Y:S01]  /*0e80*/  IMAD.IADD R4, R22, 0x1, R172 ;  /* 0x0000000116047824 */ /* 0x000fe200078e02ac */
[----:B------:R-:W-:Y:S01]  /*0e90*/  LOP3.LUT R9, R11, 0x3fffffe, RZ, 0xc0, !PT ;  /* 0x03fffffe0b097812 */ /* 0x000fe200078ec0ff */
[----:B------:R-:W-:Y:S01]  /*0ea0*/  IMAD.IADD R225, R15, 0x1, -R225 ;  /* 0x000000010fe17824 */ /* 0x000fe200078e0ae1 */
[----:B------:R-:W-:Y:S01]  /*0eb0*/  IADD3 R12, R6, -R7, RZ ;  /* 0x80000007060c7210 */ /* 0x000fe20007ffe0ff */
[----:B------:R-:W-:Y:S01]  /*0ec0*/  IMAD.SHL.U32 R18, R223, 0x10, RZ ;  /* 0x00000010df127824 */ /* 0x000fe200078e00ff */
[----:B------:R-:W-:Y:S01]  /*0ed0*/  SHF.R.S32.HI R13, RZ, 0x1f, R4 ;  /* 0x0000001fff0d7819 */ /* 0x000fe20000011404 */
[----:B------:R-:W-:Y:S01]  /*0ee0*/  IMAD.IADD R9, R218, 0x1, -R9 ;  /* 0x00000001da097824 */ /* 0x000fe200078e0a09 */
[----:B------:R-:W-:Y:S01]  /*0ef0*/  SHF.R.S32.HI R7, RZ, 0x1f, R5 ;  /* 0x0000001fff077819 */ /* 0x000fe20000011405 */
[C---:B------:R-:W-:Y:S01]  /*0f00*/  VIADD R171, R22.reuse, 0x10 ;  /* 0x0000001016ab7836 */ /* 0x040fe20000000000 */
[----:B------:R-:W-:Y:S01]  /*0f10*/  SHF.R.S32.HI R6, RZ, 0x1f, R225 ;  /* 0x0000001fff067819 */ /* 0x000fe200000114e1 */
[----:B------:R-:W-:Y:S01]  /*0f20*/  VIADD R173, R22, 0x30 ;  /* 0x0000003016ad7836 */ /* 0x000fe20000000000 */
[----:B------:R-:W-:-:S02]  /*0f30*/  LOP3.LUT R10, R10, 0xfffffe00, RZ, 0xc0, !PT ;  /* 0xfffffe000a0a7812 */ /* 0x000fc400078ec0ff */
[CC--:B------:R-:W-:Y:S02]  /*0f40*/  LEA.HI R224, R13.reuse, R4.reuse, RZ, 0x4 ;  /* 0x000000040de07211 */ /* 0x0c0fe400078f20ff */
[----:B------:R-:W-:Y:S01]  /*0f50*/  LEA.HI R13, R13, R4, RZ, 0x6 ;  /* 0x000000040d0d7211 */ /* 0x000fe200078f30ff */
[----:B------:R-:W-:Y:S01]  /*0f60*/  IMAD R200, R9, 0x40, R10 ;  /* 0x0000004009c87824 */ /* 0x000fe200078e020a */
[----:B------:R-:W-:Y:S02]  /*0f70*/  LEA.HI R7, R7, R168, RZ, 0x3 ;  /* 0x000000a807077211 */ /* 0x000fe400078f18ff */
[----:B------:R-:W-:Y:S01]  /*0f80*/  LEA.HI R4, R6, R225, RZ, 0x2 ;  /* 0x000000e106047211 */ /* 0x000fe200078f10ff */
[----:B------:R-:W-:Y:S01]  /*0f90*/  IMAD.SHL.U32 R13, R13, 0x80, RZ ;  /* 0x000000800d0d7824 */ /* 0x000fe200078e00ff */
[----:B0-----:R-:W-:Y:S02]  /*0fa0*/  IADD3 R2, R22, R170, RZ ;  /* 0x000000aa16027210 */ /* 0x001fe40007ffe0ff */
[----:B------:R-:W-:-:S02]  /*0fb0*/  LOP3.LUT R7, R7, 0xfffffff8, RZ, 0xc0, !PT ;  /* 0xfffffff807077812 */ /* 0x000fc400078ec0ff */
[----:B------:R-:W-:Y:S02]  /*0fc0*/  LOP3.LUT R10, R4, 0x7ffffffc, RZ, 0xc0, !PT ;  /* 0x7ffffffc040a7812 */ /* 0x000fe400078ec0ff */
[----:B------:R-:W-:Y:S01]  /*0fd0*/  SHF.R.S32.HI R9, RZ, 0x1f, R2 ;  /* 0x0000001fff097819 */ /* 0x000fe20000011402 */
[----:B------:R-:W-:Y:S01]  /*0fe0*/  IMAD.IADD R236, R168, 0x1, -R7 ;  /* 0x00000001a8ec7824 */ /* 0x000fe200078e0a07 */
[----:B------:R-:W-:Y:S01]  /*0ff0*/  SHF.R.S32.HI R234, RZ, 0x7, R3 ;  /* 0x00000007ffea7819 */ /* 0x000fe20000011403 */
[----:B------:R-:W-:Y:S01]  /*1000*/  IMAD.IADD R237, R225, 0x1, -R10 ;  /* 0x00000001e1ed7824 */ /* 0x000fe200078e0a0a */
[CC--:B------:R-:W-:Y:S02]  /*1010*/  LEA.HI R222, R9.reuse, R2.reuse, RZ, 0x4 ;  /* 0x0000000209de7211 */ /* 0x0c0fe400078f20ff */
[----:B------:R-:W-:Y:S01]  /*1020*/  LEA.HI R14, R9, R2, RZ, 0x6 ;  /* 0x00000002090e7211 */ /* 0x000fe200078f30ff */
[----:B------:R-:W-:Y:S01]  /*1030*/  IMAD R237, R237, R20, 0xa0 ;  /* 0x000000a0eded7424 */ /* 0x000fe200078e0214 */
[----:B------:R-:W-:-:S02]  /*1040*/  SHF.R.S32.HI R9, RZ, 0x2, R4 ;  /* 0x00000002ff097819 */ /* 0x000fc40000011404 */
[----:B------:R-:W-:Y:S01]  /*1050*/  SHF.R.S32.HI R10, RZ, 0x1f, R4 ;  /* 0x0000001fff0a7819 */ /* 0x000fe20000011404 */
[----:B------:R-:W-:Y:S01]  /*1060*/  IMAD.SHL.U32 R14, R14, 0x80, RZ ;  /* 0x000000800e0e7824 */ /* 0x000fe200078e00ff */
[----:B------:R-:W-:Y:S02]  /*1070*/  SHF.L.U32 R2, R236, 0x7, RZ ;  /* 0x00000007ec027819 */ /* 0x000fe400000006ff */
[----:B------:R-:W-:Y:S02]  /*1080*/  LEA.HI R10, R10, R9, RZ, 0x3 ;  /* 0x000000090a0a7211 */ /* 0x000fe400078f18ff */
[----:B------:R-:W-:Y:S02]  /*1090*/  LEA.HI R0, R0, R15, RZ, 0x3 ;  /* 0x0000000f00007211 */ /* 0x000fe400078f18ff */
[----:B------:R-:W-:Y:S02]  /*10a0*/  LOP3.LUT R7, R2, 0x380, RZ, 0xc0, !PT ;  /* 0x0000038002077812 */ /* 0x000fe400078ec0ff */
[----:B------:R-:W-:-:S02]  /*10b0*/  LOP3.LUT R10, R10, 0xfffffff8, RZ, 0xc0, !PT ;  /* 0xfffffff80a0a7812 */ /* 0x000fc400078ec0ff */
[----:B------:R-:W-:Y:S02]  /*10c0*/  LEA.HI R3, R3, R234, RZ, 0x1 ;  /* 0x000000ea03037211 */ /* 0x000fe400078f08ff */
[----:B------:R-:W-:Y:S02]  /*10d0*/  LEA.HI R6, R6, R225, RZ, 0x5 ;  /* 0x000000e106067211 */ /* 0x000fe400078f28ff */
[----:B------:R-:W-:Y:S02]  /*10e0*/  LEA.HI R5, R5, R168, RZ, 0x1 ;  /* 0x000000a805057211 */ /* 0x000fe400078f08ff */
[----:B------:R-:W-:Y:S02]  /*10f0*/  LOP3.LUT R212, R0, 0xfffffff8, RZ, 0xc0, !PT ;  /* 0xfffffff800d47812 */ /* 0x000fe400078ec0ff */
[----:B------:R-:W-:Y:S02]  /*1100*/  SHF.R.U32.HI R2, RZ, 0x3, R7 ;  /* 0x00000003ff027819 */ /* 0x000fe40000011607 */
[----:B------:R-:W-:-:S02]  /*1110*/  IADD3 R9, R9, -R10, RZ ;  /* 0x8000000a09097210 */ /* 0x000fc40007ffe0ff */
[----:B------:R-:W-:Y:S02]  /*1120*/  LOP3.LUT R3, R3, 0x3fffffe, RZ, 0xc0, !PT ;  /* 0x03fffffe03037812 */ /* 0x000fe400078ec0ff */
[----:B------:R-:W-:Y:S02]  /*1130*/  SHF.R.S32.HI R6, RZ, 0x5, R6 ;  /* 0x00000005ff067819 */ /* 0x000fe40000011406 */
[----:B------:R-:W-:Y:S01]  /*1140*/  LOP3.LUT R7, R7, 0x10, R18, 0xf8, !PT ;  /* 0x0000001007077812 */ /* 0x000fe200078ef812 */
[----:B------:R-:W-:Y:S01]  /*1150*/  IMAD.IADD R3, R234, 0x1, -R3 ;  /* 0x00000001ea037824 */ /* 0x000fe200078e0a03 */
[----:B------:R-:W-:Y:S02]  /*1160*/  LOP3.LUT R5, R5, 0x3fffffe, RZ, 0xc0, !PT ;  /* 0x03fffffe05057812 */ /* 0x000fe400078ec0ff */
[----:B------:R-:W-:Y:S02]  /*1170*/  IADD3 R212, R15, -R212, RZ ;  /* 0x800000d40fd47210 */ /* 0x000fe40007ffe0ff */
[----:B------:R-:W-:-:S02]  /*1180*/  LEA R6, R6, R9, 0x4 ;  /* 0x0000000906067211 */ /* 0x000fc400078e20ff */
[----:B------:R-:W-:Y:S01]  /*1190*/  LOP3.LUT R4, R7, R2, RZ, 0x3c, !PT ;  /* 0x0000000207047212 */ /* 0x000fe200078e3cff */
[----:B------:R-:W-:Y:S01]  /*11a0*/  IMAD.SHL.U32 R202, R212, 0x8, RZ ;  /* 0x00000008d4ca7824 */ /* 0x000fe200078e00ff */
[----:B------:R-:W-:Y:S01]  /*11b0*/  IADD3 R2, R168, -R5, RZ ;  /* 0x80000005a8027210 */ /* 0x000fe20007ffe0ff */
[----:B------:R-:W-:Y:S01]  /*11c0*/  IMAD R235, R3, 0x40, R6 ;  /* 0x0000004003eb7824 */ /* 0x000fe200078e0206 */
[----:B------:R-:W-:Y:S01]  /*11d0*/  LOP3.LUT R175, R175, 0x180, RZ, 0xc0, !PT ;  /* 0x00000180afaf7812 */ /* 0x000fe200078ec0ff */
[----:B------:R-:W-:Y:S01]  /*11e0*/  VIADD R211, R202, 0x40 ;  /* 0x00000040cad37836 */ /* 0x000fe20000000000 */
[----:B------:R-:W-:Y:S01]  /*11f0*/  SHF.R.S32.HI R221, RZ, 0x3, R0 ;  /* 0x00000003ffdd7819 */ /* 0x000fe20000011400 */
[C---:B------:R-:W-:Y:S01]  /*1200*/  IMAD R2, R209.reuse, 0x8, R2 ;  /* 0x00000008d1027824 */ /* 0x040fe200078e0202 */
[----:B------:R-:W-:Y:S01]  /*1210*/  SHF.R.U32.HI R196, RZ, 0x3, R175 ;  /* 0x00000003ffc47819 */ /* 0x000fe200000116af */
[----:B------:R-:W-:Y:S01]  /*1220*/  IMAD R209, R209, 0x400, R4 ;  /* 0x00000400d1d17824 */ /* 0x000fe200078e0204 */
[----:B------:R-:W-:Y:S01]  /*1230*/  LOP3.LUT R3, R175, 0x10, R18, 0xf8, !PT ;  /* 0x00000010af037812 */ /* 0x000fe200078ef812 */
[----:B------:R-:W-:Y:S01]  /*1240*/  IMAD.SHL.U32 R197, R2, 0x40, RZ ;  /* 0x0000004002c57824 */ /* 0x000fe200078e00ff */
[----:B------:R-:W-:-:S02]  /*1250*/  SHF.R.S32.HI R0, RZ, 0x1f, R202 ;  /* 0x0000001fff007819 */ /* 0x000fc400000114ca */
[-C--:B------:R-:W-:Y:S02]  /*1260*/  LOP3.LUT R0, R3, R196.reuse, RZ, 0x3c, !PT ;  /* 0x000000c403007212 */ /* 0x080fe400078e3cff */
[C---:B------:R-:W-:Y:S02]  /*1270*/  LOP3.LUT R5, R175.reuse, 0x30, R222, 0xf8, !PT ;  /* 0x00000030af057812 */ /* 0x040fe400078ef8de */
[----:B------:R-:W-:Y:S01]  /*1280*/  LOP3.LUT R7, R175, 0x30, R224, 0xf8, !PT ;  /* 0x00000030af077812 */ /* 0x000fe200078ef8e0 */
[----:B------:R-:W-:Y:S01]  /*1290*/  IMAD.IADD R203, R197, 0x1, R0 ;  /* 0x00000001c5cb7824 */ /* 0x000fe200078e0200 */
[----:B------:R-:W-:Y:S01]  /*12a0*/  LOP3.LUT R14, R14, 0xffffe000, RZ, 0xc0, !PT ;  /* 0xffffe0000e0e7812 */ /* 0x000fe200078ec0ff */
[----:B------:R-:W-:Y:S01]  /*12b0*/  IMAD R0, R12, 0x8, R235 ;  /* 0x000000080c007824 */ /* 0x000fe200078e02eb */
[----:B------:R-:W-:Y:S02]  /*12c0*/  LOP3.LUT R5, R5, R196, RZ, 0x3c, !PT ;  /* 0x000000c405057212 */ /* 0x000fe400078e3cff */
[----:B------:R-:W-:-:S02]  /*12d0*/  LOP3.LUT P0, RZ, R8, 0x2, RZ, 0xc0, !PT ;  /* 0x0000000208ff7812 */ /* 0x000fc4000780c0ff */
[----:B------:R0:W-:Y:S01]  /*12e0*/  STL [R1+0x4], R0 ;  /* 0x0000040001007387 */ /* 0x0001e20000100800 */
[----:B------:R-:W-:Y:S02]  /*12f0*/  LOP3.LUT R4, R7, R196, RZ, 0x3c, !PT ;  /* 0x000000c407047212 */ /* 0x000fe400078e3cff */
[----:B------:R-:W-:Y:S02]  /*1300*/  SHF.R.S32.HI R11, RZ, 0x1, R11 ;  /* 0x00000001ff0b7819 */ /* 0x000fe4000001140b */
[----:B------:R-:W-:Y:S02]  /*1310*/  LOP3.LUT R2, R13, 0xffffe000, RZ, 0xc0, !PT ;  /* 0xffffe0000d027812 */ /* 0x000fe400078ec0ff */
[----:B------:R-:W-:Y:S01]  /*1320*/  IADD3 R7, R5, R197, R14 ;  /* 0x000000c505077210 */ /* 0x000fe20007ffe00e */
[----:B------:R-:W-:Y:S01]  /*1330*/  IMAD.SHL.U32 R11, R11, 0x80, RZ ;  /* 0x000000800b0b7824 */ /* 0x000fe200078e00ff */
[----:B------:R-:W-:Y:S02]  /*1340*/  LOP3.LUT R5, R175, 0x30, R18, 0xf8, !PT ;  /* 0x00000030af057812 */ /* 0x000fe400078ef812 */
[----:B------:R-:W-:-:S02]  /*1350*/  SEL R220, R220, 0xffffffe0, !P0 ;  /* 0xffffffe0dcdc7807 */ /* 0x000fc40004000000 */
[----:B------:R-:W-:Y:S02]  /*1360*/  IADD3 R231, R4, R197, R2 ;  /* 0x000000c504e77210 */ /* 0x000fe40007ffe002 */
[----:B------:R-:W-:Y:S01]  /*1370*/  IADD3 R174, R22, 0x50, RZ ;  /* 0x0000005016ae7810 */ /* 0x000fe20007ffe0ff */
[----:B------:R-:W-:Y:S01]  /*1380*/  IMAD.IADD R208, R220, 0x1, R203 ;  /* 0x00000001dcd07824 */ /* 0x000fe200078e02cb */
[----:B------:R-:W-:Y:S01]  /*1390*/  LOP3.LUT R5, R5, R196, RZ, 0x3c, !PT ;  /* 0x000000c405057212 */ /* 0x000fe200078e3cff */
[----:B------:R-:W-:Y:S01]  /*13a0*/  IMAD.IADD R231, R16, 0x1, R231 ;  /* 0x0000000110e77824 */ /* 0x000fe200078e02e7 */
[----:B------:R-:W-:Y:S02]  /*13b0*/  SHF.R.S32.HI R219, RZ, 0x1f, R168 ;  /* 0x0000001fffdb7819 */ /* 0x000fe400000114a8 */
[----:B------:R-:W-:Y:S02]  /*13c0*/  SHF.R.S32.HI R230, RZ, 0x1f, R171 ;  /* 0x0000001fffe67819 */ /* 0x000fe400000114ab */
[----:B------:R-:W-:-:S02]  /*13d0*/  SHF.R.S32.HI R229, RZ, 0x1f, R170 ;  /* 0x0000001fffe57819 */ /* 0x000fc400000114aa */
[----:B------:R-:W-:Y:S02]  /*13e0*/  SHF.R.S32.HI R228, RZ, 0x1f, R173 ;  /* 0x0000001fffe47819 */ /* 0x000fe400000114ad */
[----:B------:R-:W-:Y:S02]  /*13f0*/  SHF.R.S32.HI R227, RZ, 0x1f, R172 ;  /* 0x0000001fffe37819 */ /* 0x000fe400000114ac */
[----:B------:R-:W-:Y:S02]  /*1400*/  SHF.R.S32.HI R226, RZ, 0x1f, R174 ;  /* 0x0000001fffe27819 */ /* 0x000fe400000114ae */
[----:B------:R-:W-:Y:S02]  /*1410*/  LOP3.LUT R199, R11, 0x180, RZ, 0xc0, !PT ;  /* 0x000001800bc77812 */ /* 0x000fe400078ec0ff */
[----:B------:R-:W-:Y:S02]  /*1420*/  SHF.R.S32.HI R2, RZ, 0x1f, R211 ;  /* 0x0000001fff027819 */ /* 0x000fe400000114d3 */
[----:B------:R-:W-:-:S02]  /*1430*/  SHF.R.S32.HI R222, RZ, 0x4, R222 ;  /* 0x00000004ffde7819 */ /* 0x000fc400000114de */
[----:B------:R-:W-:Y:S02]  /*1440*/  SHF.R.S32.HI R224, RZ, 0x4, R224 ;  /* 0x00000004ffe07819 */ /* 0x000fe400000114e0 */
[C---:B------:R-:W-:Y:S02]  /*1450*/  IADD3 R233, R16.reuse, R197, R5 ;  /* 0x000000c510e97210 */ /* 0x040fe40007ffe005 */
[----:B------:R-:W-:Y:S02]  /*1460*/  IADD3 R232, R16, R7, RZ ;  /* 0x0000000710e87210 */ /* 0x000fe40007ffe0ff */
[----:B0-----:R-:W-:-:S07]  /*1470*/  IADD3 R220, R220, UR52, R203 ;  /* 0x00000034dcdc7c10 */ /* 0x001fce000fffe0cb */
.L_x_661:
[----:B0---4-:R-:W0:Y:S02]  /*1480*/  LDC.64 R2, c[0x0][0xc88] ;  /* 0x00032200ff027b82 */ /* 0x011e240000000a00 */
[----:B0-----:R-:W-:-:S05]  /*1490*/  IMAD.WIDE R2, R207, 0x4, R2 ;  /* 0x00000004cf027825 */ /* 0x001fca00078e0202 */
[----:B--2---:R0:W2:Y:S01]  /*14a0*/  LDG.E R210, desc[UR54][R2.64] ;  /* 0x0000003602d27981 */ /* 0x0040a2000c1e1900 */
[----:B------:R-:W-:Y:S05]  /*14b0*/  YIELD ;  /* 0x0000000000007946 */ /* 0x000fea0003800000 */
[----:B------:R-:W-:Y:S01]  /*14c0*/  ULDC.64 UR4, c[0x0][0xa28] ;  /* 0x00028a0000047ab9 */ /* 0x000fe20000000a00 */
[----:B------:R-:W-:Y:S01]  /*14d0*/  ULDC.64 UR8, c[0x0][0xa18] ;  /* 0x0002860000087ab9 */ /* 0x000fe20000000a00 */
[----:B------:R-:W-:Y:S01]  /*14e0*/  ISETP.NE.U32.AND P1, PT, RZ, UR4, PT ;  /* 0x00000004ff007c0c */ /* 0x000fe2000bf25070 */
[----:B------:R-:W-:Y:S01]  /*14f0*/  ULDC.64 UR6, c[0x0][0xa08] ;  /* 0x0002820000067ab9 */ /* 0x000fe20000000a00 */
[----:B0-----:R-:W-:Y:S01]  /*1500*/  IMAD.MOV.U32 R3, RZ, RZ, RZ ;  /* 0x000000ffff037224 */ /* 0x001fe200078e00ff */
[----:B------:R-:W-:Y:S01]  /*1510*/  ISETP.NE.U32.AND P0, PT, RZ, UR6, PT ;  /* 0x00000006ff007c0c */ /* 0x000fe2000bf05070 */
[----:B------:R-:W-:Y:S01]  /*1520*/  IMAD.MOV.U32 R27, RZ, RZ, RZ ;  /* 0x000000ffff1b7224 */ /* 0x000fe200078e00ff */
[----:B------:R-:W-:-:S02]  /*1530*/  ISETP.NE.AND.EX P1, PT, RZ, UR5, PT, P1 ;  /* 0x00000005ff007c0c */ /* 0x000fc4000bf25310 */
[----:B------:R-:W-:Y:S02]  /*1540*/  ISETP.NE.AND.EX P0, PT, RZ, UR7, PT, P0 ;  /* 0x00000007ff007c0c */ /* 0x000fe4000bf05300 */
[----:B--2---:R-:W-:-:S09]  /*1550*/  SHF.R.S32.HI R216, RZ, 0x1f, R210 ;  /* 0x0000001fffd87819 */ /* 0x004fd200000114d2 */
[C---:B---3--:R-:W-:Y:S02]  /*1560*/  @P1 LEA R4, P2, R210.reuse, UR4, 0x2 ;  /* 0x00000004d2041c11 */ /* 0x048fe4000f8410ff */
[C---:B------:R-:W-:Y:S02]  /*1570*/  SHF.L.U32 R214, R210.reuse, 0x2, RZ ;  /* 0x00000002d2d67819 */ /* 0x040fe400000006ff */
[C-C-:B------:R-:W-:Y:S02]  /*1580*/  @P1 LEA.HI.X R5, R210.reuse, UR5, R216.reuse, 0x2, P2 ;  /* 0x00000005d2051c11 */ /* 0x140fe400090f14d8 */
[----:B------:R-:W-:Y:S01]  /*1590*/  ISETP.NE.U32.AND P2, PT, RZ, UR8, PT ;  /* 0x00000008ff007c0c */ /* 0x000fe2000bf45070 */
[----:B------:R-:W-:Y:S01]  /*15a0*/  ULDC UR4, c[0x0][0x288] ;  /* 0x0000a20000047ab9 */ /* 0x000fe20000000800 */
[----:B------:R-:W-:Y:S01]  /*15b0*/  SHF.L.U64.HI R215, R210, 0x2, R216 ;  /* 0x00000002d2d77819 */ /* 0x000fe200000102d8 */
[----:B------:R0:W5:Y:S01]  /*15c0*/  @P1 LDG.E R3, desc[UR54][R4.64] ;  /* 0x0000003604031981 */ /* 0x000162000c1e1900 */
[----:B------:R-:W-:-:S02]  /*15d0*/  ISETP.NE.AND.EX P2, PT, RZ, UR9, PT, P2 ;  /* 0x00000009ff007c0c */ /* 0x000fc4000bf45320 */
[----:B------:R-:W-:Y:S01]  /*15e0*/  IADD3 R8, P3, R214, UR6, RZ ;  /* 0x00000006d6087c10 */ /* 0x000fe2000ff7e0ff */
[----:B------:R-:W-:Y:S01]  /*15f0*/  IMAD.U32 R157, RZ, RZ, UR4 ;  /* 0x00000004ff9d7e24 */ /* 0x000fe2000f8e00ff */
[----:B------:R-:W-:Y:S02]  /*1600*/  ULDC.64 UR4, c[0x0][0x418] ;  /* 0x0001060000047ab9 */ /* 0x000fe40000000a00 */
[----:B------:R-:W-:-:S05]  /*1610*/  IADD3.X R9, R215, UR7, RZ, P3, !PT ;  /* 0x00000007d7097c10 */ /* 0x000fca0009ffe4ff */
[----:B------:R0:W5:Y:S02]  /*1620*/  @P0 LDG.E R27, desc[UR54][R8.64] ;  /* 0x00000036081b0981 */ /* 0x000164000c1e1900 */
[----:B------:R-:W-:-:S04]  /*1630*/  @P2 IADD3 R6, P1, R214, UR8, RZ ;  /* 0x00000008d6062c10 */ /* 0x000fc8000ff3e0ff */
[----:B------:R-:W-:-:S05]  /*1640*/  @P2 IADD3.X R7, R215, UR9, RZ, P1, !PT ;  /* 0x00000009d7072c10 */ /* 0x000fca0008ffe4ff */
[----:B------:R0:W5:Y:S01]  /*1650*/  @P2 LDG.E R157, desc[UR54][R6.64] ;  /* 0x00000036069d2981 */ /* 0x000162000c1e1900 */
[----:B------:R-:W-:-:S03]  /*1660*/  UISETP.NE.U32.AND UP0, UPT, UR4, URZ, UPT ;  /* 0x0000003f0400728c */ /* 0x000fc6000bf05070 */
[----:B------:R-:W-:Y:S01]  /*1670*/  ULDC UR4, c[0x0][0x424] ;  /* 0x0001090000047ab9 */ /* 0x000fe20000000800 */
[----:B------:R-:W-:-:S03]  /*1680*/  UISETP.NE.AND.EX UP0, UPT, UR5, URZ, UPT, UP0 ;  /* 0x0000003f0500728c */ /* 0x000fc6000bf05300 */
[----:B------:R-:W-:Y:S01]  /*1690*/  ULDC UR5, c[0x0][0x2f0] ;  /* 0x0000bc0000057ab9 */ /* 0x000fe20000000800 */
[----:B------:R-:W-:-:S04]  /*16a0*/  USEL UR4, UR4, 0x1, UP0 ;  /* 0x0000000104047887 */ /* 0x000fc80008000000 */
[----:B------:R-:W-:-:S03]  /*16b0*/  UIMAD UR4, UR4, UR5, URZ ;  /* 0x00000005040472a4 */ /* 0x000fc6000f8e023f */
[----:B------:R-:W-:Y:S02]  /*16c0*/  ULDC UR5, c[0x0][0x348] ;  /* 0x0000d20000057ab9 */ /* 0x000fe40000000800 */
[----:B------:R-:W-:Y:S01]  /*16d0*/  MOV R2, UR5 ;  /* 0x0000000500027c02 */ /* 0x000fe20008000f00 */
[----:B------:R-:W-:Y:S02]  /*16e0*/  IMAD.U32 R26, RZ, RZ, UR4 ;  /* 0x00000004ff1a7e24 */ /* 0x000fe4000f8e00ff */
[----:B------:R-:W-:Y:S01]  /*16f0*/  IMAD.MOV.U32 R25, RZ, RZ, R210 ;  /* 0x000000ffff197224 */ /* 0x000fe200078e00d2 */
[----:B0-----:R-:W-:Y:S06]  /*1700*/  @P2 BRA `(.L_x_471) ;  /* 0x0000000000242947 */ /* 0x001fec0003800000 */
[----:B------:R-:W-:Y:S02]  /*1710*/  ULDC.64 UR4, c[0x0][0xa00] ;  /* 0x0002800000047ab9 */ /* 0x000fe40000000a00 */
[----:B------:R-:W-:-:S04]  /*1720*/  ISETP.NE.U32.AND P1, PT, RZ, UR4, PT ;  /* 0x00000004ff007c0c */ /* 0x000fc8000bf25070 */
[----:B------:R-:W-:-:S13]  /*1730*/  ISETP.NE.AND.EX P1, PT, RZ, UR5, PT, P1 ;  /* 0x00000005ff007c0c */ /* 0x000fda000bf25310 */
[----:B------:R-:W-:Y:S05]  /*1740*/  @!P1 BRA `(.L_x_471) ;  /* 0x0000000000149947 */ /* 0x000fea0003800000 */
[----:B------:R-:W0:Y:S02]  /*1750*/  LDC.64 R4, c[0x0][0xa00] ;  /* 0x00028000ff047b82 */ /* 0x000e240000000a00 */
[----:B0-----:R-:W-:-:S05]  /*1760*/  IMAD.WIDE R4, R25, 0x4, R4 ;  /* 0x0000000419047825 */ /* 0x001fca00078e0204 */
[----:B-----5:R-:W2:Y:S04]  /*1770*/  LDG.E R157, desc[UR54][R4.64] ;  /* 0x00000036049d7981 */ /* 0x020ea8000c1e1900 */
[----:B------:R-:W2:Y:S02]  /*1780*/  LDG.E R0, desc[UR54][R4.64+0x4] ;  /* 0x0000043604007981 */ /* 0x000ea4000c1e1900 */
[----:B--2---:R-:W-:-:S07]  /*1790*/  IMAD.IADD R157, R0, 0x1, -R157 ;  /* 0x00000001009d7824 */ /* 0x004fce00078e0a9d */
.L_x_471:
[----:B------:R-:W-:Y:S01]  /*17a0*/  ULDC.64 UR4, c[0x0][0xa20] ;  /* 0x0002880000047ab9 */ /* 0x000fe20000000a00 */
[----:B------:R-:W-:Y:S01]  /*17b0*/  MOV R217, R205 ;  /* 0x000000cd00d97202 */ /* 0x000fe20000000f00 */
[----:B------:R-:W-:Y:S01]  /*17c0*/  IMAD.MOV.U32 R213, RZ, RZ, R206 ;  /* 0x000000ffffd57224 */ /* 0x000fe200078e00ce */
[----:B------:R-:W-:-:S04]  /*17d0*/  ISETP.NE.U32.AND P1, PT, RZ, UR4, PT ;  /* 0x00000004ff007c0c */ /* 0x000fc8000bf25070 */
[----:B------:R-:W-:-:S13]  /*17e0*/  ISETP.NE.AND.EX P1, PT, RZ, UR5, PT, P1 ;  /* 0x00000005ff007c0c */ /* 0x000fda000bf25310 */
[----:B------:R-:W-:Y:S05]  /*17f0*/  @!P1 BRA `(.L_x_472) ;  /* 0x0000000000109947 */ /* 0x000fea0003800000 */
[----:B------:R-:W-:-:S04]  /*1800*/  IADD3 R4, P0, R214, UR4, RZ ;  /* 0x00000004d6047c10 */ /* 0x000fc8000ff1e0ff */
[----:B------:R-:W-:-:S05]  /*1810*/  IADD3.X R5, R215, UR5, RZ, P0, !PT ;  /* 0x00000005d7057c10 */ /* 0x000fca00087fe4ff */
[----:B------:R0:W5:Y:S01]  /*1820*/  LDG.E R26, desc[UR54][R4.64] ;  /* 0x00000036041a7981 */ /* 0x000162000c1e1900 */
[----:B------:R-:W-:Y:S05]  /*1830*/  BRA `(.L_x_473) ;  /* 0x0000000000107947 */ /* 0x000fea0003800000 */
.L_x_472:
[----:B------:R-:W-:Y:S05]  /*1840*/  @!P0 BRA `(.L_x_473) ;  /* 0x00000000000c8947 */ /* 0x000fea0003800000 */
[----:B------:R-:W2:Y:S04]  /*1850*/  LDG.E R5, desc[UR54][R8.64] ;  /* 0x0000003608057981 */ /* 0x000ea8000c1e1900 */
[----:B------:R-:W2:Y:S02]  /*1860*/  LDG.E R26, desc[UR54][R8.64+0x4] ;  /* 0x00000436081a7981 */ /* 0x000ea4000c1e1900 */
[----:B--2---:R-:W-:-:S07]  /*1870*/  IMAD.IADD R26, R26, 0x1, -R5 ;  /* 0x000000011a1a7824 */ /* 0x004fce00078e0a05 */
.L_x_473:
[----:B------:R-:W-:Y:S02]  /*1880*/  ULDC.64 UR4, c[0x0][0xa10] ;  /* 0x0002840000047ab9 */ /* 0x000fe40000000a00 */
[----:B------:R-:W-:-:S04]  /*1890*/  ISETP.NE.U32.AND P0, PT, RZ, UR4, PT ;  /* 0x00000004ff007c0c */ /* 0x000fc8000bf05070 */
[----:B------:R-:W-:Y:S01]  /*18a0*/  ISETP.NE.AND.EX P0, PT, RZ, UR5, PT, P0 ;  /* 0x00000005ff007c0c */ /* 0x000fe2000bf05300 */
[----:B------:R-:W-:-:S12]  /*18b0*/  ULDC.64 UR4, c[0x0][0xa30] ;  /* 0x00028c0000047ab9 */ /* 0x000fd80000000a00 */
[----:B0-----:R-:W0:Y:S02]  /*18c0*/  @P0 LDC.64 R4, c[0x0][0xa10] ;  /* 0x00028400ff040b82 */ /* 0x001e240000000a00 */
[----:B0-----:R-:W-:-:S05]  /*18d0*/  @P0 IMAD.WIDE R4, R25, 0x4, R4 ;  /* 0x0000000419040825 */ /* 0x001fca00078e0204 */
[----:B------:R-:W2:Y:S04]  /*18e0*/  @P0 LDG.E R0, desc[UR54][R4.64] ;  /* 0x0000003604000981 */ /* 0x000ea8000c1e1900 */
[----:B------:R-:W2:Y:S01]  /*18f0*/  @P0 LDG.E R9, desc[UR54][R4.64+0x4] ;  /* 0x0000043604090981 */ /* 0x000ea2000c1e1900 */
[----:B-----5:R-:W-:Y:S01]  /*1900*/  IADD3 R11, -R3, R26, RZ ;  /* 0x0000001a030b7210 */ /* 0x020fe20007ffe1ff */
[----:B------:R-:W-:Y:S01]  /*1910*/  IMAD.MOV.U32 R144, RZ, RZ, R26 ;  /* 0x000000ffff907224 */ /* 0x000fe200078e001a */
[----:B------:R-:W-:Y:S02]  /*1920*/  ISETP.NE.U32.AND P1, PT, RZ, UR4, PT ;  /* 0x00000004ff007c0c */ /* 0x000fe4000bf25070 */
[----:B------:R-:W-:Y:S02]  /*1930*/  IADD3 R120, -R11, RZ, RZ ;  /* 0x000000ff0b787210 */ /* 0x000fe40007ffe1ff */
[----:B------:R-:W-:-:S02]  /*1940*/  ISETP.NE.AND.EX P1, PT, RZ, UR5, PT, P1 ;  /* 0x00000005ff007c0c */ /* 0x000fc4000bf25310 */
[----:B------:R-:W-:-:S11]  /*1950*/  VIMNMX R120, RZ, R120, !PT ;  /* 0x00000078ff787248 */ /* 0x000fd60007fe0100 */
[----:B------:R-:W-:-:S04]  /*1960*/  @P1 IADD3 R6, P2, R214, UR4, RZ ;  /* 0x00000004d6061c10 */ /* 0x000fc8000ff5e0ff */
[----:B------:R-:W-:-:S05]  /*1970*/  @P1 IADD3.X R7, R215, UR5, RZ, P2, !PT ;  /* 0x00000005d7071c10 */ /* 0x000fca00097fe4ff */
[----:B------:R0:W5:Y:S01]  /*1980*/  @P1 LDG.E R144, desc[UR54][R6.64] ;  /* 0x0000003606901981 */ /* 0x000162000c1e1900 */
[----:B--2---:R-:W-:-:S04]  /*1990*/  @P0 IMAD.IADD R2, R9, 0x1, -R0 ;  /* 0x0000000109020824 */ /* 0x004fc800078e0a00 */
[----:B------:R-:W-:-:S04]  /*19a0*/  IMAD.IADD R158, R11, 0x1, R2 ;  /* 0x000000010b9e7824 */ /* 0x000fc800078e0202 */
[----:B------:R-:W-:-:S04]  /*19b0*/  VIADD R0, R158, 0x9f ;  /* 0x0000009f9e007836 */ /* 0x000fc80000000000 */
[----:B------:R-:W-:-:S05]  /*19c0*/  IMAD.HI R0, R0, 0x66666667, RZ ;  /* 0x6666666700007827 */ /* 0x000fca00078e02ff */
[----:B------:R-:W-:-:S04]  /*19d0*/  SHF.R.U32.HI R3, RZ, 0x1f, R0 ;  /* 0x0000001fff037819 */ /* 0x000fc80000011600 */
[----:B------:R-:W-:-:S05]  /*19e0*/  LEA.HI.SX32 R164, R0, R3, 0x1a ;  /* 0x0000000300a47211 */ /* 0x000fca00078fd2ff */
[----:B------:R-:W-:-:S05]  /*19f0*/  IMAD R3, R164, 0xa0, -R11 ;  /* 0x000000a0a4037824 */ /* 0x000fca00078e0a0b */
[----:B------:R-:W-:-:S04]  /*1a00*/  VIMNMX R3, R3, R2, PT ;  /* 0x0000000203037248 */ /* 0x000fc80003fe0100 */
[----:B------:R-:W-:Y:S01]  /*1a10*/  ISETP.GT.AND P0, PT, R3, R120, PT ;  /* 0x000000780300720c */ /* 0x000fe20003f04270 */
[----:B------:R-:W-:-:S05]  /*1a20*/  IMAD.WIDE.U32 R120, R120, -0x33333333, RZ ;  /* 0xcccccccd78787825 */ /* 0x000fca00078e00ff */
[----:B------:R-:W-:-:S05]  /*1a30*/  SHF.R.U32.HI R120, RZ, 0x7, R121 ;  /* 0x00000007ff787819 */ /* 0x000fca0000011679 */
[----:B------:R-:W-:Y:S02]  /*1a40*/  IMAD.MOV.U32 R24, RZ, RZ, R120 ;  /* 0x000000ffff187224 */ /* 0x000fe400078e0078 */
[----:B------:R-:W-:-:S04]  /*1a50*/  @P0 VIADD R0, R3, 0x9f ;  /* 0x0000009f03000836 */ /* 0x000fc80000000000 */
[----:B------:R-:W-:-:S05]  /*1a60*/  @P0 IMAD.HI R0, R0, 0x66666667, RZ ;  /* 0x6666666700000827 */ /* 0x000fca00078e02ff */
[----:B------:R-:W-:-:S04]  /*1a70*/  @P0 SHF.R.U32.HI R3, RZ, 0x1f, R0 ;  /* 0x0000001fff030819 */ /* 0x000fc80000011600 */
[----:B------:R-:W-:Y:S02]  /*1a80*/  @P0 LEA.HI.SX32 R24, R0, R3, 0x1a ;  /* 0x0000000300180211 */ /* 0x000fe400078fd2ff */
[----:B------:R-:W-:Y:S02]  /*1a90*/  PLOP3.LUT P0, PT, PT, PT, PT, 0x80, 0x0 ;  /* 0x000000000000781c */ /* 0x000fe40003f0f070 */
[----:B------:R-:W-:-:S13]  /*1aa0*/  ISETP.GT.AND P1, PT, R24, R120, PT ;  /* 0x000000781800720c */ /* 0x000fda0003f24270 */
[----:B0-----:R-:W-:Y:S05]  /*1ab0*/  @!P1 BRA `(.L_x_474) ;  /* 0x000000dc00f09947 */ /* 0x001fea0003800000 */
[----:B------:R-:W-:Y:S01]  /*1ac0*/  VIADD R0, R16, 0x1a400 ;  /* 0x0001a40010007836 */ /* 0x000fe20000000000 */
[----:B------:R-:W-:Y:S04]  /*1ad0*/  BSSY B6, `(.L_x_475) ;  /* 0x0000013000067945 */ /* 0x000fe80003800000 */
[----:B------:R-:W-:-:S13]  /*1ae0*/  LOP3.LUT P0, RZ, R0, 0x1bf, RZ, 0xc0, !PT ;  /* 0x000001bf00ff7812 */ /* 0x000fda000780c0ff */
[----:B------:R-:W-:Y:S05]  /*1af0*/  @!P0 BRA `(.L_x_476) ;  /* 0x0000000000408947 */ /* 0x000fea0003800000 */
[----:B------:R-:W-:Y:S01]  /*1b00*/  MOV R0, 0x0 ;  /* 0x0000000000007802 */ /* 0x000fe20000000f00 */
[----:B------:R-:W-:Y:S01]  /*1b10*/  ULDC.64 UR4, c[0x4][0xc8] ;  /* 0x0100320000047ab9 */ /* 0x000fe20000000a00 */
[----:B------:R-:W-:Y:S01]  /*1b20*/  ULDC.64 UR6, c[0x4][0x30] ;  /* 0x01000c0000067ab9 */ /* 0x000fe20000000a00 */
[----:B------:R-:W-:Y:S01]  /*1b30*/  MOV R4, UR4 ;  /* 0x0000000400047c02 */ /* 0x000fe20008000f00 */
[----:B------:R0:W1:Y:S01]  /*1b40*/  LDC.64 R14, c[0x4][R0] ;  /* 0x01000000000e7b82 */ /* 0x0000620000000a00 */
[----:B------:R-:W-:Y:S01]  /*1b50*/  IMAD.U32 R5, RZ, RZ, UR5 ;  /* 0x00000005ff057e24 */ /* 0x000fe2000f8e00ff */
[----:B------:R-:W-:Y:S01]  /*1b60*/  ULDC.64 UR4, c[0x4][0xd0] ;  /* 0x0100340000047ab9 */ /* 0x000fe20000000a00 */
[----:B------:R-:W-:Y:S01]  /*1b70*/  MOV R10, UR6 ;  /* 0x00000006000a7c02 */ /* 0x000fe20008000f00 */
[----:B------:R-:W-:Y:S01]  /*1b80*/  IMAD.U32 R6, RZ, RZ, UR4 ;  /* 0x00000004ff067e24 */ /* 0x000fe2000f8e00ff */
[----:B------:R-:W-:Y:S01]  /*1b90*/  MOV R13, RZ ;  /* 0x000000ff000d7202 */ /* 0x000fe20000000f00 */
[----:B------:R-:W-:-:S02]  /*1ba0*/  IMAD.U32 R7, RZ, RZ, UR5 ;  /* 0x00000005ff077e24 */ /* 0x000fc4000f8e00ff */
[----:B------:R-:W-:Y:S02]  /*1bb0*/  IMAD.U32 R11, RZ, RZ, UR7 ;  /* 0x00000007ff0b7e24 */ /* 0x000fe4000f8e00ff */
[----:B------:R-:W-:Y:S02]  /*1bc0*/  IMAD.MOV.U32 R8, RZ, RZ, 0x70 ;  /* 0x00000070ff087424 */ /* 0x000fe400078e00ff */
[----:B0-----:R-:W-:-:S07]  /*1bd0*/  IMAD.MOV.U32 R12, RZ, RZ, 0x1 ;  /* 0x00000001ff0c7424 */ /* 0x001fce00078e00ff */
[----:B------:R-:W-:-:S07]  /*1be0*/  LEPC R20, `(.L_x_476) ;  /* 0x000000001014794e */ /* 0x000fce0000000000 */
[----:B-1---5:R-:W-:Y:S05]  /*1bf0*/  CALL.ABS.NOINC R14 ;  /* 0x000000000e007343 */ /* 0x022fea0003c00000 */
.L_x_476:
[----:B------:R-:W-:Y:S05]  /*1c00*/  BSYNC B6 ;  /* 0x0000000000067941 */ /* 0x000fea0003800000 */
.L_x_475:
[----:B------:R-:W-:Y:S01]  /*1c10*/  VIADD R0, R16, 0xa400 ;  /* 0x0000a40010007836 */ /* 0x000fe20000000000 */
[----:B------:R-:W-:Y:S04]  /*1c20*/  BSSY B6, `(.L_x_477) ;  /* 0x0000013000067945 */ /* 0x000fe80003800000 */
[----:B------:R-:W-:-:S13]  /*1c30*/  LOP3.LUT P0, RZ, R0, 0x3ff, RZ, 0xc0, !PT ;  /* 0x000003ff00ff7812 */ /* 0x000fda000780c0ff */
[----:B------:R-:W-:Y:S05]  /*1c40*/  @!P0 BRA `(.L_x_478) ;  /* 0x0000000000408947 */ /* 0x000fea0003800000 */
[----:B------:R-:W-:Y:S01]  /*1c50*/  MOV R0, 0x0 ;  /* 0x0000000000007802 */ /* 0x000fe20000000f00 */
[----:B------:R-:W-:Y:S01]  /*1c60*/  ULDC.64 UR4, c[0x4][0xc8] ;  /* 0x0100320000047ab9 */ /* 0x000fe20000000a00 */
[----:B------:R-:W-:Y:S01]  /*1c70*/  ULDC.64 UR6, c[0x4][0xd0] ;  /* 0x0100340000067ab9 */ /* 0x000fe20000000a00 */
[----:B------:R-:W-:Y:S01]  /*1c80*/  IMAD.U32 R4, RZ, RZ, UR4 ;  /* 0x00000004ff047e24 */ /* 0x000fe2000f8e00ff */
[----:B------:R0:W1:Y:S01]  /*1c90*/  LDC.64 R14, c[0x4][R0] ;  /* 0x01000000000e7b82 */ /* 0x0000620000000a00 */
[----:B------:R-:W-:Y:S01]  /*1ca0*/  IMAD.U32 R5, RZ, RZ, UR5 ;  /* 0x00000005ff057e24 */ /* 0x000fe2000f8e00ff */
[----:B------:R-:W-:Y:S01]  /*1cb0*/  ULDC.64 UR4, c[0x4][0x20] ;  /* 0x0100080000047ab9 */ /* 0x000fe20000000a00 */
[----:B------:R-:W-:Y:S01]  /*1cc0*/  MOV R6, UR6 ;  /* 0x0000000600067c02 */ /* 0x000fe20008000f00 */
[----:B------:R-:W-:Y:S01]  /*1cd0*/  IMAD.U32 R7, RZ, RZ, UR7 ;  /* 0x00000007ff077e24 */ /* 0x000fe2000f8e00ff */
[----:B------:R-:W-:Y:S01]  /*1ce0*/  MOV R8, 0x70 ;  /* 0x0000007000087802 */ /* 0x000fe20000000f00 */
[----:B------:R-:W-:-:S02]  /*1cf0*/  IMAD.U32 R10, RZ, RZ, UR4 ;  /* 0x00000004ff0a7e24 */ /* 0x000fc4000f8e00ff */
[----:B------:R-:W-:Y:S02]  /*1d00*/  IMAD.U32 R11, RZ, RZ, UR5 ;  /* 0x00000005ff0b7e24 */ /* 0x000fe4000f8e00ff */
[----:B------:R-:W-:Y:S02]  /*1d10*/  IMAD.MOV.U32 R12, RZ, RZ, 0x1 ;  /* 0x00000001ff0c7424 */ /* 0x000fe400078e00ff */
[----:B0-----:R-:W-:-:S07]  /*1d20*/  IMAD.MOV.U32 R13, RZ, RZ, RZ ;  /* 0x000000ffff0d7224 */ /* 0x001fce00078e00ff */
[----:B------:R-:W-:-:S07]  /*1d30*/  LEPC R20, `(.L_x_478) ;  /* 0x000000001014794e */ /* 0x000fce0000000000 */
[----:B-1---5:R-:W-:Y:S05]  /*1d40*/  CALL.ABS.NOINC R14 ;  /* 0x000000000e007343 */ /* 0x022fea0003c00000 */
.L_x_478:
[----:B------:R-:W-:Y:S05]  /*1d50*/  BSYNC B6 ;  /* 0x0000000000067941 */ /* 0x000fea0003800000 */
.L_x_477:
[----:B------:R-:W-:Y:S01]  /*1d60*/  ULDC.64 UR4, c[0x0][0x9f8] ;  /* 0x00027e0000047ab9 */ /* 0x000fe20000000a00 */
[----:B------:R-:W2:Y:S01]  /*1d70*/  LDL.LU R14, [R1+0x10] ;  /* 0x00001000010e7983 */ /* 0x000ea20000300800 */
[----:B------:R-:W-:Y:S01]  /*1d80*/  ISETP.NE.U32.AND P0, PT, RZ, UR4, PT ;  /* 0x00000004ff007c0c */ /* 0x000fe2000bf05070 */
[----:B------:R-:W0:Y:S01]  /*1d90*/  LDC.64 R112, c[0x0][0x300] ;  /* 0x0000c000ff707b82 */ /* 0x000e220000000a00 */
[----:B------:R-:W-:Y:S01]  /*1da0*/  IMAD.IADD R27, R27, 0x1, R26 ;  /* 0x000000011b1b7824 */ /* 0x000fe200078e021a */
[----:B------:R-:W-:Y:S01]  /*1db0*/  ULDC.64 UR6, c[0x0][0xa08] ;  /* 0x0002820000067ab9 */ /* 0x000fe20000000a00 */
[----:B------:R-:W-:Y:S01]  /*1dc0*/  ISETP.NE.AND.EX P0, PT, RZ, UR5, PT, P0 ;  /* 0x00000005ff007c0c */ /* 0x000fe2000bf05300 */
[----:B------:R-:W1:Y:S01]  /*1dd0*/  S2R R20, SR_TID.X ;  /* 0x0000000000147919 */ /* 0x000e620000002100 */
[----:B------:R-:W-:Y:S02]  /*1de0*/  SHF.R.S32.HI R8, RZ, 0x1f, R206 ;  /* 0x0000001fff087819 */ /* 0x000fe400000114ce */
[----:B------:R-:W-:Y:S01]  /*1df0*/  SHF.R.S32.HI R19, RZ, 0x1f, R18 ;  /* 0x0000001fff137819 */ /* 0x000fe20000011412 */
[----:B------:R-:W3:Y:S08]  /*1e00*/  LDC.64 R106, c[0x0][0x3f8] ;  /* 0x0000fe00ff6a7b82 */ /* 0x000ef00000000a00 */
[----:B------:R-:W-:Y:S01]  /*1e10*/  @P0 IADD3 R4, P1, R214, UR4, RZ ;  /* 0x00000004d6040c10 */ /* 0x000fe2000ff3e0ff */
[----:B------:R-:W4:Y:S03]  /*1e20*/  LDC R99, c[0x0][0x3f4] ;  /* 0x0000fd00ff637b82 */ /* 0x000f260000000800 */
[----:B------:R-:W-:Y:S01]  /*1e30*/  @P0 IADD3.X R5, R215, UR5, RZ, P1, !PT ;  /* 0x00000005d7050c10 */ /* 0x000fe20008ffe4ff */
[----:B------:R-:W-:-:S04]  /*1e40*/  ULDC.64 UR4, c[0x0][0x308] ;  /* 0x0000c20000047ab9 */ /* 0x000fc80000000a00 */
[----:B------:R1:W4:Y:S01]  /*1e50*/  @P0 LDG.E R25, desc[UR54][R4.64] ;  /* 0x0000003604190981 */ /* 0x000322000c1e1900 */
[----:B------:R-:W-:Y:S01]  /*1e60*/  SHF.R.S32.HI R29, RZ, 0x1f, R27 ;  /* 0x0000001fff1d7819 */ /* 0x000fe2000001141b */
[-C--:B0-----:R-:W-:Y:S01]  /*1e70*/  IMAD.WIDE.U32 R6, R27, R112.reuse, RZ ;  /* 0x000000701b067225 */ /* 0x081fe200078e00ff */
[----:B------:R-:W-:Y:S01]  /*1e80*/  ISETP.NE.U32.AND P0, PT, RZ, UR6, PT ;  /* 0x00000006ff007c0c */ /* 0x000fe2000bf05070 */
[----:B------:R-:W0:Y:S02]  /*1e90*/  LDC.64 R100, c[0x0][0x408] ;  /* 0x00010200ff647b82 */ /* 0x000e240000000a00 */
[----:B------:R-:W-:Y:S01]  /*1ea0*/  IMAD R0, R29, R112, RZ ;  /* 0x000000701d007224 */ /* 0x000fe200078e02ff */
[----:B------:R-:W-:-:S03]  /*1eb0*/  ISETP.NE.AND.EX P0, PT, RZ, UR7, PT, P0 ;  /* 0x00000007ff007c0c */ /* 0x000fc6000bf05300 */
[----:B------:R-:W-:Y:S01]  /*1ec0*/  IMAD R3, R27, R113, R0 ;  /* 0x000000711b037224 */ /* 0x000fe200078e0200 */
[----:B-1----:R-:W-:-:S04]  /*1ed0*/  SHF.R.U32.HI R31, RZ, 0x7, R20 ;  /* 0x00000007ff1f7819 */ /* 0x002fc80000011614 */
[----:B------:R-:W-:Y:S01]  /*1ee0*/  IADD3 R7, R7, R3, RZ ;  /* 0x0000000307077210 */ /* 0x000fe20007ffe0ff */
[----:B------:R-:W-:Y:S01]  /*1ef0*/  IMAD R3, R8, UR4, RZ ;  /* 0x0000000408037c24 */ /* 0x000fe2000f8e02ff */
[----:B------:R-:W-:-:S03]  /*1f00*/  ISETP.NE.AND P6, PT, R31, 0x1, PT ;  /* 0x000000011f00780c */ /* 0x000fc60003fc5270 */
[C---:B------:R-:W-:Y:S02]  /*1f10*/  IMAD R3, R206.reuse, UR5, R3 ;  /* 0x00000005ce037c24 */ /* 0x040fe4000f8e0203 */
[----:B------:R-:W-:Y:S01]  /*1f20*/  IMAD.WIDE.U32 R4, R206, UR4, R6 ;  /* 0x00000004ce047c25 */ /* 0x000fe2000f8e0006 */
[----:B------:R-:W-:-:S03]  /*1f30*/  ULDC.64 UR4, c[0x0][0x310] ;  /* 0x0000c40000047ab9 */ /* 0x000fc60000000a00 */
[----:B------:R-:W-:Y:S02]  /*1f40*/  IMAD.IADD R5, R5, 0x1, R3 ;  /* 0x0000000105057824 */ /* 0x000fe400078e0203 */
[----:B------:R-:W-:-:S04]  /*1f50*/  IMAD R3, R219, R112, RZ ;  /* 0x00000070db037224 */ /* 0x000fc800078e02ff */
[C---:B------:R-:W-:Y:S01]  /*1f60*/  IMAD R11, R168.reuse, R113, R3 ;  /* 0x00000071a80b7224 */ /* 0x040fe200078e0203 */
[----:B------:R-:W-:Y:S01]  /*1f70*/  SHF.R.S32.HI R23, RZ, 0x1f, R22 ;  /* 0x0000001fff177819 */ /* 0x000fe20000011416 */
[----:B---3--:R-:W-:-:S04]  /*1f80*/  IMAD.WIDE.U32 R108, R168, R106, R18 ;  /* 0x0000006aa86c7225 */ /* 0x008fc800078e0012 */
[----:B------:R-:W-:-:S04]  /*1f90*/  IMAD.WIDE.U32 R110, R168, R106, R22 ;  /* 0x0000006aa86e7225 */ /* 0x000fc800078e0016 */
[----:B0-----:R-:W-:-:S04]  /*1fa0*/  IMAD.WIDE.U32 R104, R168, R100, R22 ;  /* 0x00000064a8687225 */ /* 0x001fc800078e0016 */
[----:B------:R-:W-:-:S04]  /*1fb0*/  IMAD.WIDE.U32 R102, R168, R100, R18 ;  /* 0x00000064a8667225 */ /* 0x000fc800078e0012 */
[----:B------:R-:W-:Y:S01]  /*1fc0*/  IMAD.MOV.U32 R124, RZ, RZ, 0x20 ;  /* 0x00000020ff7c7424 */ /* 0x000fe200078e00ff */
[----:B------:R-:W-:Y:S01]  /*1fd0*/  MOV R121, 0x40 ;  /* 0x0000004000797802 */ /* 0x000fe20000000f00 */
[----:B------:R-:W-:Y:S01]  /*1fe0*/  IMAD R125, R113, 0xa0, RZ ;  /* 0x000000a0717d7824 */ /* 0x000fe200078e02ff */
[C---:B------:R-:W-:Y:S01]  /*1ff0*/  SHF.L.U64.HI R128, R112.reuse, 0x7, R113 ;  /* 0x0000000770807819 */ /* 0x040fe20000010271 */
[----:B------:R-:W-:Y:S01]  /*2000*/  IMAD R127, R101, 0xa0, RZ ;  /* 0x000000a0657f7824 */ /* 0x000fe200078e02ff */
[----:B------:R-:W-:Y:S01]  /*2010*/  SHF.L.U32 R129, R112, 0x7, RZ ;  /* 0x0000000770817819 */ /* 0x000fe200000006ff */
[----:B------:R-:W-:Y:S01]  /*2020*/  VIADD R163, R31, 0x8 ;  /* 0x000000081fa37836 */ /* 0x000fe20000000000 */
[----:B------:R-:W-:Y:S02]  /*2030*/  SHF.R.S32.HI R145, RZ, 0x1f, R218 ;  /* 0x0000001fff917819 */ /* 0x000fe400000114da */
[----:B----4-:R-:W-:-:S04]  /*2040*/  SHF.R.S32.HI R0, RZ, 0x1f, R25 ;  /* 0x0000001fff007819 */ /* 0x010fc80000011419 */
[----:B------:R-:W-:Y:S02]  /*2050*/  SEL R12, R0, RZ, !P0 ;  /* 0x000000ff000c7207 */ /* 0x000fe40004000000 */
[----:B------:R-:W-:-:S03]  /*2060*/  SEL R13, R25, RZ, !P0 ;  /* 0x000000ff190d7207 */ /* 0x000fc60004000000 */
[----:B------:R-:W-:Y:S02]  /*2070*/  IMAD R0, R12, UR4, RZ ;  /* 0x000000040c007c24 */ /* 0x000fe4000f8e02ff */
[----:B------:R-:W-:-:S04]  /*2080*/  IMAD.WIDE.U32 R116, R13, UR4, R4 ;  /* 0x000000040d747c25 */ /* 0x000fc8000f8e0004 */
[----:B------:R-:W-:Y:S01]  /*2090*/  IMAD R9, R13, UR5, R0 ;  /* 0x000000050d097c24 */ /* 0x000fe2000f8e0200 */
[----:B------:R-:W-:Y:S05]  /*20a0*/  @!P6 WARPSYNC.ALL ;  /* 0x000000000000e948 */ /* 0x000fea0003800000 */
[----:B------:R-:W-:Y:S02]  /*20b0*/  ULDC.64 UR4, c[0x0][0x330] ;  /* 0x0000cc0000047ab9 */ /* 0x000fe40000000a00 */
[----:B------:R-:W-:Y:S02]  /*20c0*/  IMAD R5, R8, UR4, RZ ;  /* 0x0000000408057c24 */ /* 0x000fe4000f8e02ff */
[----:B------:R-:W-:-:S02]  /*20d0*/  VIADD R0, R18, 0x20 ;  /* 0x0000002012007836 */ /* 0x000fc40000000000 */
[----:B------:R-:W-:Y:S02]  /*20e0*/  IMAD R115, R206, UR5, R5 ;  /* 0x00000005ce737c24 */ /* 0x000fe4000f8e0205 */
[----:B------:R-:W-:-:S04]  /*20f0*/  IMAD.WIDE.U32 R4, R168, R112, R18 ;  /* 0x00000070a8047225 */ /* 0x000fc800078e0012 */
[----:B------:R-:W-:Y:S01]  /*2100*/  IMAD.WIDE.U32 R6, R206, UR4, R18 ;  /* 0x00000004ce067c25 */ /* 0x000fe2000f8e0012 */
[----:B------:R-:W-:Y:S01]  /*2110*/  ULDC UR4, c[0x0][0x2f4] ;  /* 0x0000bd0000047ab9 */ /* 0x000fe20000000800 */
[----:B------:R-:W-:Y:S02]  /*2120*/  IADD3 R3, P0, R116, R4, RZ ;  /* 0x0000000474037210 */ /* 0x000fe40007f1e0ff */
[----:B------:R-:W-:Y:S01]  /*2130*/  ISETP.GE.AND P1, PT, R0, UR4, PT ;  /* 0x0000000400007c0c */ /* 0x000fe2000bf26270 */
[----:B------:R-:W-:Y:S01]  /*2140*/  IMAD.IADD R115, R7, 0x1, R115 ;  /* 0x0000000107737824 */ /* 0x000fe200078e0273 */
[----:B------:R-:W-:Y:S01]  /*2150*/  IADD3 R4, R117, R9, RZ ;  /* 0x0000000975047210 */ /* 0x000fe20007ffe0ff */
[C---:B------:R-:W-:Y:S01]  /*2160*/  VIADD R9, R18.reuse, 0xa0 ;  /* 0x000000a012097836 */ /* 0x040fe20000000000 */
[----:B------:R-:W-:Y:S01]  /*2170*/  SEL R7, RZ, 0xffffffff, P1 ;  /* 0xffffffffff077807 */ /* 0x000fe20000800000 */
[----:B------:R-:W-:Y:S01]  /*2180*/  VIADD R8, R18, 0x80 ;  /* 0x0000008012087836 */ /* 0x000fe20000000000 */
[----:B------:R-:W-:-:S02]  /*2190*/  IADD3.X R5, R4, R5, R11, P0, !PT ;  /* 0x0000000504057210 */ /* 0x000fc400007fe40b */
[----:B------:R-:W-:Y:S01]  /*21a0*/  ISETP.GE.AND P4, PT, R9, UR4, PT ;  /* 0x0000000409007c0c */ /* 0x000fe2000bf86270 */
[----:B------:R-:W-:Y:S01]  /*21b0*/  IMAD.SHL.U32 R9, R7, 0x2, RZ ;  /* 0x0000000207097824 */ /* 0x000fe200078e00ff */
[C---:B------:R-:W-:Y:S01]  /*21c0*/  ISETP.GE.AND P0, PT, R18.reuse, UR4, PT ;  /* 0x0000000412007c0c */ /* 0x040fe2000bf06270 */
[----:B------:R-:W-:Y:S01]  /*21d0*/  IMAD.MOV.U32 R114, RZ, RZ, R6 ;  /* 0x000000ffff727224 */ /* 0x000fe200078e0006 */
[C---:B------:R-:W-:Y:S01]  /*21e0*/  IADD3 R6, R18.reuse, 0x40, RZ ;  /* 0x0000004012067810 */ /* 0x040fe20007ffe0ff */
[----:B------:R-:W-:Y:S01]  /*21f0*/  VIADD R7, R18, 0x60 ;  /* 0x0000006012077836 */ /* 0x000fe20000000000 */
[----:B------:R-:W-:Y:S02]  /*2200*/  ISETP.GE.AND P2, PT, R8, UR4, PT ;  /* 0x0000000408007c0c */ /* 0x000fe4000bf46270 */
[----:B------:R-:W-:Y:S02]  /*2210*/  SEL R8, RZ, 0x1, P0 ;  /* 0x00000001ff087807 */ /* 0x000fe40000000000 */
[----:B------:R-:W-:-:S02]  /*2220*/  ISETP.GE.AND P0, PT, R6, UR4, PT ;  /* 0x0000000406007c0c */ /* 0x000fc4000bf06270 */
[----:B------:R-:W-:Y:S01]  /*2230*/  ISETP.GE.AND P1, PT, R7, UR4, PT ;  /* 0x0000000407007c0c */ /* 0x000fe2000bf26270 */
[----:B------:R-:W-:Y:S01]  /*2240*/  IMAD R11, R219, R106, RZ ;  /* 0x0000006adb0b7224 */ /* 0x000fe200078e02ff */
[----:B------:R-:W-:Y:S01]  /*2250*/  LOP3.LUT R8, R9, 0x2, R8, 0xe2, !PT ;  /* 0x0000000209087812 */ /* 0x000fe200078ee208 */
[----:B------:R-:W-:Y:S01]  /*2260*/  ULDC.64 UR4, c[0x0][0x338] ;  /* 0x0000ce0000047ab9 */ /* 0x000fe20000000a00 */
[----:B------:R-:W-:Y:S02]  /*2270*/  SEL R9, RZ, 0x4, P0 ;  /* 0x00000004ff097807 */ /* 0x000fe40000000000 */
[----:B------:R-:W-:Y:S01]  /*2280*/  SEL R10, RZ, 0x8, P1 ;  /* 0x00000008ff0a7807 */ /* 0x000fe20000800000 */
[----:B------:R-:W-:Y:S01]  /*2290*/  IMAD R11, R168, R107, R11 ;  /* 0x0000006ba80b7224 */ /* 0x000fe200078e020b */
[----:B------:R-:W-:Y:S02]  /*22a0*/  ISETP.GE.AND P3, PT, R0, R99, PT ;  /* 0x000000630000720c */ /* 0x000fe40003f66270 */
[----:B------:R-:W-:-:S02]  /*22b0*/  LOP3.LUT R8, R10, R8, R9, 0xfe, !PT ;  /* 0x000000080a087212 */ /* 0x000fc400078efe09 */
[----:B------:R-:W-:Y:S02]  /*22c0*/  SEL R9, RZ, 0x10, P2 ;  /* 0x00000010ff097807 */ /* 0x000fe40001000000 */
[----:B------:R-:W-:Y:S01]  /*22d0*/  ISETP.GE.AND P0, PT, R18, R99, PT ;  /* 0x000000631200720c */ /* 0x000fe20003f06270 */
[----:B------:R-:W-:Y:S01]  /*22e0*/  IMAD R10, R12, UR4, RZ ;  /* 0x000000040c0a7c24 */ /* 0x000fe2000f8e02ff */
[----:B------:R-:W-:Y:S01]  /*22f0*/  LOP3.LUT R35, R8, R9, RZ, 0xfc, !PT ;  /* 0x0000000908237212 */ /* 0x000fe200078efcff */
[----:B------:R-:W-:Y:S01]  /*2300*/  IMAD.IADD R111, R111, 0x1, R11 ;  /* 0x000000016f6f7824 */ /* 0x000fe200078e020b */
[----:B------:R-:W-:Y:S01]  /*2310*/  IADD3 R109, R11, R109, RZ ;  /* 0x0000006d0b6d7210 */ /* 0x000fe20007ffe0ff */
[----:B------:R-:W-:Y:S01]  /*2320*/  IMAD R8, R219, R100, RZ ;  /* 0x00000064db087224 */ /* 0x000fe200078e02ff */
[C---:B------:R-:W-:Y:S02]  /*2330*/  SEL R11, R99.reuse, RZ, P3 ;  /* 0x000000ff630b7207 */ /* 0x040fe40001800000 */
[----:B------:R-:W-:Y:S01]  /*2340*/  SEL R9, R99, RZ, P0 ;  /* 0x000000ff63097207 */ /* 0x000fe20000000000 */
[C---:B------:R-:W-:Y:S01]  /*2350*/  IMAD R33, R13.reuse, UR5, R10 ;  /* 0x000000050d217c24 */ /* 0x040fe2000f8e020a */
[----:B------:R-:W-:Y:S01]  /*2360*/  IADD3 R11, R0, R11, RZ ;  /* 0x0000000b000b7210 */ /* 0x000fe20007ffe0ff */
[----:B------:R-:W-:Y:S01]  /*2370*/  IMAD.WIDE.U32 R114, R13, UR4, R114 ;  /* 0x000000040d727c25 */ /* 0x000fe2000f8e0072 */
[----:B------:R-:W-:-:S03]  /*2380*/  ISETP.GE.AND P5, PT, R6, R99, PT ;  /* 0x000000630600720c */ /* 0x000fc60003fa6270 */
[----:B------:R-:W-:Y:S02]  /*2390*/  IMAD R13, R168, R101, R8 ;  /* 0x00000065a80d7224 */ /* 0x000fe400078e0208 */
[----:B------:R-:W-:Y:S01]  /*23a0*/  IMAD.IADD R9, R18, 0x1, R9 ;  /* 0x0000000112097824 */ /* 0x000fe200078e0209 */
[----:B------:R-:W-:Y:S01]  /*23b0*/  SHF.R.S32.HI R10, RZ, 0x1f, R11 ;  /* 0x0000001fff0a7819 */ /* 0x000fe2000001140b */
[----:B------:R-:W-:Y:S02]  /*23c0*/  IMAD.IADD R105, R105, 0x1, R13 ;  /* 0x0000000169697824 */ /* 0x000fe400078e020d */
[----:B------:R-:W-:Y:S01]  /*23d0*/  IMAD.IADD R103, R13, 0x1, R103 ;  /* 0x000000010d677824 */ /* 0x000fe200078e0267 */
[----:B------:R-:W-:Y:S02]  /*23e0*/  SEL R13, R99, RZ, P5 ;  /* 0x000000ff630d7207 */ /* 0x000fe40002800000 */
[----:B------:R-:W-:Y:S02]  /*23f0*/  SHF.R.S32.HI R8, RZ, 0x1f, R9 ;  /* 0x0000001fff087819 */ /* 0x000fe40000011409 */
[-C--:B------:R-:W-:Y:S01]  /*2400*/  LEA.HI R28, R10, R11.reuse, RZ, 0x4 ;  /* 0x0000000b0a1c7211 */ /* 0x080fe200078f20ff */
[----:B------:R-:W-:Y:S01]  /*2410*/  IMAD.IADD R15, R6, 0x1, R13 ;  /* 0x00000001060f7824 */ /* 0x000fe200078e020d */
[----:B------:R-:W-:-:S02]  /*2420*/  LEA.HI R11, R10, R11, RZ, 0x6 ;  /* 0x0000000b0a0b7211 */ /* 0x000fc400078f30ff */
[CC--:B------:R-:W-:Y:S02]  /*2430*/  LEA.HI R26, R8.reuse, R9.reuse, RZ, 0x4 ;  /* 0x00000009081a7211 */ /* 0x0c0fe400078f20ff */
[----:B------:R-:W-:Y:S02]  /*2440*/  LEA.HI R9, R8, R9, RZ, 0x6 ;  /* 0x0000000908097211 */ /* 0x000fe400078f30ff */
[----:B------:R-:W-:Y:S02]  /*2450*/  SHF.R.S32.HI R12, RZ, 0x6, R11 ;  /* 0x00000006ff0c7819 */ /* 0x000fe4000001140b */
[----:B------:R-:W-:Y:S02]  /*2460*/  LOP3.LUT R11, R175, 0x30, R28, 0xf8, !PT ;  /* 0x00000030af0b7812 */ /* 0x000fe400078ef81c */
[----:B------:R-:W-:Y:S02]  /*2470*/  SHF.R.S32.HI R20, RZ, 0x1f, R15 ;  /* 0x0000001fff147819 */ /* 0x000fe4000001140f */
[----:B------:R-:W-:Y:S01]  /*2480*/  SHF.R.S32.HI R10, RZ, 0x6, R9 ;  /* 0x00000006ff0a7819 */ /* 0x000fe20000011409 */
[----:B------:R-:W-:Y:S01]  /*2490*/  IMAD R142, R12, 0x2800, R197 ;  /* 0x000028000c8e7824 */ /* 0x000fe200078e02c5 */
[----:B--2---:R-:W-:-:S02]  /*24a0*/  LOP3.LUT R14, R14, 0xfffffffe, RZ, 0xc0, !PT ;  /* 0xfffffffe0e0e7812 */ /* 0x004fc400078ec0ff */
[----:B------:R-:W-:Y:S02]  /*24b0*/  LOP3.LUT R9, R175, 0x30, R26, 0xf8, !PT ;  /* 0x00000030af097812 */ /* 0x000fe400078ef81a */
[-C--:B------:R-:W-:Y:S02]  /*24c0*/  LOP3.LUT R11, R11, R196.reuse, RZ, 0x3c, !PT ;  /* 0x000000c40b0b7212 */ /* 0x080fe400078e3cff */
[-C--:B------:R-:W-:Y:S01]  /*24d0*/  LEA.HI R30, R20, R15.reuse, RZ, 0x4 ;  /* 0x0000000f141e7211 */ /* 0x080fe200078f20ff */
[----:B------:R-:W-:Y:S01]  /*24e0*/  IMAD R143, R10, 0x2800, R197 ;  /* 0x000028000a8f7824 */ /* 0x000fe200078e02c5 */
[----:B------:R-:W-:Y:S01]  /*24f0*/  LEA.HI R15, R20, R15, RZ, 0x6 ;  /* 0x0000000f140f7211 */ /* 0x000fe200078f30ff */
[----:B------:R-:W-:Y:S01]  /*2500*/  IMAD R141, R10, 0x2800, R200 ;  /* 0x000028000a8d7824 */ /* 0x000fe200078e02c8 */
[----:B------:R-:W-:Y:S01]  /*2510*/  @P5 LOP3.LUT R14, R14, 0x1, RZ, 0xfc, !PT ;  /* 0x000000010e0e5812 */ /* 0x000fe200078efcff */
[----:B------:R-:W-:Y:S01]  /*2520*/  IMAD.IADD R142, R142, 0x1, R11 ;  /* 0x000000018e8e7824 */ /* 0x000fe200078e020b */
[----:B------:R-:W-:-:S02]  /*2530*/  LOP3.LUT R10, R9, R196, RZ, 0x3c, !PT ;  /* 0x000000c4090a7212 */ /* 0x000fc400078e3cff */
[----:B------:R-:W-:Y:S02]  /*2540*/  SHF.R.U32.HI R8, RZ, 0x3, R199 ;  /* 0x00000003ff087819 */ /* 0x000fe400000116c7 */
[C---:B------:R-:W-:Y:S02]  /*2550*/  LOP3.LUT R13, R199.reuse, 0x30, R26, 0xf8, !PT ;  /* 0x00000030c70d7812 */ /* 0x040fe400078ef81a */
[----:B------:R-:W-:Y:S02]  /*2560*/  SHF.R.S32.HI R15, RZ, 0x6, R15 ;  /* 0x00000006ff0f7819 */ /* 0x000fe4000001140f */
[----:B------:R-:W-:Y:S02]  /*2570*/  LOP3.LUT R11, R199, 0x30, R28, 0xf8, !PT ;  /* 0x00000030c70b7812 */ /* 0x000fe400078ef81c */
[----:B------:R-:W-:Y:S01]  /*2580*/  LOP3.LUT R9, R175, 0x30, R30, 0xf8, !PT ;  /* 0x00000030af097812 */ /* 0x000fe200078ef81e */
[----:B------:R0:W-:Y:S01]  /*2590*/  STL [R1+0x10], R14 ;  /* 0x0000100e01007387 */ /* 0x0001e20000100800 */
[----:B------:R-:W-:Y:S01]  /*25a0*/  IMAD.IADD R143, R143, 0x1, R10 ;  /* 0x000000018f8f7824 */ /* 0x000fe200078e020a */
[----:B------:R-:W-:Y:S01]  /*25b0*/  LOP3.LUT R10, R11, R8, RZ, 0x3c, !PT ;  /* 0x000000080b0a7212 */ /* 0x000fe200078e3cff */
[----:B------:R-:W-:Y:S01]  /*25c0*/  IMAD R140, R15, 0x2800, R197 ;  /* 0x000028000f8c7824 */ /* 0x000fe200078e02c5 */
[----:B------:R-:W-:-:S02]  /*25d0*/  LOP3.LUT R9, R9, R196, RZ, 0x3c, !PT ;  /* 0x000000c409097212 */ /* 0x000fc400078e3cff */
[----:B-----5:R-:W-:Y:S02]  /*25e0*/  SHF.R.S32.HI R11, RZ, 0x1f, R144 ;  /* 0x0000001fff0b7819 */ /* 0x020fe40000011490 */
[-C--:B0-----:R-:W-:Y:S02]  /*25f0*/  LOP3.LUT R14, R13, R8.reuse, RZ, 0x3c, !PT ;  /* 0x000000080d0e7212 */ /* 0x081fe400078e3cff */
[----:B------:R-:W-:Y:S01]  /*2600*/  LOP3.LUT R13, R199, 0x30, R30, 0xf8, !PT ;  /* 0x00000030c70d7812 */ /* 0x000fe200078ef81e */
[----:B------:R-:W-:Y:S01]  /*2610*/  IMAD.IADD R140, R140, 0x1, R9 ;  /* 0x000000018c8c7824 */ /* 0x000fe200078e0209 */
[----:B------:R-:W-:Y:S01]  /*2620*/  R2P PR, R236, 0x6 ;  /* 0x00000006ec007804 */ /* 0x000fe20000000000 */
[--C-:B------:R-:W-:Y:S01]  /*2630*/  IMAD R133, R12, 0x2800, R200.reuse ;  /* 0x000028000c857824 */ /* 0x100fe200078e02c8 */
[----:B------:R-:W-:Y:S01]  /*2640*/  LOP3.LUT R13, R13, R8, RZ, 0x3c, !PT ;  /* 0x000000080d0d7212 */ /* 0x000fe200078e3cff */
[----:B------:R-:W-:Y:S02]  /*2650*/  IMAD R132, R15, 0x2800, R200 ;  /* 0x000028000f847824 */ /* 0x000fe400078e02c8 */
[----:B------:R-:W-:Y:S01]  /*2660*/  IMAD R9, R11, R106, RZ ;  /* 0x0000006a0b097224 */ /* 0x000fe200078e02ff */
[----:B------:R-:W-:Y:S01]  /*2670*/  SEL R124, R124, 0xffffffe0, !P1 ;  /* 0xffffffe07c7c7807 */ /* 0x000fe20004800000 */
[----:B------:R-:W-:-:S02]  /*2680*/  IMAD.IADD R133, R133, 0x1, R10 ;  /* 0x0000000185857824 */ /* 0x000fc400078e020a */
[----:B------:R-:W-:Y:S02]  /*2690*/  IMAD.IADD R132, R132, 0x1, R13 ;  /* 0x0000000184847824 */ /* 0x000fe400078e020d */
[----:B------:R-:W-:Y:S01]  /*26a0*/  IMAD R15, R144, R107, R9 ;  /* 0x0000006b900f7224 */ /* 0x000fe200078e0209 */
[----:B------:R-:W-:Y:S01]  /*26b0*/  SHF.L.U64.HI R9, R106, 0x7, R107 ;  /* 0x000000076a097819 */ /* 0x000fe2000001026b */
[----:B------:R-:W-:Y:S01]  /*26c0*/  IMAD R11, R11, R100, RZ ;  /* 0x000000640b0b7224 */ /* 0x000fe200078e02ff */
[----:B------:R-:W-:Y:S01]  /*26d0*/  IADD3 R118, P1, R168, R27, RZ ;  /* 0x0000001ba8767210 */ /* 0x000fe20007f3e0ff */
[----:B------:R-:W-:Y:S02]  /*26e0*/  IMAD R13, R107, 0xa0, RZ ;  /* 0x000000a06b0d7824 */ /* 0x000fe400078e02ff */
[----:B------:R-:W-:Y:S02]  /*26f0*/  IMAD.SHL.U32 R10, R106, 0x80, RZ ;  /* 0x000000806a0a7824 */ /* 0x000fe400078e00ff */
[----:B------:R-:W-:Y:S01]  /*2700*/  IMAD.WIDE.U32 R110, R144, R106, R110 ;  /* 0x0000006a906e7225 */ /* 0x000fe200078e006e */
[----:B------:R-:W-:-:S03]  /*2710*/  SEL R32, RZ, 0x20, P4 ;  /* 0x00000020ff207807 */ /* 0x000fc60002000000 */
[----:B------:R-:W-:-:S04]  /*2720*/  IMAD.WIDE.U32 R108, R144, R106, R108 ;  /* 0x0000006a906c7225 */ /* 0x000fc800078e006c */
[----:B------:R-:W-:Y:S01]  /*2730*/  IMAD.WIDE.U32 R106, R106, 0xa0, RZ ;  /* 0x000000a06a6a7825 */ /* 0x000fe200078e00ff */
[----:B------:R-:W-:-:S03]  /*2740*/  IADD3 R141, R141, R14, RZ ;  /* 0x0000000e8d8d7210 */ /* 0x000fc60007ffe0ff */
[C---:B------:R-:W-:Y:S02]  /*2750*/  IMAD R21, R144.reuse, R101, R11 ;  /* 0x0000006590157224 */ /* 0x040fe400078e020b */
[----:B------:R-:W-:Y:S01]  /*2760*/  IMAD.WIDE.U32 R104, R144, R100, R104 ;  /* 0x0000006490687225 */ /* 0x000fe200078e0068 */
[----:B------:R-:W-:-:S03]  /*2770*/  SHF.L.U64.HI R11, R100, 0x7, R101 ;  /* 0x00000007640b7819 */ /* 0x000fc60000010265 */
[----:B------:R-:W-:Y:S01]  /*2780*/  IMAD.WIDE.U32 R102, R144, R100, R102 ;  /* 0x0000006490667225 */ /* 0x000fe200078e0066 */
[----:B------:R-:W-:-:S03]  /*2790*/  LOP3.LUT R39, R35, R32, RZ, 0xfc, !PT ;  /* 0x0000002023277212 */ /* 0x000fc600078efcff */
[----:B------:R-:W-:Y:S01]  /*27a0*/  IMAD.IADD R126, R107, 0x1, R13 ;  /* 0x000000016b7e7824 */ /* 0x000fe200078e020d */
[----:B------:R-:W-:Y:S01]  /*27b0*/  IADD3 R13, R111, R15, RZ ;  /* 0x0000000f6f0d7210 */ /* 0x000fe20007ffe0ff */
[----:B------:R-:W-:Y:S01]  /*27c0*/  IMAD.SHL.U32 R12, R100, 0x80, RZ ;  /* 0x00000080640c7824 */ /* 0x000fe200078e00ff */
[----:B------:R-:W-:Y:S01]  /*27d0*/  SEL R121, R121, 0xffffffc0, !P2 ;  /* 0xffffffc079797807 */ /* 0x000fe20005000000 */
[----:B------:R-:W-:Y:S01]  /*27e0*/  IMAD.X R119, R219, 0x1, R29, P1 ;  /* 0x00000001db777824 */ /* 0x000fe200008e061d */
[----:B------:R-:W-:Y:S01]  /*27f0*/  LOP3.LUT R25, R26, 0xfffffff0, RZ, 0xc0, !PT ;  /* 0xfffffff01a197812 */ /* 0x000fe200078ec0ff */
[----:B------:R-:W-:Y:S01]  /*2800*/  IMAD.IADD R14, R15, 0x1, R109 ;  /* 0x000000010f0e7824 */ /* 0x000fe200078e026d */
[----:B------:R-:W-:Y:S01]  /*2810*/  LOP3.LUT R27, R28, 0xfffffff0, RZ, 0xc0, !PT ;  /* 0xfffffff01c1b7812 */ /* 0x000fe200078ec0ff */
[----:B------:R-:W-:Y:S01]  /*2820*/  IMAD.WIDE.U32 R112, R112, 0xa0, RZ ;  /* 0x000000a070707825 */ /* 0x000fe200078e00ff */
[----:B------:R-:W-:-:S03]  /*2830*/  LOP3.LUT R29, R30, 0xfffffff0, RZ, 0xc0, !PT ;  /* 0xfffffff01e1d7812 */ /* 0x000fc600078ec0ff */
[----:B------:R-:W-:Y:S01]  /*2840*/  IMAD.WIDE.U32 R100, R100, 0xa0, RZ ;  /* 0x000000a064647825 */ /* 0x000fe200078e00ff */
[----:B------:R-:W-:-:S03]  /*2850*/  LOP3.LUT R34, R35, 0x1, RZ, 0xc0, !PT ;  /* 0x0000000123227812 */ /* 0x000fc600078ec0ff */
[----:B------:R-:W-:Y:S02]  /*2860*/  IMAD.IADD R15, R105, 0x1, R21 ;  /* 0x00000001690f7824 */ /* 0x000fe400078e0215 */
[----:B------:R-:W-:Y:S01]  /*2870*/  IMAD.IADD R20, R21, 0x1, R103 ;  /* 0x0000000115147824 */ /* 0x000fe200078e0267 */
[----:B------:R-:W-:Y:S02]  /*2880*/  SHF.R.S32.HI R21, RZ, 0x4, R26 ;  /* 0x00000004ff157819 */ /* 0x000fe4000001141a */
[----:B------:R-:W-:Y:S01]  /*2890*/  SHF.R.S32.HI R26, RZ, 0x4, R28 ;  /* 0x00000004ff1a7819 */ /* 0x000fe2000001141c */
[----:B------:R-:W-:Y:S01]  /*28a0*/  IMAD.SHL.U32 R99, R99, 0x2, RZ ;  /* 0x0000000263637824 */ /* 0x000fe200078e00ff */
[----:B------:R-:W-:Y:S01]  /*28b0*/  SHF.R.S32.HI R28, RZ, 0x4, R30 ;  /* 0x00000004ff1c7819 */ /* 0x000fe2000001141e */
[----:B------:R-:W-:Y:S01]  /*28c0*/  IMAD.IADD R125, R113, 0x1, R125 ;  /* 0x00000001717d7824 */ /* 0x000fe200078e027d */
[----:B------:R-:W-:Y:S01]  /*28d0*/  LOP3.LUT R35, R39, 0x2, RZ, 0xc0, !PT ;  /* 0x0000000227237812 */ /* 0x000fe200078ec0ff */
[----:B------:R-:W-:Y:S01]  /*28e0*/  IMAD.IADD R127, R101, 0x1, R127 ;  /* 0x00000001657f7824 */ /* 0x000fe200078e027f */
[----:B------:R-:W-:-:S02]  /*28f0*/  LOP3.LUT R36, R39, 0x4, RZ, 0xc0, !PT ;  /* 0x0000000427247812 */ /* 0x000fc400078ec0ff */
[C---:B------:R-:W-:Y:S02]  /*2900*/  LOP3.LUT R37, R39.reuse, 0x8, RZ, 0xc0, !PT ;  /* 0x0000000827257812 */ /* 0x040fe400078ec0ff */
[----:B------:R-:W-:Y:S02]  /*2910*/  LOP3.LUT R38, R39, 0x10, RZ, 0xc0, !PT ;  /* 0x0000001027267812 */ /* 0x000fe400078ec0ff */
[----:B------:R-:W-:Y:S02]  /*2920*/  IADD3 R130, R124, R121, RZ ;  /* 0x000000797c827210 */ /* 0x000fe40007ffe0ff */
[----:B------:R-:W-:Y:S02]  /*2930*/  SHF.R.S32.HI R30, RZ, 0x1f, R25 ;  /* 0x0000001fff1e7819 */ /* 0x000fe40000011419 */
[----:B------:R-:W-:Y:S02]  /*2940*/  SHF.R.S32.HI R31, RZ, 0x1f, R27 ;  /* 0x0000001fff1f7819 */ /* 0x000fe4000001141b */
[----:B------:R-:W-:-:S02]  /*2950*/  SHF.R.S32.HI R32, RZ, 0x1f, R29 ;  /* 0x0000001fff207819 */ /* 0x000fc4000001141d */
[----:B------:R-:W-:Y:S02]  /*2960*/  IADD3 R33, R115, R33, RZ ;  /* 0x0000002173217210 */ /* 0x000fe40007ffe0ff */
[----:B------:R-:W-:Y:S01]  /*2970*/  LOP3.LUT R39, R39, 0x20, RZ, 0xc0, !PT ;  /* 0x0000002027277812 */ /* 0x000fe200078ec0ff */
[----:B------:R-:W-:Y:S06]  /*2980*/  @!P6 BAR.SYNC.DEFER_BLOCKING 0x9, 0x100 ;  /* 0x024400000000eb1d */ /* 0x000fec0000010000 */
.L_x_578:
[----:B------:R-:W2:Y:S01]  /*2990*/  LDL.LU R42, [R1+0x10] ;  /* 0x00001000012a7983 */ /* 0x000ea20000300800 */
[----:B------:R-:W0:Y:S01]  /*29a0*/  LDC.64 R122, c[0x0][0x2e8] ;  /* 0x0000ba00ff7a7b82 */ /* 0x000e220000000a00 */
[----:B------:R-:W-:Y:S01]  /*29b0*/  VIADD R51, R24, 0xffffffff ;  /* 0xffffffff18337836 */ /* 0x000fe20000000000 */
[----:B------:R-:W-:Y:S05]  /*29c0*/  YIELD ;  /* 0x0000000000007946 */ /* 0x000fea0003800000 */
[----:B------:R-:W-:Y:S01]  /*29d0*/  ISETP.GT.AND P4, PT, R51, R120, PT ;  /* 0x000000783300720c */ /* 0x000fe20003f84270 */
[----:B------:R-:W1:Y:S01]  /*29e0*/  LDC R131, c[0x0][0x3f4] ;  /* 0x0000fd00ff837b82 */ /* 0x000e620000000800 */
[----:B------:R-:W-:Y:S01]  /*29f0*/  SHF.R.S32.HI R40, RZ, 0x1f, R51 ;  /* 0x0000001fff287819 */ /* 0x000fe20000011433 */
[-C--:B------:R-:W-:Y:S01]  /*2a00*/  IMAD R41, R125, R51.reuse, RZ ;  /* 0x000000337d297224 */ /* 0x080fe200078e02ff */
[----:B------:R-:W-:Y:S01]  /*2a10*/  BSSY B0, `(.L_x_479) ;  /* 0x0000ca0000007945 */ /* 0x000fe20003800000 */
[----:B------:R-:W-:-:S04]  /*2a20*/  IMAD.WIDE.U32 R136, R112, R51, RZ ;  /* 0x0000003370887225 */ /* 0x000fc800078e00ff */
[----:B------:R-:W-:Y:S01]  /*2a30*/  IMAD R41, R40, R112, R41 ;  /* 0x0000007028297224 */ /* 0x000fe200078e0229 */
[----:B------:R-:W-:Y:S01]  /*2a40*/  IADD3 R45, P1, P2, R3, R136, R129 ;  /* 0x00000088032d7210 */ /* 0x000fe20007a3e081 */
[----:B------:R-:W-:Y:S02]  /*2a50*/  IMAD R47, R17, 0x7800, R203 ;  /* 0x00007800112f7824 */ /* 0x000fe400078e02cb */
[----:B------:R-:W-:Y:S02]  /*2a60*/  IMAD.IADD R92, R137, 0x1, R41 ;  /* 0x00000001895c7824 */ /* 0x000fe400078e0229 */
[----:B------:R-:W-:Y:S01]  /*2a70*/  IMAD R41, R17, 0x7800, R208 ;  /* 0x0000780011297824 */ /* 0x000fe200078e02d0 */
[C---:B------:R-:W-:Y:S02]  /*2a80*/  IADD3 R47, R16.reuse, R47, RZ ;  /* 0x0000002f102f7210 */ /* 0x040fe40007ffe0ff */
[----:B------:R-:W-:Y:S01]  /*2a90*/  IADD3.X R24, R5, R92, R128, P1, P2 ;  /* 0x0000005c05187210 */ /* 0x000fe20000fe4480 */
[----:B------:R-:W-:Y:S01]  /*2aa0*/  IMAD.IADD R46, R16, 0x1, R41 ;  /* 0x00000001102e7824 */ /* 0x000fe200078e0229 */
[----:B0-----:R-:W-:-:S04]  /*2ab0*/  IADD3 R48, P1, P2, R136, R122, R3 ;  /* 0x0000007a88307210 */ /* 0x001fc80007a3e003 */
[----:B------:R-:W-:Y:S02]  /*2ac0*/  IADD3.X R49, R92, R123, R5, P1, P2 ;  /* 0x0000007b5c317210 */ /* 0x000fe40000fe4405 */
[----:B-1----:R-:W-:Y:S02]  /*2ad0*/  ISETP.GE.AND P1, PT, R131, 0x1, PT ;  /* 0x000000018300780c */ /* 0x002fe40003f26270 */
[----:B------:R-:W-:-:S05]  /*2ae0*/  IADD3 R44, P2, R45, R122, RZ ;  /* 0x0000007a2d2c7210 */ /* 0x000fca0007f5e0ff */
[----:B------:R-:W-:Y:S02]  /*2af0*/  IMAD.X R45, R24, 0x1, R123, P2 ;  /* 0x00000001182d7824 */ /* 0x000fe400010e067b */
[----:B------:R-:W-:Y:S01]  /*2b00*/  IMAD.MOV.U32 R24, RZ, RZ, R51 ;  /* 0x000000ffff187224 */ /* 0x000fe200078e0033 */
[----:B--2---:R-:W-:-:S04]  /*2b10*/  LOP3.LUT R42, R42, 0xfffffffd, RZ, 0xc0, !PT ;  /* 0xfffffffd2a2a7812 */ /* 0x004fc800078ec0ff */
[----:B------:R-:W-:-:S05]  /*2b20*/  @P4 LOP3.LUT R42, R42, 0x2, RZ, 0xfc, !PT ;  /* 0x000000022a2a4812 */ /* 0x000fca00078efcff */
[----:B------:R0:W-:Y:S01]  /*2b30*/  STL [R1+0x10], R42 ;  /* 0x0000102a01007387 */ /* 0x0001e20000100800 */
[----:B------:R-:W-:Y:S05]  /*2b40*/  @!P1 BRA `(.L_x_480) ;  /* 0x000000c400589947 */ /* 0x000fea0003800000 */
[----:B------:R-:W-:Y:S01]  /*2b50*/  ULDC.U8 UR4, c[0x0][0x410] ;  /* 0x0001040000047ab9 */ /* 0x000fe20000000000 */
[-C--:B------:R-:W-:Y:S01]  /*2b60*/  IMAD R43, R127, R51.reuse, RZ ;  /* 0x000000337f2b7224 */ /* 0x080fe200078e02ff */
[----:B------:R-:W-:Y:S01]  /*2b70*/  ISETP.NE.AND P1, PT, RZ, UR4, PT ;  /* 0x00000004ff007c0c */ /* 0x000fe2000bf25270 */
[-C--:B------:R-:W-:Y:S02]  /*2b80*/  IMAD R41, R126, R51.reuse, RZ ;  /* 0x000000337e297224 */ /* 0x080fe400078e02ff */
[----:B------:R-:W-:Y:S02]  /*2b90*/  IMAD R43, R40, R100, R43 ;  /* 0x00000064282b7224 */ /* 0x000fe400078e022b */
[----:B------:R-:W-:Y:S02]  /*2ba0*/  IMAD R96, R24, -0xa0, R2 ;  /* 0xffffff6018607824 */ /* 0x000fe400078e0202 */
[----:B------:R-:W-:-:S03]  /*2bb0*/  IMAD.WIDE.U32 R88, R100, R51, RZ ;  /* 0x0000003364587225 */ /* 0x000fc600078e00ff */
[----:B------:R-:W-:Y:S01]  /*2bc0*/  VIMNMX R96, R96, 0xa0, PT ;  /* 0x000000a060607848 */ /* 0x000fe20003fe0100 */
[----:B------:R-:W-:Y:S01]  /*2bd0*/  IMAD R41, R40, R106, R41 ;  /* 0x0000006a28297224 */ /* 0x000fe200078e0229 */
[----:B------:R-:W-:Y:S01]  /*2be0*/  IADD3 R98, R89, R43, RZ ;  /* 0x0000002b59627210 */ /* 0x000fe20007ffe0ff */
[----:B------:R-:W-:-:S04]  /*2bf0*/  IMAD.WIDE.U32 R90, R106, R51, RZ ;  /* 0x000000336a5a7225 */ /* 0x000fc800078e00ff */
[----:B------:R-:W-:Y:S01]  /*2c00*/  IMAD.IADD R97, R91, 0x1, R41 ;  /* 0x000000015b617824 */ /* 0x000fe200078e0229 */
[----:B------:R-:W-:Y:S06]  /*2c10*/  @!P1 BRA `(.L_x_481) ;  /* 0x0000005c00989947 */ /* 0x000fec0003800000 */
[----:B------:R-:W-:Y:S01]  /*2c20*/  ISETP.GE.AND P2, PT, R168, R96, PT ;  /* 0x00000060a800720c */ /* 0x000fe20003f46270 */
[----:B------:R-:W-:Y:S01]  /*2c30*/  BSSY B1, `(.L_x_482) ;  /* 0x0000033000017945 */ /* 0x000fe20003800000 */
        /* <DEDUP_REMOVED lines=13> */
[----:B------:R-:W-:Y:S06]  /*2d10*/  @P2 BRA `(.L_x_483) ;  /* 0x0000000000902947 */ /* 0x000fec0003800000 */
[----:B------:R-:W-:Y:S01]  /*2d20*/  ULDC.64 UR4, c[0x0][0x3e8] ;  /* 0x0000fa0000047ab9 */ /* 0x000fe20000000a00 */
[----:B------:R-:W-:Y:S02]  /*2d30*/  CS2R R134, SRZ ;  /* 0x0000000000867805 */ /* 0x000fe4000001ff00 */
[----:B------:R-:W-:Y:S02]  /*2d40*/  IADD3 R40, P1, P4, R110, UR4, R90 ;  /* 0x000000046e287c10 */ /* 0x000fe4000fc3e05a */
[----:B------:R-:W-:Y:S02]  /*2d50*/  CS2R R136, SRZ ;  /* 0x0000000000887805 */ /* 0x000fe4000001ff00 */
[----:B------:R-:W-:Y:S01]  /*2d60*/  IADD3.X R41, R13, UR5, R97, P1, P4 ;  /* 0x000000050d297c10 */ /* 0x000fe20008fe8461 */
[----:B------:R-:W-:Y:S02]  /*2d70*/  ULDC.64 UR4, c[0x0][0x400] ;  /* 0x0001000000047ab9 */ /* 0x000fe40000000a00 */
[----:B0-----:R-:W-:-:S04]  /*2d80*/  IADD3 R42, P1, P4, R104, UR4, R88 ;  /* 0x00000004682a7c10 */ /* 0x001fc8000fc3e058 */
[----:B------:R-:W-:Y:S02]  /*2d90*/  IADD3.X R43, R15, UR5, R98, P1, P4 ;  /* 0x000000050f2b7c10 */ /* 0x000fe40008fe8462 */
[----:B------:R-:W-:Y:S02]  /*2da0*/  ISETP.GE.AND P1, PT, R22, R131, PT ;  /* 0x000000831600720c */ /* 0x000fe40003f26270 */
[----:B------:R-:W-:Y:S02]  /*2db0*/  CS2R R94, SRZ ;  /* 0x00000000005e7805 */ /* 0x000fe4000001ff00 */
[----:B------:R-:W-:-:S09]  /*2dc0*/  CS2R R122, SRZ ;  /* 0x00000000007a7805 */ /* 0x000fd2000001ff00 */
[----:B------:R1:W5:Y:S04]  /*2dd0*/  @!P1 LDG.E.64 R134, desc[UR54][R40.64] ;  /* 0x0000003628869981 */ /* 0x000368000c1e1b00 */
[----:B------:R1:W5:Y:S01]  /*2de0*/  @!P1 LDG.E.64 R136, desc[UR54][R42.64] ;  /* 0x000000362a889981 */ /* 0x000362000c1e1b00 */
        /* <DEDUP_REMOVED lines=20> */
[----:B------:R-:W-:-:S13]  /*2f30*/  ISETP.GE.AND P1, PT, R174, R131, PT ;  /* 0x00000083ae00720c */ /* 0x000fda0003f26270 */
[----:B------:R1:W5:Y:S04]  /*2f40*/  @!P1 LDG.E.64 R74, desc[UR54][R40.64+0x50] ;  /* 0x00005036284a9981 */ /* 0x000368000c1e1b00 */
[----:B------:R1:W5:Y:S02]  /*2f50*/  @!P1 LDG.E.64 R76, desc[UR54][R42.64+0x50] ;  /* 0x000050362a4c9981 */ /* 0x000364000c1e1b00 */
.L_x_483:
[----:B------:R-:W-:Y:S05]  /*2f60*/  BSYNC B1 ;  /* 0x0000000000017941 */ /* 0x000fea0003800000 */
.L_x_482:
        /* <DEDUP_REMOVED lines=11> */
[----:B------:R-:W-:Y:S01]  /*3020*/  CS2R R68, SRZ ;  /* 0x0000000000447805 */ /* 0x000fe2000001ff00 */
[----:B-----5:R-:W-:Y:S01]  /*3030*/  IMAD.MOV.U32 R148, RZ, RZ, R74 ;  /* 0x000000ffff947224 */ /* 0x020fe200078e004a */
[----:B------:R-:W-:Y:S01]  /*3040*/  CS2R R72, SRZ ;  /* 0x0000000000487805 */ /* 0x000fe2000001ff00 */
[----:B------:R-:W-:Y:S01]  /*3050*/  IMAD.MOV.U32 R151, RZ, RZ, R78 ;  /* 0x000000ffff977224 */ /* 0x000fe200078e004e */
[----:B------:R-:W-:Y:S06]  /*3060*/  @P4 BRA `(.L_x_485) ;  /* 0x0000000000a04947 */ /* 0x000fec0003800000 */
[----:B-1----:R-:W-:Y:S01]  /*3070*/  IADD3 R40, P1, P5, R110, R90, R10 ;  /* 0x0000005a6e287210 */ /* 0x002fe20007d3e00a */
[----:B------:R-:W-:Y:S01]  /*3080*/  ULDC.64 UR4, c[0x0][0x3e8] ;  /* 0x0000fa0000047ab9 */ /* 0x000fe20000000a00 */
[----:B------:R-:W-:Y:S02]  /*3090*/  CS2R R70, SRZ ;  /* 0x0000000000467805 */ /* 0x000fe4000001ff00 */
[----:B------:R-:W-:Y:S02]  /*30a0*/  CS2R R72, SRZ ;  /* 0x0000000000487805 */ /* 0x000fe4000001ff00 */
[----:B------:R-:W-:Y:S02]  /*30b0*/  IADD3.X R97, R13, R97, R9, P1, P5 ;  /* 0x000000610d617210 */ /* 0x000fe40000fea409 */
[----:B0-----:R-:W-:-:S04]  /*30c0*/  IADD3 R42, P1, P5, R104, R88, R12 ;  /* 0x00000058682a7210 */ /* 0x001fc80007d3e00c */
[----:B------:R-:W-:Y:S02]  /*30d0*/  IADD3.X R98, R15, R98, R11, P1, P5 ;  /* 0x000000620f627210 */ /* 0x000fe40000fea40b */
[----:B------:R-:W-:-:S04]  /*30e0*/  IADD3 R40, P1, R40, UR4, RZ ;  /* 0x0000000428287c10 */ /* 0x000fc8000ff3e0ff */
[----:B------:R-:W-:Y:S01]  /*30f0*/  IADD3.X R41, R97, UR5, RZ, P1, !PT ;  /* 0x0000000561297c10 */ /* 0x000fe20008ffe4ff */
[----:B------:R-:W-:Y:S02]  /*3100*/  ULDC.64 UR4, c[0x0][0x400] ;  /* 0x0001000000047ab9 */ /* 0x000fe40000000a00 */
[----:B------:R-:W-:-:S04]  /*3110*/  IADD3 R42, P1, R42, UR4, RZ ;  /* 0x000000042a2a7c10 */ /* 0x000fc8000ff3e0ff */
[----:B------:R-:W-:Y:S02]  /*3120*/  IADD3.X R43, R98, UR5, RZ, P1, !PT ;  /* 0x00000005622b7c10 */ /* 0x000fe40008ffe4ff */
        /* <DEDUP_REMOVED lines=28> */
.L_x_485:
[----:B------:R-:W-:Y:S05]  /*32f0*/  BSYNC B1 ;  /* 0x0000000000017941 */ /* 0x000fea0003800000 */
.L_x_484:
[----:B------:R-:W-:Y:S01]  /*3300*/  UISETP.NE.AND UP0, UPT, UR53, 0x3, UPT ;  /* 0x000000033500788c */ /* 0x000fe2000bf05270 */
[----:B------:R-:W-:Y:S01]  /*3310*/  IMAD.MOV.U32 R159, RZ, RZ, R82 ;  /* 0x000000ffff9f7224 */ /* 0x000fe200078e0052 */
[----:B------:R-:W-:Y:S01]  /*3320*/  MOV R161, R86 ;  /* 0x0000005600a17202 */ /* 0x000fe20000000f00 */
[----:B------:R-:W-:Y:S01]  /*3330*/  IMAD.MOV.U32 R165, RZ, RZ, R94 ;  /* 0x000000ffffa57224 */ /* 0x000fe200078e005e */
[----:B------:R-:W-:Y:S01]  /*3340*/  MOV R155, R80 ;  /* 0x00000050009b7202 */ /* 0x000fe20000000f00 */
[----:B------:R-:W-:Y:S01]  /*3350*/  IMAD.MOV.U32 R167, RZ, RZ, R134 ;  /* 0x000000ffffa77224 */ /* 0x000fe200078e0086 */
[----:B------:R-:W-:Y:S01]  /*3360*/  PLOP3.LUT P1, PT, PT, PT, UP0, 0x80, 0x0 ;  /* 0x000000000000781c */ /* 0x000fe20003f2f008 */
[----:B------:R-:W-:Y:S01]  /*3370*/  IMAD.MOV.U32 R154, RZ, RZ, R76 ;  /* 0x000000ffff9a7224 */ /* 0x000fe200078e004c */
[----:B------:R-:W-:Y:S01]  /*3380*/  MOV R176, R136 ;  /* 0x0000008800b07202 */ /* 0x000fe20000000f00 */
[----:B------:R-:W-:Y:S01]  /*3390*/  IMAD.MOV.U32 R160, RZ, RZ, R84 ;  /* 0x000000ffffa07224 */ /* 0x000fe200078e0054 */
[----:B-----5:R-:W-:Y:S01]  /*33a0*/  MOV R146, R62 ;  /* 0x0000003e00927202 */ /* 0x020fe20000000f00 */
[----:B------:R-:W-:Y:S01]  /*33b0*/  IMAD.MOV.U32 R162, RZ, RZ, R92 ;  /* 0x000000ffffa27224 */ /* 0x000fe200078e005c */
[----:B------:R-:W-:Y:S01]  /*33c0*/  MOV R91, R56 ;  /* 0x00000038005b7202 */ /* 0x000fe20000000f00 */
[----:B------:R-:W-:Y:S01]  /*33d0*/  IMAD.MOV.U32 R166, RZ, RZ, R122 ;  /* 0x000000ffffa67224 */ /* 0x000fe200078e007a */
[----:B------:R-:W-:Y:S01]  /*33e0*/  MOV R153, R72 ;  /* 0x0000004800997202 */ /* 0x000fe20000000f00 */
[----:B------:R-:W-:-:S02]  /*33f0*/  IMAD.MOV.U32 R88, RZ, RZ, R50 ;  /* 0x000000ffff587224 */ /* 0x000fc400078e0032 */
[----:B------:R-:W-:Y:S02]  /*3400*/  IMAD.MOV.U32 R90, RZ, RZ, R54 ;  /* 0x000000ffff5a7224 */ /* 0x000fe400078e0036 */
[----:B------:R-:W-:Y:S02]  /*3410*/  IMAD.MOV.U32 R138, RZ, RZ, R58 ;  /* 0x000000ffff8a7224 */ /* 0x000fe400078e003a */
[----:B------:R-:W-:Y:S02]  /*3420*/  IMAD.MOV.U32 R149, RZ, RZ, R66 ;  /* 0x000000ffff957224 */ /* 0x000fe400078e0042 */
[----:B------:R-:W-:Y:S02]  /*3430*/  IMAD.MOV.U32 R152, RZ, RZ, R70 ;  /* 0x000000ffff987224 */ /* 0x000fe400078e0046 */
[----:B------:R-:W-:Y:S02]  /*3440*/  IMAD.MOV.U32 R89, RZ, RZ, R52 ;  /* 0x000000ffff597224 */ /* 0x000fe400078e0034 */
[----:B------:R-:W-:-:S02]  /*3450*/  IMAD.MOV.U32 R139, RZ, RZ, R60 ;  /* 0x000000ffff8b7224 */ /* 0x000fc400078e003c */
[----:B------:R-:W-:Y:S02]  /*3460*/  IMAD.MOV.U32 R147, RZ, RZ, R64 ;  /* 0x000000ffff937224 */ /* 0x000fe400078e0040 */
[----:B------:R-:W-:Y:S01]  /*3470*/  IMAD.MOV.U32 R150, RZ, RZ, R68 ;  /* 0x000000ffff967224 */ /* 0x000fe200078e0044 */
[----:B------:R-:W-:Y:S06]  /*3480*/  @!P1 BRA `(.L_x_486) ;  /* 0x0000000000049947 */ /* 0x000fec0003800000 */
[----:B------:R-:W-:Y:S01]  /*3490*/  BPT.TRAP 0x1 ;  /* 0x000000040000795c */ /* 0x000fe20000300000 */
.L_x_486:
[----:B------:R-:W-:Y:S01]  /*34a0*/  IMAD R97, R17, 0x8, R16 ;  /* 0x0000000811617824 */ /* 0x000fe200078e0210 */
[----:B------:R-:W-:Y:S01]  /*34b0*/  SHF.L.U32 R98, R169, 0x1f, RZ ;  /* 0x0000001fa9627819 */ /* 0x000fe200000006ff */
[----:B------:R-:W-:Y:S03]  /*34c0*/  BSSY B1, `(.L_x_487) ;  /* 0x0000003000017945 */ /* 0x000fe60003800000 */
[----:B------:R-:W3:Y:S02]  /*34d0*/  SYNCS.PHASECHK.TRANS64.TRYWAIT P5, [R97+URZ+0x29890], R98 ;  /* 0x02989062610075a7 */ /* 0x000ee400080a017f */
[----:B---3--:R-:W-:Y:S05]  /*34e0*/  @!P5 BRA `(.L_x_488) ;  /* 0x000002500054d947 */ /* 0x008fea0003800000 */
.L_x_796:
[----:B------:R-:W-:Y:S05]  /*34f0*/  BSYNC B1 ;  /* 0x0000000000017941 */ /* 0x000fea0003800000 */
.L_x_487:
[----:B------:R-:W-:Y:S04]  /*3500*/  BSSY B1, `(.L_x_489) ;  /* 0x00002ae000017945 */ /* 0x000fe80003800000 */
[----:B------:R-:W-:Y:S05]  /*3510*/  @P2 BRA `(.L_x_490) ;  /* 0x0000002800b02947 */ /* 0x000fea0003800000 */
[----:B------:R-:W-:Y:S01]  /*3520*/  ISETP.NE.AND P2, PT, R34, RZ, PT ;  /* 0x000000ff2200720c */ /* 0x000fe20003f45270 */
[----:B------:R-:W-:-:S12]  /*3530*/  BSSY B2, `(.L_x_491) ;  /* 0x0000073000027945 */ /* 0x000fd80003800000 */
[----:B------:R-:W-:Y:S05]  /*3540*/  @!P2 BRA `(.L_x_492) ;  /* 0x0000000400c4a947 */ /* 0x000fea0003800000 */
[----:B012---:R0:W1:Y:S01]  /*3550*/  LDS.128 R40, [R47+0x1a400] ;  /* 0x01a400002f287984 */ /* 0x0070620000000c00 */
[----:B------:R-:W-:Y:S01]  /*3560*/  ISETP.GE.AND P2, PT, R22, R131, PT ;  /* 0x000000831600720c */ /* 0x000fe20003f46270 */
[----:B------:R-:W-:-:S12]  /*3570*/  BSSY B3, `(.L_x_493) ;  /* 0x000006d000037945 */ /* 0x000fd80003800000 */
[----:B0-----:R-:W-:Y:S05]  /*3580*/  @P2 BRA `(.L_x_494) ;  /* 0x0000000400ac2947 */ /* 0x001fea0003800000 */
[----:B-1----:R-:W-:Y:S01]  /*3590*/  IMAD.MOV.U32 R134, RZ, RZ, R41 ;  /* 0x000000ffff867224 */ /* 0x002fe200078e0029 */
[----:B------:R-:W-:Y:S02]  /*35a0*/  F2FP.F16.E4M3.UNPACK_B R178, R176.H1 ;  /* 0x000000b0ffb2723e */ /* 0x000fe400030006ff */
[-C--:B------:R-:W-:Y:S02]  /*35b0*/  F2FP.F16.E4M3.UNPACK_B R41, R167.reuse.H1 ;  /* 0x000000a7ff29723e */ /* 0x080fe400030006ff */
[----:B------:R-:W-:Y:S01]  /*35c0*/  F2FP.F16.E4M3.UNPACK_B R136, R134 ;  /* 0x00000086ff88723e */ /* 0x000fe200020006ff */
[----:B------:R-:W-:Y:S01]  /*35d0*/  HADD2.F32 R180, -RZ, R178.H0_H0 ;  /* 0x200000b2ffb47230 */ /* 0x000fe20000004100 */
[----:B------:R-:W-:Y:S01]  /*35e0*/  F2FP.F16.E4M3.UNPACK_B R176, R176 ;  /* 0x000000b0ffb0723e */ /* 0x000fe200020006ff */
[----:B------:R-:W-:Y:S01]  /*35f0*/  HADD2.F32 R179, -RZ, R41.H0_H0 ;  /* 0x20000029ffb37230 */ /* 0x000fe20000004100 */
[----:B------:R-:W-:Y:S01]  /*3600*/  F2FP.F16.E4M3.UNPACK_B R167, R167 ;  /* 0x000000a7ffa7723e */ /* 0x000fe200020006ff */
[----:B------:R-:W-:-:S02]  /*3610*/  HADD2.F32 R177, -RZ, R136.H1_H1 ;  /* 0x30000088ffb17230 */ /* 0x000fc40000004100 */
[----:B------:R-:W-:Y:S02]  /*3620*/  HADD2.F32 R136, -RZ, R136.H0_H0 ;  /* 0x20000088ff887230 */ /* 0x000fe40000004100 */
[----:B------:R-:W-:Y:S02]  /*3630*/  HADD2.F32 R178, -RZ, R178.H1_H1 ;  /* 0x300000b2ffb27230 */ /* 0x000fe40000004100 */
[-C--:B------:R-:W-:Y:S01]  /*3640*/  FMUL.FTZ R181, R177, R180.reuse ;  /* 0x000000b4b1b57220 */ /* 0x080fe20000410000 */
[----:B------:R-:W-:Y:S02]  /*3650*/  HADD2.F32 R41, -RZ, R41.H1_H1 ;  /* 0x30000029ff297230 */ /* 0x000fe40000004100 */
[C---:B------:R-:W-:Y:S01]  /*3660*/  FMUL.FTZ R180, R136.reuse, R180 ;  /* 0x000000b488b47220 */ /* 0x040fe20000410000 */
[----:B------:R-:W-:-:S03]  /*3670*/  FFMA.FTZ R136, R136, R179, -R181 ;  /* 0x000000b388887223 */ /* 0x000fc600000108b5 */
[----:B------:R-:W-:Y:S01]  /*3680*/  FFMA.FTZ R177, R177, R179, R180 ;  /* 0x000000b3b1b17223 */ /* 0x000fe200000100b4 */
[----:B------:R-:W-:Y:S01]  /*3690*/  F2FP.F16.E4M3.UNPACK_B R179, R134.H1 ;  /* 0x00000086ffb3723e */ /* 0x000fe200030006ff */
[----:B------:R-:W-:-:S04]  /*36a0*/  IMAD.MOV.U32 R134, RZ, RZ, R40 ;  /* 0x000000ffff867224 */ /* 0x000fc800078e0028 */
[--C-:B------:R-:W-:Y:S02]  /*36b0*/  HADD2.F32 R40, -RZ, R179.reuse.H1_H1 ;  /* 0x300000b3ff287230 */ /* 0x100fe40000004100 */
[----:B------:R-:W-:-:S03]  /*36c0*/  HADD2.F32 R179, -RZ, R179.H0_H0 ;  /* 0x200000b3ffb37230 */ /* 0x000fc60000004100 */
[CC--:B------:R-:W-:Y:S02]  /*36d0*/  FMUL.FTZ R180, R40.reuse, R178.reuse ;  /* 0x000000b228b47220 */ /* 0x0c0fe40000410000 */
[C---:B------:R-:W-:Y:S02]  /*36e0*/  FMUL.FTZ R181, R179.reuse, R178 ;  /* 0x000000b2b3b57220 */ /* 0x040fe40000410000 */
[-C--:B------:R-:W-:Y:S01]  /*36f0*/  FFMA.FTZ R178, R179, R41.reuse, -R180 ;  /* 0x00000029b3b27223 */ /* 0x080fe200000108b4 */
[----:B------:R-:W-:Y:S02]  /*3700*/  HADD2.F32 R180, -RZ, R167.H1_H1 ;  /* 0x300000a7ffb47230 */ /* 0x000fe40000004100 */
[----:B------:R-:W-:Y:S01]  /*3710*/  FFMA.FTZ R179, R40, R41, R181 ;  /* 0x0000002928b37223 */ /* 0x000fe200000100b5 */
[-C--:B------:R-:W-:Y:S01]  /*3720*/  F2FP.F16.E4M3.UNPACK_B R40, R134.reuse.H1 ;  /* 0x00000086ff28723e */ /* 0x080fe200030006ff */
[----:B------:R-:W-:Y:S01]  /*3730*/  HADD2.F32 R181, -RZ, R176.H1_H1 ;  /* 0x300000b0ffb57230 */ /* 0x000fe20000004100 */
[----:B------:R-:W-:-:S02]  /*3740*/  F2FP.F16.E4M3.UNPACK_B R134, R134 ;  /* 0x00000086ff86723e */ /* 0x000fc400020006ff */
[----:B------:R-:W-:Y:S01]  /*3750*/  F2FP.SATFINITE.E4M3.F32.PACK_AB_MERGE_C R178, R179, R178, RZ ;  /* 0x000000b2b3b2723e */ /* 0x000fe200048070ff */
[--C-:B------:R-:W-:Y:S02]  /*3760*/  HADD2.F32 R41, -RZ, R40.reuse.H1_H1 ;  /* 0x30000028ff297230 */ /* 0x100fe40000004100 */
[----:B------:R-:W-:Y:S01]  /*3770*/  HADD2.F32 R40, -RZ, R40.H0_H0 ;  /* 0x20000028ff287230 */ /* 0x000fe20000004100 */
[----:B------:R-:W-:Y:S01]  /*3780*/  F2FP.SATFINITE.E4M3.F32.PACK_AB_MERGE_C R136, R177, R136, R178 ;  /* 0x00000088b188723e */ /* 0x000fe200048070b2 */
[----:B------:R-:W-:Y:S02]  /*3790*/  HADD2.F32 R179, -RZ, R167.H0_H0 ;  /* 0x200000a7ffb37230 */ /* 0x000fe40000004100 */
[-C--:B------:R-:W-:Y:S01]  /*37a0*/  FMUL.FTZ R183, R41, R181.reuse ;  /* 0x000000b529b77220 */ /* 0x080fe20000410000 */
[----:B------:R-:W-:Y:S01]  /*37b0*/  SHF.R.U32.HI R177, RZ, 0x8, R137 ;  /* 0x00000008ffb17819 */ /* 0x000fe20000011689 */
[----:B------:R-:W-:Y:S01]  /*37c0*/  FMUL.FTZ R182, R40, R181 ;  /* 0x000000b528b67220 */ /* 0x000fe20000410000 */
[----:B------:R-:W-:Y:S01]  /*37d0*/  HADD2.F32 R181, -RZ, R176.H0_H0 ;  /* 0x200000b0ffb57230 */ /* 0x000fe20000004100 */
[----:B------:R-:W-:Y:S01]  /*37e0*/  LOP3.LUT R178, R137, 0xff0000ff, RZ, 0xc0, !PT ;  /* 0xff0000ff89b27812 */ /* 0x000fe200078ec0ff */
[----:B------:R-:W-:-:S02]  /*37f0*/  HADD2.F32 R176, -RZ, R134.H1_H1 ;  /* 0x30000086ffb07230 */ /* 0x000fc40000004100 */
[-C--:B------:R-:W-:Y:S01]  /*3800*/  FFMA.FTZ R40, R40, R180.reuse, -R183 ;  /* 0x000000b428287223 */ /* 0x080fe200000108b7 */
[----:B------:R-:W-:Y:S02]  /*3810*/  HADD2.F32 R134, -RZ, R134.H0_H0 ;  /* 0x20000086ff867230 */ /* 0x000fe40000004100 */
[----:B------:R-:W-:Y:S01]  /*3820*/  FFMA.FTZ R41, R41, R180, R182 ;  /* 0x000000b429297223 */ /* 0x000fe200000100b6 */
[----:B------:R-:W-:Y:S01]  /*3830*/  SHF.R.U32.HI R180, RZ, 0x8, R135 ;  /* 0x00000008ffb47819 */ /* 0x000fe20000011687 */
[-C--:B------:R-:W-:Y:S01]  /*3840*/  FMUL.FTZ R167, R176, R181.reuse ;  /* 0x000000b5b0a77220 */ /* 0x080fe20000410000 */
[C---:B------:R-:W-:Y:S02]  /*3850*/  FMUL.FTZ R181, R134.reuse, R181 ;  /* 0x000000b586b57220 */ /* 0x040fe40000410000 */
[----:B------:R-:W-:Y:S01]  /*3860*/  F2FP.SATFINITE.E4M3.F32.PACK_AB_MERGE_C R40, R41, R40, RZ ;  /* 0x000000282928723e */ /* 0x000fe200048070ff */
[----:B------:R-:W-:Y:S01]  /*3870*/  FFMA.FTZ R167, R134, R179, -R167 ;  /* 0x000000b386a77223 */ /* 0x000fe200000108a7 */
[----:B------:R-:W-:-:S02]  /*3880*/  IMAD.MOV.U32 R41, RZ, RZ, R136 ;  /* 0x000000ffff297224 */ /* 0x000fc400078e0088 */
[----:B------:R-:W-:Y:S01]  /*3890*/  FFMA.FTZ R134, R176, R179, R181 ;  /* 0x000000b3b0867223 */ /* 0x000fe200000100b5 */
[----:B------:R-:W-:Y:S01]  /*38a0*/  SHF.R.U32.HI R179, RZ, 0x10, R137 ;  /* 0x00000010ffb37819 */ /* 0x000fe20000011689 */
[----:B------:R-:W-:Y:S01]  /*38b0*/  IMAD.SHL.U32 R137, R177, 0x100, RZ ;  /* 0x00000100b1897824 */ /* 0x000fe200078e00ff */
[----:B------:R-:W-:Y:S02]  /*38c0*/  SHF.R.U32.HI R181, RZ, 0x10, R135 ;  /* 0x00000010ffb57819 */ /* 0x000fe40000011687 */
[----:B------:R-:W-:Y:S02]  /*38d0*/  LOP3.LUT R176, R135, 0xff0000ff, RZ, 0xc0, !PT ;  /* 0xff0000ff87b07812 */ /* 0x000fe400078ec0ff */
[----:B------:R-:W-:Y:S02]  /*38e0*/  SHF.L.U32 R135, R180, 0x8, RZ ;  /* 0x00000008b4877819 */ /* 0x000fe400000006ff */
[----:B------:R-:W-:Y:S01]  /*38f0*/  LOP3.LUT R178, R178, 0xff00, R137, 0xf8, !PT ;  /* 0x0000ff00b2b27812 */ /* 0x000fe200078ef889 */
[----:B------:R-:W-:Y:S01]  /*3900*/  IMAD.U32 R137, R179, 0x10000, RZ ;  /* 0x00010000b3897824 */ /* 0x000fe200078e00ff */
[----:B------:R-:W-:Y:S01]  /*3910*/  LOP3.LUT R176, R176, 0xff00, R135, 0xf8, !PT ;  /* 0x0000ff00b0b07812 */ /* 0x000fe200078ef887 */
[----:B------:R-:W-:Y:S01]  /*3920*/  IMAD.U32 R135, R181, 0x10000, RZ ;  /* 0x00010000b5877824 */ /* 0x000fe200078e00ff */
[----:B------:R-:W-:-:S02]  /*3930*/  MOV R177, R43 ;  /* 0x0000002b00b17202 */ /* 0x000fc40000000f00 */
[----:B------:R-:W-:Y:S02]  /*3940*/  LOP3.LUT R137, R178, 0xff0000, R137, 0xf8, !PT ;  /* 0x00ff0000b2897812 */ /* 0x000fe400078ef889 */
[----:B------:R-:W-:Y:S02]  /*3950*/  LOP3.LUT R135, R176, 0xff0000, R135, 0xf8, !PT ;  /* 0x00ff0000b0877812 */ /* 0x000fe400078ef887 */
[----:B------:R-:W-:Y:S02]  /*3960*/  F2FP.F16.E4M3.UNPACK_B R43, R177 ;  /* 0x000000b1ff2b723e */ /* 0x000fe400020006ff */
[----:B------:R-:W-:Y:S02]  /*3970*/  F2FP.F16.E4M3.UNPACK_B R181, R137.H1 ;  /* 0x00000089ffb5723e */ /* 0x000fe400030006ff */
[----:B------:R-:W-:Y:S01]  /*3980*/  F2FP.F16.E4M3.UNPACK_B R178, R135.H1 ;  /* 0x00000087ffb2723e */ /* 0x000fe200030006ff */
[----:B------:R-:W-:Y:S01]  /*3990*/  HADD2.F32 R179, -RZ, R43.H1_H1 ;  /* 0x3000002bffb37230 */ /* 0x000fe20000004100 */
[----:B------:R-:W-:Y:S01]  /*39a0*/  F2FP.SATFINITE.E4M3.F32.PACK_AB_MERGE_C R40, R134, R167, R40 ;  /* 0x000000a78628723e */ /* 0x000fe20004807028 */
[----:B------:R-:W-:-:S02]  /*39b0*/  HADD2.F32 R176, -RZ, R181.H0_H0 ;  /* 0x200000b5ffb07230 */ /* 0x000fc40000004100 */
[----:B------:R-:W-:Y:S02]  /*39c0*/  HADD2.F32 R43, -RZ, R43.H0_H0 ;  /* 0x2000002bff2b7230 */ /* 0x000fe40000004100 */
[--C-:B------:R-:W-:Y:S02]  /*39d0*/  HADD2.F32 R180, -RZ, R178.reuse.H0_H0 ;  /* 0x200000b2ffb47230 */ /* 0x100fe40000004100 */
[-C--:B------:R-:W-:Y:S01]  /*39e0*/  FMUL.FTZ R182, R179, R176.reuse ;  /* 0x000000b0b3b67220 */ /* 0x080fe20000410000 */
[----:B------:R-:W-:Y:S02]  /*39f0*/  HADD2.F32 R181, -RZ, R181.H1_H1 ;  /* 0x300000b5ffb57230 */ /* 0x000fe40000004100 */
[C---:B------:R-:W-:Y:S01]  /*3a00*/  FMUL.FTZ R184, R43.reuse, R176 ;  /* 0x000000b02bb87220 */ /* 0x040fe20000410000 */
[----:B------:R-:W-:Y:S02]  /*3a10*/  HADD2.F32 R178, -RZ, R178.H1_H1 ;  /* 0x300000b2ffb27230 */ /* 0x000fe40000004100 */
[-C--:B------:R-:W-:Y:S01]  /*3a20*/  FFMA.FTZ R176, R43, R180.reuse, -R182 ;  /* 0x000000b42bb07223 */ /* 0x080fe200000108b6 */
[----:B------:R-:W-:Y:S01]  /*3a30*/  F2FP.F16.E4M3.UNPACK_B R182, R137 ;  /* 0x00000089ffb6723e */ /* 0x000fe200020006ff */
[----:B------:R-:W-:Y:S01]  /*3a40*/  FFMA.FTZ R43, R179, R180, R184 ;  /* 0x000000b4b32b7223 */ /* 0x000fe200000100b8 */
[----:B------:R-:W-:Y:S01]  /*3a50*/  F2FP.F16.E4M3.UNPACK_B R179, R177.H1 ;  /* 0x000000b1ffb3723e */ /* 0x000fe200030006ff */
[----:B------:R-:W-:Y:S01]  /*3a60*/  IMAD.MOV.U32 R177, RZ, RZ, R42 ;  /* 0x000000ffffb17224 */ /* 0x000fe200078e002a */
[----:B------:R-:W-:Y:S01]  /*3a70*/  F2FP.F16.E4M3.UNPACK_B R137, R135 ;  /* 0x00000087ff89723e */ /* 0x000fe200020006ff */
[----:B------:R-:W-:-:S02]  /*3a80*/  HADD2.F32 R135, -RZ, R182.H1_H1 ;  /* 0x300000b6ff877230 */ /* 0x000fc40000004100 */
[--C-:B------:R-:W-:Y:S02]  /*3a90*/  HADD2.F32 R180, -RZ, R179.reuse.H1_H1 ;  /* 0x300000b3ffb47230 */ /* 0x100fe40000004100 */
[----:B------:R-:W-:Y:S02]  /*3aa0*/  HADD2.F32 R179, -RZ, R179.H0_H0 ;  /* 0x200000b3ffb37230 */ /* 0x000fe40000004100 */
[----:B------:R-:W-:Y:S02]  /*3ab0*/  HADD2.F32 R182, -RZ, R182.H0_H0 ;  /* 0x200000b6ffb67230 */ /* 0x000fe40000004100 */
[-C--:B------:R-:W-:Y:S01]  /*3ac0*/  FMUL.FTZ R42, R180, R181.reuse ;  /* 0x000000b5b42a7220 */ /* 0x080fe20000410000 */
[----:B------:R-:W-:-:S03]  /*3ad0*/  FMUL.FTZ R181, R179, R181 ;  /* 0x000000b5b3b57220 */ /* 0x000fc60000410000 */
[-C--:B------:R-:W-:Y:S01]  /*3ae0*/  FFMA.FTZ R42, R179, R178.reuse, -R42 ;  /* 0x000000b2b32a7223 */ /* 0x080fe2000001082a */
[----:B------:R-:W-:Y:S01]  /*3af0*/  FFMA.FTZ R179, R180, R178, R181 ;  /* 0x000000b2b4b37223 */ /* 0x000fe200000100b5 */
[-C--:B------:R-:W-:Y:S01]  /*3b00*/  F2FP.F16.E4M3.UNPACK_B R178, R177.reuse.H1 ;  /* 0x000000b1ffb2723e */ /* 0x080fe200030006ff */
[--C-:B------:R-:W-:Y:S01]  /*3b10*/  HADD2.F32 R181, -RZ, R137.reuse.H1_H1 ;  /* 0x30000089ffb57230 */ /* 0x100fe20000004100 */
[----:B------:R-:W-:Y:S01]  /*3b20*/  F2FP.F16.E4M3.UNPACK_B R177, R177 ;  /* 0x000000b1ffb1723e */ /* 0x000fe200020006ff */
[----:B------:R-:W-:Y:S01]  /*3b30*/  HADD2.F32 R137, -RZ, R137.H0_H0 ;  /* 0x20000089ff897230 */ /* 0x000fe20000004100 */
[----:B------:R-:W-:Y:S01]  /*3b40*/  F2FP.SATFINITE.E4M3.F32.PACK_AB_MERGE_C R179, R179, R42, RZ ;  /* 0x0000002ab3b3723e */ /* 0x000fe200048070ff */
[--C-:B------:R-:W-:Y:S02]  /*3b50*/  HADD2.F32 R180, -RZ, R178.reuse.H1_H1 ;  /* 0x300000b2ffb47230 */ /* 0x100fe40000004100 */
[----:B------:R-:W-:Y:S01]  /*3b60*/  HADD2.F32 R178, -RZ, R178.H0_H0 ;  /* 0x200000b2ffb27230 */ /* 0x000fe20000004100 */
[----:B------:R-:W-:-:S02]  /*3b70*/  F2FP.SATFINITE.E4M3.F32.PACK_AB_MERGE_C R43, R43, R176, R179 ;  /* 0x000000b02b2b723e */ /* 0x000fc400048070b3 */
[-C--:B------:R-:W-:Y:S02]  /*3b80*/  FMUL.FTZ R183, R180, R135.reuse ;  /* 0x00000087b4b77220 */ /* 0x080fe40000410000 */
[C---:B------:R-:W-:Y:S02]  /*3b90*/  FMUL.FTZ R185, R178.reuse, R135 ;  /* 0x00000087b2b97220 */ /* 0x040fe40000410000 */
[-C--:B------:R-:W-:Y:S02]  /*3ba0*/  FFMA.FTZ R135, R178, R181.reuse, -R183 ;  /* 0x000000b5b2877223 */ /* 0x080fe400000108b7 */
[----:B------:R-:W-:Y:S01]  /*3bb0*/  FFMA.FTZ R178, R180, R181, R185 ;  /* 0x000000b5b4b27223 */ /* 0x000fe200000100b9 */
[--C-:B------:R-:W-:Y:S02]  /*3bc0*/  HADD2.F32 R180, -RZ, R177.reuse.H1_H1 ;  /* 0x300000b1ffb47230 */ /* 0x100fe40000004100 */
[----:B------:R-:W-:Y:S02]  /*3bd0*/  HADD2.F32 R177, -RZ, R177.H0_H0 ;  /* 0x200000b1ffb17230 */ /* 0x000fe40000004100 */
[----:B------:R-:W-:Y:S01]  /*3be0*/  F2FP.SATFINITE.E4M3.F32.PACK_AB_MERGE_C R135, R178, R135, RZ ;  /* 0x00000087b287723e */ /* 0x000fe200048070ff */
[----:B------:R-:W-:-:S02]  /*3bf0*/  FMUL.FTZ R184, R180, R182 ;  /* 0x000000b6b4b87220 */ /* 0x000fc40000410000 */
[C---:B------:R-:W-:Y:S02]  /*3c00*/  FMUL.FTZ R181, R177.reuse, R182 ;  /* 0x000000b6b1b57220 */ /* 0x040fe40000410000 */
[-C--:B------:R-:W-:Y:S02]  /*3c10*/  FFMA.FTZ R184, R177, R137.reuse, -R184 ;  /* 0x00000089b1b87223 */ /* 0x080fe400000108b8 */
[----:B------:R-:W-:-:S05]  /*3c20*/  FFMA.FTZ R181, R180, R137, R181 ;  /* 0x00000089b4b57223 */ /* 0x000fca00000100b5 */
[----:B------:R-:W-:-:S07]  /*3c30*/  F2FP.SATFINITE.E4M3.F32.PACK_AB_MERGE_C R42, R181, R184, R135 ;  /* 0x000000b8b52a723e */ /* 0x000fce0004807087 */
.L_x_494:
[----:B------:R-:W-:Y:S05]  /*3c40*/  BSYNC B3 ;  /* 0x0000000000037941 */ /* 0x000fea0003800000 */
.L_x_493:
[----:B-1----:R4:W-:Y:S02]  /*3c50*/  STG.E.128 desc[UR54][R48.64], R40 ;  /* 0x0000002830007986 */ /* 0x0029e4000c101d36 */
.L_x_492:
[----:B------:R-:W-:Y:S05]  /*3c60*/  BSYNC B2 ;  /* 0x0000000000027941 */ /* 0x000fea0003800000 */
.L_x_491:
[----:B------:R-:W-:Y:S01]  /*3c70*/  ISETP.NE.AND P2, PT, R35, RZ, PT ;  /* 0x000000ff2300720c */ /* 0x000fe20003f45270 */
[----:B------:R-:W-:-:S12]  /*3c80*/  BSSY B2, `(.L_x_495) ;  /* 0x0000072000027945 */ /* 0x000fd80003800000 */
[----:B------:R-:W-:Y:S05]  /*3c90*/  @!P2 BRA `(.L_x_496) ;  /* 0x0000000400c0a947 */ /* 0x000fea0003800000 */
[----:B012-4-:R0:W1:Y:S01]  /*3ca0*/  LDS.128 R40, [R46+0x1a400] ;  /* 0x01a400002e287984 */ /* 0x0170620000000c00 */
[----:B------:R-:W-:Y:S01]  /*3cb0*/  ISETP.GE.AND P2, PT, R171, R131, PT ;  /* 0x00000083ab00720c */ /* 0x000fe20003f46270 */
[----:B------:R-:W-:-:S12]  /*3cc0*/  BSSY B3, `(.L_x_497) ;  /* 0x000006c000037945 */ /* 0x000fd80003800000 */
[----:B0-----:R-:W-:Y:S05]  /*3cd0*/  @P2 BRA `(.L_x_498) ;  /* 0x0000000400a82947 */ /* 0x001fea0003800000 */
[----:B-1----:R-:W-:Y:S01]  /*3ce0*/  IMAD.MOV.U32 R122, RZ, RZ, R41 ;  /* 0x000000ffff7a7224 */ /* 0x002fe200078e0029 */
[----:B------:R-:W-:Y:S02]  /*3cf0*/  F2FP.F16.E4M3.UNPACK_B R135, R166.H1 ;  /* 0x000000a6ff87723e */ /* 0x000fe400030006ff */
[----:B------:R-:W-:Y:S02]  /*3d00*/  F2FP.F16.E4M3.UNPACK_B R136, R165.H1 ;  /* 0x000000a5ff88723e */ /* 0x000fe400030006ff */
[-C--:B------:R-:W-:Y:S01]  /*3d10*/  F2FP.F16.E4M3.UNPACK_B R41, R122.reuse ;  /* 0x0000007aff29723e */ /* 0x080fe200020006ff */
[----:B------:R-:W-:Y:S01]  /*3d20*/  HADD2.F32 R137, -RZ, R135.H0_H0 ;  /* 0x20000087ff897230 */ /* 0x000fe20000004100 */
[----:B------:R-:W-:Y:S01]  /*3d30*/  F2FP.F16.E4M3.UNPACK_B R122, R122.H1 ;  /* 0x0000007aff7a723e */ /* 0x000fe200030006ff */
[----:B------:R-:W-:Y:S01]  /*3d40*/  HADD2.F32 R134, -RZ, R136.H0_H0 ;  /* 0x20000088ff867230 */ /* 0x000fe20000004100 */
[----:B------:R-:W-:Y:S01]  /*3d50*/  F2FP.F16.E4M3.UNPACK_B R166, R166 ;  /* 0x000000a6ffa6723e */ /* 0x000fe200020006ff */
[----:B------:R-:W-:-:S02]  /*3d60*/  HADD2.F32 R94, -RZ, R41.H1_H1 ;  /* 0x30000029ff5e7230 */ /* 0x000fc40000004100 */
[----:B------:R-:W-:Y:S02]  /*3d70*/  HADD2.F32 R41, -RZ, R41.H0_H0 ;  /* 0x20000029ff297230 */ /* 0x000fe40000004100 */
[----:B------:R-:W-:Y:S02]  /*3d80*/  HADD2.F32 R136, -RZ, R136.H1_H1 ;  /* 0x30000088ff887230 */ /* 0x000fe40000004100 */
[CC--:B------:R-:W-:Y:S01]  /*3d90*/  FMUL.FTZ R176, R94.reuse, R137.reuse ;  /* 0x000000895eb07220 */ /* 0x0c0fe20000410000 */
[--C-:B------:R-:W-:Y:S02]  /*3da0*/  HADD2.F32 R167, -RZ, R166.reuse.H1_H1 ;  /* 0x300000a6ffa77230 */ /* 0x100fe40000004100 */
[C---:B------:R-:W-:Y:S01]  /*3db0*/  FMUL.FTZ R137, R41.reuse, R137 ;  /* 0x0000008929897220 */ /* 0x040fe20000410000 */
[----:B------:R-:W-:Y:S02]  /*3dc0*/  HADD2.F32 R166, -RZ, R166.H0_H0 ;  /* 0x200000a6ffa67230 */ /* 0x000fe40000004100 */
[-C--:B------:R-:W-:Y:S01]  /*3dd0*/  FFMA.FTZ R41, R41, R134.reuse, -R176 ;  /* 0x0000008629297223 */ /* 0x080fe200000108b0 */
[----:B------:R-:W-:Y:S01]  /*3de0*/  FFMA.FTZ R94, R94, R134, R137 ;  /* 0x000000865e5e7223 */ /* 0x000fe20000010089 */
[----:B------:R-:W-:Y:S01]  /*3df0*/  MOV R134, R40 ;  /* 0x0000002800867202 */ /* 0x000fe20000000f00 */
[----:B------:R-:W-:-:S02]  /*3e00*/  HADD2.F32 R40, -RZ, R135.H1_H1 ;  /* 0x30000087ff287230 */ /* 0x000fc40000004100 */
[--C-:B------:R-:W-:Y:S02]  /*3e10*/  HADD2.F32 R135, -RZ, R122.reuse.H1_H1 ;  /* 0x3000007aff877230 */ /* 0x100fe40000004100 */
[----:B------:R-:W-:-:S03]  /*3e20*/  HADD2.F32 R122, -RZ, R122.H0_H0 ;  /* 0x2000007aff7a7230 */ /* 0x000fc60000004100 */
[CC--:B------:R-:W-:Y:S02]  /*3e30*/  FMUL.FTZ R137, R135.reuse, R40.reuse ;  /* 0x0000002887897220 */ /* 0x0c0fe40000410000 */
[C---:B------:R-:W-:Y:S02]  /*3e40*/  FMUL.FTZ R176, R122.reuse, R40 ;  /* 0x000000287ab07220 */ /* 0x040fe40000410000 */
[----:B------:R-:W-:Y:S01]  /*3e50*/  FFMA.FTZ R40, R122, R136, -R137 ;  /* 0x000000887a287223 */ /* 0x000fe20000010889 */
[----:B------:R-:W-:Y:S01]  /*3e60*/  F2FP.F16.E4M3.UNPACK_B R122, R134.H1 ;  /* 0x00000086ff7a723e */ /* 0x000fe200030006ff */
[----:B------:R-:W-:Y:S01]  /*3e70*/  FFMA.FTZ R135, R135, R136, R176 ;  /* 0x0000008887877223 */ /* 0x000fe200000100b0 */
[----:B------:R-:W-:Y:S02]  /*3e80*/  F2FP.F16.E4M3.UNPACK_B R136, R165 ;  /* 0x000000a5ff88723e */ /* 0x000fe400020006ff */
[----:B------:R-:W-:Y:S01]  /*3e90*/  F2FP.F16.E4M3.UNPACK_B R134, R134 ;  /* 0x00000086ff86723e */ /* 0x000fe200020006ff */
[--C-:B------:R-:W-:Y:S01]  /*3ea0*/  HADD2.F32 R137, -RZ, R122.reuse.H1_H1 ;  /* 0x3000007aff897230 */ /* 0x100fe20000004100 */
[----:B------:R-:W-:Y:S01]  /*3eb0*/  F2FP.SATFINITE.E4M3.F32.PACK_AB_MERGE_C R40, R135, R40, RZ ;  /* 0x000000288728723e */ /* 0x000fe200048070ff */
[----:B------:R-:W-:-:S02]  /*3ec0*/  HADD2.F32 R122, -RZ, R122.H0_H0 ;  /* 0x2000007aff7a7230 */ /* 0x000fc40000004100 */
[--C-:B------:R-:W-:Y:S02]  /*3ed0*/  HADD2.F32 R165, -RZ, R136.reuse.H1_H1 ;  /* 0x30000088ffa57230 */ /* 0x100fe40000004100 */
[CC--:B------:R-:W-:Y:S01]  /*3ee0*/  FMUL.FTZ R177, R137.reuse, R167.reuse ;  /* 0x000000a789b17220 */ /* 0x0c0fe20000410000 */
[----:B------:R-:W-:Y:S02]  /*3ef0*/  HADD2.F32 R136, -RZ, R136.H0_H0 ;  /* 0x20000088ff887230 */ /* 0x000fe40000004100 */
[----:B------:R-:W-:Y:S01]  /*3f00*/  FMUL.FTZ R176, R122, R167 ;  /* 0x000000a77ab07220 */ /* 0x000fe20000410000 */
[----:B------:R-:W-:Y:S01]  /*3f10*/  F2FP.SATFINITE.E4M3.F32.PACK_AB_MERGE_C R41, R94, R41, R40 ;  /* 0x000000295e29723e */ /* 0x000fe20004807028 */
[-C--:B------:R-:W-:Y:S01]  /*3f20*/  FFMA.FTZ R122, R122, R165.reuse, -R177 ;  /* 0x000000a57a7a7223 */ /* 0x080fe200000108b1 */
[--C-:B------:R-:W-:Y:S01]  /*3f30*/  SHF.R.U32.HI R177, RZ, 0x8, R95.reuse ;  /* 0x00000008ffb17819 */ /* 0x100fe2000001165f */
[----:B------:R-:W-:Y:S01]  /*3f40*/  FFMA.FTZ R137, R137, R165, R176 ;  /* 0x000000a589897223 */ /* 0x000fe200000100b0 */
[--C-:B------:R-:W-:Y:S01]  /*3f50*/  HADD2.F32 R165, -RZ, R134.reuse.H1_H1 ;  /* 0x30000086ffa57230 */ /* 0x100fe20000004100 */
[----:B------:R-:W-:Y:S01]  /*3f60*/  SHF.R.U32.HI R176, RZ, 0x10, R95 ;  /* 0x00000010ffb07819 */ /* 0x000fe2000001165f */
[----:B------:R-:W-:-:S02]  /*3f70*/  HADD2.F32 R134, -RZ, R134.H0_H0 ;  /* 0x20000086ff867230 */ /* 0x000fc40000004100 */
[----:B------:R-:W-:Y:S01]  /*3f80*/  F2FP.SATFINITE.E4M3.F32.PACK_AB_MERGE_C R122, R137, R122, RZ ;  /* 0x0000007a897a723e */ /* 0x000fe200048070ff */
[CC--:B------:R-:W-:Y:S02]  /*3f90*/  FMUL.FTZ R167, R165.reuse, R166.reuse ;  /* 0x000000a6a5a77220 */ /* 0x0c0fe40000410000 */
[C---:B------:R-:W-:Y:S02]  /*3fa0*/  FMUL.FTZ R166, R134.reuse, R166 ;  /* 0x000000a686a67220 */ /* 0x040fe40000410000 */
[-C--:B------:R-:W-:Y:S01]  /*3fb0*/  FFMA.FTZ R134, R134, R136.reuse, -R167 ;  /* 0x0000008886867223 */ /* 0x080fe200000108a7 */
[--C-:B------:R-:W-:Y:S01]  /*3fc0*/  SHF.R.U32.HI R167, RZ, 0x8, R123.reuse ;  /* 0x00000008ffa77819 */ /* 0x100fe2000001167b */
[----:B------:R-:W-:Y:S01]  /*3fd0*/  FFMA.FTZ R165, R165, R136, R166 ;  /* 0x00000088a5a57223 */ /* 0x000fe200000100a6 */
[----:B------:R-:W-:Y:S02]  /*3fe0*/  LOP3.LUT R136, R123, 0xff0000ff, RZ, 0xc0, !PT ;  /* 0xff0000ff7b887812 */ /* 0x000fe400078ec0ff */
[----:B------:R-:W-:Y:S01]  /*3ff0*/  SHF.R.U32.HI R166, RZ, 0x10, R123 ;  /* 0x00000010ffa67819 */ /* 0x000fe2000001167b */
[----:B------:R-:W-:Y:S01]  /*4000*/  IMAD.SHL.U32 R167, R167, 0x100, RZ ;  /* 0x00000100a7a77824 */ /* 0x000fe200078e00ff */
[----:B------:R-:W-:-:S02]  /*4010*/  LOP3.LUT R123, R95, 0xff0000ff, RZ, 0xc0, !PT ;  /* 0xff0000ff5f7b7812 */ /* 0x000fc400078ec0ff */
[----:B------:R-:W-:Y:S01]  /*4020*/  F2FP.SATFINITE.E4M3.F32.PACK_AB_MERGE_C R40, R165, R134, R122 ;  /* 0x00000086a528723e */ /* 0x000fe2000480707a */
[----:B------:R-:W-:Y:S01]  /*4030*/  IMAD.U32 R166, R166, 0x10000, RZ ;  /* 0x00010000a6a67824 */ /* 0x000fe200078e00ff */
[----:B------:R-:W-:Y:S01]  /*4040*/  LOP3.LUT R167, R136, 0xff00, R167, 0xf8, !PT ;  /* 0x0000ff0088a77812 */ /* 0x000fe200078ef8a7 */
[----:B------:R-:W-:-:S05]  /*4050*/  IMAD.SHL.U32 R136, R177, 0x100, RZ ;  /* 0x00000100b1887824 */ /* 0x000fca00078e00ff */
[----:B------:R-:W-:Y:S02]  /*4060*/  LOP3.LUT R95, R123, 0xff00, R136, 0xf8, !PT ;  /* 0x0000ff007b5f7812 */ /* 0x000fe400078ef888 */
[----:B------:R-:W-:Y:S01]  /*4070*/  LOP3.LUT R123, R167, 0xff0000, R166, 0xf8, !PT ;  /* 0x00ff0000a77b7812 */ /* 0x000fe200078ef8a6 */
[----:B------:R-:W-:Y:S01]  /*4080*/  IMAD.MOV.U32 R166, RZ, RZ, R43 ;  /* 0x000000ffffa67224 */ /* 0x000fe200078e002b */
[----:B------:R-:W-:Y:S02]  /*4090*/  SHF.L.U32 R136, R176, 0x10, RZ ;  /* 0x00000010b0887819 */ /* 0x000fe400000006ff */
[----:B------:R-:W-:Y:S02]  /*40a0*/  F2FP.F16.E4M3.UNPACK_B R176, R123.H1 ;  /* 0x0000007bffb0723e */ /* 0x000fe400030006ff */
[----:B------:R-:W-:Y:S02]  /*40b0*/  F2FP.F16.E4M3.UNPACK_B R43, R166 ;  /* 0x000000a6ff2b723e */ /* 0x000fe400020006ff */
[----:B------:R-:W-:Y:S01]  /*40c0*/  LOP3.LUT R95, R95, 0xff0000, R136, 0xf8, !PT ;  /* 0x00ff00005f5f7812 */ /* 0x000fe200078ef888 */
[----:B------:R-:W-:-:S02]  /*40d0*/  HADD2.F32 R178, -RZ, R176.H0_H0 ;  /* 0x200000b0ffb27230 */ /* 0x000fc40000004100 */
[--C-:B------:R-:W-:Y:S01]  /*40e0*/  HADD2.F32 R136, -RZ, R43.reuse.H1_H1 ;  /* 0x3000002bff887230 */ /* 0x100fe20000004100 */
[----:B------:R-:W-:Y:S01]  /*40f0*/  F2FP.F16.E4M3.UNPACK_B R177, R95.H1 ;  /* 0x0000005fffb1723e */ /* 0x000fe200030006ff */
[----:B------:R-:W-:-:S03]  /*4100*/  HADD2.F32 R43, -RZ, R43.H0_H0 ;  /* 0x2000002bff2b7230 */ /* 0x000fc60000004100 */
[CC--:B------:R-:W-:Y:S01]  /*4110*/  FMUL.FTZ R180, R136.reuse, R178.reuse ;  /* 0x000000b288b47220 */ /* 0x0c0fe20000410000 */
[--C-:B------:R-:W-:Y:S02]  /*4120*/  HADD2.F32 R167, -RZ, R177.reuse.H0_H0 ;  /* 0x200000b1ffa77230 */ /* 0x100fe40000004100 */
[C---:B------:R-:W-:Y:S01]  /*4130*/  FMUL.FTZ R179, R43.reuse, R178 ;  /* 0x000000b22bb37220 */ /* 0x040fe20000410000 */
[----:B------:R-:W-:Y:S02]  /*4140*/  HADD2.F32 R177, -RZ, R177.H1_H1 ;  /* 0x300000b1ffb17230 */ /* 0x000fe40000004100 */
[-C--:B------:R-:W-:Y:S01]  /*4150*/  FFMA.FTZ R43, R43, R167.reuse, -R180 ;  /* 0x000000a72b2b7223 */ /* 0x080fe200000108b4 */
[----:B------:R-:W-:Y:S01]  /*4160*/  FFMA.FTZ R136, R136, R167, R179 ;  /* 0x000000a788887223 */ /* 0x000fe200000100b3 */
[----:B------:R-:W-:Y:S01]  /*4170*/  F2FP.F16.E4M3.UNPACK_B R167, R166.H1 ;  /* 0x000000a6ffa7723e */ /* 0x000fe200030006ff */
[----:B------:R-:W-:Y:S02]  /*4180*/  IMAD.MOV.U32 R166, RZ, RZ, R42 ;  /* 0x000000ffffa67224 */ /* 0x000fe400078e002a */
[----:B------:R-:W-:-:S02]  /*4190*/  HADD2.F32 R42, -RZ, R176.H1_H1 ;  /* 0x300000b0ff2a7230 */ /* 0x000fc40000004100 */
[--C-:B------:R-:W-:Y:S02]  /*41a0*/  HADD2.F32 R176, -RZ, R167.reuse.H1_H1 ;  /* 0x300000a7ffb07230 */ /* 0x100fe40000004100 */
[----:B------:R-:W-:-:S03]  /*41b0*/  HADD2.F32 R167, -RZ, R167.H0_H0 ;  /* 0x200000a7ffa77230 */ /* 0x000fc60000004100 */
[CC--:B------:R-:W-:Y:S02]  /*41c0*/  FMUL.FTZ R178, R176.reuse, R42.reuse ;  /* 0x0000002ab0b27220 */ /* 0x0c0fe40000410000 */
[C---:B------:R-:W-:Y:S02]  /*41d0*/  FMUL.FTZ R179, R167.reuse, R42 ;  /* 0x0000002aa7b37220 */ /* 0x040fe40000410000 */
[-C--:B------:R-:W-:Y:S02]  /*41e0*/  FFMA.FTZ R42, R167, R177.reuse, -R178 ;  /* 0x000000b1a72a7223 */ /* 0x080fe400000108b2 */
[----:B------:R-:W-:Y:S01]  /*41f0*/  FFMA.FTZ R167, R176, R177, R179 ;  /* 0x000000b1b0a77223 */ /* 0x000fe200000100b3 */
[----:B------:R-:W-:Y:S02]  /*4200*/  F2FP.F16.E4M3.UNPACK_B R179, R123 ;  /* 0x0000007bffb3723e */ /* 0x000fe400020006ff */
[-C--:B------:R-:W-:Y:S02]  /*4210*/  F2FP.F16.E4M3.UNPACK_B R123, R166.reuse.H1 ;  /* 0x000000a6ff7b723e */ /* 0x080fe400030006ff */
[----:B------:R-:W-:Y:S01]  /*4220*/  F2FP.F16.E4M3.UNPACK_B R177, R95 ;  /* 0x0000005fffb1723e */ /* 0x000fe200020006ff */
[----:B------:R-:W-:Y:S01]  /*4230*/  HADD2.F32 R95, -RZ, R179.H1_H1 ;  /* 0x300000b3ff5f7230 */ /* 0x000fe20000004100 */
[----:B------:R-:W-:Y:S01]  /*4240*/  F2FP.F16.E4M3.UNPACK_B R166, R166 ;  /* 0x000000a6ffa6723e */ /* 0x000fe200020006ff */
[--C-:B------:R-:W-:Y:S01]  /*4250*/  HADD2.F32 R176, -RZ, R123.reuse.H1_H1 ;  /* 0x3000007bffb07230 */ /* 0x100fe20000004100 */
[----:B------:R-:W-:Y:S01]  /*4260*/  F2FP.SATFINITE.E4M3.F32.PACK_AB_MERGE_C R167, R167, R42, RZ ;  /* 0x0000002aa7a7723e */ /* 0x000fe200048070ff */
[----:B------:R-:W-:-:S02]  /*4270*/  HADD2.F32 R123, -RZ, R123.H0_H0 ;  /* 0x2000007bff7b7230 */ /* 0x000fc40000004100 */
[----:B------:R-:W-:Y:S02]  /*4280*/  HADD2.F32 R178, -RZ, R177.H1_H1 ;  /* 0x300000b1ffb27230 */ /* 0x000fe40000004100 */
[CC--:B------:R-:W-:Y:S01]  /*4290*/  FMUL.FTZ R180, R176.reuse, R95.reuse ;  /* 0x0000005fb0b47220 */ /* 0x0c0fe20000410000 */
[----:B------:R-:W-:Y:S02]  /*42a0*/  HADD2.F32 R179, -RZ, R179.H0_H0 ;  /* 0x200000b3ffb37230 */ /* 0x000fe40000004100 */
[C---:B------:R-:W-:Y:S01]  /*42b0*/  FMUL.FTZ R181, R123.reuse, R95 ;  /* 0x0000005f7bb57220 */ /* 0x040fe20000410000 */
[----:B------:R-:W-:Y:S02]  /*42c0*/  HADD2.F32 R177, -RZ, R177.H0_H0 ;  /* 0x200000b1ffb17230 */ /* 0x000fe40000004100 */
[-C--:B------:R-:W-:Y:S01]  /*42d0*/  FFMA.FTZ R95, R123, R178.reuse, -R180 ;  /* 0x000000b27b5f7223 */ /* 0x080fe200000108b4 */
[--C-:B------:R-:W-:Y:S02]  /*42e0*/  HADD2.F32 R123, -RZ, R166.reuse.H1_H1 ;  /* 0x300000a6ff7b7230 */ /* 0x100fe40000004100 */
[----:B------:R-:W-:Y:S01]  /*42f0*/  FFMA.FTZ R178, R176, R178, R181 ;  /* 0x000000b2b0b27223 */ /* 0x000fe200000100b5 */
[----:B------:R-:W-:Y:S01]  /*4300*/  HADD2.F32 R166, -RZ, R166.H0_H0 ;  /* 0x200000a6ffa67230 */ /* 0x000fe20000004100 */
[----:B------:R-:W-:Y:S01]  /*4310*/  F2FP.SATFINITE.E4M3.F32.PACK_AB_MERGE_C R43, R136, R43, R167 ;  /* 0x0000002b882b723e */ /* 0x000fe200048070a7 */
[----:B------:R-:W-:-:S02]  /*4320*/  FMUL.FTZ R181, R123, R179 ;  /* 0x000000b37bb57220 */ /* 0x000fc40000410000 */
[----:B------:R-:W-:Y:S01]  /*4330*/  F2FP.SATFINITE.E4M3.F32.PACK_AB_MERGE_C R95, R178, R95, RZ ;  /* 0x0000005fb25f723e */ /* 0x000fe200048070ff */
[C---:B------:R-:W-:Y:S01]  /*4340*/  FMUL.FTZ R176, R166.reuse, R179 ;  /* 0x000000b3a6b07220 */ /* 0x040fe20000410000 */
[----:B------:R-:W-:-:S03]  /*4350*/  FFMA.FTZ R181, R166, R177, -R181 ;  /* 0x000000b1a6b57223 */ /* 0x000fc600000108b5 */
[----:B------:R-:W-:-:S05]  /*4360*/  FFMA.FTZ R176, R123, R177, R176 ;  /* 0x000000b17bb07223 */ /* 0x000fca00000100b0 */
[----:B------:R-:W-:-:S07]  /*4370*/  F2FP.SATFINITE.E4M3.F32.PACK_AB_MERGE_C R42, R176, R181, R95 ;  /* 0x000000b5b02a723e */ /* 0x000fce000480705f */
.L_x_498:
[----:B------:R-:W-:Y:S05]  /*4380*/  BSYNC B3 ;  /* 0x0000000000037941 */ /* 0x000fea0003800000 */
.L_x_497:
[----:B-1----:R0:W-:Y:S02]  /*4390*/  STG.E.128 desc[UR54][R48.64+0x20], R40 ;  /* 0x0000202830007986 */ /* 0x0021e4000c101d36 */
.L_x_496:
[----:B------:R-:W-:Y:S05]  /*43a0*/  BSYNC B2 ;  /* 0x0000000000027941 */ /* 0x000fea0003800000 */
.L_x_495:
[----:B------:R-:W-:Y:S01]  /*43b0*/  ISETP.NE.AND P2, PT, R36, RZ, PT ;  /* 0x000000ff2400720c */ /* 0x000fe20003f45270 */
[----:B------:R-:W-:-:S12]  /*43c0*/  BSSY B2, `(.L_x_499) ;  /* 0x000006f000027945 */ /* 0x000fd80003800000 */
[----:B------:R-:W-:Y:S05]  /*43d0*/  @!P2 BRA `(.L_x_500) ;  /* 0x0000000400b4a947 */ /* 0x000fea0003800000 */
[----:B012-4-:R0:W1:Y:S01]  /*43e0*/  LDS.128 R40, [R47+0x1cc00] ;  /* 0x01cc00002f287984 */ /* 0x0170620000000c00 */
[----:B------:R-:W-:Y:S01]  /*43f0*/  ISETP.GE.AND P2, PT, R170, R131, PT ;  /* 0x00000083aa00720c */ /* 0x000fe20003f46270 */
[----:B------:R-:W-:-:S12]  /*4400*/  BSSY B3, `(.L_x_501) ;  /* 0x0000069000037945 */ /* 0x000fd80003800000 */
[----:B0-----:R-:W-:Y:S05]  /*4410*/  @P2 BRA `(.L_x_502) ;  /* 0x00000004009c2947 */ /* 0x001fea0003800000 */
[----:B------:R-:W-:Y:S02]  /*4420*/  SHF.R.U32.HI R86, RZ, 0x8, R87 ;  /* 0x00000008ff567819 */ /* 0x000fe40000011657 */
[----:B------:R-:W-:Y:S02]  /*4430*/  SHF.R.U32.HI R92, RZ, 0x8, R93 ;  /* 0x00000008ff5c7819 */ /* 0x000fe4000001165d */
[----:B------:R-:W-:Y:S01]  /*4440*/  SHF.R.U32.HI R123, RZ, 0x10, R87 ;  /* 0x00000010ff7b7819 */ /* 0x000fe20000011657 */
[----:B------:R-:W-:Y:S01]  /*4450*/  IMAD.SHL.U32 R86, R86, 0x100, RZ ;  /* 0x0000010056567824 */ /* 0x000fe200078e00ff */
[----:B------:R-:W-:Y:S02]  /*4460*/  LOP3.LUT R87, R87, 0xff0000ff, RZ, 0xc0, !PT ;  /* 0xff0000ff57577812 */ /* 0x000fe400078ec0ff */
[----:B------:R-:W-:Y:S02]  /*4470*/  SHF.R.U32.HI R95, RZ, 0x10, R93 ;  /* 0x00000010ff5f7819 */ /* 0x000fe4000001165d */
[----:B------:R-:W-:-:S02]  /*4480*/  LOP3.LUT R94, R93, 0xff0000ff, RZ, 0xc0, !PT ;  /* 0xff0000ff5d5e7812 */ /* 0x000fc400078ec0ff */
[----:B------:R-:W-:Y:S01]  /*4490*/  SHF.L.U32 R93, R92, 0x8, RZ ;  /* 0x000000085c5d7819 */ /* 0x000fe200000006ff */
[----:B-1----:R-:W-:Y:S01]  /*44a0*/  IMAD.MOV.U32 R92, RZ, RZ, R40 ;  /* 0x000000ffff5c7224 */ /* 0x002fe200078e0028 */
[----:B------:R-:W-:Y:S01]  /*44b0*/  LOP3.LUT R87, R87, 0xff00, R86, 0xf8, !PT ;  /* 0x0000ff0057577812 */ /* 0x000fe200078ef856 */
[----:B------:R-:W-:Y:S01]  /*44c0*/  IMAD.U32 R86, R123, 0x10000, RZ ;  /* 0x000100007b567824 */ /* 0x000fe200078e00ff */
[----:B------:R-:W-:Y:S01]  /*44d0*/  LOP3.LUT R122, R94, 0xff00, R93, 0xf8, !PT ;  /* 0x0000ff005e7a7812 */ /* 0x000fe200078ef85d */
[----:B------:R-:W-:Y:S01]  /*44e0*/  IMAD.U32 R93, R95, 0x10000, RZ ;  /* 0x000100005f5d7824 */ /* 0x000fe200078e00ff */
[----:B------:R-:W-:Y:S02]  /*44f0*/  F2FP.F16.E4M3.UNPACK_B R94, R162.H1 ;  /* 0x000000a2ff5e723e */ /* 0x000fe400030006ff */
[----:B------:R-:W-:Y:S02]  /*4500*/  F2FP.F16.E4M3.UNPACK_B R40, R41 ;  /* 0x00000029ff28723e */ /* 0x000fe400020006ff */
[----:B------:R-:W-:Y:S01]  /*4510*/  LOP3.LUT R86, R87, 0xff0000, R86, 0xf8, !PT ;  /* 0x00ff000057567812 */ /* 0x000fe200078ef856 */
[----:B------:R-:W-:Y:S01]  /*4520*/  HADD2.F32 R134, -RZ, R94.H0_H0 ;  /* 0x2000005eff867230 */ /* 0x000fe20000004100 */
[----:B------:R-:W-:Y:S01]  /*4530*/  LOP3.LUT R87, R122, 0xff0000, R93, 0xf8, !PT ;  /* 0x00ff00007a577812 */ /* 0x000fe200078ef85d */
[--C-:B------:R-:W-:Y:S01]  /*4540*/  HADD2.F32 R93, -RZ, R40.reuse.H1_H1 ;  /* 0x30000028ff5d7230 */ /* 0x100fe20000004100 */
[----:B------:R-:W-:Y:S01]  /*4550*/  F2FP.F16.E4M3.UNPACK_B R122, R161.H1 ;  /* 0x000000a1ff7a723e */ /* 0x000fe200030006ff */
[----:B------:R-:W-:Y:S01]  /*4560*/  HADD2.F32 R40, -RZ, R40.H0_H0 ;  /* 0x20000028ff287230 */ /* 0x000fe20000004100 */
[----:B------:R-:W-:Y:S01]  /*4570*/  F2FP.F16.E4M3.UNPACK_B R41, R41.H1 ;  /* 0x00000029ff29723e */ /* 0x000fe200030006ff */
[----:B------:R-:W-:-:S02]  /*4580*/  HADD2.F32 R135, -RZ, R94.H1_H1 ;  /* 0x3000005eff877230 */ /* 0x000fc40000004100 */
[CC--:B------:R-:W-:Y:S01]  /*4590*/  FMUL.FTZ R137, R93.reuse, R134.reuse ;  /* 0x000000865d897220 */ /* 0x0c0fe20000410000 */
[--C-:B------:R-:W-:Y:S02]  /*45a0*/  HADD2.F32 R123, -RZ, R122.reuse.H0_H0 ;  /* 0x2000007aff7b7230 */ /* 0x100fe40000004100 */
[C---:B------:R-:W-:Y:S01]  /*45b0*/  FMUL.FTZ R134, R40.reuse, R134 ;  /* 0x0000008628867220 */ /* 0x040fe20000410000 */
[--C-:B------:R-:W-:Y:S01]  /*45c0*/  HADD2.F32 R95, -RZ, R41.reuse.H1_H1 ;  /* 0x30000029ff5f7230 */ /* 0x100fe20000004100 */
[----:B------:R-:W-:Y:S01]  /*45d0*/  F2FP.F16.E4M3.UNPACK_B R162, R162 ;  /* 0x000000a2ffa2723e */ /* 0x000fe200020006ff */
[----:B------:R-:W-:Y:S02]  /*45e0*/  HADD2.F32 R94, -RZ, R41.H0_H0 ;  /* 0x20000029ff5e7230 */ /* 0x000fe40000004100 */
[-C--:B------:R-:W-:Y:S01]  /*45f0*/  FFMA.FTZ R40, R40, R123.reuse, -R137 ;  /* 0x0000007b28287223 */ /* 0x080fe20000010889 */
[----:B------:R-:W-:Y:S02]  /*4600*/  HADD2.F32 R122, -RZ, R122.H1_H1 ;  /* 0x3000007aff7a7230 */ /* 0x000fe40000004100 */
[----:B------:R-:W-:Y:S01]  /*4610*/  FFMA.FTZ R41, R93, R123, R134 ;  /* 0x0000007b5d297223 */ /* 0x000fe20000010086 */
[-C--:B------:R-:W-:Y:S01]  /*4620*/  FMUL.FTZ R137, R95, R135.reuse ;  /* 0x000000875f897220 */ /* 0x080fe20000410000 */
[----:B------:R-:W-:Y:S01]  /*4630*/  FMUL.FTZ R136, R94, R135 ;  /* 0x000000875e887220 */ /* 0x000fe20000410000 */
[----:B------:R-:W-:Y:S01]  /*4640*/  F2FP.F16.E4M3.UNPACK_B R93, R92.H1 ;  /* 0x0000005cff5d723e */ /* 0x000fe200030006ff */
[----:B------:R-:W-:-:S02]  /*4650*/  HADD2.F32 R135, -RZ, R162.H1_H1 ;  /* 0x300000a2ff877230 */ /* 0x000fc40000004100 */
[-C--:B------:R-:W-:Y:S01]  /*4660*/  FFMA.FTZ R165, R94, R122.reuse, -R137 ;  /* 0x0000007a5ea57223 */ /* 0x080fe20000010889 */
[----:B------:R-:W-:Y:S01]  /*4670*/  FFMA.FTZ R166, R95, R122, R136 ;  /* 0x0000007a5fa67223 */ /* 0x000fe20000010088 */
[----:B------:R-:W-:Y:S01]  /*4680*/  F2FP.F16.E4M3.UNPACK_B R92, R92 ;  /* 0x0000005cff5c723e */ /* 0x000fe200020006ff */
[--C-:B------:R-:W-:Y:S01]  /*4690*/  HADD2.F32 R122, -RZ, R93.reuse.H1_H1 ;  /* 0x3000005dff7a7230 */ /* 0x100fe20000004100 */
[----:B------:R-:W-:Y:S01]  /*46a0*/  F2FP.F16.E4M3.UNPACK_B R161, R161 ;  /* 0x000000a1ffa1723e */ /* 0x000fe200020006ff */
[----:B------:R-:W-:Y:S02]  /*46b0*/  HADD2.F32 R94, -RZ, R93.H0_H0 ;  /* 0x2000005dff5e7230 */ /* 0x000fe40000004100 */
[----:B------:R-:W-:Y:S02]  /*46c0*/  HADD2.F32 R162, -RZ, R162.H0_H0 ;  /* 0x200000a2ffa27230 */ /* 0x000fe40000004100 */
[----:B------:R-:W-:Y:S01]  /*46d0*/  FMUL.FTZ R137, R122, R135 ;  /* 0x000000877a897220 */ /* 0x000fe20000410000 */
[----:B------:R-:W-:-:S02]  /*46e0*/  HADD2.F32 R95, -RZ, R92.H1_H1 ;  /* 0x3000005cff5f7230 */ /* 0x000fc40000004100 */
[C---:B------:R-:W-:Y:S01]  /*46f0*/  FMUL.FTZ R135, R94.reuse, R135 ;  /* 0x000000875e877220 */ /* 0x040fe20000410000 */
[--C-:B------:R-:W-:Y:S02]  /*4700*/  HADD2.F32 R123, -RZ, R161.reuse.H1_H1 ;  /* 0x300000a1ff7b7230 */ /* 0x100fe40000004100 */
[----:B------:R-:W-:Y:S02]  /*4710*/  HADD2.F32 R93, -RZ, R92.H0_H0 ;  /* 0x2000005cff5d7230 */ /* 0x000fe40000004100 */
[-C--:B------:R-:W-:Y:S01]  /*4720*/  FMUL.FTZ R92, R95, R162.reuse ;  /* 0x000000a25f5c7220 */ /* 0x080fe20000410000 */
[----:B------:R-:W-:Y:S02]  /*4730*/  HADD2.F32 R134, -RZ, R161.H0_H0 ;  /* 0x200000a1ff867230 */ /* 0x000fe40000004100 */
[-C--:B------:R-:W-:Y:S01]  /*4740*/  FFMA.FTZ R137, R94, R123.reuse, -R137 ;  /* 0x0000007b5e897223 */ /* 0x080fe20000010889 */
[----:B------:R-:W-:Y:S01]  /*4750*/  FFMA.FTZ R136, R122, R123, R135 ;  /* 0x0000007b7a887223 */ /* 0x000fe20000010087 */
[----:B------:R-:W-:Y:S01]  /*4760*/  F2FP.F16.E4M3.UNPACK_B R122, R43.H1 ;  /* 0x0000002bff7a723e */ /* 0x000fe200030006ff */
[C---:B------:R-:W-:Y:S01]  /*4770*/  FMUL.FTZ R162, R93.reuse, R162 ;  /* 0x000000a25da27220 */ /* 0x040fe20000410000 */
[----:B------:R-:W-:Y:S01]  /*4780*/  F2FP.F16.E4M3.UNPACK_B R135, R87.H1 ;  /* 0x00000057ff87723e */ /* 0x000fe200030006ff */
[-C--:B------:R-:W-:Y:S01]  /*4790*/  FFMA.FTZ R92, R93, R134.reuse, -R92 ;  /* 0x000000865d5c7223 */ /* 0x080fe2000001085c */
[----:B------:R-:W-:Y:S01]  /*47a0*/  F2FP.SATFINITE.E4M3.F32.PACK_AB_MERGE_C R93, R136, R137, RZ ;  /* 0x00000089885d723e */ /* 0x000fe200048070ff */
[----:B------:R-:W-:Y:S01]  /*47b0*/  FFMA.FTZ R95, R95, R134, R162 ;  /* 0x000000865f5f7223 */ /* 0x000fe200000100a2 */
[--C-:B------:R-:W-:Y:S01]  /*47c0*/  HADD2.F32 R137, -RZ, R122.reuse.H0_H0 ;  /* 0x2000007aff897230 */ /* 0x100fe20000004100 */
[----:B------:R-:W-:Y:S01]  /*47d0*/  F2FP.F16.E4M3.UNPACK_B R123, R42.H1 ;  /* 0x0000002aff7b723e */ /* 0x000fe200030006ff */
[----:B------:R-:W-:Y:S01]  /*47e0*/  HADD2.F32 R161, -RZ, R122.H1_H1 ;  /* 0x3000007affa17230 */ /* 0x000fe20000004100 */
[-C--:B------:R-:W-:Y:S01]  /*47f0*/  F2FP.F16.E4M3.UNPACK_B R122, R86.reuse.H1 ;  /* 0x00000056ff7a723e */ /* 0x080fe200030006ff */
[----:B------:R-:W-:Y:S01]  /*4800*/  HADD2.F32 R162, -RZ, R135.H1_H1 ;  /* 0x30000087ffa27230 */ /* 0x000fe20000004100 */
[----:B------:R-:W-:Y:S01]  /*4810*/  F2FP.F16.E4M3.UNPACK_B R134, R87 ;  /* 0x00000057ff86723e */ /* 0x000fe200020006ff */
[----:B------:R-:W-:Y:S01]  /*4820*/  HADD2.F32 R136, -RZ, R123.H1_H1 ;  /* 0x3000007bff887230 */ /* 0x000fe20000004100 */
[----:B------:R-:W-:Y:S01]  /*4830*/  F2FP.SATFINITE.E4M3.F32.PACK_AB_MERGE_C R94, R166, R165, RZ ;  /* 0x000000a5a65e723e */ /* 0x000fe200048070ff */
[----:B------:R-:W-:Y:S01]  /*4840*/  HADD2.F32 R166, -RZ, R122.H1_H1 ;  /* 0x3000007affa67230 */ /* 0x000fe20000004100 */
[----:B------:R-:W-:Y:S01]  /*4850*/  F2FP.F16.E4M3.UNPACK_B R87, R86 ;  /* 0x00000056ff57723e */ /* 0x000fe200020006ff */
[----:B------:R-:W-:-:S02]  /*4860*/  HADD2.F32 R165, -RZ, R134.H1_H1 ;  /* 0x30000086ffa57230 */ /* 0x000fc40000004100 */
[-C--:B------:R-:W-:Y:S01]  /*4870*/  FMUL.FTZ R86, R161, R162.reuse ;  /* 0x000000a2a1567220 */ /* 0x080fe20000410000 */
[----:B------:R-:W-:Y:S02]  /*4880*/  HADD2.F32 R123, -RZ, R123.H0_H0 ;  /* 0x2000007bff7b7230 */ /* 0x000fe40000004100 */
[C---:B------:R-:W-:Y:S01]  /*4890*/  FMUL.FTZ R178, R137.reuse, R162 ;  /* 0x000000a289b27220 */ /* 0x040fe20000410000 */
[----:B------:R-:W-:Y:S02]  /*48a0*/  HADD2.F32 R162, -RZ, R87.H1_H1 ;  /* 0x30000057ffa27230 */ /* 0x000fe40000004100 */
[----:B------:R-:W-:Y:S01]  /*48b0*/  FFMA.FTZ R86, R137, R166, -R86 ;  /* 0x000000a689567223 */ /* 0x000fe20000010856 */
[----:B------:R-:W-:Y:S01]  /*48c0*/  FMUL.FTZ R176, R136, R165 ;  /* 0x000000a588b07220 */ /* 0x000fe20000410000 */
[----:B------:R-:W-:Y:S01]  /*48d0*/  F2FP.F16.E4M3.UNPACK_B R137, R43 ;  /* 0x0000002bff89723e */ /* 0x000fe200020006ff */
[----:B------:R-:W-:Y:S01]  /*48e0*/  FMUL.FTZ R165, R123, R165 ;  /* 0x000000a57ba57220 */ /* 0x000fe20000410000 */
[----:B------:R-:W-:Y:S01]  /*48f0*/  F2FP.F16.E4M3.UNPACK_B R42, R42 ;  /* 0x0000002aff2a723e */ /* 0x000fe200020006ff */
[----:B------:R-:W-:Y:S01]  /*4900*/  FFMA.FTZ R43, R161, R166, R178 ;  /* 0x000000a6a12b7223 */ /* 0x000fe200000100b2 */
[----:B------:R-:W-:-:S02]  /*4910*/  HADD2.F32 R161, -RZ, R135.H0_H0 ;  /* 0x20000087ffa17230 */ /* 0x000fc40000004100 */
[-C--:B------:R-:W-:Y:S01]  /*4920*/  FFMA.FTZ R166, R136, R162.reuse, R165 ;  /* 0x000000a288a67223 */ /* 0x080fe200000100a5 */
[--C-:B------:R-:W-:Y:S02]  /*4930*/  HADD2.F32 R136, -RZ, R137.reuse.H0_H0 ;  /* 0x20000089ff887230 */ /* 0x100fe40000004100 */
[----:B------:R-:W-:Y:S01]  /*4940*/  FFMA.FTZ R123, R123, R162, -R176 ;  /* 0x000000a27b7b7223 */ /* 0x000fe200000108b0 */
[----:B------:R-:W-:Y:S01]  /*4950*/  HADD2.F32 R137, -RZ, R137.H1_H1 ;  /* 0x30000089ff897230 */ /* 0x000fe20000004100 */
[----:B------:R-:W-:Y:S01]  /*4960*/  F2FP.SATFINITE.E4M3.F32.PACK_AB_MERGE_C R43, R43, R86, RZ ;  /* 0x000000562b2b723e */ /* 0x000fe200048070ff */
[--C-:B------:R-:W-:Y:S02]  /*4970*/  HADD2.F32 R135, -RZ, R42.reuse.H0_H0 ;  /* 0x2000002aff877230 */ /* 0x100fe40000004100 */
[-C--:B------:R-:W-:Y:S01]  /*4980*/  FMUL.FTZ R176, R136, R161.reuse ;  /* 0x000000a188b07220 */ /* 0x080fe20000410000 */
[----:B------:R-:W-:Y:S02]  /*4990*/  HADD2.F32 R42, -RZ, R42.H1_H1 ;  /* 0x3000002aff2a7230 */ /* 0x000fe40000004100 */
[----:B------:R-:W-:Y:S01]  /*49a0*/  FMUL.FTZ R165, R137, R161 ;  /* 0x000000a189a57220 */ /* 0x000fe20000410000 */
[----:B------:R-:W-:Y:S01]  /*49b0*/  HADD2.F32 R134, -RZ, R134.H0_H0 ;  /* 0x20000086ff867230 */ /* 0x000fe20000004100 */
[----:B------:R-:W-:Y:S01]  /*49c0*/  F2FP.SATFINITE.E4M3.F32.PACK_AB_MERGE_C R123, R166, R123, RZ ;  /* 0x0000007ba67b723e */ /* 0x000fe200048070ff */
[----:B------:R-:W-:Y:S01]  /*49d0*/  HADD2.F32 R122, -RZ, R122.H0_H0 ;  /* 0x2000007aff7a7230 */ /* 0x000fe20000004100 */
[----:B------:R-:W-:Y:S01]  /*49e0*/  F2FP.SATFINITE.E4M3.F32.PACK_AB_MERGE_C R41, R41, R40, R94 ;  /* 0x000000282929723e */ /* 0x000fe2000480705e */
[----:B------:R-:W-:-:S02]  /*49f0*/  HADD2.F32 R87, -RZ, R87.H0_H0 ;  /* 0x20000057ff577230 */ /* 0x000fc40000004100 */
[-C--:B------:R-:W-:Y:S01]  /*4a00*/  FMUL.FTZ R162, R42, R134.reuse ;  /* 0x000000862aa27220 */ /* 0x080fe20000410000 */
[----:B------:R-:W-:Y:S01]  /*4a10*/  FMUL.FTZ R161, R135, R134 ;  /* 0x0000008687a17220 */ /* 0x000fe20000410000 */
[-C--:B------:R-:W-:Y:S01]  /*4a20*/  FFMA.FTZ R165, R136, R122.reuse, -R165 ;  /* 0x0000007a88a57223 */ /* 0x080fe200000108a5 */
[----:B------:R-:W-:Y:S01]  /*4a30*/  FFMA.FTZ R176, R137, R122, R176 ;  /* 0x0000007a89b07223 */ /* 0x000fe200000100b0 */
[-C--:B------:R-:W-:Y:S01]  /*4a40*/  FFMA.FTZ R162, R135, R87.reuse, -R162 ;  /* 0x0000005787a27223 */ /* 0x080fe200000108a2 */
[----:B------:R-:W-:Y:S01]  /*4a50*/  FFMA.FTZ R161, R42, R87, R161 ;  /* 0x000000572aa17223 */ /* 0x000fe200000100a1 */
[----:B------:R-:W-:Y:S02]  /*4a60*/  F2FP.SATFINITE.E4M3.F32.PACK_AB_MERGE_C R40, R95, R92, R93 ;  /* 0x0000005c5f28723e */ /* 0x000fe4000480705d */
[----:B------:R-:W-:Y:S02]  /*4a70*/  F2FP.SATFINITE.E4M3.F32.PACK_AB_MERGE_C R43, R176, R165, R43 ;  /* 0x000000a5b02b723e */ /* 0x000fe4000480702b */
[----:B------:R-:W-:-:S07]  /*4a80*/  F2FP.SATFINITE.E4M3.F32.PACK_AB_MERGE_C R42, R161, R162, R123 ;  /* 0x000000a2a12a723e */ /* 0x000fce000480707b */
.L_x_502:
[----:B------:R-:W-:Y:S05]  /*4a90*/  BSYNC B3 ;  /* 0x0000000000037941 */ /* 0x000fea0003800000 */
.L_x_501:
[----:B-1----:R0:W-:Y:S02]  /*4aa0*/  STG.E.128 desc[UR54][R48.64+0x40], R40 ;  /* 0x0000402830007986 */ /* 0x0021e4000c101d36 */
.L_x_500:
[----:B------:R-:W-:Y:S05]  /*4ab0*/  BSYNC B2 ;  /* 0x0000000000027941 */ /* 0x000fea0003800000 */
.L_x_499:
        /* <DEDUP_REMOVED lines=9> */
[----:B------:R-:W-:Y:S02]  /*4b50*/  LOP3.LUT R82, R83, 0xff0000ff, RZ, 0xc0, !PT ;  /* 0xff0000ff53527812 */ /* 0x000fe400078ec0ff */
[----:B------:R-:W-:Y:S02]  /*4b60*/  SHF.R.U32.HI R87, RZ, 0x10, R83 ;  /* 0x00000010ff577819 */ /* 0x000fe40000011653 */
[----:B------:R-:W-:Y:S02]  /*4b70*/  LOP3.LUT R86, R85, 0xff0000ff, RZ, 0xc0, !PT ;  /* 0xff0000ff55567812 */ /* 0x000fe400078ec0ff */
[----:B------:R-:W-:Y:S01]  /*4b80*/  SHF.R.U32.HI R92, RZ, 0x10, R85 ;  /* 0x00000010ff5c7819 */ /* 0x000fe20000011655 */
[----:B------:R-:W-:Y:S01]  /*4b90*/  IMAD.SHL.U32 R85, R84, 0x100, RZ ;  /* 0x0000010054557824 */ /* 0x000fe200078e00ff */
[----:B------:R-:W-:Y:S01]  /*4ba0*/  SHF.L.U32 R83, R93, 0x8, RZ ;  /* 0x000000085d537819 */ /* 0x000fe200000006ff */
[----:B-1----:R-:W-:Y:S01]  /*4bb0*/  IMAD.MOV.U32 R84, RZ, RZ, R40 ;  /* 0x000000ffff547224 */ /* 0x002fe200078e0028 */
[----:B------:R-:W-:-:S02]  /*4bc0*/  SHF.L.U32 R92, R92, 0x10, RZ ;  /* 0x000000105c5c7819 */ /* 0x000fc400000006ff */
[----:B------:R-:W-:Y:S01]  /*4bd0*/  LOP3.LUT R82, R82, 0xff00, R83, 0xf8, !PT ;  /* 0x0000ff0052527812 */ /* 0x000fe200078ef853 */
[----:B------:R-:W-:Y:S01]  /*4be0*/  IMAD.U32 R83, R87, 0x10000, RZ ;  /* 0x0001000057537824 */ /* 0x000fe200078e00ff */
[----:B------:R-:W-:Y:S02]  /*4bf0*/  LOP3.LUT R85, R86, 0xff00, R85, 0xf8, !PT ;  /* 0x0000ff0056557812 */ /* 0x000fe400078ef855 */
        /* <DEDUP_REMOVED lines=19> */
[CC--:B------:R-:W-:Y:S01]  /*4d30*/  FMUL.FTZ R123, R87.reuse, R95.reuse ;  /* 0x0000005f577b7220 */ /* 0x0c0fe20000410000 */
[C---:B------:R-:W-:Y:S01]  /*4d40*/  FMUL.FTZ R122, R86.reuse, R95 ;  /* 0x0000005f567a7220 */ /* 0x040fe20000410000 */
[-C--:B------:R-:W-:Y:S01]  /*4d50*/  F2FP.F16.E4M3.UNPACK_B R85, R84.reuse.H1 ;  /* 0x00000054ff55723e */ /* 0x080fe200030006ff */
[----:B------:R-:W-:Y:S01]  /*4d60*/  HADD2.F32 R93, -RZ, R160.H1_H1 ;  /* 0x300000a0ff5d7230 */ /* 0x000fe20000004100 */
[----:B------:R-:W-:Y:S01]  /*4d70*/  F2FP.F16.E4M3.UNPACK_B R84, R84 ;  /* 0x00000054ff54723e */ /* 0x000fe200020006ff */
[-C--:B------:R-:W-:Y:S01]  /*4d80*/  FFMA.FTZ R123, R86, R92.reuse, -R123 ;  /* 0x0000005c567b7223 */ /* 0x080fe2000001087b */
[----:B------:R-:W-:Y:S01]  /*4d90*/  FFMA.FTZ R134, R87, R92, R122 ;  /* 0x0000005c57867223 */ /* 0x000fe2000001007a */
[----:B------:R-:W-:Y:S01]  /*4da0*/  F2FP.F16.E4M3.UNPACK_B R159, R159 ;  /* 0x0000009fff9f723e */ /* 0x000fe200020006ff */
[--C-:B------:R-:W-:Y:S01]  /*4db0*/  HADD2.F32 R87, -RZ, R85.reuse.H0_H0 ;  /* 0x20000055ff577230 */ /* 0x100fe20000004100 */
[----:B------:R-:W-:Y:S01]  /*4dc0*/  F2FP.F16.E4M3.UNPACK_B R135, R83.H1 ;  /* 0x00000053ff87723e */ /* 0x000fe200030006ff */
[----:B------:R-:W-:-:S02]  /*4dd0*/  HADD2.F32 R92, -RZ, R85.H1_H1 ;  /* 0x30000055ff5c7230 */ /* 0x000fc40000004100 */
[----:B------:R-:W-:Y:S02]  /*4de0*/  HADD2.F32 R160, -RZ, R160.H0_H0 ;  /* 0x200000a0ffa07230 */ /* 0x000fe40000004100 */
[-C--:B------:R-:W-:Y:S01]  /*4df0*/  FMUL.FTZ R95, R87, R93.reuse ;  /* 0x0000005d575f7220 */ /* 0x080fe20000410000 */
[--C-:B------:R-:W-:Y:S02]  /*4e00*/  HADD2.F32 R86, -RZ, R84.reuse.H1_H1 ;  /* 0x30000054ff567230 */ /* 0x100fe40000004100 */
[----:B------:R-:W-:Y:S01]  /*4e10*/  FMUL.FTZ R122, R92, R93 ;  /* 0x0000005d5c7a7220 */ /* 0x000fe20000410000 */
[----:B------:R-:W-:Y:S02]  /*4e20*/  HADD2.F32 R85, -RZ, R84.H0_H0 ;  /* 0x20000054ff557230 */ /* 0x000fe40000004100 */
[--C-:B------:R-:W-:Y:S02]  /*4e30*/  HADD2.F32 R84, -RZ, R159.reuse.H1_H1 ;  /* 0x3000009fff547230 */ /* 0x100fe40000004100 */
[----:B------:R-:W-:Y:S01]  /*4e40*/  FMUL.FTZ R94, R86, R160 ;  /* 0x000000a0565e7220 */ /* 0x000fe20000410000 */
[----:B------:R-:W-:-:S02]  /*4e50*/  HADD2.F32 R159, -RZ, R159.H0_H0 ;  /* 0x2000009fff9f7230 */ /* 0x000fc40000004100 */
[----:B------:R-:W-:Y:S01]  /*4e60*/  FMUL.FTZ R93, R85, R160 ;  /* 0x000000a0555d7220 */ /* 0x000fe20000410000 */
[--C-:B------:R-:W-:Y:S02]  /*4e70*/  HADD2.F32 R137, -RZ, R135.reuse.H1_H1 ;  /* 0x30000087ff897230 */ /* 0x100fe40000004100 */
[-C--:B------:R-:W-:Y:S01]  /*4e80*/  FFMA.FTZ R87, R87, R84.reuse, -R122 ;  /* 0x0000005457577223 */ /* 0x080fe2000001087a */
[----:B------:R-:W-:Y:S01]  /*4e90*/  FFMA.FTZ R92, R92, R84, R95 ;  /* 0x000000545c5c7223 */ /* 0x000fe2000001005f */
[-C--:B------:R-:W-:Y:S01]  /*4ea0*/  FFMA.FTZ R84, R85, R159.reuse, -R94 ;  /* 0x0000009f55547223 */ /* 0x080fe2000001085e */
[----:B------:R-:W-:Y:S01]  /*4eb0*/  FFMA.FTZ R85, R86, R159, R93 ;  /* 0x0000009f56557223 */ /* 0x000fe2000001005d */
[----:B------:R-:W-:Y:S01]  /*4ec0*/  F2FP.F16.E4M3.UNPACK_B R93, R43.H1 ;  /* 0x0000002bff5d723e */ /* 0x000fe200030006ff */
[----:B------:R-:W-:Y:S01]  /*4ed0*/  HADD2.F32 R135, -RZ, R135.H0_H0 ;  /* 0x20000087ff877230 */ /* 0x000fe20000004100 */
[----:B------:R-:W-:Y:S02]  /*4ee0*/  F2FP.SATFINITE.E4M3.F32.PACK_AB_MERGE_C R86, R134, R123, RZ ;  /* 0x0000007b8656723e */ /* 0x000fe400048070ff */
[----:B------:R-:W-:Y:S01]  /*4ef0*/  F2FP.SATFINITE.E4M3.F32.PACK_AB_MERGE_C R87, R92, R87, RZ ;  /* 0x000000575c57723e */ /* 0x000fe200048070ff */
[--C-:B------:R-:W-:Y:S01]  /*4f00*/  HADD2.F32 R94, -RZ, R93.reuse.H0_H0 ;  /* 0x2000005dff5e7230 */ /* 0x100fe20000004100 */
[----:B------:R-:W-:Y:S01]  /*4f10*/  F2FP.F16.E4M3.UNPACK_B R122, R82.H1 ;  /* 0x00000052ff7a723e */ /* 0x000fe200030006ff */
[----:B------:R-:W-:Y:S01]  /*4f20*/  HADD2.F32 R93, -RZ, R93.H1_H1 ;  /* 0x3000005dff5d7230 */ /* 0x000fe20000004100 */
[----:B------:R-:W-:-:S02]  /*4f30*/  F2FP.F16.E4M3.UNPACK_B R92, R42.H1 ;  /* 0x0000002aff5c723e */ /* 0x000fc400030006ff */
[----:B------:R-:W-:Y:S01]  /*4f40*/  F2FP.F16.E4M3.UNPACK_B R134, R83 ;  /* 0x00000053ff86723e */ /* 0x000fe200020006ff */
[----:B------:R-:W-:Y:S01]  /*4f50*/  HADD2.F32 R123, -RZ, R122.H1_H1 ;  /* 0x3000007aff7b7230 */ /* 0x000fe20000004100 */
[----:B------:R-:W-:Y:S01]  /*4f60*/  F2FP.F16.E4M3.UNPACK_B R95, R82 ;  /* 0x00000052ff5f723e */ /* 0x000fe200020006ff */
[----:B------:R-:W-:Y:S02]  /*4f70*/  HADD2.F32 R83, -RZ, R92.H1_H1 ;  /* 0x3000005cff537230 */ /* 0x000fe40000004100 */
[-C--:B------:R-:W-:Y:S01]  /*4f80*/  FMUL.FTZ R159, R93, R137.reuse ;  /* 0x000000895d9f7220 */ /* 0x080fe20000410000 */
[----:B------:R-:W-:Y:S02]  /*4f90*/  HADD2.F32 R136, -RZ, R134.H1_H1 ;  /* 0x30000086ff887230 */ /* 0x000fe40000004100 */
[C---:B------:R-:W-:Y:S01]  /*4fa0*/  FMUL.FTZ R160, R94.reuse, R137 ;  /* 0x000000895ea07220 */ /* 0x040fe20000410000 */
[----:B------:R-:W-:Y:S02]  /*4fb0*/  HADD2.F32 R92, -RZ, R92.H0_H0 ;  /* 0x2000005cff5c7230 */ /* 0x000fe40000004100 */
[----:B------:R-:W-:Y:S01]  /*4fc0*/  FFMA.FTZ R82, R94, R123, -R159 ;  /* 0x0000007b5e527223 */ /* 0x000fe2000001089f */
[----:B------:R-:W-:-:S02]  /*4fd0*/  HADD2.F32 R94, -RZ, R95.H1_H1 ;  /* 0x3000005fff5e7230 */ /* 0x000fc40000004100 */
[CC--:B------:R-:W-:Y:S01]  /*4fe0*/  FMUL.FTZ R137, R83.reuse, R136.reuse ;  /* 0x0000008853897220 */ /* 0x0c0fe20000410000 */
[----:B------:R-:W-:Y:S01]  /*4ff0*/  F2FP.F16.E4M3.UNPACK_B R43, R43 ;  /* 0x0000002bff2b723e */ /* 0x000fe200020006ff */
[C---:B------:R-:W-:Y:S01]  /*5000*/  FMUL.FTZ R136, R92.reuse, R136 ;  /* 0x000000885c887220 */ /* 0x040fe20000410000 */
[----:B------:R-:W-:Y:S01]  /*5010*/  F2FP.F16.E4M3.UNPACK_B R42, R42 ;  /* 0x0000002aff2a723e */ /* 0x000fe200020006ff */
[-C--:B------:R-:W-:Y:S01]  /*5020*/  FFMA.FTZ R137, R92, R94.reuse, -R137 ;  /* 0x0000005e5c897223 */ /* 0x080fe20000010889 */
[----:B------:R-:W-:Y:S02]  /*5030*/  HADD2.F32 R134, -RZ, R134.H0_H0 ;  /* 0x20000086ff867230 */ /* 0x000fe40000004100 */
[----:B------:R-:W-:Y:S01]  /*5040*/  FFMA.FTZ R136, R83, R94, R136 ;  /* 0x0000005e53887223 */ /* 0x000fe20000010088 */
[--C-:B------:R-:W-:Y:S02]  /*5050*/  HADD2.F32 R83, -RZ, R43.reuse.H0_H0 ;  /* 0x2000002bff537230 */ /* 0x100fe40000004100 */
[----:B------:R-:W-:Y:S01]  /*5060*/  FFMA.FTZ R123, R93, R123, R160 ;  /* 0x0000007b5d7b7223 */ /* 0x000fe200000100a0 */
[----:B------:R-:W-:Y:S01]  /*5070*/  HADD2.F32 R92, -RZ, R43.H1_H1 ;  /* 0x3000002bff5c7230 */ /* 0x000fe20000004100 */
[----:B------:R-:W-:Y:S01]  /*5080*/  F2FP.SATFINITE.E4M3.F32.PACK_AB_MERGE_C R41, R41, R40, R86 ;  /* 0x000000282929723e */ /* 0x000fe20004807056 */
[--C-:B------:R-:W-:Y:S01]  /*5090*/  HADD2.F32 R43, -RZ, R42.reuse.H0_H0 ;  /* 0x2000002aff2b7230 */ /* 0x100fe20000004100 */
[----:B------:R-:W-:Y:S01]  /*50a0*/  F2FP.SATFINITE.E4M3.F32.PACK_AB_MERGE_C R136, R136, R137, RZ ;  /* 0x000000898888723e */ /* 0x000fe200048070ff */
[----:B------:R-:W-:-:S02]  /*50b0*/  HADD2.F32 R42, -RZ, R42.H1_H1 ;  /* 0x3000002aff2a7230 */ /* 0x000fc40000004100 */
[-C--:B------:R-:W-:Y:S01]  /*50c0*/  FMUL.FTZ R160, R92, R135.reuse ;  /* 0x000000875ca07220 */ /* 0x080fe20000410000 */
[----:B------:R-:W-:Y:S02]  /*50d0*/  HADD2.F32 R122, -RZ, R122.H0_H0 ;  /* 0x2000007aff7a7230 */ /* 0x000fe40000004100 */
[----:B------:R-:W-:Y:S01]  /*50e0*/  FMUL.FTZ R135, R83, R135 ;  /* 0x0000008753877220 */ /* 0x000fe20000410000 */
[----:B------:R-:W-:Y:S02]  /*50f0*/  HADD2.F32 R95, -RZ, R95.H0_H0 ;  /* 0x2000005fff5f7230 */ /* 0x000fe40000004100 */
[-C--:B------:R-:W-:Y:S01]  /*5100*/  FMUL.FTZ R94, R42, R134.reuse ;  /* 0x000000862a5e7220 */ /* 0x080fe20000410000 */
[----:B------:R-:W-:Y:S01]  /*5110*/  FMUL.FTZ R93, R43, R134 ;  /* 0x000000862b5d7220 */ /* 0x000fe20000410000 */
[-C--:B------:R-:W-:Y:S01]  /*5120*/  FFMA.FTZ R160, R83, R122.reuse, -R160 ;  /* 0x0000007a53a07223 */ /* 0x080fe200000108a0 */
[----:B------:R-:W-:Y:S01]  /*5130*/  FFMA.FTZ R135, R92, R122, R135 ;  /* 0x0000007a5c877223 */ /* 0x000fe20000010087 */
[-C--:B------:R-:W-:Y:S01]  /*5140*/  FFMA.FTZ R94, R43, R95.reuse, -R94 ;  /* 0x0000005f2b5e7223 */ /* 0x080fe2000001085e */
[----:B------:R-:W-:Y:S01]  /*5150*/  FFMA.FTZ R93, R42, R95, R93 ;  /* 0x0000005f2a5d7223 */ /* 0x000fe2000001005d */
[----:B------:R-:W-:-:S02]  /*5160*/  F2FP.SATFINITE.E4M3.F32.PACK_AB_MERGE_C R82, R123, R82, RZ ;  /* 0x000000527b52723e */ /* 0x000fc400048070ff */
[----:B------:R-:W-:Y:S02]  /*5170*/  F2FP.SATFINITE.E4M3.F32.PACK_AB_MERGE_C R40, R85, R84, R87 ;  /* 0x000000545528723e */ /* 0x000fe40004807057 */
[----:B------:R-:W-:Y:S02]  /*5180*/  F2FP.SATFINITE.E4M3.F32.PACK_AB_MERGE_C R42, R93, R94, R136 ;  /* 0x0000005e5d2a723e */ /* 0x000fe40004807088 */
[----:B------:R-:W-:-:S07]  /*5190*/  F2FP.SATFINITE.E4M3.F32.PACK_AB_MERGE_C R43, R135, R160, R82 ;  /* 0x000000a0872b723e */ /* 0x000fce0004807052 */
.L_x_506:
[----:B------:R-:W-:Y:S05]  /*51a0*/  BSYNC B3 ;  /* 0x0000000000037941 */ /* 0x000fea0003800000 */
.L_x_505:
[----:B-1----:R0:W-:Y:S02]  /*51b0*/  STG.E.128 desc[UR54][R48.64+0x60], R40 ;  /* 0x0000602830007986 */ /* 0x0021e4000c101d36 */
.L_x_504:
[----:B------:R-:W-:Y:S05]  /*51c0*/  BSYNC B2 ;  /* 0x0000000000027941 */ /* 0x000fea0003800000 */
.L_x_503:
[----:B------:R-:W-:Y:S01]  /*51d0*/  ISETP.NE.AND P2, PT, R38, RZ, PT ;  /* 0x000000ff2600720c */ /* 0x000fe20003f45270 */
[----:B------:R-:W-:-:S12]  /*51e0*/  BSSY B2, `(.L_x_507) ;  /* 0x0000070000027945 */ /* 0x000fd80003800000 */
[----:B------:R-:W-:Y:S05]  /*51f0*/  @!P2 BRA `(.L_x_508) ;  /* 0x0000000400b8a947 */ /* 0x000fea0003800000 */
[----:B012-4-:R0:W1:Y:S01]  /*5200*/  LDS.128 R40, [R47+0x1f400] ;  /* 0x01f400002f287984 */ /* 0x0170620000000c00 */
[----:B------:R-:W-:Y:S01]  /*5210*/  ISETP.GE.AND P2, PT, R172, R131, PT ;  /* 0x00000083ac00720c */ /* 0x000fe20003f46270 */
[----:B------:R-:W-:-:S12]  /*5220*/  BSSY B3, `(.L_x_509) ;  /* 0x000006a000037945 */ /* 0x000fd80003800000 */
[----:B0-----:R-:W-:Y:S05]  /*5230*/  @P2 BRA `(.L_x_510) ;  /* 0x0000000400a02947 */ /* 0x001fea0003800000 */
[--C-:B------:R-:W-:Y:S02]  /*5240*/  SHF.R.U32.HI R86, RZ, 0x10, R79.reuse ;  /* 0x00000010ff567819 */ /* 0x100fe4000001164f */
[----:B------:R-:W-:Y:S02]  /*5250*/  SHF.R.U32.HI R78, RZ, 0x8, R79 ;  /* 0x00000008ff4e7819 */ /* 0x000fe4000001164f */
[----:B------:R-:W-:Y:S02]  /*5260*/  LOP3.LUT R83, R79, 0xff0000ff, RZ, 0xc0, !PT ;  /* 0xff0000ff4f537812 */ /* 0x000fe400078ec0ff */
[--C-:B------:R-:W-:Y:S01]  /*5270*/  SHF.R.U32.HI R79, RZ, 0x8, R81.reuse ;  /* 0x00000008ff4f7819 */ /* 0x100fe20000011651 */
[----:B------:R-:W-:Y:S01]  /*5280*/  IMAD.SHL.U32 R78, R78, 0x100, RZ ;  /* 0x000001004e4e7824 */ /* 0x000fe200078e00ff */
[----:B------:R-:W-:Y:S02]  /*5290*/  SHF.R.U32.HI R85, RZ, 0x10, R81 ;  /* 0x00000010ff557819 */ /* 0x000fe40000011651 */
[----:B------:R-:W-:Y:S01]  /*52a0*/  LOP3.LUT R82, R81, 0xff0000ff, RZ, 0xc0, !PT ;  /* 0xff0000ff51527812 */ /* 0x000fe200078ec0ff */
[----:B------:R-:W-:Y:S01]  /*52b0*/  IMAD.SHL.U32 R81, R79, 0x100, RZ ;  /* 0x000001004f517824 */ /* 0x000fe200078e00ff */
[----:B-1----:R-:W-:Y:S01]  /*52c0*/  MOV R80, R40 ;  /* 0x0000002800507202 */ /* 0x002fe20000000f00 */
[----:B------:R-:W-:Y:S01]  /*52d0*/  IMAD.MOV.U32 R79, RZ, RZ, R41 ;  /* 0x000000ffff4f7224 */ /* 0x000fe200078e0029 */
[----:B------:R-:W-:Y:S01]  /*52e0*/  LOP3.LUT R78, R83, 0xff00, R78, 0xf8, !PT ;  /* 0x0000ff00534e7812 */ /* 0x000fe200078ef84e */
[----:B------:R-:W-:Y:S01]  /*52f0*/  IMAD.U32 R41, R86, 0x10000, RZ ;  /* 0x0001000056297824 */ /* 0x000fe200078e00ff */
[----:B------:R-:W-:Y:S01]  /*5300*/  LOP3.LUT R84, R82, 0xff00, R81, 0xf8, !PT ;  /* 0x0000ff0052547812 */ /* 0x000fe200078ef851 */
[----:B------:R-:W-:Y:S01]  /*5310*/  IMAD.U32 R81, R85, 0x10000, RZ ;  /* 0x0001000055517824 */ /* 0x000fe200078e00ff */
[----:B------:R-:W-:-:S02]  /*5320*/  F2FP.F16.E4M3.UNPACK_B R82, R155.H1 ;  /* 0x0000009bff52723e */ /* 0x000fc400030006ff */
        /* <DEDUP_REMOVED lines=8> */
[----:B------:R-:W-:Y:S02]  /*53b0*/  HADD2.F32 R87, -RZ, R82.H1_H1 ;  /* 0x30000052ff577230 */ /* 0x000fe40000004100 */
[----:B------:R-:W-:Y:S01]  /*53c0*/  FMUL.FTZ R93, R81, R86 ;  /* 0x00000056515d7220 */ /* 0x000fe20000410000 */
[----:B------:R-:W-:-:S02]  /*53d0*/  HADD2.F32 R85, -RZ, R84.H0_H0 ;  /* 0x20000054ff557230 */ /* 0x000fc40000004100 */
        /* <DEDUP_REMOVED lines=16> */
[----:B------:R-:W-:Y:S01]  /*54e0*/  HADD2.F32 R83, -RZ, R81.H0_H0 ;  /* 0x20000051ff537230 */ /* 0x000fe20000004100 */
[----:B------:R-:W-:Y:S01]  /*54f0*/  F2FP.F16.E4M3.UNPACK_B R95, R78.H1 ;  /* 0x0000004eff5f723e */ /* 0x000fe200030006ff */
[--C-:B------:R-:W-:Y:S02]  /*5500*/  HADD2.F32 R81, -RZ, R80.reuse.H0_H0 ;  /* 0x20000050ff517230 */ /* 0x100fe40000004100 */
[----:B------:R-:W-:Y:S01]  /*5510*/  FMUL.FTZ R92, R84, R85 ;  /* 0x00000055545c7220 */ /* 0x000fe20000410000 */
[----:B------:R-:W-:-:S02]  /*5520*/  HADD2.F32 R82, -RZ, R80.H1_H1 ;  /* 0x30000050ff527230 */ /* 0x000fc40000004100 */
[----:B------:R-:W-:Y:S01]  /*5530*/  FMUL.FTZ R85, R83, R85 ;  /* 0x0000005553557220 */ /* 0x000fe20000410000 */
[----:B------:R-:W-:Y:S01]  /*5540*/  HADD2.F32 R155, -RZ, R155.H0_H0 ;  /* 0x2000009bff9b7230 */ /* 0x000fe20000004100 */
[----:B------:R-:W-:Y:S01]  /*5550*/  F2FP.F16.E4M3.UNPACK_B R87, R41 ;  /* 0x00000029ff57723e */ /* 0x000fe200020006ff */
[--C-:B------:R-:W-:Y:S02]  /*5560*/  HADD2.F32 R80, -RZ, R151.reuse.H1_H1 ;  /* 0x30000097ff507230 */ /* 0x100fe40000004100 */
[----:B------:R-:W-:Y:S02]  /*5570*/  HADD2.F32 R151, -RZ, R151.H0_H0 ;  /* 0x20000097ff977230 */ /* 0x000fe40000004100 */
[-C--:B------:R-:W-:Y:S01]  /*5580*/  FMUL.FTZ R86, R82, R155.reuse ;  /* 0x0000009b52567220 */ /* 0x080fe20000410000 */
[----:B------:R-:W-:Y:S01]  /*5590*/  FMUL.FTZ R155, R81, R155 ;  /* 0x0000009b519b7220 */ /* 0x000fe20000410000 */
[-C--:B------:R-:W-:Y:S01]  /*55a0*/  FFMA.FTZ R84, R84, R80.reuse, R85 ;  /* 0x0000005054547223 */ /* 0x080fe20000010055 */
[----:B------:R-:W-:Y:S01]  /*55b0*/  FFMA.FTZ R83, R83, R80, -R92 ;  /* 0x0000005053537223 */ /* 0x000fe2000001085c */
[----:B------:R-:W-:Y:S01]  /*55c0*/  F2FP.F16.E4M3.UNPACK_B R85, R43.H1 ;  /* 0x0000002bff55723e */ /* 0x000fe200030006ff */
[-C--:B------:R-:W-:Y:S01]  /*55d0*/  FFMA.FTZ R80, R81, R151.reuse, -R86 ;  /* 0x0000009751507223 */ /* 0x080fe20000010856 */
[----:B------:R-:W-:Y:S01]  /*55e0*/  FFMA.FTZ R81, R82, R151, R155 ;  /* 0x0000009752517223 */ /* 0x000fe2000001009b */
[----:B------:R-:W-:Y:S01]  /*55f0*/  F2FP.SATFINITE.E4M3.F32.PACK_AB_MERGE_C R82, R94, R93, RZ ;  /* 0x0000005d5e52723e */ /* 0x000fe200048070ff */
[----:B------:R-:W-:Y:S01]  /*5600*/  HADD2.F32 R122, -RZ, R95.H1_H1 ;  /* 0x3000005fff7a7230 */ /* 0x000fe20000004100 */
[----:B------:R-:W-:Y:S01]  /*5610*/  F2FP.SATFINITE.E4M3.F32.PACK_AB_MERGE_C R83, R84, R83, RZ ;  /* 0x000000535453723e */ /* 0x000fe200048070ff */
[--C-:B------:R-:W-:Y:S01]  /*5620*/  HADD2.F32 R86, -RZ, R85.reuse.H0_H0 ;  /* 0x20000055ff567230 */ /* 0x100fe20000004100 */
[----:B------:R-:W-:Y:S01]  /*5630*/  F2FP.F16.E4M3.UNPACK_B R92, R41.H1 ;  /* 0x00000029ff5c723e */ /* 0x000fe200030006ff */
[----:B------:R-:W-:Y:S01]  /*5640*/  HADD2.F32 R85, -RZ, R85.H1_H1 ;  /* 0x30000055ff557230 */ /* 0x000fe20000004100 */
[----:B------:R-:W-:Y:S01]  /*5650*/  F2FP.F16.E4M3.UNPACK_B R84, R42.H1 ;  /* 0x0000002aff54723e */ /* 0x000fe200030006ff */
[----:B------:R-:W-:Y:S01]  /*5660*/  HADD2.F32 R95, -RZ, R95.H0_H0 ;  /* 0x2000005fff5f7230 */ /* 0x000fe20000004100 */
[----:B------:R-:W-:Y:S01]  /*5670*/  F2FP.F16.E4M3.UNPACK_B R94, R78 ;  /* 0x0000004eff5e723e */ /* 0x000fe200020006ff */
[----:B------:R-:W-:-:S02]  /*5680*/  HADD2.F32 R93, -RZ, R92.H1_H1 ;  /* 0x3000005cff5d7230 */ /* 0x000fc40000004100 */
[----:B------:R-:W-:Y:S01]  /*5690*/  FMUL.FTZ R41, R85, R122 ;  /* 0x0000007a55297220 */ /* 0x000fe20000410000 */
[----:B------:R-:W-:Y:S01]  /*56a0*/  HADD2.F32 R78, -RZ, R84.H1_H1 ;  /* 0x30000054ff4e7230 */ /* 0x000fe20000004100 */
[----:B------:R-:W-:Y:S01]  /*56b0*/  F2FP.F16.E4M3.UNPACK_B R43, R43 ;  /* 0x0000002bff2b723e */ /* 0x000fe200020006ff */
[----:B------:R-:W-:Y:S02]  /*56c0*/  HADD2.F32 R123, -RZ, R94.H1_H1 ;  /* 0x3000005eff7b7230 */ /* 0x000fe40000004100 */
[----:B------:R-:W-:Y:S01]  /*56d0*/  FFMA.FTZ R134, R86, R93, -R41 ;  /* 0x0000005d56867223 */ /* 0x000fe20000010829 */
[----:B------:R-:W-:Y:S01]  /*56e0*/  HADD2.F32 R84, -RZ, R84.H0_H0 ;  /* 0x20000054ff547230 */ /* 0x000fe20000004100 */
[----:B------:R-:W-:Y:S01]  /*56f0*/  F2FP.F16.E4M3.UNPACK_B R42, R42 ;  /* 0x0000002aff2a723e */ /* 0x000fe200020006ff */
[----:B------:R-:W-:Y:S02]  /*5700*/  HADD2.F32 R41, -RZ, R87.H1_H1 ;  /* 0x30000057ff297230 */ /* 0x000fe40000004100 */
[-C--:B------:R-:W-:Y:S01]  /*5710*/  FMUL.FTZ R135, R78, R123.reuse ;  /* 0x0000007b4e877220 */ /* 0x080fe20000410000 */
[----:B------:R-:W-:Y:S01]  /*5720*/  FMUL.FTZ R122, R86, R122 ;  /* 0x0000007a567a7220 */ /* 0x000fe20000410000 */
[----:B------:R-:W-:Y:S01]  /*5730*/  FMUL.FTZ R123, R84, R123 ;  /* 0x0000007b547b7220 */ /* 0x000fe20000410000 */
[----:B------:R-:W-:-:S02]  /*5740*/  HADD2.F32 R94, -RZ, R94.H0_H0 ;  /* 0x2000005eff5e7230 */ /* 0x000fc40000004100 */
[----:B------:R-:W-:Y:S01]  /*5750*/  FFMA.FTZ R135, R84, R41, -R135 ;  /* 0x0000002954877223 */ /* 0x000fe20000010887 */
[----:B------:R-:W-:Y:S01]  /*5760*/  FFMA.FTZ R137, R85, R93, R122 ;  /* 0x0000005d55897223 */ /* 0x000fe2000001007a */
[----:B------:R-:W-:Y:S01]  /*5770*/  FFMA.FTZ R86, R78, R41, R123 ;  /* 0x000000294e567223 */ /* 0x000fe2000001007b */
[--C-:B------:R-:W-:Y:S02]  /*5780*/  HADD2.F32 R78, -RZ, R43.reuse.H0_H0 ;  /* 0x2000002bff4e7230 */ /* 0x100fe40000004100 */
[--C-:B------:R-:W-:Y:S01]  /*5790*/  HADD2.F32 R41, -RZ, R42.reuse.H0_H0 ;  /* 0x2000002aff297230 */ /* 0x100fe20000004100 */
[----:B------:R-:W-:Y:S01]  /*57a0*/  F2FP.SATFINITE.E4M3.F32.PACK_AB_MERGE_C R134, R137, R134, RZ ;  /* 0x000000868986723e */ /* 0x000fe200048070ff */
[----:B------:R-:W-:Y:S02]  /*57b0*/  HADD2.F32 R43, -RZ, R43.H1_H1 ;  /* 0x3000002bff2b7230 */ /* 0x000fe40000004100 */
[----:B------:R-:W-:Y:S01]  /*57c0*/  FMUL.FTZ R122, R78, R95 ;  /* 0x0000005f4e7a7220 */ /* 0x000fe20000410000 */
[----:B------:R-:W-:-:S02]  /*57d0*/  HADD2.F32 R42, -RZ, R42.H1_H1 ;  /* 0x3000002aff2a7230 */ /* 0x000fc40000004100 */
[-C--:B------:R-:W-:Y:S01]  /*57e0*/  FMUL.FTZ R85, R41, R94.reuse ;  /* 0x0000005e29557220 */ /* 0x080fe20000410000 */
[----:B------:R-:W-:Y:S02]  /*57f0*/  HADD2.F32 R92, -RZ, R92.H0_H0 ;  /* 0x2000005cff5c7230 */ /* 0x000fe40000004100 */
[C---:B------:R-:W-:Y:S01]  /*5800*/  FMUL.FTZ R93, R43.reuse, R95 ;  /* 0x0000005f2b5d7220 */ /* 0x040fe20000410000 */
[----:B------:R-:W-:Y:S02]  /*5810*/  HADD2.F32 R87, -RZ, R87.H0_H0 ;  /* 0x20000057ff577230 */ /* 0x000fe40000004100 */
[----:B------:R-:W-:Y:S01]  /*5820*/  FMUL.FTZ R84, R42, R94 ;  /* 0x0000005e2a547220 */ /* 0x000fe20000410000 */
[----:B------:R-:W-:Y:S01]  /*5830*/  F2FP.SATFINITE.E4M3.F32.PACK_AB_MERGE_C R86, R86, R135, RZ ;  /* 0x000000875656723e */ /* 0x000fe200048070ff */
[-C--:B------:R-:W-:Y:S01]  /*5840*/  FFMA.FTZ R93, R78, R92.reuse, -R93 ;  /* 0x0000005c4e5d7223 */ /* 0x080fe2000001085d */
[----:B------:R-:W-:Y:S01]  /*5850*/  FFMA.FTZ R122, R43, R92, R122 ;  /* 0x0000005c2b7a7223 */ /* 0x000fe2000001007a */
[-C--:B------:R-:W-:Y:S01]  /*5860*/  FFMA.FTZ R84, R41, R87.reuse, -R84 ;  /* 0x0000005729547223 */ /* 0x080fe20000010854 */
[----:B------:R-:W-:Y:S01]  /*5870*/  FFMA.FTZ R85, R42, R87, R85 ;  /* 0x000000572a557223 */ /* 0x000fe20000010055 */
[----:B------:R-:W-:-:S02]  /*5880*/  F2FP.SATFINITE.E4M3.F32.PACK_AB_MERGE_C R41, R79, R40, R82 ;  /* 0x000000284f29723e */ /* 0x000fc40004807052 */
[----:B------:R-:W-:Y:S02]  /*5890*/  F2FP.SATFINITE.E4M3.F32.PACK_AB_MERGE_C R40, R81, R80, R83 ;  /* 0x000000505128723e */ /* 0x000fe40004807053 */
[----:B------:R-:W-:Y:S02]  /*58a0*/  F2FP.SATFINITE.E4M3.F32.PACK_AB_MERGE_C R42, R85, R84, R86 ;  /* 0x00000054552a723e */ /* 0x000fe40004807056 */
[----:B------:R-:W-:-:S07]  /*58b0*/  F2FP.SATFINITE.E4M3.F32.PACK_AB_MERGE_C R43, R122, R93, R134 ;  /* 0x0000005d7a2b723e */ /* 0x000fce0004807086 */
.L_x_510:
[----:B------:R-:W-:Y:S05]  /*58c0*/  BSYNC B3 ;  /* 0x0000000000037941 */ /* 0x000fea0003800000 */
.L_x_509:
[----:B-1----:R0:W-:Y:S02]  /*58d0*/  STG.E.128 desc[UR54][R48.64+0x80], R40 ;  /* 0x0000802830007986 */ /* 0x0021e4000c101d36 */
.L_x_508:
[----:B------:R-:W-:Y:S05]  /*58e0*/  BSYNC B2 ;  /* 0x0000000000027941 */ /* 0x000fea0003800000 */
.L_x_507:
[----:B------:R-:W-:-:S13]  /*58f0*/  ISETP.NE.AND P2, PT, R39, RZ, PT ;  /* 0x000000ff2700720c */ /* 0x000fda0003f45270 */
[----:B------:R-:W-:Y:S05]  /*5900*/  @!P2 BRA `(.L_x_490) ;  /* 0x0000000400b4a947 */ /* 0x000fea0003800000 */
[----:B012-4-:R0:W1:Y:S01]  /*5910*/  LDS.128 R40, [R46+0x1f400] ;  /* 0x01f400002e287984 */ /* 0x0170620000000c00 */
[----:B------:R-:W-:Y:S01]  /*5920*/  ISETP.GE.AND P2, PT, R174, R131, PT ;  /* 0x00000083ae00720c */ /* 0x000fe20003f46270 */
[----:B------:R-:W-:-:S12]  /*5930*/  BSSY B2, `(.L_x_511) ;  /* 0x0000069000027945 */ /* 0x000fd80003800000 */
[----:B0-----:R-:W-:Y:S05]  /*5940*/  @P2 BRA `(.L_x_512) ;  /* 0x00000004009c2947 */ /* 0x001fea0003800000 */
[--C-:B------:R-:W-:Y:S02]  /*5950*/  SHF.R.U32.HI R81, RZ, 0x8, R75.reuse ;  /* 0x00000008ff517819 */ /* 0x100fe4000001164b */
[----:B------:R-:W-:Y:S02]  /*5960*/  LOP3.LUT R74, R75, 0xff0000ff, RZ, 0xc0, !PT ;  /* 0xff0000ff4b4a7812 */ /* 0x000fe400078ec0ff */
[----:B------:R-:W-:Y:S01]  /*5970*/  SHF.R.U32.HI R79, RZ, 0x10, R75 ;  /* 0x00000010ff4f7819 */ /* 0x000fe2000001164b */
[----:B------:R-:W-:Y:S01]  /*5980*/  IMAD.SHL.U32 R75, R81, 0x100, RZ ;  /* 0x00000100514b7824 */ /* 0x000fe200078e00ff */
[--C-:B------:R-:W-:Y:S02]  /*5990*/  SHF.R.U32.HI R76, RZ, 0x8, R77.reuse ;  /* 0x00000008ff4c7819 */ /* 0x100fe4000001164d */
[----:B------:R-:W-:Y:S02]  /*59a0*/  LOP3.LUT R78, R77, 0xff0000ff, RZ, 0xc0, !PT ;  /* 0xff0000ff4d4e7812 */ /* 0x000fe400078ec0ff */
[----:B------:R-:W-:-:S02]  /*59b0*/  SHF.R.U32.HI R80, RZ, 0x10, R77 ;  /* 0x00000010ff507819 */ /* 0x000fc4000001164d */
[----:B------:R-:W-:Y:S01]  /*59c0*/  SHF.L.U32 R77, R76, 0x8, RZ ;  /* 0x000000084c4d7819 */ /* 0x000fe200000006ff */
[----:B-1----:R-:W-:Y:S01]  /*59d0*/  IMAD.MOV.U32 R76, RZ, RZ, R40 ;  /* 0x000000ffff4c7224 */ /* 0x002fe200078e0028 */
[----:B------:R-:W-:Y:S01]  /*59e0*/  LOP3.LUT R74, R74, 0xff00, R75, 0xf8, !PT ;  /* 0x0000ff004a4a7812 */ /* 0x000fe200078ef84b */
[----:B------:R-:W-:Y:S01]  /*59f0*/  IMAD.U32 R75, R79, 0x10000, RZ ;  /* 0x000100004f4b7824 */ /* 0x000fe200078e00ff */
[----:B------:R-:W-:Y:S01]  /*5a00*/  LOP3.LUT R77, R78, 0xff00, R77, 0xf8, !PT ;  /* 0x0000ff004e4d7812 */ /* 0x000fe200078ef84d */
[----:B------:R-:W-:Y:S01]  /*5a10*/  IMAD.U32 R80, R80, 0x10000, RZ ;  /* 0x0001000050507824 */ /* 0x000fe200078e00ff */
[----:B------:R-:W-:Y:S02]  /*5a20*/  F2FP.F16.E4M3.UNPACK_B R78, R154.H1 ;  /* 0x0000009aff4e723e */ /* 0x000fe400030006ff */
[-C--:B------:R-:W-:Y:S02]  /*5a30*/  F2FP.F16.E4M3.UNPACK_B R40, R41.reuse ;  /* 0x00000029ff28723e */ /* 0x080fe400020006ff */
        /* <DEDUP_REMOVED lines=25> */
[----:B------:R-:W-:-:S02]  /*5bd0*/  HADD2.F32 R79, -RZ, R77.H0_H0 ;  /* 0x2000004dff4f7230 */ /* 0x000fc40000004100 */
[----:B------:R-:W-:Y:S02]  /*5be0*/  HADD2.F32 R80, -RZ, R77.H1_H1 ;  /* 0x3000004dff507230 */ /* 0x000fe40000004100 */
[----:B------:R-:W-:Y:S02]  /*5bf0*/  HADD2.F32 R154, -RZ, R154.H0_H0 ;  /* 0x2000009aff9a7230 */ /* 0x000fe40000004100 */
[-C--:B------:R-:W-:Y:S01]  /*5c00*/  FMUL.FTZ R83, R79, R81.reuse ;  /* 0x000000514f537220 */ /* 0x080fe20000410000 */
[--C-:B------:R-:W-:Y:S02]  /*5c10*/  HADD2.F32 R78, -RZ, R76.reuse.H1_H1 ;  /* 0x3000004cff4e7230 */ /* 0x100fe40000004100 */
[----:B------:R-:W-:Y:S01]  /*5c20*/  FMUL.FTZ R84, R80, R81 ;  /* 0x0000005150547220 */ /* 0x000fe20000410000 */
[----:B------:R-:W-:Y:S02]  /*5c30*/  HADD2.F32 R77, -RZ, R76.H0_H0 ;  /* 0x2000004cff4d7230 */ /* 0x000fe40000004100 */
[----:B------:R-:W-:-:S02]  /*5c40*/  HADD2.F32 R76, -RZ, R148.H1_H1 ;  /* 0x30000094ff4c7230 */ /* 0x000fc40000004100 */
[-C--:B------:R-:W-:Y:S01]  /*5c50*/  FMUL.FTZ R82, R78, R154.reuse ;  /* 0x0000009a4e527220 */ /* 0x080fe20000410000 */
[----:B------:R-:W-:Y:S02]  /*5c60*/  HADD2.F32 R148, -RZ, R148.H0_H0 ;  /* 0x20000094ff947230 */ /* 0x000fe40000004100 */
[----:B------:R-:W-:Y:S01]  /*5c70*/  FMUL.FTZ R81, R77, R154 ;  /* 0x0000009a4d517220 */ /* 0x000fe20000410000 */
[-C--:B------:R-:W-:Y:S01]  /*5c80*/  FFMA.FTZ R84, R79, R76.reuse, -R84 ;  /* 0x0000004c4f547223 */ /* 0x080fe20000010854 */
[----:B------:R-:W-:Y:S01]  /*5c90*/  FFMA.FTZ R83, R80, R76, R83 ;  /* 0x0000004c50537223 */ /* 0x000fe20000010053 */
[-C--:B------:R-:W-:Y:S01]  /*5ca0*/  FFMA.FTZ R76, R77, R148.reuse, -R82 ;  /* 0x000000944d4c7223 */ /* 0x080fe20000010852 */
[----:B------:R-:W-:Y:S01]  /*5cb0*/  FFMA.FTZ R77, R78, R148, R81 ;  /* 0x000000944e4d7223 */ /* 0x000fe20000010051 */
[----:B------:R-:W-:Y:S02]  /*5cc0*/  F2FP.F16.E4M3.UNPACK_B R80, R43.H1 ;  /* 0x0000002bff50723e */ /* 0x000fe400030006ff */
[----:B------:R-:W-:-:S02]  /*5cd0*/  F2FP.SATFINITE.E4M3.F32.PACK_AB_MERGE_C R78, R86, R85, RZ ;  /* 0x00000055564e723e */ /* 0x000fc400048070ff */
[-C--:B------:R-:W-:Y:S01]  /*5ce0*/  F2FP.F16.E4M3.UNPACK_B R86, R75.reuse.H1 ;  /* 0x0000004bff56723e */ /* 0x080fe200030006ff */
[--C-:B------:R-:W-:Y:S01]  /*5cf0*/  HADD2.F32 R81, -RZ, R80.reuse.H0_H0 ;  /* 0x20000050ff517230 */ /* 0x100fe20000004100 */
[----:B------:R-:W-:Y:S01]  /*5d00*/  F2FP.SATFINITE.E4M3.F32.PACK_AB_MERGE_C R95, R83, R84, RZ ;  /* 0x00000054535f723e */ /* 0x000fe200048070ff */
[----:B------:R-:W-:Y:S01]  /*5d10*/  HADD2.F32 R80, -RZ, R80.H1_H1 ;  /* 0x30000050ff507230 */ /* 0x000fe20000004100 */
[----:B------:R-:W-:Y:S01]  /*5d20*/  F2FP.F16.E4M3.UNPACK_B R83, R74.H1 ;  /* 0x0000004aff53723e */ /* 0x000fe200030006ff */
[--C-:B------:R-:W-:Y:S01]  /*5d30*/  HADD2.F32 R87, -RZ, R86.reuse.H1_H1 ;  /* 0x30000056ff577230 */ /* 0x100fe20000004100 */
[----:B------:R-:W-:Y:S01]  /*5d40*/  F2FP.F16.E4M3.UNPACK_B R79, R42.H1 ;  /* 0x0000002aff4f723e */ /* 0x000fe200030006ff */
[----:B------:R-:W-:Y:S01]  /*5d50*/  HADD2.F32 R86, -RZ, R86.H0_H0 ;  /* 0x20000056ff567230 */ /* 0x000fe20000004100 */
[----:B------:R-:W-:Y:S01]  /*5d60*/  F2FP.F16.E4M3.UNPACK_B R85, R75 ;  /* 0x0000004bff55723e */ /* 0x000fe200020006ff */
[----:B------:R-:W-:Y:S01]  /*5d70*/  HADD2.F32 R84, -RZ, R83.H1_H1 ;  /* 0x30000053ff547230 */ /* 0x000fe20000004100 */
[----:B------:R-:W-:Y:S01]  /*5d80*/  F2FP.F16.E4M3.UNPACK_B R82, R74 ;  /* 0x0000004aff52723e */ /* 0x000fe200020006ff */
[----:B------:R-:W-:Y:S01]  /*5d90*/  FMUL.FTZ R74, R80, R87 ;  /* 0x00000057504a7220 */ /* 0x000fe20000410000 */
[----:B------:R-:W-:-:S02]  /*5da0*/  HADD2.F32 R75, -RZ, R79.H1_H1 ;  /* 0x3000004fff4b7230 */ /* 0x000fc40000004100 */
[C---:B------:R-:W-:Y:S01]  /*5db0*/  FMUL.FTZ R93, R81.reuse, R87 ;  /* 0x00000057515d7220 */ /* 0x040fe20000410000 */
[----:B------:R-:W-:Y:S02]  /*5dc0*/  HADD2.F32 R92, -RZ, R85.H1_H1 ;  /* 0x30000055ff5c7230 */ /* 0x000fe40000004100 */
[----:B------:R-:W-:Y:S01]  /*5dd0*/  FFMA.FTZ R87, R81, R84, -R74 ;  /* 0x0000005451577223 */ /* 0x000fe2000001084a */
[----:B------:R-:W-:Y:S01]  /*5de0*/  HADD2.F32 R79, -RZ, R79.H0_H0 ;  /* 0x2000004fff4f7230 */ /* 0x000fe20000004100 */
[----:B------:R-:W-:Y:S01]  /*5df0*/  F2FP.F16.E4M3.UNPACK_B R43, R43 ;  /* 0x0000002bff2b723e */ /* 0x000fe200020006ff */
[----:B------:R-:W-:Y:S02]  /*5e00*/  HADD2.F32 R74, -RZ, R82.H1_H1 ;  /* 0x30000052ff4a7230 */ /* 0x000fe40000004100 */
[----:B------:R-:W-:Y:S01]  /*5e10*/  FMUL.FTZ R94, R75, R92 ;  /* 0x0000005c4b5e7220 */ /* 0x000fe20000410000 */
[----:B------:R-:W-:Y:S01]  /*5e20*/  F2FP.F16.E4M3.UNPACK_B R42, R42 ;  /* 0x0000002aff2a723e */ /* 0x000fe200020006ff */
[----:B------:R-:W-:Y:S01]  /*5e30*/  FMUL.FTZ R92, R79, R92 ;  /* 0x0000005c4f5c7220 */ /* 0x000fe20000410000 */
[----:B------:R-:W-:-:S02]  /*5e40*/  HADD2.F32 R85, -RZ, R85.H0_H0 ;  /* 0x20000055ff557230 */ /* 0x000fc40000004100 */
[----:B------:R-:W-:Y:S01]  /*5e50*/  FFMA.FTZ R94, R79, R74, -R94 ;  /* 0x0000004a4f5e7223 */ /* 0x000fe2000001085e */
[----:B------:R-:W-:Y:S01]  /*5e60*/  FFMA.FTZ R84, R80, R84, R93 ;  /* 0x0000005450547223 */ /* 0x000fe2000001005d */
[----:B------:R-:W-:Y:S01]  /*5e70*/  FFMA.FTZ R79, R75, R74, R92 ;  /* 0x0000004a4b4f7223 */ /* 0x000fe2000001005c */
[--C-:B------:R-:W-:Y:S01]  /*5e80*/  HADD2.F32 R74, -RZ, R43.reuse.H0_H0 ;  /* 0x2000002bff4a7230 */ /* 0x100fe20000004100 */
[----:B------:R-:W-:Y:S01]  /*5e90*/  F2FP.SATFINITE.E4M3.F32.PACK_AB_MERGE_C R41, R41, R40, R78 ;  /* 0x000000282929723e */ /* 0x000fe2000480704e */
[----:B------:R-:W-:Y:S01]  /*5ea0*/  HADD2.F32 R75, -RZ, R43.H1_H1 ;  /* 0x3000002bff4b7230 */ /* 0x000fe20000004100 */
[----:B------:R-:W-:Y:S01]  /*5eb0*/  F2FP.SATFINITE.E4M3.F32.PACK_AB_MERGE_C R84, R84, R87, RZ ;  /* 0x000000575454723e */ /* 0x000fe200048070ff */
[--C-:B------:R-:W-:Y:S01]  /*5ec0*/  HADD2.F32 R43, -RZ, R42.reuse.H0_H0 ;  /* 0x2000002aff2b7230 */ /* 0x100fe20000004100 */
[----:B------:R-:W-:Y:S01]  /*5ed0*/  F2FP.SATFINITE.E4M3.F32.PACK_AB_MERGE_C R79, R79, R94, RZ ;  /* 0x0000005e4f4f723e */ /* 0x000fe200048070ff */
[----:B------:R-:W-:Y:S02]  /*5ee0*/  HADD2.F32 R42, -RZ, R42.H1_H1 ;  /* 0x3000002aff2a7230 */ /* 0x000fe40000004100 */
[----:B------:R-:W-:Y:S01]  /*5ef0*/  FMUL.FTZ R81, R75, R86 ;  /* 0x000000564b517220 */ /* 0x000fe20000410000 */
[----:B------:R-:W-:-:S02]  /*5f00*/  HADD2.F32 R83, -RZ, R83.H0_H0 ;  /* 0x20000053ff537230 */ /* 0x000fc40000004100 */
        /* <DEDUP_REMOVED lines=8> */
[----:B------:R-:W-:Y:S02]  /*5f90*/  F2FP.SATFINITE.E4M3.F32.PACK_AB_MERGE_C R40, R77, R76, R95 ;  /* 0x0000004c4d28723e */ /* 0x000fe4000480705f */
[----:B------:R-:W-:-:S02]  /*5fa0*/  F2FP.SATFINITE.E4M3.F32.PACK_AB_MERGE_C R43, R86, R81, R84 ;  /* 0x00000051562b723e */ /* 0x000fc40004807054 */
[----:B------:R-:W-:-:S07]  /*5fb0*/  F2FP.SATFINITE.E4M3.F32.PACK_AB_MERGE_C R42, R85, R80, R79 ;  /* 0x00000050552a723e */ /* 0x000fce000480704f */
.L_x_512:
[----:B------:R-:W-:Y:S05]  /*5fc0*/  BSYNC B2 ;  /* 0x0000000000027941 */ /* 0x000fea0003800000 */
.L_x_511:
[----:B-1----:R0:W-:Y:S02]  /*5fd0*/  STG.E.128 desc[UR54][R48.64+0xa0], R40 ;  /* 0x0000a02830007986 */ /* 0x0021e4000c101d36 */
.L_x_490:
[----:B------:R-:W-:Y:S05]  /*5fe0*/  BSYNC B1 ;  /* 0x0000000000017941 */ /* 0x000fea0003800000 */
.L_x_489:
[----:B------:R-:W-:Y:S05]  /*5ff0*/  @P4 BRA `(.L_x_513) ;  /* 0x0000009400044947 */ /* 0x000fea0003800000 */
[----:B------:R-:W-:Y:S01]  /*6000*/  ISETP.NE.AND P2, PT, R34, RZ, PT ;  /* 0x000000ff2200720c */ /* 0x000fe20003f45270 */
[----:B------:R-:W-:-:S12]  /*6010*/  BSSY B1, `(.L_x_514) ;  /* 0x000006f000017945 */ /* 0x000fd80003800000 */
[----:B------:R-:W-:Y:S05]  /*6020*/  @!P2 BRA `(.L_x_515) ;  /* 0x0000000400b4a947 */ /* 0x000fea0003800000 */
[----:B012-4-:R0:W1:Y:S01]  /*6030*/  LDS.128 R40, [R47+0x1c400] ;  /* 0x01c400002f287984 */ /* 0x0170620000000c00 */
[----:B------:R-:W-:Y:S01]  /*6040*/  ISETP.GE.AND P2, PT, R22, R131, PT ;  /* 0x000000831600720c */ /* 0x000fe20003f46270 */
[----:B------:R-:W-:-:S12]  /*6050*/  BSSY B2, `(.L_x_516) ;  /* 0x0000069000027945 */ /* 0x000fd80003800000 */
[----:B0-----:R-:W-:Y:S05]  /*6060*/  @P2 BRA `(.L_x_517) ;  /* 0x00000004009c2947 */ /* 0x001fea0003800000 */
[----:B------:R-:W-:Y:S01]  /*6070*/  SHF.R.U32.HI R70, RZ, 0x8, R71 ;  /* 0x00000008ff467819 */ /* 0x000fe20000011647 */
[----:B-1----:R-:W-:Y:S01]  /*6080*/  IMAD.MOV.U32 R48, RZ, RZ, R40 ;  /* 0x000000ffff307224 */ /* 0x002fe200078e0028 */
[----:B------:R-:W-:Y:S02]  /*6090*/  SHF.R.U32.HI R72, RZ, 0x8, R73 ;  /* 0x00000008ff487819 */ /* 0x000fe40000011649 */
[----:B------:R-:W-:Y:S02]  /*60a0*/  LOP3.LUT R49, R71, 0xff0000ff, RZ, 0xc0, !PT ;  /* 0xff0000ff47317812 */ /* 0x000fe400078ec0ff */
[----:B------:R-:W-:Y:S01]  /*60b0*/  SHF.R.U32.HI R74, RZ, 0x10, R71 ;  /* 0x00000010ff4a7819 */ /* 0x000fe20000011647 */
[----:B------:R-:W-:Y:S01]  /*60c0*/  IMAD.SHL.U32 R72, R72, 0x100, RZ ;  /* 0x0000010048487824 */ /* 0x000fe200078e00ff */
[----:B------:R-:W-:Y:S02]  /*60d0*/  SHF.L.U32 R70, R70, 0x8, RZ ;  /* 0x0000000846467819 */ /* 0x000fe400000006ff */
[----:B------:R-:W-:-:S02]  /*60e0*/  LOP3.LUT R71, R73, 0xff0000ff, RZ, 0xc0, !PT ;  /* 0xff0000ff49477812 */ /* 0x000fc400078ec0ff */
[----:B------:R-:W-:Y:S02]  /*60f0*/  SHF.R.U32.HI R73, RZ, 0x10, R73 ;  /* 0x00000010ff497819 */ /* 0x000fe40000011649 */
[----:B------:R-:W-:Y:S01]  /*6100*/  LOP3.LUT R49, R49, 0xff00, R70, 0xf8, !PT ;  /* 0x0000ff0031317812 */ /* 0x000fe200078ef846 */
[----:B------:R-:W-:Y:S01]  /*6110*/  IMAD.U32 R70, R74, 0x10000, RZ ;  /* 0x000100004a467824 */ /* 0x000fe200078e00ff */
[----:B------:R-:W-:Y:S02]  /*6120*/  LOP3.LUT R72, R71, 0xff00, R72, 0xf8, !PT ;  /* 0x0000ff0047487812 */ /* 0x000fe400078ef848 */
[----:B------:R-:W-:Y:S02]  /*6130*/  SHF.L.U32 R73, R73, 0x10, RZ ;  /* 0x0000001049497819 */ /* 0x000fe400000006ff */
[----:B------:R-:W-:Y:S02]  /*6140*/  F2FP.F16.E4M3.UNPACK_B R40, R41 ;  /* 0x00000029ff28723e */ /* 0x000fe400020006ff */
[----:B------:R-:W-:-:S02]  /*6150*/  F2FP.F16.E4M3.UNPACK_B R71, R153.H1 ;  /* 0x00000099ff47723e */ /* 0x000fc400030006ff */
[----:B------:R-:W-:Y:S01]  /*6160*/  LOP3.LUT R74, R49, 0xff0000, R70, 0xf8, !PT ;  /* 0x00ff0000314a7812 */ /* 0x000fe200078ef846 */
[--C-:B------:R-:W-:Y:S01]  /*6170*/  HADD2.F32 R49, -RZ, R40.reuse.H1_H1 ;  /* 0x30000028ff317230 */ /* 0x100fe20000004100 */
[----:B------:R-:W-:Y:S01]  /*6180*/  LOP3.LUT R77, R72, 0xff0000, R73, 0xf8, !PT ;  /* 0x00ff0000484d7812 */ /* 0x000fe200078ef849 */
[--C-:B------:R-:W-:Y:S01]  /*6190*/  HADD2.F32 R75, -RZ, R71.reuse.H0_H0 ;  /* 0x20000047ff4b7230 */ /* 0x100fe20000004100 */
[----:B------:R-:W-:Y:S01]  /*61a0*/  F2FP.F16.E4M3.UNPACK_B R72, R152.H1 ;  /* 0x00000098ff48723e */ /* 0x000fe200030006ff */
[----:B------:R-:W-:Y:S01]  /*61b0*/  HADD2.F32 R40, -RZ, R40.H0_H0 ;  /* 0x20000028ff287230 */ /* 0x000fe20000004100 */
[----:B------:R-:W-:Y:S01]  /*61c0*/  F2FP.F16.E4M3.UNPACK_B R41, R41.H1 ;  /* 0x00000029ff29723e */ /* 0x000fe200030006ff */
[----:B------:R-:W-:Y:S02]  /*61d0*/  HADD2.F32 R76, -RZ, R71.H1_H1 ;  /* 0x30000047ff4c7230 */ /* 0x000fe40000004100 */
[----:B------:R-:W-:Y:S01]  /*61e0*/  FMUL.FTZ R79, R49, R75 ;  /* 0x0000004b314f7220 */ /* 0x000fe20000410000 */
[----:B------:R-:W-:-:S02]  /*61f0*/  HADD2.F32 R73, -RZ, R72.H0_H0 ;  /* 0x20000048ff497230 */ /* 0x000fc40000004100 */
[----:B------:R-:W-:Y:S01]  /*6200*/  FMUL.FTZ R78, R40, R75 ;  /* 0x0000004b284e7220 */ /* 0x000fe20000410000 */
[--C-:B------:R-:W-:Y:S01]  /*6210*/  HADD2.F32 R71, -RZ, R41.reuse.H1_H1 ;  /* 0x30000029ff477230 */ /* 0x100fe20000004100 */
[----:B------:R-:W-:Y:S01]  /*6220*/  F2FP.F16.E4M3.UNPACK_B R153, R153 ;  /* 0x00000099ff99723e */ /* 0x000fe200020006ff */
[----:B------:R-:W-:Y:S02]  /*6230*/  HADD2.F32 R70, -RZ, R41.H0_H0 ;  /* 0x20000029ff467230 */ /* 0x000fe40000004100 */
[-C--:B------:R-:W-:Y:S01]  /*6240*/  FFMA.FTZ R41, R49, R73.reuse, R78 ;  /* 0x0000004931297223 */ /* 0x080fe2000001004e */
[----:B------:R-:W-:Y:S02]  /*6250*/  HADD2.F32 R72, -RZ, R72.H1_H1 ;  /* 0x30000048ff487230 */ /* 0x000fe40000004100 */
[C---:B------:R-:W-:Y:S01]  /*6260*/  FMUL.FTZ R75, R71.reuse, R76 ;  /* 0x0000004c474b7220 */ /* 0x040fe20000410000 */
[----:B------:R-:W-:Y:S01]  /*6270*/  F2FP.F16.E4M3.UNPACK_B R49, R48.H1 ;  /* 0x00000030ff31723e */ /* 0x000fe200030006ff */
[----:B------:R-:W-:Y:S01]  /*6280*/  FMUL.FTZ R76, R70, R76 ;  /* 0x0000004c464c7220 */ /* 0x000fe20000410000 */
[----:B------:R-:W-:Y:S01]  /*6290*/  FFMA.FTZ R40, R40, R73, -R79 ;  /* 0x0000004928287223 */ /* 0x000fe2000001084f */
[----:B------:R-:W-:Y:S01]  /*62a0*/  FFMA.FTZ R80, R70, R72, -R75 ;  /* 0x0000004846507223 */ /* 0x000fe2000001084b */
[----:B------:R-:W-:Y:S01]  /*62b0*/  F2FP.F16.E4M3.UNPACK_B R48, R48 ;  /* 0x00000030ff30723e */ /* 0x000fe200020006ff */
[----:B------:R-:W-:Y:S01]  /*62c0*/  FFMA.FTZ R81, R71, R72, R76 ;  /* 0x0000004847517223 */ /* 0x000fe2000001004c */
[----:B------:R-:W-:Y:S01]  /*62d0*/  F2FP.F16.E4M3.UNPACK_B R152, R152 ;  /* 0x00000098ff98723e */ /* 0x000fe200020006ff */
[----:B------:R-:W-:-:S02]  /*62e0*/  HADD2.F32 R73, -RZ, R153.H1_H1 ;  /* 0x30000099ff497230 */ /* 0x000fc40000004100 */
[--C-:B------:R-:W-:Y:S01]  /*62f0*/  HADD2.F32 R70, -RZ, R49.reuse.H0_H0 ;  /* 0x20000031ff467230 */ /* 0x100fe20000004100 */
[----:B------:R-:W-:Y:S01]  /*6300*/  F2FP.SATFINITE.E4M3.F32.PACK_AB_MERGE_C R83, R81, R80, RZ ;  /* 0x000000505153723e */ /* 0x000fe200048070ff */
[----:B------:R-:W-:Y:S02]  /*6310*/  HADD2.F32 R71, -RZ, R49.H1_H1 ;  /* 0x30000031ff477230 */ /* 0x000fe40000004100 */
[----:B------:R-:W-:Y:S02]  /*6320*/  HADD2.F32 R49, -RZ, R48.H0_H0 ;  /* 0x20000030ff317230 */ /* 0x000fe40000004100 */
[-C--:B------:R-:W-:Y:S01]  /*6330*/  FMUL.FTZ R78, R70, R73.reuse ;  /* 0x00000049464e7220 */ /* 0x080fe20000410000 */
[----:B------:R-:W-:Y:S02]  /*6340*/  HADD2.F32 R72, -RZ, R152.H1_H1 ;  /* 0x30000098ff487230 */ /* 0x000fe40000004100 */
[----:B------:R-:W-:Y:S01]  /*6350*/  FMUL.FTZ R75, R71, R73 ;  /* 0x00000049474b7220 */ /* 0x000fe20000410000 */
[----:B------:R-:W-:Y:S01]  /*6360*/  HADD2.F32 R153, -RZ, R153.H0_H0 ;  /* 0x20000099ff997230 */ /* 0x000fe20000004100 */
[----:B------:R-:W-:Y:S01]  /*6370*/  F2FP.SATFINITE.E4M3.F32.PACK_AB_MERGE_C R41, R41, R40, R83 ;  /* 0x000000282929723e */ /* 0x000fe20004807053 */
[----:B------:R-:W-:-:S02]  /*6380*/  HADD2.F32 R48, -RZ, R48.H1_H1 ;  /* 0x30000030ff307230 */ /* 0x000fc40000004100 */
[-C--:B------:R-:W-:Y:S01]  /*6390*/  FFMA.FTZ R75, R70, R72.reuse, -R75 ;  /* 0x00000048464b7223 */ /* 0x080fe2000001084b */
[----:B------:R-:W-:Y:S02]  /*63a0*/  HADD2.F32 R152, -RZ, R152.H0_H0 ;  /* 0x20000098ff987230 */ /* 0x000fe40000004100 */
[----:B------:R-:W-:Y:S01]  /*63b0*/  FFMA.FTZ R78, R71, R72, R78 ;  /* 0x00000048474e7223 */ /* 0x000fe2000001004e */
[-C--:B------:R-:W-:Y:S01]  /*63c0*/  F2FP.F16.E4M3.UNPACK_B R72, R74.reuse.H1 ;  /* 0x0000004aff48723e */ /* 0x080fe200030006ff */
[-C--:B------:R-:W-:Y:S01]  /*63d0*/  FMUL.FTZ R76, R48, R153.reuse ;  /* 0x00000099304c7220 */ /* 0x080fe20000410000 */
[C---:B------:R-:W-:Y:S01]  /*63e0*/  FMUL.FTZ R153, R49.reuse, R153 ;  /* 0x0000009931997220 */ /* 0x040fe20000410000 */
[----:B------:R-:W-:Y:S02]  /*63f0*/  F2FP.F16.E4M3.UNPACK_B R74, R74 ;  /* 0x0000004aff4a723e */ /* 0x000fe400020006ff */
[-C--:B------:R-:W-:Y:S01]  /*6400*/  FFMA.FTZ R79, R49, R152.reuse, -R76 ;  /* 0x00000098314f7223 */ /* 0x080fe2000001084c */
[----:B------:R-:W-:Y:S01]  /*6410*/  F2FP.SATFINITE.E4M3.F32.PACK_AB_MERGE_C R82, R78, R75, RZ ;  /* 0x0000004b4e52723e */ /* 0x000fe200048070ff */
[----:B------:R-:W-:Y:S01]  /*6420*/  FFMA.FTZ R152, R48, R152, R153 ;  /* 0x0000009830987223 */ /* 0x000fe20000010099 */
[----:B------:R-:W-:Y:S01]  /*6430*/  F2FP.F16.E4M3.UNPACK_B R49, R43.H1 ;  /* 0x0000002bff31723e */ /* 0x000fe200030006ff */
[--C-:B------:R-:W-:Y:S01]  /*6440*/  HADD2.F32 R73, -RZ, R72.reuse.H1_H1 ;  /* 0x30000048ff497230 */ /* 0x100fe20000004100 */
[-C--:B------:R-:W-:Y:S01]  /*6450*/  F2FP.F16.E4M3.UNPACK_B R75, R77.reuse.H1 ;  /* 0x0000004dff4b723e */ /* 0x080fe200030006ff */
[----:B------:R-:W-:Y:S01]  /*6460*/  HADD2.F32 R72, -RZ, R72.H0_H0 ;  /* 0x20000048ff487230 */ /* 0x000fe20000004100 */
[-C--:B------:R-:W-:Y:S01]  /*6470*/  F2FP.F16.E4M3.UNPACK_B R48, R42.reuse.H1 ;  /* 0x0000002aff30723e */ /* 0x080fe200030006ff */
[----:B------:R-:W-:Y:S01]  /*6480*/  HADD2.F32 R71, -RZ, R49.H1_H1 ;  /* 0x30000031ff477230 */ /* 0x000fe20000004100 */
[----:B------:R-:W-:Y:S01]  /*6490*/  F2FP.F16.E4M3.UNPACK_B R77, R77 ;  /* 0x0000004dff4d723e */ /* 0x000fe200020006ff */
[----:B------:R-:W-:Y:S01]  /*64a0*/  HADD2.F32 R78, -RZ, R75.H1_H1 ;  /* 0x3000004bff4e7230 */ /* 0x000fe20000004100 */
[----:B------:R-:W-:Y:S01]  /*64b0*/  F2FP.F16.E4M3.UNPACK_B R43, R43 ;  /* 0x0000002bff2b723e */ /* 0x000fe200020006ff */
[----:B------:R-:W-:Y:S01]  /*64c0*/  HADD2.F32 R70, -RZ, R49.H0_H0 ;  /* 0x20000031ff467230 */ /* 0x000fe20000004100 */
[----:B------:R-:W-:Y:S01]  /*64d0*/  F2FP.F16.E4M3.UNPACK_B R42, R42 ;  /* 0x0000002aff2a723e */ /* 0x000fe200020006ff */
[----:B------:R-:W-:-:S02]  /*64e0*/  HADD2.F32 R49, -RZ, R48.H1_H1 ;  /* 0x30000030ff317230 */ /* 0x000fc40000004100 */
[-C--:B------:R-:W-:Y:S01]  /*64f0*/  FMUL.FTZ R81, R71, R78.reuse ;  /* 0x0000004e47517220 */ /* 0x080fe20000410000 */
[--C-:B------:R-:W-:Y:S02]  /*6500*/  HADD2.F32 R76, -RZ, R77.reuse.H1_H1 ;  /* 0x3000004dff4c7230 */ /* 0x100fe40000004100 */
[C---:B------:R-:W-:Y:S01]  /*6510*/  FMUL.FTZ R78, R70.reuse, R78 ;  /* 0x0000004e464e7220 */ /* 0x040fe20000410000 */
[----:B------:R-:W-:Y:S02]  /*6520*/  HADD2.F32 R48, -RZ, R48.H0_H0 ;  /* 0x20000030ff307230 */ /* 0x000fe40000004100 */
[----:B------:R-:W-:Y:S01]  /*6530*/  FFMA.FTZ R80, R70, R73, -R81 ;  /* 0x0000004946507223 */ /* 0x000fe20000010851 */
[----:B------:R-:W-:Y:S02]  /*6540*/  HADD2.F32 R70, -RZ, R74.H1_H1 ;  /* 0x3000004aff467230 */ /* 0x000fe40000004100 */
[----:B------:R-:W-:Y:S01]  /*6550*/  FMUL.FTZ R81, R49, R76 ;  /* 0x0000004c31517220 */ /* 0x000fe20000410000 */
[----:B------:R-:W-:-:S02]  /*6560*/  HADD2.F32 R77, -RZ, R77.H0_H0 ;  /* 0x2000004dff4d7230 */ /* 0x000fc40000004100 */
[C---:B------:R-:W-:Y:S01]  /*6570*/  FMUL.FTZ R76, R48.reuse, R76 ;  /* 0x0000004c304c7220 */ /* 0x040fe20000410000 */
[----:B------:R-:W-:Y:S02]  /*6580*/  HADD2.F32 R75, -RZ, R75.H0_H0 ;  /* 0x2000004bff4b7230 */ /* 0x000fe40000004100 */
[-C--:B------:R-:W-:Y:S01]  /*6590*/  FFMA.FTZ R81, R48, R70.reuse, -R81 ;  /* 0x0000004630517223 */ /* 0x080fe20000010851 */
[--C-:B------:R-:W-:Y:S02]  /*65a0*/  HADD2.F32 R48, -RZ, R43.reuse.H0_H0 ;  /* 0x2000002bff307230 */ /* 0x100fe40000004100 */
[----:B------:R-:W-:Y:S01]  /*65b0*/  FFMA.FTZ R76, R49, R70, R76 ;  /* 0x00000046314c7223 */ /* 0x000fe2000001004c */
[----:B------:R-:W-:Y:S02]  /*65c0*/  HADD2.F32 R49, -RZ, R43.H1_H1 ;  /* 0x3000002bff317230 */ /* 0x000fe40000004100 */
[----:B------:R-:W-:Y:S01]  /*65d0*/  FFMA.FTZ R73, R71, R73, R78 ;  /* 0x0000004947497223 */ /* 0x000fe2000001004e */
[----:B------:R-:W-:-:S02]  /*65e0*/  HADD2.F32 R43, -RZ, R42.H0_H0 ;  /* 0x2000002aff2b7230 */ /* 0x000fc40000004100 */
[-C--:B------:R-:W-:Y:S01]  /*65f0*/  FMUL.FTZ R78, R48, R75.reuse ;  /* 0x0000004b304e7220 */ /* 0x080fe20000410000 */
[----:B------:R-:W-:Y:S02]  /*6600*/  HADD2.F32 R42, -RZ, R42.H1_H1 ;  /* 0x3000002aff2a7230 */ /* 0x000fe40000004100 */
[C---:B------:R-:W-:Y:S01]  /*6610*/  FMUL.FTZ R71, R49.reuse, R75 ;  /* 0x0000004b31477220 */ /* 0x040fe20000410000 */
[----:B------:R-:W-:Y:S02]  /*6620*/  HADD2.F32 R74, -RZ, R74.H0_H0 ;  /* 0x2000004aff4a7230 */ /* 0x000fe40000004100 */
[-C--:B------:R-:W-:Y:S01]  /*6630*/  FFMA.FTZ R78, R49, R72.reuse, R78 ;  /* 0x00000048314e7223 */ /* 0x080fe2000001004e */
[----:B------:R-:W-:Y:S01]  /*6640*/  F2FP.SATFINITE.E4M3.F32.PACK_AB_MERGE_C R76, R76, R81, RZ ;  /* 0x000000514c4c723e */ /* 0x000fe200048070ff */
[-C--:B------:R-:W-:Y:S01]  /*6650*/  FMUL.FTZ R70, R42, R77.reuse ;  /* 0x0000004d2a467220 */ /* 0x080fe20000410000 */
[----:B------:R-:W-:Y:S01]  /*6660*/  FMUL.FTZ R77, R43, R77 ;  /* 0x0000004d2b4d7220 */ /* 0x000fe20000410000 */
[----:B------:R-:W-:Y:S01]  /*6670*/  FFMA.FTZ R71, R48, R72, -R71 ;  /* 0x0000004830477223 */ /* 0x000fe20000010847 */
[----:B------:R-:W-:Y:S01]  /*6680*/  F2FP.SATFINITE.E4M3.F32.PACK_AB_MERGE_C R73, R73, R80, RZ ;  /* 0x000000504949723e */ /* 0x000fe200048070ff */
[-C--:B------:R-:W-:Y:S01]  /*6690*/  FFMA.FTZ R70, R43, R74.reuse, -R70 ;  /* 0x0000004a2b467223 */ /* 0x080fe20000010846 */
[----:B------:R-:W-:Y:S01]  /*66a0*/  FFMA.FTZ R77, R42, R74, R77 ;  /* 0x0000004a2a4d7223 */ /* 0x000fe2000001004d */
[----:B------:R-:W-:-:S02]  /*66b0*/  F2FP.SATFINITE.E4M3.F32.PACK_AB_MERGE_C R40, R152, R79, R82 ;  /* 0x0000004f9828723e */ /* 0x000fc40004807052 */
[----:B------:R-:W-:Y:S02]  /*66c0*/  F2FP.SATFINITE.E4M3.F32.PACK_AB_MERGE_C R43, R78, R71, R73 ;  /* 0x000000474e2b723e */ /* 0x000fe40004807049 */
[----:B------:R-:W-:-:S07]  /*66d0*/  F2FP.SATFINITE.E4M3.F32.PACK_AB_MERGE_C R42, R77, R70, R76 ;  /* 0x000000464d2a723e */ /* 0x000fce000480704c */
.L_x_517:
[----:B------:R-:W-:Y:S05]  /*66e0*/  BSYNC B2 ;  /* 0x0000000000027941 */ /* 0x000fea0003800000 */
.L_x_516:
[----:B-1----:R0:W-:Y:S02]  /*66f0*/  STG.E.128 desc[UR54][R44.64], R40 ;  /* 0x000000282c007986 */ /* 0x0021e4000c101d36 */
.L_x_515:
[----:B------:R-:W-:Y:S05]  /*6700*/  BSYNC B1 ;  /* 0x0000000000017941 */ /* 0x000fea0003800000 */
.L_x_514:
[----:B------:R-:W-:Y:S01]  /*6710*/  ISETP.NE.AND P2, PT, R35, RZ, PT ;  /* 0x000000ff2300720c */ /* 0x000fe20003f45270 */
[----:B------:R-:W-:-:S12]  /*6720*/  BSSY B1, `(.L_x_518) ;  /* 0x000006f000017945 */ /* 0x000fd80003800000 */
[----:B------:R-:W-:Y:S05]  /*6730*/  @!P2 BRA `(.L_x_519) ;  /* 0x0000000400b4a947 */ /* 0x000fea0003800000 */
[----:B012-4-:R0:W1:Y:S01]  /*6740*/  LDS.128 R40, [R46+0x1c400] ;  /* 0x01c400002e287984 */ /* 0x0170620000000c00 */
[----:B------:R-:W-:Y:S01]  /*6750*/  ISETP.GE.AND P2, PT, R171, R131, PT ;  /* 0x00000083ab00720c */ /* 0x000fe20003f46270 */
[----:B------:R-:W-:-:S12]  /*6760*/  BSSY B2, `(.L_x_520) ;  /* 0x0000069000027945 */ /* 0x000fd80003800000 */
[----:B0-----:R-:W-:Y:S05]  /*6770*/  @P2 BRA `(.L_x_521) ;  /* 0x00000004009c2947 */ /* 0x001fea0003800000 */
[--C-:B------:R-:W-:Y:S01]  /*6780*/  SHF.R.U32.HI R71, RZ, 0x10, R67.reuse ;  /* 0x00000010ff477819 */ /* 0x100fe20000011643 */
[----:B-1----:R-:W-:Y:S01]  /*6790*/  IMAD.MOV.U32 R48, RZ, RZ, R40 ;  /* 0x000000ffff307224 */ /* 0x002fe200078e0028 */
[----:B------:R-:W-:Y:S02]  /*67a0*/  SHF.R.U32.HI R49, RZ, 0x8, R67 ;  /* 0x00000008ff317819 */ /* 0x000fe40000011643 */
[----:B------:R-:W-:Y:S02]  /*67b0*/  LOP3.LUT R66, R67, 0xff0000ff, RZ, 0xc0, !PT ;  /* 0xff0000ff43427812 */ /* 0x000fe400078ec0ff */
[--C-:B------:R-:W-:Y:S01]  /*67c0*/  SHF.R.U32.HI R67, RZ, 0x8, R69.reuse ;  /* 0x00000008ff437819 */ /* 0x100fe20000011645 */
[----:B------:R-:W-:Y:S01]  /*67d0*/  IMAD.SHL.U32 R49, R49, 0x100, RZ ;  /* 0x0000010031317824 */ /* 0x000fe200078e00ff */
[----:B------:R-:W-:Y:S02]  /*67e0*/  SHF.R.U32.HI R70, RZ, 0x10, R69 ;  /* 0x00000010ff467819 */ /* 0x000fe40000011645 */
[----:B------:R-:W-:Y:S01]  /*67f0*/  LOP3.LUT R68, R69, 0xff0000ff, RZ, 0xc0, !PT ;  /* 0xff0000ff45447812 */ /* 0x000fe200078ec0ff */
[----:B------:R-:W-:Y:S01]  /*6800*/  IMAD.SHL.U32 R67, R67, 0x100, RZ ;  /* 0x0000010043437824 */ /* 0x000fe200078e00ff */
[----:B------:R-:W-:-:S02]  /*6810*/  LOP3.LUT R66, R66, 0xff00, R49, 0xf8, !PT ;  /* 0x0000ff0042427812 */ /* 0x000fc400078ef831 */
[----:B------:R-:W-:Y:S02]  /*6820*/  SHF.L.U32 R49, R71, 0x10, RZ ;  /* 0x0000001047317819 */ /* 0x000fe400000006ff */
[----:B------:R-:W-:Y:S01]  /*6830*/  LOP3.LUT R69, R68, 0xff00, R67, 0xf8, !PT ;  /* 0x0000ff0044457812 */ /* 0x000fe200078ef843 */
[----:B------:R-:W-:Y:S01]  /*6840*/  IMAD.U32 R68, R70, 0x10000, RZ ;  /* 0x0001000046447824 */ /* 0x000fe200078e00ff */
[----:B------:R-:W-:Y:S02]  /*6850*/  F2FP.F16.E4M3.UNPACK_B R40, R41 ;  /* 0x00000029ff28723e */ /* 0x000fe400020006ff */
[----:B------:R-:W-:Y:S02]  /*6860*/  F2FP.F16.E4M3.UNPACK_B R67, R150.H1 ;  /* 0x00000096ff43723e */ /* 0x000fe400030006ff */
[----:B------:R-:W-:Y:S01]  /*6870*/  LOP3.LUT R70, R66, 0xff0000, R49, 0xf8, !PT ;  /* 0x00ff000042467812 */ /* 0x000fe200078ef831 */
[--C-:B------:R-:W-:Y:S01]  /*6880*/  HADD2.F32 R49, -RZ, R40.reuse.H1_H1 ;  /* 0x30000028ff317230 */ /* 0x100fe20000004100 */
[----:B------:R-:W-:Y:S01]  /*6890*/  LOP3.LUT R73, R69, 0xff0000, R68, 0xf8, !PT ;  /* 0x00ff000045497812 */ /* 0x000fe200078ef844 */
[--C-:B------:R-:W-:Y:S01]  /*68a0*/  HADD2.F32 R71, -RZ, R67.reuse.H0_H0 ;  /* 0x20000043ff477230 */ /* 0x100fe20000004100 */
[----:B------:R-:W-:Y:S01]  /*68b0*/  F2FP.F16.E4M3.UNPACK_B R68, R149.H1 ;  /* 0x00000095ff44723e */ /* 0x000fe200030006ff */
[----:B------:R-:W-:Y:S01]  /*68c0*/  HADD2.F32 R40, -RZ, R40.H0_H0 ;  /* 0x20000028ff287230 */ /* 0x000fe20000004100 */
[----:B------:R-:W-:Y:S01]  /*68d0*/  F2FP.F16.E4M3.UNPACK_B R41, R41.H1 ;  /* 0x00000029ff29723e */ /* 0x000fe200030006ff */
[----:B------:R-:W-:-:S02]  /*68e0*/  HADD2.F32 R72, -RZ, R67.H1_H1 ;  /* 0x30000043ff487230 */ /* 0x000fc40000004100 */
[CC--:B------:R-:W-:Y:S01]  /*68f0*/  FMUL.FTZ R75, R49.reuse, R71.reuse ;  /* 0x00000047314b7220 */ /* 0x0c0fe20000410000 */
[--C-:B------:R-:W-:Y:S02]  /*6900*/  HADD2.F32 R69, -RZ, R68.reuse.H0_H0 ;  /* 0x20000044ff457230 */ /* 0x100fe40000004100 */
        /* <DEDUP_REMOVED lines=28> */
[CC--:B------:R-:W-:Y:S01]  /*6ad0*/  FMUL.FTZ R69, R49.reuse, R150.reuse ;  /* 0x0000009631457220 */ /* 0x0c0fe20000410000 */
[----:B------:R-:W-:Y:S01]  /*6ae0*/  FMUL.FTZ R72, R48, R150 ;  /* 0x0000009630487220 */ /* 0x000fe20000410000 */
[----:B------:R-:W-:Y:S02]  /*6af0*/  F2FP.F16.E4M3.UNPACK_B R68, R70.H1 ;  /* 0x00000046ff44723e */ /* 0x000fe400030006ff */
[----:B------:R-:W-:Y:S01]  /*6b00*/  F2FP.SATFINITE.E4M3.F32.PACK_AB_MERGE_C R79, R74, R71, RZ ;  /* 0x000000474a4f723e */ /* 0x000fe200048070ff */
[----:B------:R-:W-:Y:S01]  /*6b10*/  FFMA.FTZ R75, R49, R149, -R72 ;  /* 0x00000095314b7223 */ /* 0x000fe20000010848 */
[----:B------:R-:W-:Y:S01]  /*6b20*/  F2FP.F16.E4M3.UNPACK_B R49, R43.H1 ;  /* 0x0000002bff31723e */ /* 0x000fe200030006ff */
[----:B------:R-:W-:Y:S01]  /*6b30*/  FFMA.FTZ R76, R48, R149, R69 ;  /* 0x00000095304c7223 */ /* 0x000fe20000010045 */
[-C--:B------:R-:W-:Y:S01]  /*6b40*/  F2FP.F16.E4M3.UNPACK_B R71, R73.reuse.H1 ;  /* 0x00000049ff47723e */ /* 0x080fe200030006ff */
[----:B------:R-:W-:Y:S01]  /*6b50*/  HADD2.F32 R69, -RZ, R68.H1_H1 ;  /* 0x30000044ff457230 */ /* 0x000fe20000004100 */
[----:B------:R-:W-:Y:S01]  /*6b60*/  F2FP.F16.E4M3.UNPACK_B R48, R42.H1 ;  /* 0x0000002aff30723e */ /* 0x000fe200030006ff */
        /* <DEDUP_REMOVED lines=14> */
[----:B------:R-:W-:Y:S01]  /*6c50*/  F2FP.F16.E4M3.UNPACK_B R42, R42 ;  /* 0x0000002aff2a723e */ /* 0x000fe200020006ff */
[----:B------:R-:W-:Y:S01]  /*6c60*/  FMUL.FTZ R72, R48, R72 ;  /* 0x0000004830487220 */ /* 0x000fe20000410000 */
[----:B------:R-:W-:-:S02]  /*6c70*/  HADD2.F32 R73, -RZ, R73.H0_H0 ;  /* 0x20000049ff497230 */ /* 0x000fc40000004100 */
[-C--:B------:R-:W-:Y:S01]  /*6c80*/  FFMA.FTZ R77, R48, R66.reuse, -R77 ;  /* 0x00000042304d7223 */ /* 0x080fe2000001084d */
[--C-:B------:R-:W-:Y:S02]  /*6c90*/  HADD2.F32 R48, -RZ, R43.reuse.H0_H0 ;  /* 0x2000002bff307230 */ /* 0x100fe40000004100 */
[----:B------:R-:W-:Y:S01]  /*6ca0*/  FFMA.FTZ R72, R49, R66, R72 ;  /* 0x0000004231487223 */ /* 0x000fe20000010048 */
[----:B------:R-:W-:Y:S02]  /*6cb0*/  HADD2.F32 R49, -RZ, R43.H1_H1 ;  /* 0x3000002bff317230 */ /* 0x000fe40000004100 */
[----:B------:R-:W-:Y:S01]  /*6cc0*/  FFMA.FTZ R69, R67, R69, R74 ;  /* 0x0000004543457223 */ /* 0x000fe2000001004a */
[--C-:B------:R-:W-:Y:S01]  /*6cd0*/  HADD2.F32 R43, -RZ, R42.reuse.H0_H0 ;  /* 0x2000002aff2b7230 */ /* 0x100fe20000004100 */
[----:B------:R-:W-:Y:S01]  /*6ce0*/  F2FP.SATFINITE.E4M3.F32.PACK_AB_MERGE_C R40, R76, R75, R79 ;  /* 0x0000004b4c28723e */ /* 0x000fe2000480704f */
[----:B------:R-:W-:Y:S01]  /*6cf0*/  HADD2.F32 R42, -RZ, R42.H1_H1 ;  /* 0x3000002aff2a7230 */ /* 0x000fe20000004100 */
[----:B------:R-:W-:Y:S01]  /*6d00*/  F2FP.SATFINITE.E4M3.F32.PACK_AB_MERGE_C R72, R72, R77, RZ ;  /* 0x0000004d4848723e */ /* 0x000fe200048070ff */
[----:B------:R-:W-:Y:S01]  /*6d10*/  HADD2.F32 R71, -RZ, R71.H0_H0 ;  /* 0x20000047ff477230 */ /* 0x000fe20000004100 */
[----:B------:R-:W-:Y:S01]  /*6d20*/  F2FP.SATFINITE.E4M3.F32.PACK_AB_MERGE_C R69, R69, R78, RZ ;  /* 0x0000004e4545723e */ /* 0x000fe200048070ff */
[----:B------:R-:W-:-:S02]  /*6d30*/  HADD2.F32 R68, -RZ, R68.H0_H0 ;  /* 0x20000044ff447230 */ /* 0x000fc40000004100 */
[----:B------:R-:W-:Y:S01]  /*6d40*/  FMUL.FTZ R66, R42, R73 ;  /* 0x000000492a427220 */ /* 0x000fe20000410000 */
[----:B------:R-:W-:Y:S02]  /*6d50*/  HADD2.F32 R70, -RZ, R70.H0_H0 ;  /* 0x20000046ff467230 */ /* 0x000fe40000004100 */
[-C--:B------:R-:W-:Y:S01]  /*6d60*/  FMUL.FTZ R67, R49, R71.reuse ;  /* 0x0000004731437220 */ /* 0x080fe20000410000 */
[C---:B------:R-:W-:Y:S01]  /*6d70*/  FMUL.FTZ R74, R48.reuse, R71 ;  /* 0x00000047304a7220 */ /* 0x040fe20000410000 */
[----:B------:R-:W-:Y:S02]  /*6d80*/  FMUL.FTZ R73, R43, R73 ;  /* 0x000000492b497220 */ /* 0x000fe40000410000 */
[-C--:B------:R-:W-:Y:S01]  /*6d90*/  FFMA.FTZ R67, R48, R68.reuse, -R67 ;  /* 0x0000004430437223 */ /* 0x080fe20000010843 */
[----:B------:R-:W-:Y:S01]  /*6da0*/  FFMA.FTZ R74, R49, R68, R74 ;  /* 0x00000044314a7223 */ /* 0x000fe2000001004a */
[-C--:B------:R-:W-:Y:S01]  /*6db0*/  FFMA.FTZ R66, R43, R70.reuse, -R66 ;  /* 0x000000462b427223 */ /* 0x080fe20000010842 */
[----:B------:R-:W-:-:S03]  /*6dc0*/  FFMA.FTZ R73, R42, R70, R73 ;  /* 0x000000462a497223 */ /* 0x000fc60000010049 */
[----:B------:R-:W-:Y:S02]  /*6dd0*/  F2FP.SATFINITE.E4M3.F32.PACK_AB_MERGE_C R43, R74, R67, R69 ;  /* 0x000000434a2b723e */ /* 0x000fe40004807045 */
[----:B------:R-:W-:-:S07]  /*6de0*/  F2FP.SATFINITE.E4M3.F32.PACK_AB_MERGE_C R42, R73, R66, R72 ;  /* 0x00000042492a723e */ /* 0x000fce0004807048 */
.L_x_521:
[----:B------:R-:W-:Y:S05]  /*6df0*/  BSYNC B2 ;  /* 0x0000000000027941 */ /* 0x000fea0003800000 */
.L_x_520:
[----:B-1----:R0:W-:Y:S02]  /*6e00*/  STG.E.128 desc[UR54][R44.64+0x20], R40 ;  /* 0x000020282c007986 */ /* 0x0021e4000c101d36 */
.L_x_519:
[----:B------:R-:W-:Y:S05]  /*6e10*/  BSYNC B1 ;  /* 0x0000000000017941 */ /* 0x000fea0003800000 */
.L_x_518:
        /* <DEDUP_REMOVED lines=9> */
[----:B------:R-:W-:Y:S01]  /*6eb0*/  LOP3.LUT R49, R63, 0xff0000ff, RZ, 0xc0, !PT ;  /* 0xff0000ff3f317812 */ /* 0x000fe200078ec0ff */
[----:B------:R-:W-:Y:S01]  /*6ec0*/  IMAD.SHL.U32 R62, R62, 0x100, RZ ;  /* 0x000001003e3e7824 */ /* 0x000fe200078e00ff */
[----:B------:R-:W-:Y:S01]  /*6ed0*/  SHF.R.U32.HI R66, RZ, 0x10, R63 ;  /* 0x00000010ff427819 */ /* 0x000fe2000001163f */
[----:B------:R-:W-:Y:S01]  /*6ee0*/  IMAD.SHL.U32 R64, R64, 0x100, RZ ;  /* 0x0000010040407824 */ /* 0x000fe200078e00ff */
[----:B------:R-:W-:Y:S02]  /*6ef0*/  LOP3.LUT R63, R65, 0xff0000ff, RZ, 0xc0, !PT ;  /* 0xff0000ff413f7812 */ /* 0x000fe400078ec0ff */
[----:B------:R-:W-:-:S02]  /*6f00*/  SHF.R.U32.HI R65, RZ, 0x10, R65 ;  /* 0x00000010ff417819 */ /* 0x000fc40000011641 */
[----:B------:R-:W-:Y:S01]  /*6f10*/  LOP3.LUT R49, R49, 0xff00, R62, 0xf8, !PT ;  /* 0x0000ff0031317812 */ /* 0x000fe200078ef83e */
[----:B------:R-:W-:Y:S01]  /*6f20*/  IMAD.U32 R62, R66, 0x10000, RZ ;  /* 0x00010000423e7824 */ /* 0x000fe200078e00ff */
[----:B-1----:R-:W-:Y:S01]  /*6f30*/  MOV R48, R40 ;  /* 0x0000002800307202 */ /* 0x002fe20000000f00 */
[----:B------:R-:W-:Y:S01]  /*6f40*/  IMAD.U32 R65, R65, 0x10000, RZ ;  /* 0x0001000041417824 */ /* 0x000fe200078e00ff */
[----:B------:R-:W-:Y:S02]  /*6f50*/  LOP3.LUT R64, R63, 0xff00, R64, 0xf8, !PT ;  /* 0x0000ff003f407812 */ /* 0x000fe400078ef840 */
        /* <DEDUP_REMOVED lines=90> */
.L_x_525:
[----:B------:R-:W-:Y:S05]  /*7500*/  BSYNC B2 ;  /* 0x0000000000027941 */ /* 0x000fea0003800000 */
.L_x_524:
[----:B-1----:R0:W-:Y:S02]  /*7510*/  STG.E.128 desc[UR54][R44.64+0x40], R40 ;  /* 0x000040282c007986 */ /* 0x0021e4000c101d36 */
.L_x_523:
[----:B------:R-:W-:Y:S05]  /*7520*/  BSYNC B1 ;  /* 0x0000000000017941 */ /* 0x000fea0003800000 */
.L_x_522:
        /* <DEDUP_REMOVED lines=14> */
[----:B------:R-:W-:-:S02]  /*7610*/  LOP3.LUT R60, R61, 0xff0000ff, RZ, 0xc0, !PT ;  /* 0xff0000ff3d3c7812 */ /* 0x000fc400078ec0ff */
[----:B------:R-:W-:Y:S02]  /*7620*/  SHF.L.U32 R59, R59, 0x8, RZ ;  /* 0x000000083b3b7819 */ /* 0x000fe400000006ff */
[----:B------:R-:W-:Y:S01]  /*7630*/  LOP3.LUT R58, R58, 0xff00, R49, 0xf8, !PT ;  /* 0x0000ff003a3a7812 */ /* 0x000fe200078ef831 */
[----:B------:R-:W-:Y:S01]  /*7640*/  IMAD.U32 R49, R64, 0x10000, RZ ;  /* 0x0001000040317824 */ /* 0x000fe200078e00ff */
[----:B------:R-:W-:Y:S01]  /*7650*/  LOP3.LUT R62, R60, 0xff00, R59, 0xf8, !PT ;  /* 0x0000ff003c3e7812 */ /* 0x000fe200078ef83b */
[----:B------:R-:W-:Y:S01]  /*7660*/  IMAD.U32 R59, R63, 0x10000, RZ ;  /* 0x000100003f3b7824 */ /* 0x000fe200078e00ff */
[----:B------:R-:W-:Y:S02]  /*7670*/  F2FP.F16.E4M3.UNPACK_B R60, R139.H1 ;  /* 0x0000008bff3c723e */ /* 0x000fe400030006ff */
[-C--:B------:R-:W-:Y:S02]  /*7680*/  F2FP.F16.E4M3.UNPACK_B R40, R41.reuse ;  /* 0x00000029ff28723e */ /* 0x080fe400020006ff */
[----:B------:R-:W-:Y:S01]  /*7690*/  F2FP.F16.E4M3.UNPACK_B R41, R41.H1 ;  /* 0x00000029ff29723e */ /* 0x000fe200030006ff */
[--C-:B------:R-:W-:Y:S01]  /*76a0*/  HADD2.F32 R63, -RZ, R60.reuse.H1_H1 ;  /* 0x3000003cff3f7230 */ /* 0x100fe20000004100 */
[----:B------:R-:W-:Y:S01]  /*76b0*/  LOP3.LUT R64, R62, 0xff0000, R59, 0xf8, !PT ;  /* 0x00ff00003e407812 */ /* 0x000fe200078ef83b */
[----:B------:R-:W-:Y:S01]  /*76c0*/  HADD2.F32 R62, -RZ, R60.H0_H0 ;  /* 0x2000003cff3e7230 */ /* 0x000fe20000004100 */
[----:B------:R-:W-:Y:S01]  /*76d0*/  LOP3.LUT R61, R58, 0xff0000, R49, 0xf8, !PT ;  /* 0x00ff00003a3d7812 */ /* 0x000fe200078ef831 */
[--C-:B------:R-:W-:Y:S01]  /*76e0*/  HADD2.F32 R49, -RZ, R40.reuse.H1_H1 ;  /* 0x30000028ff317230 */ /* 0x100fe20000004100 */
[----:B------:R-:W-:Y:S01]  /*76f0*/  F2FP.F16.E4M3.UNPACK_B R59, R138.H1 ;  /* 0x0000008aff3b723e */ /* 0x000fe200030006ff */
[----:B------:R-:W-:Y:S01]  /*7700*/  HADD2.F32 R58, -RZ, R41.H1_H1 ;  /* 0x30000029ff3a7230 */ /* 0x000fe20000004100 */
[----:B------:R-:W-:Y:S01]  /*7710*/  F2FP.F16.E4M3.UNPACK_B R139, R139 ;  /* 0x0000008bff8b723e */ /* 0x000fe200020006ff */
[----:B------:R-:W-:-:S02]  /*7720*/  HADD2.F32 R40, -RZ, R40.H0_H0 ;  /* 0x20000028ff287230 */ /* 0x000fc40000004100 */
[-C--:B------:R-:W-:Y:S01]  /*7730*/  FMUL.FTZ R65, R49, R62.reuse ;  /* 0x0000003e31417220 */ /* 0x080fe20000410000 */
[----:B------:R-:W-:Y:S02]  /*7740*/  HADD2.F32 R60, -RZ, R59.H0_H0 ;  /* 0x2000003bff3c7230 */ /* 0x000fe40000004100 */
[-C--:B------:R-:W-:Y:S01]  /*7750*/  FMUL.FTZ R66, R58, R63.reuse ;  /* 0x0000003f3a427220 */ /* 0x080fe20000410000 */
[----:B------:R-:W-:Y:S02]  /*7760*/  HADD2.F32 R41, -RZ, R41.H0_H0 ;  /* 0x20000029ff297230 */ /* 0x000fe40000004100 */
[C---:B------:R-:W-:Y:S01]  /*7770*/  FMUL.FTZ R62, R40.reuse, R62 ;  /* 0x0000003e283e7220 */ /* 0x040fe20000410000 */
[----:B------:R-:W-:Y:S02]  /*7780*/  HADD2.F32 R59, -RZ, R59.H1_H1 ;  /* 0x3000003bff3b7230 */ /* 0x000fe40000004100 */
[----:B------:R-:W-:Y:S01]  /*7790*/  FFMA.FTZ R40, R40, R60, -R65 ;  /* 0x0000003c28287223 */ /* 0x000fe20000010841 */
[----:B------:R-:W-:Y:S01]  /*77a0*/  F2FP.F16.E4M3.UNPACK_B R138, R138 ;  /* 0x0000008aff8a723e */ /* 0x000fe200020006ff */
[----:B------:R-:W-:Y:S01]  /*77b0*/  FMUL.FTZ R63, R41, R63 ;  /* 0x0000003f293f7220 */ /* 0x000fe20000410000 */
[----:B------:R-:W-:Y:S01]  /*77c0*/  FFMA.FTZ R67, R49, R60, R62 ;  /* 0x0000003c31437223 */ /* 0x000fe2000001003e */
[-C--:B------:R-:W-:Y:S01]  /*77d0*/  FFMA.FTZ R65, R41, R59.reuse, -R66 ;  /* 0x0000003b29417223 */ /* 0x080fe20000010842 */
[-C--:B------:R-:W-:Y:S01]  /*77e0*/  F2FP.F16.E4M3.UNPACK_B R41, R48.reuse.H1 ;  /* 0x00000030ff29723e */ /* 0x080fe200030006ff */
[----:B------:R-:W-:Y:S01]  /*77f0*/  FFMA.FTZ R68, R58, R59, R63 ;  /* 0x0000003b3a447223 */ /* 0x000fe2000001003f */
[----:B------:R-:W-:Y:S01]  /*7800*/  F2FP.F16.E4M3.UNPACK_B R48, R48 ;  /* 0x00000030ff30723e */ /* 0x000fe200020006ff */
[----:B------:R-:W-:-:S02]  /*7810*/  HADD2.F32 R60, -RZ, R139.H1_H1 ;  /* 0x3000008bff3c7230 */ /* 0x000fc40000004100 */
[--C-:B------:R-:W-:Y:S01]  /*7820*/  HADD2.F32 R49, -RZ, R41.reuse.H0_H0 ;  /* 0x20000029ff317230 */ /* 0x100fe20000004100 */
[----:B------:R-:W-:Y:S01]  /*7830*/  F2FP.SATFINITE.E4M3.F32.PACK_AB_MERGE_C R71, R68, R65, RZ ;  /* 0x000000414447723e */ /* 0x000fe200048070ff */
[----:B------:R-:W-:Y:S02]  /*7840*/  HADD2.F32 R58, -RZ, R41.H1_H1 ;  /* 0x30000029ff3a7230 */ /* 0x000fe40000004100 */
[--C-:B------:R-:W-:Y:S02]  /*7850*/  HADD2.F32 R41, -RZ, R48.reuse.H0_H0 ;  /* 0x20000030ff297230 */ /* 0x100fe40000004100 */
[-C--:B------:R-:W-:Y:S01]  /*7860*/  FMUL.FTZ R63, R49, R60.reuse ;  /* 0x0000003c313f7220 */ /* 0x080fe20000410000 */
[----:B------:R-:W-:Y:S02]  /*7870*/  HADD2.F32 R139, -RZ, R139.H0_H0 ;  /* 0x2000008bff8b7230 */ /* 0x000fe40000004100 */
[----:B------:R-:W-:Y:S01]  /*7880*/  FMUL.FTZ R62, R58, R60 ;  /* 0x0000003c3a3e7220 */ /* 0x000fe20000410000 */
[----:B------:R-:W-:-:S02]  /*7890*/  HADD2.F32 R48, -RZ, R48.H1_H1 ;  /* 0x30000030ff307230 */ /* 0x000fc40000004100 */
[--C-:B------:R-:W-:Y:S02]  /*78a0*/  HADD2.F32 R59, -RZ, R138.reuse.H1_H1 ;  /* 0x3000008aff3b7230 */ /* 0x100fe40000004100 */
[----:B------:R-:W-:Y:S02]  /*78b0*/  HADD2.F32 R138, -RZ, R138.H0_H0 ;  /* 0x2000008aff8a7230 */ /* 0x000fe40000004100 */
[-C--:B------:R-:W-:Y:S01]  /*78c0*/  FMUL.FTZ R60, R48, R139.reuse ;  /* 0x0000008b303c7220 */ /* 0x080fe20000410000 */
[----:B------:R-:W-:Y:S01]  /*78d0*/  FMUL.FTZ R139, R41, R139 ;  /* 0x0000008b298b7220 */ /* 0x000fe20000410000 */
[-C--:B------:R-:W-:Y:S01]  /*78e0*/  FFMA.FTZ R62, R49, R59.reuse, -R62 ;  /* 0x0000003b313e7223 */ /* 0x080fe2000001083e */
[----:B------:R-:W-:Y:S01]  /*78f0*/  FFMA.FTZ R63, R58, R59, R63 ;  /* 0x0000003b3a3f7223 */ /* 0x000fe2000001003f */
[-C--:B------:R-:W-:Y:S01]  /*7900*/  FFMA.FTZ R66, R41, R138.reuse, -R60 ;  /* 0x0000008a29427223 */ /* 0x080fe2000001083c */
[----:B------:R-:W-:Y:S01]  /*7910*/  FFMA.FTZ R139, R48, R138, R139 ;  /* 0x0000008a308b7223 */ /* 0x000fe2000001008b */
[----:B------:R-:W-:-:S02]  /*7920*/  F2FP.F16.E4M3.UNPACK_B R48, R43.H1 ;  /* 0x0000002bff30723e */ /* 0x000fc400030006ff */
[----:B------:R-:W-:Y:S02]  /*7930*/  F2FP.SATFINITE.E4M3.F32.PACK_AB_MERGE_C R70, R63, R62, RZ ;  /* 0x0000003e3f46723e */ /* 0x000fe400048070ff */
[----:B------:R-:W-:Y:S01]  /*7940*/  F2FP.F16.E4M3.UNPACK_B R62, R64.H1 ;  /* 0x00000040ff3e723e */ /* 0x000fe200030006ff */
[--C-:B------:R-:W-:Y:S01]  /*7950*/  HADD2.F32 R58, -RZ, R48.reuse.H1_H1 ;  /* 0x30000030ff3a7230 */ /* 0x100fe20000004100 */
[-C--:B------:R-:W-:Y:S01]  /*7960*/  F2FP.F16.E4M3.UNPACK_B R59, R61.reuse.H1 ;  /* 0x0000003dff3b723e */ /* 0x080fe200030006ff */
[----:B------:R-:W-:Y:S01]  /*7970*/  HADD2.F32 R49, -RZ, R48.H0_H0 ;  /* 0x20000030ff317230 */ /* 0x000fe20000004100 */
[----:B------:R-:W-:Y:S01]  /*7980*/  F2FP.F16.E4M3.UNPACK_B R41, R42.H1 ;  /* 0x0000002aff29723e */ /* 0x000fe200030006ff */
[----:B------:R-:W-:Y:S01]  /*7990*/  HADD2.F32 R65, -RZ, R62.H1_H1 ;  /* 0x3000003eff417230 */ /* 0x000fe20000004100 */
[----:B------:R-:W-:Y:S01]  /*79a0*/  F2FP.F16.E4M3.UNPACK_B R64, R64 ;  /* 0x00000040ff40723e */ /* 0x000fe200020006ff */
[----:B------:R-:W-:Y:S01]  /*79b0*/  HADD2.F32 R60, -RZ, R59.H1_H1 ;  /* 0x3000003bff3c7230 */ /* 0x000fe20000004100 */
[----:B------:R-:W-:Y:S01]  /*79c0*/  F2FP.F16.E4M3.UNPACK_B R61, R61 ;  /* 0x0000003dff3d723e */ /* 0x000fe200020006ff */
[----:B------:R-:W-:-:S02]  /*79d0*/  HADD2.F32 R48, -RZ, R41.H1_H1 ;  /* 0x30000029ff307230 */ /* 0x000fc40000004100 */
[-C--:B------:R-:W-:Y:S01]  /*79e0*/  FMUL.FTZ R68, R58, R65.reuse ;  /* 0x000000413a447220 */ /* 0x080fe20000410000 */
[----:B------:R-:W-:Y:S02]  /*79f0*/  HADD2.F32 R63, -RZ, R64.H1_H1 ;  /* 0x30000040ff3f7230 */ /* 0x000fe40000004100 */
[C---:B------:R-:W-:Y:S01]  /*7a00*/  FMUL.FTZ R65, R49.reuse, R65 ;  /* 0x0000004131417220 */ /* 0x040fe20000410000 */
[----:B------:R-:W-:Y:S02]  /*7a10*/  HADD2.F32 R41, -RZ, R41.H0_H0 ;  /* 0x20000029ff297230 */ /* 0x000fe40000004100 */
[----:B------:R-:W-:Y:S01]  /*7a20*/  FFMA.FTZ R69, R49, R60, -R68 ;  /* 0x0000003c31457223 */ /* 0x000fe20000010844 */
[----:B------:R-:W-:Y:S02]  /*7a30*/  HADD2.F32 R49, -RZ, R61.H1_H1 ;  /* 0x3000003dff317230 */ /* 0x000fe40000004100 */
[----:B------:R-:W-:Y:S01]  /*7a40*/  FMUL.FTZ R68, R48, R63 ;  /* 0x0000003f30447220 */ /* 0x000fe20000410000 */
[----:B------:R-:W-:Y:S01]  /*7a50*/  F2FP.F16.E4M3.UNPACK_B R43, R43 ;  /* 0x0000002bff2b723e */ /* 0x000fe200020006ff */
[C---:B------:R-:W-:Y:S01]  /*7a60*/  FMUL.FTZ R63, R41.reuse, R63 ;  /* 0x0000003f293f7220 */ /* 0x040fe20000410000 */
[----:B------:R-:W-:Y:S01]  /*7a70*/  F2FP.F16.E4M3.UNPACK_B R42, R42 ;  /* 0x0000002aff2a723e */ /* 0x000fe200020006ff */
[----:B------:R-:W-:Y:S01]  /*7a80*/  FFMA.FTZ R68, R41, R49, -R68 ;  /* 0x0000003129447223 */ /* 0x000fe20000010844 */
[----:B------:R-:W-:-:S02]  /*7a90*/  HADD2.F32 R62, -RZ, R62.H0_H0 ;  /* 0x2000003eff3e7230 */ /* 0x000fc40000004100 */
[----:B------:R-:W-:Y:S01]  /*7aa0*/  FFMA.FTZ R63, R48, R49, R63 ;  /* 0x00000031303f7223 */ /* 0x000fe2000001003f */
[--C-:B------:R-:W-:Y:S02]  /*7ab0*/  HADD2.F32 R48, -RZ, R43.reuse.H0_H0 ;  /* 0x2000002bff307230 */ /* 0x100fe40000004100 */
[----:B------:R-:W-:Y:S01]  /*7ac0*/  FFMA.FTZ R60, R58, R60, R65 ;  /* 0x0000003c3a3c7223 */ /* 0x000fe20000010041 */
[----:B------:R-:W-:Y:S02]  /*7ad0*/  HADD2.F32 R43, -RZ, R43.H1_H1 ;  /* 0x3000002bff2b7230 */ /* 0x000fe40000004100 */
[--C-:B------:R-:W-:Y:S01]  /*7ae0*/  HADD2.F32 R41, -RZ, R42.reuse.H0_H0 ;  /* 0x2000002aff297230 */ /* 0x100fe20000004100 */
[----:B------:R-:W-:Y:S01]  /*7af0*/  F2FP.SATFINITE.E4M3.F32.PACK_AB_MERGE_C R63, R63, R68, RZ ;  /* 0x000000443f3f723e */ /* 0x000fe200048070ff */
[----:B------:R-:W-:Y:S02]  /*7b00*/  HADD2.F32 R42, -RZ, R42.H1_H1 ;  /* 0x3000002aff2a7230 */ /* 0x000fe40000004100 */
[----:B------:R-:W-:Y:S01]  /*7b10*/  FMUL.FTZ R65, R43, R62 ;  /* 0x0000003e2b417220 */ /* 0x000fe20000410000 */
[----:B------:R-:W-:-:S02]  /*7b20*/  HADD2.F32 R64, -RZ, R64.H0_H0 ;  /* 0x20000040ff407230 */ /* 0x000fc40000004100 */
[----:B------:R-:W-:Y:S01]  /*7b30*/  FMUL.FTZ R62, R48, R62 ;  /* 0x0000003e303e7220 */ /* 0x000fe20000410000 */
[----:B------:R-:W-:Y:S01]  /*7b40*/  HADD2.F32 R59, -RZ, R59.H0_H0 ;  /* 0x2000003bff3b7230 */ /* 0x000fe20000004100 */
[----:B------:R-:W-:Y:S01]  /*7b50*/  F2FP.SATFINITE.E4M3.F32.PACK_AB_MERGE_C R60, R60, R69, RZ ;  /* 0x000000453c3c723e */ /* 0x000fe200048070ff */
[----:B------:R-:W-:Y:S02]  /*7b60*/  HADD2.F32 R61, -RZ, R61.H0_H0 ;  /* 0x2000003dff3d7230 */ /* 0x000fe40000004100 */
[-C--:B------:R-:W-:Y:S01]  /*7b70*/  FMUL.FTZ R58, R42, R64.reuse ;  /* 0x000000402a3a7220 */ /* 0x080fe20000410000 */
[----:B------:R-:W-:Y:S01]  /*7b80*/  FMUL.FTZ R49, R41, R64 ;  /* 0x0000004029317220 */ /* 0x000fe20000410000 */
        /* <DEDUP_REMOVED lines=8> */
.L_x_529:
[----:B------:R-:W-:Y:S05]  /*7c10*/  BSYNC B2 ;  /* 0x0000000000027941 */ /* 0x000fea0003800000 */
.L_x_528:
[----:B-1----:R0:W-:Y:S02]  /*7c20*/  STG.E.128 desc[UR54][R44.64+0x60], R40 ;  /* 0x000060282c007986 */ /* 0x0021e4000c101d36 */
.L_x_527:
[----:B------:R-:W-:Y:S05]  /*7c30*/  BSYNC B1 ;  /* 0x0000000000017941 */ /* 0x000fea0003800000 */
.L_x_526:
        /* <DEDUP_REMOVED lines=9> */
[----:B------:R-:W-:Y:S02]  /*7cd0*/  LOP3.LUT R47, R55, 0xff0000ff, RZ, 0xc0, !PT ;  /* 0xff0000ff372f7812 */ /* 0x000fe400078ec0ff */
[----:B------:R-:W-:Y:S01]  /*7ce0*/  SHF.R.U32.HI R56, RZ, 0x10, R55 ;  /* 0x00000010ff387819 */ /* 0x000fe20000011637 */
[----:B------:R-:W-:Y:S01]  /*7cf0*/  IMAD.SHL.U32 R42, R59, 0x100, RZ ;  /* 0x000001003b2a7824 */ /* 0x000fe200078e00ff */
[--C-:B------:R-:W-:Y:S02]  /*7d00*/  SHF.R.U32.HI R55, RZ, 0x8, R57.reuse ;  /* 0x00000008ff377819 */ /* 0x100fe40000011639 */
[----:B------:R-:W-:Y:S02]  /*7d10*/  MOV R49, R43 ;  /* 0x0000002b00317202 */ /* 0x000fe40000000f00 */
[----:B------:R-:W-:Y:S01]  /*7d20*/  LOP3.LUT R54, R57, 0xff0000ff, RZ, 0xc0, !PT ;  /* 0xff0000ff39367812 */ /* 0x000fe200078ec0ff */
[----:B------:R-:W-:Y:S01]  /*7d30*/  IMAD.SHL.U32 R43, R55, 0x100, RZ ;  /* 0x00000100372b7824 */ /* 0x000fe200078e00ff */
[----:B------:R-:W-:-:S02]  /*7d40*/  SHF.R.U32.HI R58, RZ, 0x10, R57 ;  /* 0x00000010ff3a7819 */ /* 0x000fc40000011639 */
[----:B------:R-:W-:Y:S02]  /*7d50*/  LOP3.LUT R47, R47, 0xff00, R42, 0xf8, !PT ;  /* 0x0000ff002f2f7812 */ /* 0x000fe400078ef82a */
[----:B------:R-:W-:Y:S01]  /*7d60*/  LOP3.LUT R43, R54, 0xff00, R43, 0xf8, !PT ;  /* 0x0000ff00362b7812 */ /* 0x000fe200078ef82b */
[----:B------:R-:W-:Y:S01]  /*7d70*/  IMAD.U32 R58, R58, 0x10000, RZ ;  /* 0x000100003a3a7824 */ /* 0x000fe200078e00ff */
[----:B------:R-:W-:Y:S02]  /*7d80*/  SHF.L.U32 R54, R56, 0x10, RZ ;  /* 0x0000001038367819 */ /* 0x000fe400000006ff */
[----:B------:R-:W-:Y:S02]  /*7d90*/  F2FP.F16.E4M3.UNPACK_B R55, R91.H1 ;  /* 0x0000005bff37723e */ /* 0x000fe400030006ff */
[-C--:B------:R-:W-:Y:S02]  /*7da0*/  F2FP.F16.E4M3.UNPACK_B R42, R41.reuse ;  /* 0x00000029ff2a723e */ /* 0x080fe400020006ff */
[----:B------:R-:W-:Y:S01]  /*7db0*/  LOP3.LUT R56, R47, 0xff0000, R54, 0xf8, !PT ;  /* 0x00ff00002f387812 */ /* 0x000fe200078ef836 */
[--C-:B------:R-:W-:Y:S01]  /*7dc0*/  HADD2.F32 R57, -RZ, R55.reuse.H0_H0 ;  /* 0x20000037ff397230 */ /* 0x100fe20000004100 */
[----:B------:R-:W-:Y:S01]  /*7dd0*/  LOP3.LUT R59, R43, 0xff0000, R58, 0xf8, !PT ;  /* 0x00ff00002b3b7812 */ /* 0x000fe200078ef83a */
[--C-:B------:R-:W-:Y:S01]  /*7de0*/  HADD2.F32 R43, -RZ, R42.reuse.H1_H1 ;  /* 0x3000002aff2b7230 */ /* 0x100fe20000004100 */
[----:B------:R-:W-:Y:S01]  /*7df0*/  F2FP.F16.E4M3.UNPACK_B R54, R90.H1 ;  /* 0x0000005aff36723e */ /* 0x000fe200030006ff */
[----:B------:R-:W-:Y:S01]  /*7e00*/  HADD2.F32 R58, -RZ, R55.H1_H1 ;  /* 0x30000037ff3a7230 */ /* 0x000fe20000004100 */
[----:B------:R-:W-:Y:S01]  /*7e10*/  F2FP.F16.E4M3.UNPACK_B R41, R41.H1 ;  /* 0x00000029ff29723e */ /* 0x000fe200030006ff */
[----:B------:R-:W-:-:S02]  /*7e20*/  HADD2.F32 R42, -RZ, R42.H0_H0 ;  /* 0x2000002aff2a7230 */ /* 0x000fc40000004100 */
[----:B------:R-:W-:Y:S01]  /*7e30*/  FMUL.FTZ R61, R43, R57 ;  /* 0x000000392b3d7220 */ /* 0x000fe20000410000 */
[--C-:B------:R-:W-:Y:S01]  /*7e40*/  HADD2.F32 R55, -RZ, R54.reuse.H0_H0 ;  /* 0x20000036ff377230 */ /* 0x100fe20000004100 */
[----:B------:R-:W-:Y:S01]  /*7e50*/  F2FP.F16.E4M3.UNPACK_B R91, R91 ;  /* 0x0000005bff5b723e */ /* 0x000fe200020006ff */
[--C-:B------:R-:W-:Y:S02]  /*7e60*/  HADD2.F32 R47, -RZ, R41.reuse.H1_H1 ;  /* 0x30000029ff2f7230 */ /* 0x100fe40000004100 */
[C---:B------:R-:W-:Y:S01]  /*7e70*/  FMUL.FTZ R60, R42.reuse, R57 ;  /* 0x000000392a3c7220 */ /* 0x040fe20000410000 */
[----:B------:R-:W-:Y:S02]  /*7e80*/  HADD2.F32 R41, -RZ, R41.H0_H0 ;  /* 0x20000029ff297230 */ /* 0x000fe40000004100 */
[-C--:B------:R-:W-:Y:S01]  /*7e90*/  FFMA.FTZ R61, R42, R55.reuse, -R61 ;  /* 0x000000372a3d7223 */ /* 0x080fe2000001083d */
[----:B------:R-:W-:Y:S02]  /*7ea0*/  HADD2.F32 R54, -RZ, R54.H1_H1 ;  /* 0x30000036ff367230 */ /* 0x000fe40000004100 */
[-C--:B------:R-:W-:Y:S01]  /*7eb0*/  FMUL.FTZ R42, R47, R58.reuse ;  /* 0x0000003a2f2a7220 */ /* 0x080fe20000410000 */
[----:B------:R-:W-:Y:S01]  /*7ec0*/  FFMA.FTZ R62, R43, R55, R60 ;  /* 0x000000372b3e7223 */ /* 0x000fe2000001003c */
[C---:B------:R-:W-:Y:S01]  /*7ed0*/  FMUL.FTZ R58, R41.reuse, R58 ;  /* 0x0000003a293a7220 */ /* 0x040fe20000410000 */
[----:B------:R-:W-:Y:S01]  /*7ee0*/  F2FP.F16.E4M3.UNPACK_B R90, R90 ;  /* 0x0000005aff5a723e */ /* 0x000fe200020006ff */
[----:B------:R-:W-:Y:S01]  /*7ef0*/  FFMA.FTZ R57, R41, R54, -R42 ;  /* 0x0000003629397223 */ /* 0x000fe2000001082a */
[----:B------:R-:W-:Y:S01]  /*7f00*/  F2FP.F16.E4M3.UNPACK_B R41, R40.H1 ;  /* 0x00000028ff29723e */ /* 0x000fe200030006ff */
        /* <DEDUP_REMOVED lines=10> */
[----:B------:R-:W-:-:S02]  /*7fb0*/  HADD2.F32 R91, -RZ, R91.H0_H0 ;  /* 0x2000005bff5b7230 */ /* 0x000fc40000004100 */
[----:B------:R-:W-:Y:S02]  /*7fc0*/  HADD2.F32 R40, -RZ, R40.H1_H1 ;  /* 0x30000028ff287230 */ /* 0x000fe40000004100 */
        /* <DEDUP_REMOVED lines=11> */
[----:B------:R-:W-:Y:S01]  /*8080*/  HADD2.F32 R54, -RZ, R47.H1_H1 ;  /* 0x3000002fff367230 */ /* 0x000fe20000004100 */
[----:B------:R-:W-:-:S02]  /*8090*/  F2FP.F16.E4M3.UNPACK_B R55, R59.H1 ;  /* 0x0000003bff37723e */ /* 0x000fc400030006ff */
[-C--:B------:R-:W-:Y:S01]  /*80a0*/  F2FP.F16.E4M3.UNPACK_B R40, R48.reuse.H1 ;  /* 0x00000030ff28723e */ /* 0x080fe200030006ff */
[----:B------:R-:W-:Y:S01]  /*80b0*/  HADD2.F32 R43, -RZ, R41.H1_H1 ;  /* 0x30000029ff2b7230 */ /* 0x000fe20000004100 */
[----:B------:R-:W-:Y:S01]  /*80c0*/  F2FP.F16.E4M3.UNPACK_B R59, R59 ;  /* 0x0000003bff3b723e */ /* 0x000fe200020006ff */
[----:B------:R-:W-:Y:S01]  /*80d0*/  HADD2.F32 R58, -RZ, R55.H1_H1 ;  /* 0x30000037ff3a7230 */ /* 0x000fe20000004100 */
[----:B------:R-:W-:Y:S01]  /*80e0*/  F2FP.F16.E4M3.UNPACK_B R49, R49 ;  /* 0x00000031ff31723e */ /* 0x000fe200020006ff */
[----:B------:R-:W-:Y:S01]  /*80f0*/  HADD2.F32 R42, -RZ, R41.H0_H0 ;  /* 0x20000029ff2a7230 */ /* 0x000fe20000004100 */
[----:B------:R-:W-:Y:S01]  /*8100*/  F2FP.F16.E4M3.UNPACK_B R48, R48 ;  /* 0x00000030ff30723e */ /* 0x000fe200020006ff */
[----:B------:R-:W-:Y:S02]  /*8110*/  HADD2.F32 R41, -RZ, R40.H1_H1 ;  /* 0x30000028ff297230 */ /* 0x000fe40000004100 */
[----:B------:R-:W-:Y:S01]  /*8120*/  FMUL.FTZ R63, R43, R58 ;  /* 0x0000003a2b3f7220 */ /* 0x000fe20000410000 */
[----:B------:R-:W-:-:S02]  /*8130*/  HADD2.F32 R57, -RZ, R59.H1_H1 ;  /* 0x3000003bff397230 */ /* 0x000fc40000004100 */
[C---:B------:R-:W-:Y:S01]  /*8140*/  FMUL.FTZ R66, R42.reuse, R58 ;  /* 0x0000003a2a427220 */ /* 0x040fe20000410000 */
[----:B------:R-:W-:Y:S02]  /*8150*/  HADD2.F32 R40, -RZ, R40.H0_H0 ;  /* 0x20000028ff287230 */ /* 0x000fe40000004100 */
[-C--:B------:R-:W-:Y:S01]  /*8160*/  FFMA.FTZ R64, R42, R54.reuse, -R63 ;  /* 0x000000362a407223 */ /* 0x080fe2000001083f */
[----:B------:R-:W-:Y:S02]  /*8170*/  HADD2.F32 R42, -RZ, R56.H1_H1 ;  /* 0x30000038ff2a7230 */ /* 0x000fe40000004100 */
[-C--:B------:R-:W-:Y:S01]  /*8180*/  FMUL.FTZ R63, R41, R57.reuse ;  /* 0x00000039293f7220 */ /* 0x080fe20000410000 */
[----:B------:R-:W-:Y:S02]  /*8190*/  HADD2.F32 R59, -RZ, R59.H0_H0 ;  /* 0x2000003bff3b7230 */ /* 0x000fe40000004100 */
[C---:B------:R-:W-:Y:S01]  /*81a0*/  FMUL.FTZ R58, R40.reuse, R57 ;  /* 0x00000039283a7220 */ /* 0x040fe20000410000 */
[----:B------:R-:W-:Y:S01]  /*81b0*/  FFMA.FTZ R57, R43, R54, R66 ;  /* 0x000000362b397223 */ /* 0x000fe20000010042 */
[----:B------:R-:W-:Y:S01]  /*81c0*/  FFMA.FTZ R63, R40, R42, -R63 ;  /* 0x0000002a283f7223 */ /* 0x000fe2000001083f */
[----:B------:R-:W-:-:S02]  /*81d0*/  HADD2.F32 R40, -RZ, R48.H0_H0 ;  /* 0x20000030ff287230 */ /* 0x000fc40000004100 */
[----:B------:R-:W-:Y:S01]  /*81e0*/  FFMA.FTZ R58, R41, R42, R58 ;  /* 0x0000002a293a7223 */ /* 0x000fe2000001003a */
[--C-:B------:R-:W-:Y:S01]  /*81f0*/  HADD2.F32 R41, -RZ, R49.reuse.H0_H0 ;  /* 0x20000031ff297230 */ /* 0x100fe20000004100 */
[----:B------:R-:W-:Y:S01]  /*8200*/  F2FP.SATFINITE.E4M3.F32.PACK_AB_MERGE_C R57, R57, R64, RZ ;  /* 0x000000403939723e */ /* 0x000fe200048070ff */
[----:B------:R-:W-:Y:S02]  /*8210*/  HADD2.F32 R49, -RZ, R49.H1_H1 ;  /* 0x30000031ff317230 */ /* 0x000fe40000004100 */
[----:B------:R-:W-:Y:S01]  /*8220*/  HADD2.F32 R54, -RZ, R55.H0_H0 ;  /* 0x20000037ff367230 */ /* 0x000fe20000004100 */
[----:B------:R-:W-:Y:S01]  /*8230*/  F2FP.SATFINITE.E4M3.F32.PACK_AB_MERGE_C R58, R58, R63, RZ ;  /* 0x0000003f3a3a723e */ /* 0x000fe200048070ff */
[----:B------:R-:W-:Y:S02]  /*8240*/  HADD2.F32 R48, -RZ, R48.H1_H1 ;  /* 0x30000030ff307230 */ /* 0x000fe40000004100 */
[----:B------:R-:W-:Y:S02]  /*8250*/  HADD2.F32 R42, -RZ, R47.H0_H0 ;  /* 0x2000002fff2a7230 */ /* 0x000fe40000004100 */
[----:B------:R-:W-:-:S02]  /*8260*/  HADD2.F32 R43, -RZ, R56.H0_H0 ;  /* 0x20000038ff2b7230 */ /* 0x000fc40000004100 */
[-C--:B------:R-:W-:Y:S01]  /*8270*/  FMUL.FTZ R56, R49, R54.reuse ;  /* 0x0000003631387220 */ /* 0x080fe20000410000 */
[-C--:B------:R-:W-:Y:S01]  /*8280*/  FMUL.FTZ R47, R48, R59.reuse ;  /* 0x0000003b302f7220 */ /* 0x080fe20000410000 */
[C---:B------:R-:W-:Y:S01]  /*8290*/  FMUL.FTZ R54, R41.reuse, R54 ;  /* 0x0000003629367220 */ /* 0x040fe20000410000 */
[C---:B------:R-:W-:Y:S01]  /*82a0*/  FMUL.FTZ R59, R40.reuse, R59 ;  /* 0x0000003b283b7220 */ /* 0x040fe20000410000 */
[-C--:B------:R-:W-:Y:S01]  /*82b0*/  FFMA.FTZ R56, R41, R42.reuse, -R56 ;  /* 0x0000002a29387223 */ /* 0x080fe20000010838 */
[-C--:B------:R-:W-:Y:S01]  /*82c0*/  FFMA.FTZ R47, R40, R43.reuse, -R47 ;  /* 0x0000002b282f7223 */ /* 0x080fe2000001082f */
[----:B------:R-:W-:Y:S01]  /*82d0*/  FFMA.FTZ R49, R49, R42, R54 ;  /* 0x0000002a31317223 */ /* 0x000fe20000010036 */
[----:B------:R-:W-:Y:S01]  /*82e0*/  FFMA.FTZ R48, R48, R43, R59 ;  /* 0x0000002b30307223 */ /* 0x000fe2000001003b */
[----:B------:R-:W-:Y:S02]  /*82f0*/  F2FP.SATFINITE.E4M3.F32.PACK_AB_MERGE_C R41, R62, R61, R67 ;  /* 0x0000003d3e29723e */ /* 0x000fe40004807043 */
[----:B------:R-:W-:-:S02]  /*8300*/  F2FP.SATFINITE.E4M3.F32.PACK_AB_MERGE_C R40, R91, R60, R65 ;  /* 0x0000003c5b28723e */ /* 0x000fc40004807041 */
[----:B------:R-:W-:Y:S02]  /*8310*/  F2FP.SATFINITE.E4M3.F32.PACK_AB_MERGE_C R42, R48, R47, R58 ;  /* 0x0000002f302a723e */ /* 0x000fe4000480703a */
[----:B------:R-:W-:-:S07]  /*8320*/  F2FP.SATFINITE.E4M3.F32.PACK_AB_MERGE_C R43, R49, R56, R57 ;  /* 0x00000038312b723e */ /* 0x000fce0004807039 */
.L_x_533:
[----:B------:R-:W-:Y:S05]  /*8330*/  BSYNC B2 ;  /* 0x0000000000027941 */ /* 0x000fea0003800000 */
.L_x_532:
[----:B-1----:R0:W-:Y:S02]  /*8340*/  STG.E.128 desc[UR54][R44.64+0x80], R40 ;  /* 0x000080282c007986 */ /* 0x0021e4000c101d36 */
.L_x_531:
[----:B------:R-:W-:Y:S05]  /*8350*/  BSYNC B1 ;  /* 0x0000000000017941 */ /* 0x000fea0003800000 */
.L_x_530:
[----:B------:R-:W-:-:S13]  /*8360*/  ISETP.NE.AND P2, PT, R39, RZ, PT ;  /* 0x000000ff2700720c */ /* 0x000fda0003f45270 */
[----:B------:R-:W-:Y:S05]  /*8370*/  @!P2 BRA `(.L_x_513) ;  /* 0x000000700024a947 */ /* 0x000fea0003800000 */
[----:B012-4-:R0:W1:Y:S01]  /*8380*/  LDS.128 R40, [R46+0x21400] ;  /* 0x021400002e287984 */ /* 0x0170620000000c00 */
[----:B------:R-:W-:Y:S01]  /*8390*/  ISETP.GE.AND P2, PT, R174, R131, PT ;  /* 0x00000083ae00720c */ /* 0x000fe20003f46270 */
[----:B------:R-:W-:-:S12]  /*83a0*/  BSSY B1, `(.L_x_534) ;  /* 0x000006b000017945 */ /* 0x000fd80003800000 */
[----:B0-----:R-:W-:Y:S05]  /*83b0*/  @P2 BRA `(.L_x_535) ;  /* 0x0000000400a42947 */ /* 0x001fea0003800000 */
[----:B------:R-:W-:Y:S01]  /*83c0*/  SHF.R.U32.HI R46, RZ, 0x8, R53 ;  /* 0x00000008ff2e7819 */ /* 0x000fe20000011635 */
[----:B-1----:R-:W-:Y:S01]  /*83d0*/  IMAD.MOV.U32 R48, RZ, RZ, R43 ;  /* 0x000000ffff307224 */ /* 0x002fe200078e002b */
[--C-:B------:R-:W-:Y:S01]  /*83e0*/  SHF.R.U32.HI R52, RZ, 0x8, R51.reuse ;  /* 0x00000008ff347819 */ /* 0x100fe20000011633 */
[----:B------:R-:W-:Y:S01]  /*83f0*/  IMAD.MOV.U32 R47, RZ, RZ, R42 ;  /* 0x000000ffff2f7224 */ /* 0x000fe200078e002a */
[----:B------:R-:W-:Y:S01]  /*8400*/  SHF.R.U32.HI R54, RZ, 0x10, R51 ;  /* 0x00000010ff367819 */ /* 0x000fe20000011633 */
[----:B------:R-:W-:Y:S01]  /*8410*/  IMAD.SHL.U32 R43, R46, 0x100, RZ ;  /* 0x000001002e2b7824 */ /* 0x000fe200078e00ff */
[----:B------:R-:W-:Y:S02]  /*8420*/  LOP3.LUT R49, R51, 0xff0000ff, RZ, 0xc0, !PT ;  /* 0xff0000ff33317812 */ /* 0x000fe400078ec0ff */
[----:B------:R-:W-:Y:S02]  /*8430*/  SHF.R.U32.HI R51, RZ, 0x10, R53 ;  /* 0x00000010ff337819 */ /* 0x000fe40000011635 */
[----:B------:R-:W-:-:S02]  /*8440*/  SHF.L.U32 R42, R52, 0x8, RZ ;  /* 0x00000008342a7819 */ /* 0x000fc400000006ff */
[----:B------:R-:W-:Y:S02]  /*8450*/  LOP3.LUT R50, R53, 0xff0000ff, RZ, 0xc0, !PT ;  /* 0xff0000ff35327812 */ /* 0x000fe400078ec0ff */
        /* <DEDUP_REMOVED lines=9> */
[----:B------:R-:W-:Y:S01]  /*84f0*/  HADD2.F32 R43, -RZ, R42.H1_H1 ;  /* 0x3000002aff2b7230 */ /* 0x000fe20000004100 */
[----:B------:R-:W-:Y:S01]  /*8500*/  F2FP.F16.E4M3.UNPACK_B R49, R88.H1 ;  /* 0x00000058ff31723e */ /* 0x000fe200030006ff */
[----:B------:R-:W-:Y:S01]  /*8510*/  HADD2.F32 R53, -RZ, R50.H1_H1 ;  /* 0x30000032ff357230 */ /* 0x000fe20000004100 */
[----:B------:R-:W-:Y:S01]  /*8520*/  F2FP.F16.E4M3.UNPACK_B R41, R41.H1 ;  /* 0x00000029ff29723e */ /* 0x000fe200030006ff */
[----:B------:R-:W-:-:S02]  /*8530*/  HADD2.F32 R42, -RZ, R42.H0_H0 ;  /* 0x2000002aff2a7230 */ /* 0x000fc40000004100 */
[CC--:B------:R-:W-:Y:S01]  /*8540*/  FMUL.FTZ R55, R43.reuse, R52.reuse ;  /* 0x000000342b377220 */ /* 0x0c0fe20000410000 */
[----:B------:R-:W-:Y:S01]  /*8550*/  HADD2.F32 R50, -RZ, R49.H0_H0 ;  /* 0x20000031ff327230 */ /* 0x000fe20000004100 */
[----:B------:R-:W-:Y:S01]  /*8560*/  F2FP.F16.E4M3.UNPACK_B R89, R89 ;  /* 0x00000059ff59723e */ /* 0x000fe200020006ff */
[--C-:B------:R-:W-:Y:S02]  /*8570*/  HADD2.F32 R46, -RZ, R41.reuse.H1_H1 ;  /* 0x30000029ff2e7230 */ /* 0x100fe40000004100 */
[C---:B------:R-:W-:Y:S01]  /*8580*/  FMUL.FTZ R52, R42.reuse, R52 ;  /* 0x000000342a347220 */ /* 0x040fe20000410000 */
[----:B------:R-:W-:Y:S02]  /*8590*/  HADD2.F32 R41, -RZ, R41.H0_H0 ;  /* 0x20000029ff297230 */ /* 0x000fe40000004100 */
[-C--:B------:R-:W-:Y:S01]  /*85a0*/  FFMA.FTZ R56, R42, R50.reuse, -R55 ;  /* 0x000000322a387223 */ /* 0x080fe20000010837 */
[----:B------:R-:W-:Y:S02]  /*85b0*/  HADD2.F32 R49, -RZ, R49.H1_H1 ;  /* 0x30000031ff317230 */ /* 0x000fe40000004100 */
[CC--:B------:R-:W-:Y:S01]  /*85c0*/  FMUL.FTZ R42, R46.reuse, R53.reuse ;  /* 0x000000352e2a7220 */ /* 0x0c0fe20000410000 */
[----:B------:R-:W-:Y:S01]  /*85d0*/  FFMA.FTZ R57, R43, R50, R52 ;  /* 0x000000322b397223 */ /* 0x000fe20000010034 */
[C---:B------:R-:W-:Y:S01]  /*85e0*/  FMUL.FTZ R53, R41.reuse, R53 ;  /* 0x0000003529357220 */ /* 0x040fe20000410000 */
[----:B------:R-:W-:Y:S01]  /*85f0*/  F2FP.F16.E4M3.UNPACK_B R88, R88 ;  /* 0x00000058ff58723e */ /* 0x000fe200020006ff */
        /* <DEDUP_REMOVED lines=19> */
[----:B------:R-:W-:Y:S01]  /*8730*/  FFMA.FTZ R55, R41, R88, -R50 ;  /* 0x0000005829377223 */ /* 0x000fe20000010832 */
[----:B------:R-:W-:Y:S01]  /*8740*/  F2FP.F16.E4M3.UNPACK_B R41, R48.H1 ;  /* 0x00000030ff29723e */ /* 0x000fe200030006ff */
[----:B------:R-:W-:Y:S01]  /*8750*/  FFMA.FTZ R88, R40, R88, R89 ;  /* 0x0000005828587223 */ /* 0x000fe20000010059 */
[----:B------:R-:W-:-:S02]  /*8760*/  F2FP.F16.E4M3.UNPACK_B R50, R54.H1 ;  /* 0x00000036ff32723e */ /* 0x000fc400030006ff */
[----:B------:R-:W-:Y:S01]  /*8770*/  F2FP.SATFINITE.E4M3.F32.PACK_AB_MERGE_C R60, R52, R53, RZ ;  /* 0x00000035343c723e */ /* 0x000fe200048070ff */
[--C-:B------:R-:W-:Y:S01]  /*8780*/  HADD2.F32 R43, -RZ, R41.reuse.H1_H1 ;  /* 0x30000029ff2b7230 */ /* 0x100fe20000004100 */
[----:B------:R-:W-:Y:S01]  /*8790*/  F2FP.F16.E4M3.UNPACK_B R46, R51.H1 ;  /* 0x00000033ff2e723e */ /* 0x000fe200030006ff */
[----:B------:R-:W-:Y:S01]  /*87a0*/  HADD2.F32 R53, -RZ, R50.H1_H1 ;  /* 0x30000032ff357230 */ /* 0x000fe20000004100 */
        /* <DEDUP_REMOVED lines=22> */
[--C-:B------:R-:W-:Y:S02]  /*8910*/  HADD2.F32 R41, -RZ, R48.reuse.H0_H0 ;  /* 0x20000030ff297230 */ /* 0x100fe40000004100 */
        /* <DEDUP_REMOVED lines=16> */
[----:B------:R-:W-:Y:S02]  /*8a20*/  F2FP.SATFINITE.E4M3.F32.PACK_AB_MERGE_C R41, R57, R56, R61 ;  /* 0x000000383929723e */ /* 0x000fe4000480703d */
[----:B------:R-:W-:Y:S02]  /*8a30*/  F2FP.SATFINITE.E4M3.F32.PACK_AB_MERGE_C R40, R88, R55, R60 ;  /* 0x000000375828723e */ /* 0x000fe4000480703c */
[----:B------:R-:W-:-:S07]  /*8a40*/  MOV R42, R52 ;  /* 0x00000034002a7202 */ /* 0x000fce0000000f00 */
.L_x_535:
[----:B------:R-:W-:Y:S05]  /*8a50*/  BSYNC B1 ;  /* 0x0000000000017941 */ /* 0x000fea0003800000 */
.L_x_534:
[----:B-1----:R0:W-:Y:S01]  /*8a60*/  STG.E.128 desc[UR54][R44.64+0xa0], R40 ;  /* 0x0000a0282c007986 */ /* 0x0021e2000c101d36 */
[----:B------:R-:W-:Y:S05]  /*8a70*/  BRA `(.L_x_513) ;  /* 0x0000006800647947 */ /* 0x000fea0003800000 */
.L_x_481:
[----:B------:R-:W-:Y:S01]  /*8a80*/  ISETP.GE.AND P4, PT, R168, R96, PT ;  /* 0x00000060a800720c */ /* 0x000fe20003f86270 */
[----:B------:R-:W-:Y:S01]  /*8a90*/  BSSY B1, `(.L_x_536) ;  /* 0x000002a000017945 */ /* 0x000fe20003800000 */
[----:B------:R-:W-:Y:S02]  /*8aa0*/  CS2R R64, SRZ ;  /* 0x0000000000407805 */ /* 0x000fe4000001ff00 */
[----:B------:R-:W-:Y:S02]  /*8ab0*/  CS2R R40, SRZ ;  /* 0x0000000000287805 */ /* 0x000fe4000001ff00 */
[----:B0-----:R-:W-:Y:S02]  /*8ac0*/  CS2R R42, SRZ ;  /* 0x00000000002a7805 */ /* 0x001fe4000001ff00 */
        /* <DEDUP_REMOVED lines=15> */
[----:B------:R-:W-:Y:S02]  /*8bc0*/  CS2R R40, SRZ ;  /* 0x0000000000287805 */ /* 0x000fe4000001ff00 */
[----:B------:R-:W-:Y:S02]  /*8bd0*/  CS2R R42, SRZ ;  /* 0x00000000002a7805 */ /* 0x000fe4000001ff00 */
[----:B------:R-:W-:Y:S01]  /*8be0*/  IADD3.X R67, R14, UR5, R97, P1, P2 ;  /* 0x000000050e437c10 */ /* 0x000fe20008fe4461 */
[----:B------:R-:W-:-:S02]  /*8bf0*/  ULDC.64 UR4, c[0x0][0x400] ;  /* 0x0001000000047ab9 */ /* 0x000fc40000000a00 */
[----:B------:R-:W-:-:S04]  /*8c00*/  IADD3 R68, P1, P2, R102, UR4, R88 ;  /* 0x0000000466447c10 */ /* 0x000fc8000fa3e058 */
[----:B------:R-:W-:Y:S02]  /*8c10*/  IADD3.X R69, R20, UR5, R98, P1, P2 ;  /* 0x0000000514457c10 */ /* 0x000fe40008fe4462 */
[----:B------:R-:W-:Y:S02]  /*8c20*/  ISETP.GE.AND P1, PT, R18, R131, PT ;  /* 0x000000831200720c */ /* 0x000fe40003f26270 */
[----:B------:R-:W-:Y:S02]  /*8c30*/  CS2R R56, SRZ ;  /* 0x0000000000387805 */ /* 0x000fe4000001ff00 */
[----:B------:R-:W-:Y:S02]  /*8c40*/  CS2R R58, SRZ ;  /* 0x00000000003a7805 */ /* 0x000fe4000001ff00 */
[----:B------:R-:W-:Y:S02]  /*8c50*/  CS2R R44, SRZ ;  /* 0x00000000002c7805 */ /* 0x000fe4000001ff00 */
[----:B------:R-:W-:-:S05]  /*8c60*/  CS2R R46, SRZ ;  /* 0x00000000002e7805 */ /* 0x000fca000001ff00 */
[----:B------:R0:W5:Y:S04]  /*8c70*/  @!P1 LDG.E.128 R52, desc[UR54][R66.64] ;  /* 0x0000003642349981 */ /* 0x000168000c1e1d00 */
[----:B------:R0:W5:Y:S01]  /*8c80*/  @!P1 LDG.E.128 R40, desc[UR54][R68.64] ;  /* 0x0000003644289981 */ /* 0x000162000c1e1d00 */
[----:B------:R-:W-:Y:S02]  /*8c90*/  ISETP.GE.AND P1, PT, R0, R131, PT ;  /* 0x000000830000720c */ /* 0x000fe40003f26270 */
[----:B------:R-:W-:Y:S02]  /*8ca0*/  CS2R R60, SRZ ;  /* 0x00000000003c7805 */ /* 0x000fe4000001ff00 */
[----:B------:R-:W-:Y:S02]  /*8cb0*/  CS2R R62, SRZ ;  /* 0x00000000003e7805 */ /* 0x000fe4000001ff00 */
[----:B------:R-:W-:-:S02]  /*8cc0*/  CS2R R48, SRZ ;  /* 0x0000000000307805 */ /* 0x000fc4000001ff00 */
[----:B------:R-:W-:-:S05]  /*8cd0*/  CS2R R50, SRZ ;  /* 0x0000000000327805 */ /* 0x000fca000001ff00 */
[----:B------:R0:W5:Y:S04]  /*8ce0*/  @!P1 LDG.E.128 R56, desc[UR54][R66.64+0x20] ;  /* 0x0000203642389981 */ /* 0x000168000c1e1d00 */
[----:B------:R0:W5:Y:S01]  /*8cf0*/  @!P1 LDG.E.128 R44, desc[UR54][R68.64+0x20] ;  /* 0x00002036442c9981 */ /* 0x000162000c1e1d00 */
[----:B------:R-:W-:-:S13]  /*8d00*/  ISETP.GE.AND P1, PT, R6, R131, PT ;  /* 0x000000830600720c */ /* 0x000fda0003f26270 */
[----:B------:R0:W5:Y:S04]  /*8d10*/  @!P1 LDG.E.128 R60, desc[UR54][R66.64+0x40] ;  /* 0x00004036423c9981 */ /* 0x000168000c1e1d00 */
[----:B------:R0:W5:Y:S02]  /*8d20*/  @!P1 LDG.E.128 R48, desc[UR54][R68.64+0x40] ;  /* 0x0000403644309981 */ /* 0x000164000c1e1d00 */
.L_x_537:
[----:B------:R-:W-:Y:S05]  /*8d30*/  BSYNC B1 ;  /* 0x0000000000017941 */ /* 0x000fea0003800000 */
.L_x_536:
[----:B------:R-:W-:Y:S01]  /*8d40*/  ISETP.GE.AND P2, PT, R218, R96, PT ;  /* 0x00000060da00720c */ /* 0x000fe20003f46270 */
[----:B------:R-:W-:Y:S01]  /*8d50*/  BSSY B1, `(.L_x_538) ;  /* 0x000002e000017945 */ /* 0x000fe20003800000 */
[----:B0-----:R-:W-:Y:S02]  /*8d60*/  CS2R R66, SRZ ;  /* 0x0000000000427805 */ /* 0x001fe4000001ff00 */
        /* <DEDUP_REMOVED lines=13> */
[----:B------:R-:W-:Y:S01]  /*8e40*/  IADD3 R89, P1, P5, R108, R90, R10 ;  /* 0x0000005a6c597210 */ /* 0x000fe20007d3e00a */
[----:B------:R-:W-:Y:S01]  /*8e50*/  ULDC.64 UR4, c[0x0][0x3e8] ;  /* 0x0000fa0000047ab9 */ /* 0x000fe20000000a00 */
[----:B------:R-:W-:Y:S02]  /*8e60*/  CS2R R76, SRZ ;  /* 0x00000000004c7805 */ /* 0x000fe4000001ff00 */
[----:B------:R-:W-:Y:S02]  /*8e70*/  CS2R R78, SRZ ;  /* 0x00000000004e7805 */ /* 0x000fe4000001ff00 */
[----:B------:R-:W-:Y:S02]  /*8e80*/  IADD3.X R97, R14, R97, R9, P1, P5 ;  /* 0x000000610e617210 */ /* 0x000fe40000fea409 */
[----:B------:R-:W-:Y:S02]  /*8e90*/  CS2R R64, SRZ ;  /* 0x0000000000407805 */ /* 0x000fe4000001ff00 */
[----:B------:R-:W-:-:S02]  /*8ea0*/  IADD3 R90, P1, P5, R102, R88, R12 ;  /* 0x00000058665a7210 */ /* 0x000fc40007d3e00c */
[----:B------:R-:W-:Y:S02]  /*8eb0*/  CS2R R66, SRZ ;  /* 0x0000000000427805 */ /* 0x000fe4000001ff00 */
        /* <DEDUP_REMOVED lines=23> */
.L_x_539:
[----:B------:R-:W-:Y:S05]  /*9030*/  BSYNC B1 ;  /* 0x0000000000017941 */ /* 0x000fea0003800000 */
.L_x_538:
        /* <DEDUP_REMOVED lines=26> */
.L_x_540:
[----:B------:R-:W-:Y:S01]  /*91e0*/  IMAD R97, R17, 0x8, R16 ;  /* 0x0000000811617824 */ /* 0x000fe200078e0210 */
[----:B------:R-:W-:Y:S01]  /*91f0*/  SHF.L.U32 R98, R169, 0x1f, RZ ;  /* 0x0000001fa9627819 */ /* 0x000fe200000006ff */
[----:B------:R-:W1:Y:S01]  /*9200*/  LDC R150, c[0x0][0x2f4] ;  /* 0x0000bd00ff967b82 */ /* 0x000e620000000800 */
[----:B------:R-:W-:Y:S02]  /*9210*/  BSSY B1, `(.L_x_541) ;  /* 0x0000004000017945 */ /* 0x000fe40003800000 */
[----:B------:R-:W2:Y:S05]  /*9220*/  SYNCS.PHASECHK.TRANS64.TRYWAIT P5, [R97+URZ+0x29890], R98 ;  /* 0x02989062610075a7 */ /* 0x000eaa00080a017f */
[----:B------:R-:W3:Y:S01]  /*9230*/  LDC.64 R134, c[0x0][0x300] ;  /* 0x0000c000ff867b82 */ /* 0x000ee20000000a00 */
[----:B--2---:R-:W-:Y:S05]  /*9240*/  @!P5 BRA `(.L_x_542) ;  /* 0x000001f40010d947 */ /* 0x004fea0003800000 */
.L_x_797:
[----:B------:R-:W-:Y:S05]  /*9250*/  BSYNC B1 ;  /* 0x0000000000017941 */ /* 0x000fea0003800000 */
.L_x_541:
[----:B------:R-:W-:Y:S01]  /*9260*/  BSSY B1, `(.L_x_543) ;  /* 0x00002f0000017945 */ /* 0x000fe20003800000 */
[----:B-1----:R-:W-:Y:S02]  /*9270*/  IMAD.IADD R155, R150, 0x1, -R99 ;  /* 0x00000001969b7824 */ /* 0x002fe400078e0a63 */
[----:B------:R-:W-:Y:S01]  /*9280*/  IMAD.MOV.U32 R137, RZ, RZ, R92 ;  /* 0x000000ffff897224 */ /* 0x000fe200078e005c */
[----:B------:R-:W-:Y:S06]  /*9290*/  @P4 BRA `(.L_x_544) ;  /* 0x0000002c00b04947 */ /* 0x000fec0003800000 */
[----:B------:R-:W-:Y:S01]  /*92a0*/  ISETP.NE.AND P4, PT, R34, RZ, PT ;  /* 0x000000ff2200720c */ /* 0x000fe20003f85270 */
[-C--:B0--3--:R-:W-:Y:S01]  /*92b0*/  IMAD R88, R219, R134.reuse, RZ ;  /* 0x00000086db587224 */ /* 0x089fe200078e02ff */
[----:B------:R-:W-:Y:S01]  /*92c0*/  BSSY B2, `(.L_x_545) ;  /* 0x00000f8000027945 */ /* 0x000fe20003800000 */
[----:B------:R-:W-:-:S04]  /*92d0*/  IMAD.WIDE.U32 R138, R168, R134, R136 ;  /* 0x00000086a88a7225 */ /* 0x000fc800078e0088 */
[----:B------:R-:W-:-:S05]  /*92e0*/  IMAD R177, R168, R135, R88 ;  /* 0x00000087a8b17224 */ /* 0x000fca00078e0258 */
[----:B------:R-:W-:Y:S01]  /*92f0*/  IADD3 R177, R177, R139, RZ ;  /* 0x0000008bb1b17210 */ /* 0x000fe20007ffe0ff */
[----:B------:R-:W-:Y:S06]  /*9300*/  @!P4 BRA `(.L_x_546) ;  /* 0x0000000c00ccc947 */ /* 0x000fec0003800000 */
[----:B------:R-:W-:Y:S01]  /*9310*/  SEL R88, R99, R155, !P0 ;  /* 0x0000009b63587207 */ /* 0x000fe20004000000 */
[----:B------:R-:W-:Y:S01]  /*9320*/  BSSY B3, `(.L_x_547) ;  /* 0x00000e5000037945 */ /* 0x000fe20003800000 */
[----:B------:R-:W-:Y:S02]  /*9330*/  ISETP.GE.AND P4, PT, R18, R131, PT ;  /* 0x000000831200720c */ /* 0x000fe40003f86270 */
[----:B------:R-:W-:-:S04]  /*9340*/  SHF.R.S32.HI R89, RZ, 0x1f, R88 ;  /* 0x0000001fff597819 */ /* 0x000fc80000011458 */
[----:B------:R-:W-:-:S04]  /*9350*/  LEA.HI R88, R89, R88, RZ, 0x5 ;  /* 0x0000005859587211 */ /* 0x000fc800078f28ff */
[----:B------:R-:W-:-:S04]  /*9360*/  LEA.HI.SX32 R88, R88, R21, 0x1b ;  /* 0x0000001558587211 */ /* 0x000fc800078fdaff */
[----:B------:R-:W-:Y:S01]  /*9370*/  SHF.R.S32.HI R89, RZ, 0x1f, R88 ;  /* 0x0000001fff597819 */ /* 0x000fe20000011458 */
[----:B------:R-:W-:-:S03]  /*9380*/  IMAD.SHL.U32 R186, R88, 0x10, RZ ;  /* 0x0000001058ba7824 */ /* 0x000fc600078e00ff */
[----:B------:R-:W-:-:S04]  /*9390*/  LEA.HI R89, R89, R88, RZ, 0x2 ;  /* 0x0000005859597211 */ /* 0x000fc800078f10ff */
[----:B------:R-:W-:Y:S02]  /*93a0*/  SHF.R.S32.HI R88, RZ, 0x2, R89 ;  /* 0x00000002ff587819 */ /* 0x000fe40000011459 */
[----:B------:R-:W-:-:S03]  /*93b0*/  LOP3.LUT R89, R175, 0x30, R186, 0xf8, !PT ;  /* 0x00000030af597812 */ /* 0x000fc600078ef8ba */
[----:B------:R-:W-:Y:S01]  /*93c0*/  IMAD R88, R88, 0x2800, R197 ;  /* 0x0000280058587824 */ /* 0x000fe200078e02c5 */
[----:B------:R-:W-:-:S05]  /*93d0*/  LOP3.LUT R89, R89, R196, RZ, 0x3c, !PT ;  /* 0x000000c459597212 */ /* 0x000fca00078e3cff */
[----:B------:R-:W-:Y:S02]  /*93e0*/  IMAD.IADD R88, R88, 0x1, R89 ;  /* 0x0000000158587824 */ /* 0x000fe400078e0259 */
[C---:B------:R-:W-:Y:S02]  /*93f0*/  IMAD R89, R17.reuse, 0x7800, R143 ;  /* 0x0000780011597824 */ /* 0x040fe400078e028f */
[----:B------:R-:W-:Y:S02]  /*9400*/  IMAD R91, R17, 0x7800, R88 ;  /* 0x00007800115b7824 */ /* 0x000fe400078e0258 */
[----:B------:R-:W-:-:S03]  /*9410*/  IMAD.IADD R89, R16, 0x1, R89 ;  /* 0x0000000110597824 */ /* 0x000fc600078e0259 */
[----:B------:R-:W-:-:S03]  /*9420*/  IADD3 R92, R16, R91, RZ ;  /* 0x0000005b105c7210 */ /* 0x000fc60007ffe0ff */
[----:B------:R-:W0:Y:S04]  /*9430*/  LDS.128 R88, [R89+0x1a400] ;  /* 0x01a4000059587984 */ /* 0x000e280000000c00 */
[----:B------:R-:W1:Y:S01]  /*9440*/  LDS.128 R92, [R92+0x1a400] ;  /* 0x01a400005c5c7984 */ /* 0x000e620000000c00 */
[----:B------:R-:W-:Y:S05]  /*9450*/  @P4 BRA `(.L_x_548) ;  /* 0x0000000c00444947 */ /* 0x000fea0003800000 */
[--C-:B------:R-:W-:Y:S02]  /*9460*/  SHF.R.U32.HI R54, RZ, 0x8, R53.reuse ;  /* 0x00000008ff367819 */ /* 0x100fe40000011635 */
[----:B------:R-:W-:Y:S02]  /*9470*/  SHF.R.U32.HI R40, RZ, 0x10, R53 ;  /* 0x00000010ff287819 */ /* 0x000fe40000011635 */
[----:B------:R-:W-:Y:S01]  /*9480*/  LOP3.LUT R52, R53, 0xff0000ff, RZ, 0xc0, !PT ;  /* 0xff0000ff35347812 */ /* 0x000fe200078ec0ff */
[----:B------:R-:W-:Y:S01]  /*9490*/  IMAD.SHL.U32 R190, R54, 0x100, RZ ;  /* 0x0000010036be7824 */ /* 0x000fe200078e00ff */
[--C-:B------:R-:W-:Y:S02]  /*94a0*/  SHF.R.U32.HI R53, RZ, 0x8, R55.reuse ;  /* 0x00000008ff357819 */ /* 0x100fe40000011637 */
[----:B------:R-:W-:Y:S02]  /*94b0*/  SHF.R.U32.HI R42, RZ, 0x10, R55 ;  /* 0x00000010ff2a7819 */ /* 0x000fe40000011637 */
[----:B------:R-:W-:Y:S01]  /*94c0*/  LOP3.LUT R188, R55, 0xff0000ff, RZ, 0xc0, !PT ;  /* 0xff0000ff37bc7812 */ /* 0x000fe200078ec0ff */
[----:B------:R-:W-:Y:S01]  /*94d0*/  IMAD.SHL.U32 R53, R53, 0x100, RZ ;  /* 0x0000010035357824 */ /* 0x000fe200078e00ff */
[--C-:B------:R-:W-:Y:S01]  /*94e0*/  SHF.R.U32.HI R55, RZ, 0x8, R41.reuse ;  /* 0x00000008ff377819 */ /* 0x100fe20000011629 */
[----:B------:R-:W-:Y:S01]  /*94f0*/  IMAD.U32 R42, R42, 0x10000, RZ ;  /* 0x000100002a2a7824 */ /* 0x000fe200078e00ff */
[----:B------:R-:W-:-:S02]  /*9500*/  SHF.R.U32.HI R187, RZ, 0x10, R41 ;  /* 0x00000010ffbb7819 */ /* 0x000fc40000011629 */
[----:B------:R-:W-:Y:S01]  /*9510*/  LOP3.LUT R52, R52, 0xff00, R190, 0xf8, !PT ;  /* 0x0000ff0034347812 */ /* 0x000fe200078ef8be */
[----:B------:R-:W-:Y:S01]  /*9520*/  IMAD.SHL.U32 R190, R55, 0x100, RZ ;  /* 0x0000010037be7824 */ /* 0x000fe200078e00ff */
[----:B------:R-:W-:Y:S02]  /*9530*/  LOP3.LUT R189, R41, 0xff0000ff, RZ, 0xc0, !PT ;  /* 0xff0000ff29bd7812 */ /* 0x000fe400078ec0ff */
[----:B------:R-:W-:Y:S02]  /*9540*/  LOP3.LUT R55, R188, 0xff00, R53, 0xf8, !PT ;  /* 0x0000ff00bc377812 */ /* 0x000fe400078ef835 */
[----:B------:R-:W-:Y:S01]  /*9550*/  SHF.L.U32 R53, R40, 0x10, RZ ;  /* 0x0000001028357819 */ /* 0x000fe200000006ff */
[----:B------:R-:W-:Y:S01]  /*9560*/  IMAD.U32 R40, R187, 0x10000, RZ ;  /* 0x00010000bb287824 */ /* 0x000fe200078e00ff */
[----:B------:R-:W-:Y:S02]  /*9570*/  LOP3.LUT R189, R189, 0xff00, R190, 0xf8, !PT ;  /* 0x0000ff00bdbd7812 */ /* 0x000fe400078ef8be */
[----:B------:R-:W-:-:S02]  /*9580*/  LOP3.LUT R187, R52, 0xff0000, R53, 0xf8, !PT ;  /* 0x00ff000034bb7812 */ /* 0x000fc400078ef835 */
[----:B------:R-:W-:Y:S02]  /*9590*/  LOP3.LUT R40, R189, 0xff0000, R40, 0xf8, !PT ;  /* 0x00ff0000bd287812 */ /* 0x000fe400078ef828 */
[----:B-1----:R-:W-:Y:S02]  /*95a0*/  F2FP.F16.E4M3.UNPACK_B R188, R93 ;  /* 0x0000005dffbc723e */ /* 0x002fe400020006ff */
[----:B------:R-:W-:Y:S02]  /*95b0*/  F2FP.F16.E4M3.UNPACK_B R190, R40 ;  /* 0x00000028ffbe723e */ /* 0x000fe400020006ff */
[----:B0-----:R-:W-:Y:S01]  /*95c0*/  F2FP.F16.E4M3.UNPACK_B R52, R89 ;  /* 0x00000059ff34723e */ /* 0x001fe200020006ff */
[----:B------:R-:W-:Y:S01]  /*95d0*/  HADD2.F32 R53, -RZ, R188.H0_H0 ;  /* 0x200000bcff357230 */ /* 0x000fe20000004100 */
[----:B------:R-:W-:Y:S01]  /*95e0*/  F2FP.F16.E4M3.UNPACK_B R191, R187 ;  /* 0x000000bbffbf723e */ /* 0x000fe200020006ff */
[----:B------:R-:W-:Y:S01]  /*95f0*/  HADD2.F32 R193, -RZ, R190.H0_H0 ;  /* 0x200000beffc17230 */ /* 0x000fe20000004100 */
[----:B------:R-:W-:Y:S01]  /*9600*/  F2FP.F16.E4M3.UNPACK_B R93, R93.H1 ;  /* 0x0000005dff5d723e */ /* 0x000fe200030006ff */
[----:B------:R-:W-:Y:S01]  /*9610*/  HADD2.F32 R189, -RZ, R52.H0_H0 ;  /* 0x20000034ffbd7230 */ /* 0x000fe20000004100 */
[----:B------:R-:W-:Y:S01]  /*9620*/  F2FP.F16.E4M3.UNPACK_B R187, R187.H1 ;  /* 0x000000bbffbb723e */ /* 0x000fe200030006ff */
[----:B------:R-:W-:-:S02]  /*9630*/  HADD2.F32 R192, -RZ, R191.H0_H0 ;  /* 0x200000bfffc07230 */ /* 0x000fc40000004100 */
[-C--:B------:R-:W-:Y:S01]  /*9640*/  FMUL.FTZ R194, R53, R193.reuse ;  /* 0x000000c135c27220 */ /* 0x080fe20000410000 */
[----:B------:R-:W-:Y:S02]  /*9650*/  HADD2.F32 R190, -RZ, R190.H1_H1 ;  /* 0x300000beffbe7230 */ /* 0x000fe40000004100 */
[C---:B------:R-:W-:Y:S01]  /*9660*/  FMUL.FTZ R193, R189.reuse, R193 ;  /* 0x000000c1bdc17220 */ /* 0x040fe20000410000 */
[----:B------:R-:W-:Y:S02]  /*9670*/  HADD2.F32 R52, -RZ, R52.H1_H1 ;  /* 0x30000034ff347230 */ /* 0x000fe40000004100 */
[-C--:B------:R-:W-:Y:S01]  /*9680*/  FFMA.FTZ R189, R189, R192.reuse, -R194 ;  /* 0x000000c0bdbd7223 */ /* 0x080fe200000108c2 */
[----:B------:R-:W-:Y:S02]  /*9690*/  HADD2.F32 R191, -RZ, R191.H1_H1 ;  /* 0x300000bfffbf7230 */ /* 0x000fe40000004100 */
[----:B------:R-:W-:Y:S01]  /*96a0*/  FFMA.FTZ R53, R53, R192, R193 ;  /* 0x000000c035357223 */ /* 0x000fe200000100c1 */
[----:B------:R-:W-:Y:S01]  /*96b0*/  HADD2.F32 R192, -RZ, R188.H1_H1 ;  /* 0x300000bcffc07230 */ /* 0x000fe20000004100 */
[----:B------:R-:W-:-:S02]  /*96c0*/  SHF.R.U32.HI R54, RZ, 0x8, R43 ;  /* 0x00000008ff367819 */ /* 0x000fc4000001162b */
[----:B------:R-:W-:Y:S02]  /*96d0*/  SHF.R.U32.HI R41, RZ, 0x10, R43 ;  /* 0x00000010ff297819 */ /* 0x000fe4000001162b */
[-C--:B------:R-:W-:Y:S01]  /*96e0*/  FMUL.FTZ R188, R192, R190.reuse ;  /* 0x000000bec0bc7220 */ /* 0x080fe20000410000 */
[----:B------:R-:W-:Y:S01]  /*96f0*/  FMUL.FTZ R190, R52, R190 ;  /* 0x000000be34be7220 */ /* 0x000fe20000410000 */
[----:B------:R-:W-:Y:S01]  /*9700*/  IMAD.SHL.U32 R54, R54, 0x100, RZ ;  /* 0x0000010036367824 */ /* 0x000fe200078e00ff */
[----:B------:R-:W-:Y:S01]  /*9710*/  LOP3.LUT R43, R43, 0xff0000ff, RZ, 0xc0, !PT ;  /* 0xff0000ff2b2b7812 */ /* 0x000fe200078ec0ff */
[-C--:B------:R-:W-:Y:S01]  /*9720*/  FFMA.FTZ R188, R52, R191.reuse, -R188 ;  /* 0x000000bf34bc7223 */ /* 0x080fe200000108bc */
[----:B------:R-:W-:Y:S01]  /*9730*/  FFMA.FTZ R52, R192, R191, R190 ;  /* 0x000000bfc0347223 */ /* 0x000fe200000100be */
[----:B------:R-:W-:Y:S01]  /*9740*/  F2FP.F16.E4M3.UNPACK_B R190, R40.H1 ;  /* 0x00000028ffbe723e */ /* 0x000fe200030006ff */
[----:B------:R-:W-:Y:S01]  /*9750*/  HADD2.F32 R40, -RZ, R93.H0_H0 ;  /* 0x2000005dff287230 */ /* 0x000fe20000004100 */
[----:B------:R-:W-:Y:S01]  /*9760*/  F2FP.F16.E4M3.UNPACK_B R191, R89.H1 ;  /* 0x00000059ffbf723e */ /* 0x000fe200030006ff */
[----:B------:R-:W-:Y:S01]  /*9770*/  HADD2.F32 R192, -RZ, R187.H0_H0 ;  /* 0x200000bbffc07230 */ /* 0x000fe20000004100 */
[----:B------:R-:W-:Y:S01]  /*9780*/  LOP3.LUT R43, R43, 0xff00, R54, 0xf8, !PT ;  /* 0x0000ff002b2b7812 */ /* 0x000fe200078ef836 */
[----:B------:R-:W-:Y:S01]  /*9790*/  HADD2.F32 R193, -RZ, R190.H0_H0 ;  /* 0x200000beffc17230 */ /* 0x000fe20000004100 */
[----:B------:R-:W-:Y:S01]  /*97a0*/  SHF.L.U32 R41, R41, 0x10, RZ ;  /* 0x0000001029297819 */ /* 0x000fe200000006ff */
[----:B------:R-:W-:Y:S01]  /*97b0*/  HADD2.F32 R89, -RZ, R191.H0_H0 ;  /* 0x200000bfff597230 */ /* 0x000fe20000004100 */
[----:B------:R-:W-:Y:S01]  /*97c0*/  F2FP.F16.E4M3.UNPACK_B R54, R91 ;  /* 0x0000005bff36723e */ /* 0x000fe200020006ff */
[----:B------:R-:W-:-:S02]  /*97d0*/  HADD2.F32 R93, -RZ, R93.H1_H1 ;  /* 0x3000005dff5d7230 */ /* 0x000fc40000004100 */
[CC--:B------:R-:W-:Y:S01]  /*97e0*/  FMUL.FTZ R194, R40.reuse, R193.reuse ;  /* 0x000000c128c27220 */ /* 0x0c0fe20000410000 */
[----:B------:R-:W-:Y:S02]  /*97f0*/  HADD2.F32 R190, -RZ, R190.H1_H1 ;  /* 0x300000beffbe7230 */ /* 0x000fe40000004100 */
[C---:B------:R-:W-:Y:S01]  /*9800*/  FMUL.FTZ R193, R89.reuse, R193 ;  /* 0x000000c159c17220 */ /* 0x040fe20000410000 */
[----:B------:R-:W-:Y:S02]  /*9810*/  HADD2.F32 R191, -RZ, R191.H1_H1 ;  /* 0x300000bfffbf7230 */ /* 0x000fe40000004100 */
[-C--:B------:R-:W-:Y:S01]  /*9820*/  FFMA.FTZ R89, R89, R192.reuse, -R194 ;  /* 0x000000c059597223 */ /* 0x080fe200000108c2 */
[----:B------:R-:W-:Y:S02]  /*9830*/  HADD2.F32 R187, -RZ, R187.H1_H1 ;  /* 0x300000bbffbb7230 */ /* 0x000fe40000004100 */
[----:B------:R-:W-:Y:S01]  /*9840*/  FFMA.FTZ R40, R40, R192, R193 ;  /* 0x000000c028287223 */ /* 0x000fe200000100c1 */
[-C--:B------:R-:W-:Y:S01]  /*9850*/  FMUL.FTZ R192, R93, R190.reuse ;  /* 0x000000be5dc07220 */ /* 0x080fe20000410000 */
[----:B------:R-:W-:Y:S01]  /*9860*/  FMUL.FTZ R193, R191, R190 ;  /* 0x000000bebfc17220 */ /* 0x000fe20000410000 */
[----:B------:R-:W-:Y:S01]  /*9870*/  LOP3.LUT R41, R43, 0xff0000, R41, 0xf8, !PT ;  /* 0x00ff00002b297812 */ /* 0x000fe200078ef829 */
[----:B------:R-:W-:-:S02]  /*9880*/  HADD2.F32 R194, -RZ, R54.H0_H0 ;  /* 0x20000036ffc27230 */ /* 0x000fc40000004100 */
[-C--:B------:R-:W-:Y:S01]  /*9890*/  FFMA.FTZ R190, R191, R187.reuse, -R192 ;  /* 0x000000bbbfbe7223 */ /* 0x080fe200000108c0 */
[----:B------:R-:W-:Y:S01]  /*98a0*/  FFMA.FTZ R187, R93, R187, R193 ;  /* 0x000000bb5dbb7223 */ /* 0x000fe200000100c1 */
[----:B------:R-:W-:Y:S01]  /*98b0*/  LOP3.LUT R93, R55, 0xff0000, R42, 0xf8, !PT ;  /* 0x00ff0000375d7812 */ /* 0x000fe200078ef82a */
[----:B------:R-:W-:Y:S01]  /*98c0*/  IMAD.MOV.U32 R42, RZ, RZ, R95 ;  /* 0x000000ffff2a7224 */ /* 0x000fe200078e005f */
[----:B------:R-:W-:Y:S02]  /*98d0*/  F2FP.F16.E4M3.UNPACK_B R95, R41 ;  /* 0x00000029ff5f723e */ /* 0x000fe400020006ff */
[----:B------:R-:W-:Y:S02]  /*98e0*/  F2FP.F16.E4M3.UNPACK_B R191, R93 ;  /* 0x0000005dffbf723e */ /* 0x000fe400020006ff */
[-C--:B------:R-:W-:Y:S01]  /*98f0*/  F2FP.F16.E4M3.UNPACK_B R43, R42.reuse ;  /* 0x0000002aff2b723e */ /* 0x080fe200020006ff */
[----:B------:R-:W-:Y:S01]  /*9900*/  HADD2.F32 R55, -RZ, R95.H0_H0 ;  /* 0x2000005fff377230 */ /* 0x000fe20000004100 */
[----:B------:R-:W-:Y:S01]  /*9910*/  F2FP.F16.E4M3.UNPACK_B R42, R42.H1 ;  /* 0x0000002aff2a723e */ /* 0x000fe200030006ff */
[----:B------:R-:W-:Y:S01]  /*9920*/  HADD2.F32 R193, -RZ, R191.H0_H0 ;  /* 0x200000bfffc17230 */ /* 0x000fe20000004100 */
[----:B------:R-:W-:Y:S01]  /*9930*/  F2FP.F16.E4M3.UNPACK_B R41, R41.H1 ;  /* 0x00000029ff29723e */ /* 0x000fe200030006ff */
[--C-:B------:R-:W-:Y:S01]  /*9940*/  HADD2.F32 R192, -RZ, R43.reuse.H0_H0 ;  /* 0x2000002bffc07230 */ /* 0x100fe20000004100 */
[----:B------:R-:W-:Y:S01]  /*9950*/  F2FP.F16.E4M3.UNPACK_B R93, R93.H1 ;  /* 0x0000005dff5d723e */ /* 0x000fe200030006ff */
[----:B------:R-:W-:Y:S01]  /*9960*/  HADD2.F32 R43, -RZ, R43.H1_H1 ;  /* 0x3000002bff2b7230 */ /* 0x000fe20000004100 */
[----:B------:R-:W-:Y:S01]  /*9970*/  F2FP.SATFINITE.E4M3.F32.PACK_AB_MERGE_C R89, R190, R89, RZ ;  /* 0x00000059be59723e */ /* 0x000fe200048070ff */
[----:B------:R-:W-:-:S02]  /*9980*/  HADD2.F32 R95, -RZ, R95.H1_H1 ;  /* 0x3000005fff5f7230 */ /* 0x000fc40000004100 */
[-C--:B------:R-:W-:Y:S01]  /*9990*/  FMUL.FTZ R195, R192, R55.reuse ;  /* 0x00000037c0c37220 */ /* 0x080fe20000410000 */
[----:B------:R-:W-:Y:S01]  /*99a0*/  FMUL.FTZ R55, R194, R55 ;  /* 0x00000037c2377220 */ /* 0x000fe20000410000 */
[----:B------:R-:W-:Y:S01]  /*99b0*/  HADD2.F32 R191, -RZ, R191.H1_H1 ;  /* 0x300000bfffbf7230 */ /* 0x000fe20000004100 */
[----:B------:R-:W-:Y:S01]  /*99c0*/  F2FP.SATFINITE.E4M3.F32.PACK_AB_MERGE_C R188, R188, R189, R89 ;  /* 0x000000bdbcbc723e */ /* 0x000fe20004807059 */
[-C--:B------:R-:W-:Y:S01]  /*99d0*/  FFMA.FTZ R195, R194, R193.reuse, -R195 ;  /* 0x000000c1c2c37223 */ /* 0x080fe200000108c3 */
[----:B------:R-:W-:Y:S01]  /*99e0*/  FFMA.FTZ R192, R192, R193, R55 ;  /* 0x000000c1c0c07223 */ /* 0x000fe20000010037 */
[----:B------:R-:W-:Y:S02]  /*99f0*/  HADD2.F32 R55, -RZ, R54.H1_H1 ;  /* 0x30000036ff377230 */ /* 0x000fe40000004100 */
[----:B------:R-:W-:Y:S01]  /*9a00*/  FMUL.FTZ R54, R43, R95 ;  /* 0x0000005f2b367220 */ /* 0x000fe20000410000 */
[--C-:B------:R-:W-:Y:S01]  /*9a10*/  HADD2.F32 R193, -RZ, R41.reuse.H0_H0 ;  /* 0x20000029ffc17230 */ /* 0x100fe20000004100 */
[----:B------:R-:W-:Y:S01]  /*9a20*/  F2FP.F16.E4M3.UNPACK_B R89, R92.H1 ;  /* 0x0000005cff59723e */ /* 0x000fe200030006ff */
[----:B------:R-:W-:-:S02]  /*9a30*/  HADD2.F32 R41, -RZ, R41.H1_H1 ;  /* 0x30000029ff297230 */ /* 0x000fc40000004100 */
[C---:B------:R-:W-:Y:S01]  /*9a40*/  FFMA.FTZ R54, R55.reuse, R191, -R54 ;  /* 0x000000bf37367223 */ /* 0x040fe20000010836 */
[----:B------:R-:W-:Y:S01]  /*9a50*/  FMUL.FTZ R55, R55, R95 ;  /* 0x0000005f37377220 */ /* 0x000fe20000410000 */
[--C-:B------:R-:W-:Y:S01]  /*9a60*/  HADD2.F32 R95, -RZ, R93.reuse.H0_H0 ;  /* 0x2000005dff5f7230 */ /* 0x100fe20000004100 */
[----:B------:R-:W-:Y:S01]  /*9a70*/  F2FP.SATFINITE.E4M3.F32.PACK_AB_MERGE_C R40, R187, R40, RZ ;  /* 0x00000028bb28723e */ /* 0x000fe200048070ff */
[----:B------:R-:W-:Y:S02]  /*9a80*/  HADD2.F32 R93, -RZ, R93.H1_H1 ;  /* 0x3000005dff5d7230 */ /* 0x000fe40000004100 */
[----:B------:R-:W-:Y:S01]  /*9a90*/  FFMA.FTZ R43, R43, R191, R55 ;  /* 0x000000bf2b2b7223 */ /* 0x000fe20000010037 */
[----:B------:R-:W-:Y:S01]  /*9aa0*/  F2FP.F16.E4M3.UNPACK_B R55, R91.H1 ;  /* 0x0000005bff37723e */ /* 0x000fe200030006ff */
[--C-:B------:R-:W-:Y:S01]  /*9ab0*/  HADD2.F32 R91, -RZ, R42.reuse.H0_H0 ;  /* 0x2000002aff5b7230 */ /* 0x100fe20000004100 */
[----:B------:R-:W-:Y:S01]  /*9ac0*/  F2FP.F16.E4M3.UNPACK_B R92, R92 ;  /* 0x0000005cff5c723e */ /* 0x000fe200020006ff */
[----:B------:R-:W-:-:S02]  /*9ad0*/  HADD2.F32 R42, -RZ, R42.H1_H1 ;  /* 0x3000002aff2a7230 */ /* 0x000fc40000004100 */
[--C-:B------:R-:W-:Y:S02]  /*9ae0*/  HADD2.F32 R191, -RZ, R55.reuse.H0_H0 ;  /* 0x20000037ffbf7230 */ /* 0x100fe40000004100 */
[----:B------:R-:W-:Y:S01]  /*9af0*/  FMUL.FTZ R194, R91, R193 ;  /* 0x000000c15bc27220 */ /* 0x000fe20000410000 */
[----:B------:R-:W-:-:S03]  /*9b00*/  HADD2.F32 R55, -RZ, R55.H1_H1 ;  /* 0x30000037ff377230 */ /* 0x000fc60000004100 */
[C---:B------:R-:W-:Y:S01]  /*9b10*/  FFMA.FTZ R194, R191.reuse, R95, -R194 ;  /* 0x0000005fbfc27223 */ /* 0x040fe200000108c2 */
[----:B------:R-:W-:-:S04]  /*9b20*/  FMUL.FTZ R191, R191, R193 ;  /* 0x000000c1bfbf7220 */ /* 0x000fc80000410000 */
[----:B------:R-:W-:Y:S01]  /*9b30*/  FFMA.FTZ R191, R91, R95, R191 ;  /* 0x0000005f5bbf7223 */ /* 0x000fe200000100bf */
[CC--:B------:R-:W-:Y:S01]  /*9b40*/  FMUL.FTZ R91, R42.reuse, R41.reuse ;  /* 0x000000292a5b7220 */ /* 0x0c0fe20000410000 */
[C---:B------:R-:W-:Y:S01]  /*9b50*/  FMUL.FTZ R41, R55.reuse, R41 ;  /* 0x0000002937297220 */ /* 0x040fe20000410000 */
[----:B------:R-:W-:Y:S02]  /*9b60*/  F2FP.F16.E4M3.UNPACK_B R95, R184.H1 ;  /* 0x000000b8ff5f723e */ /* 0x000fe400030006ff */
[-C--:B------:R-:W-:Y:S01]  /*9b70*/  FFMA.FTZ R91, R55, R93.reuse, -R91 ;  /* 0x0000005d375b7223 */ /* 0x080fe2000001085b */
[----:B------:R-:W-:Y:S01]  /*9b80*/  FFMA.FTZ R42, R42, R93, R41 ;  /* 0x0000005d2a2a7223 */ /* 0x000fe20000010029 */
[----:B------:R-:W-:Y:S01]  /*9b90*/  IMAD.MOV.U32 R41, RZ, RZ, R88 ;  /* 0x000000ffff297224 */ /* 0x000fe200078e0058 */
[-C--:B------:R-:W-:Y:S01]  /*9ba0*/  F2FP.F16.E4M3.UNPACK_B R55, R182.reuse.H1 ;  /* 0x000000b6ff37723e */ /* 0x080fe200030006ff */
[----:B------:R-:W-:Y:S01]  /*9bb0*/  HADD2.F32 R93, -RZ, R89.H0_H0 ;  /* 0x20000059ff5d7230 */ /* 0x000fe20000004100 */
[----:B------:R-:W-:Y:S01]  /*9bc0*/  F2FP.F16.E4M3.UNPACK_B R182, R182 ;  /* 0x000000b6ffb6723e */ /* 0x000fe200020006ff */
[----:B------:R-:W-:Y:S01]  /*9bd0*/  HADD2.F32 R189, -RZ, R95.H0_H0 ;  /* 0x2000005fffbd7230 */ /* 0x000fe20000004100 */
[-C--:B------:R-:W-:Y:S01]  /*9be0*/  F2FP.F16.E4M3.UNPACK_B R88, R41.reuse.H1 ;  /* 0x00000029ff58723e */ /* 0x080fe200030006ff */
[--C-:B------:R-:W-:Y:S01]  /*9bf0*/  HADD2.F32 R193, -RZ, R55.reuse.H0_H0 ;  /* 0x20000037ffc17230 */ /* 0x100fe20000004100 */
[----:B------:R-:W-:Y:S01]  /*9c00*/  F2FP.F16.E4M3.UNPACK_B R41, R41 ;  /* 0x00000029ff29723e */ /* 0x000fe200020006ff */
[----:B------:R-:W-:Y:S01]  /*9c10*/  HADD2.F32 R55, -RZ, R55.H1_H1 ;  /* 0x30000037ff377230 */ /* 0x000fe20000004100 */
[----:B------:R-:W-:Y:S01]  /*9c20*/  F2FP.F16.E4M3.UNPACK_B R184, R184 ;  /* 0x000000b8ffb8723e */ /* 0x000fe200020006ff */
[----:B------:R-:W-:-:S02]  /*9c30*/  HADD2.F32 R187, -RZ, R88.H0_H0 ;  /* 0x20000058ffbb7230 */ /* 0x000fc40000004100 */
[-C--:B------:R-:W-:Y:S01]  /*9c40*/  FMUL.FTZ R190, R93, R193.reuse ;  /* 0x000000c15dbe7220 */ /* 0x080fe20000410000 */
[----:B------:R-:W-:Y:S01]  /*9c50*/  HADD2.F32 R89, -RZ, R89.H1_H1 ;  /* 0x30000059ff597230 */ /* 0x000fe20000004100 */
[----:B------:R-:W-:Y:S01]  /*9c60*/  F2FP.SATFINITE.E4M3.F32.PACK_AB_MERGE_C R91, R91, R194, RZ ;  /* 0x000000c25b5b723e */ /* 0x000fe200048070ff */
[----:B------:R-:W-:Y:S02]  /*9c70*/  HADD2.F32 R88, -RZ, R88.H1_H1 ;  /* 0x30000058ff587230 */ /* 0x000fe40000004100 */
[C---:B------:R-:W-:Y:S01]  /*9c80*/  FMUL.FTZ R193, R187.reuse, R193 ;  /* 0x000000c1bbc17220 */ /* 0x040fe20000410000 */
[----:B------:R-:W-:Y:S02]  /*9c90*/  HADD2.F32 R95, -RZ, R95.H1_H1 ;  /* 0x3000005fff5f7230 */ /* 0x000fe40000004100 */
[----:B------:R-:W-:Y:S01]  /*9ca0*/  FFMA.FTZ R190, R187, R189, -R190 ;  /* 0x000000bdbbbe7223 */ /* 0x000fe200000108be */
[----:B------:R-:W-:Y:S01]  /*9cb0*/  F2FP.SATFINITE.E4M3.F32.PACK_AB_MERGE_C R42, R42, R191, RZ ;  /* 0x000000bf2a2a723e */ /* 0x000fe200048070ff */
[----:B------:R-:W-:Y:S01]  /*9cc0*/  FFMA.FTZ R193, R93, R189, R193 ;  /* 0x000000bd5dc17223 */ /* 0x000fe200000100c1 */
[CC--:B------:R-:W-:Y:S01]  /*9cd0*/  FMUL.FTZ R93, R89.reuse, R55.reuse ;  /* 0x00000037595d7220 */ /* 0x0c0fe20000410000 */
[----:B------:R-:W-:Y:S01]  /*9ce0*/  FMUL.FTZ R55, R88, R55 ;  /* 0x0000003758377220 */ /* 0x000fe20000410000 */
[----:B------:R-:W-:Y:S01]  /*9cf0*/  HADD2.F32 R189, -RZ, R182.H0_H0 ;  /* 0x200000b6ffbd7230 */ /* 0x000fe20000004100 */
[----:B------:R-:W-:Y:S01]  /*9d00*/  F2FP.SATFINITE.E4M3.F32.PACK_AB_MERGE_C R91, R54, R195, R91 ;  /* 0x000000c3365b723e */ /* 0x000fe2000480705b */
[-C--:B------:R-:W-:Y:S01]  /*9d10*/  FFMA.FTZ R88, R88, R95.reuse, -R93 ;  /* 0x0000005f58587223 */ /* 0x080fe2000001085d */
[----:B------:R-:W-:Y:S01]  /*9d20*/  FFMA.FTZ R55, R89, R95, R55 ;  /* 0x0000005f59377223 */ /* 0x000fe20000010037 */
[----:B------:R-:W-:-:S02]  /*9d30*/  HADD2.F32 R89, -RZ, R92.H0_H0 ;  /* 0x2000005cff597230 */ /* 0x000fc40000004100 */
[--C-:B------:R-:W-:Y:S01]  /*9d40*/  HADD2.F32 R95, -RZ, R41.reuse.H0_H0 ;  /* 0x20000029ff5f7230 */ /* 0x100fe20000004100 */
[----:B------:R-:W-:Y:S01]  /*9d50*/  F2FP.SATFINITE.E4M3.F32.PACK_AB_MERGE_C R88, R88, R190, RZ ;  /* 0x000000be5858723e */ /* 0x000fe200048070ff */
[----:B------:R-:W-:Y:S02]  /*9d60*/  HADD2.F32 R93, -RZ, R184.H0_H0 ;  /* 0x200000b8ff5d7230 */ /* 0x000fe40000004100 */
[-C--:B------:R-:W-:Y:S01]  /*9d70*/  FMUL.FTZ R187, R89, R189.reuse ;  /* 0x000000bd59bb7220 */ /* 0x080fe20000410000 */
[----:B------:R-:W-:Y:S02]  /*9d80*/  HADD2.F32 R182, -RZ, R182.H1_H1 ;  /* 0x300000b6ffb67230 */ /* 0x000fe40000004100 */
[C---:B------:R-:W-:Y:S01]  /*9d90*/  FMUL.FTZ R189, R95.reuse, R189 ;  /* 0x000000bd5fbd7220 */ /* 0x040fe20000410000 */
[----:B------:R-:W-:Y:S02]  /*9da0*/  HADD2.F32 R92, -RZ, R92.H1_H1 ;  /* 0x3000005cff5c7230 */ /* 0x000fe40000004100 */
[----:B------:R-:W-:Y:S01]  /*9db0*/  FFMA.FTZ R187, R95, R93, -R187 ;  /* 0x0000005d5fbb7223 */ /* 0x000fe200000108bb */
[----:B------:R-:W-:-:S02]  /*9dc0*/  HADD2.F32 R41, -RZ, R41.H1_H1 ;  /* 0x30000029ff297230 */ /* 0x000fc40000004100 */
[----:B------:R-:W-:Y:S01]  /*9dd0*/  FFMA.FTZ R189, R89, R93, R189 ;  /* 0x0000005d59bd7223 */ /* 0x000fe200000100bd */
[----:B------:R-:W-:Y:S02]  /*9de0*/  HADD2.F32 R184, -RZ, R184.H1_H1 ;  /* 0x300000b8ffb87230 */ /* 0x000fe40000004100 */
[CC--:B------:R-:W-:Y:S01]  /*9df0*/  FMUL.FTZ R89, R92.reuse, R182.reuse ;  /* 0x000000b65c597220 */ /* 0x0c0fe20000410000 */
[-C--:B------:R-:W-:Y:S01]  /*9e00*/  F2FP.F16.E4M3.UNPACK_B R95, R185.reuse.H1 ;  /* 0x000000b9ff5f723e */ /* 0x080fe200030006ff */
[C---:B------:R-:W-:Y:S01]  /*9e10*/  FMUL.FTZ R182, R41.reuse, R182 ;  /* 0x000000b629b67220 */ /* 0x040fe20000410000 */
[----:B------:R-:W-:Y:S01]  /*9e20*/  F2FP.F16.E4M3.UNPACK_B R185, R185 ;  /* 0x000000b9ffb9723e */ /* 0x000fe200020006ff */
[-C--:B------:R-:W-:Y:S02]  /*9e30*/  FFMA.FTZ R89, R41, R184.reuse, -R89 ;  /* 0x000000b829597223 */ /* 0x080fe40000010859 */
[----:B------:R-:W-:Y:S01]  /*9e40*/  FFMA.FTZ R41, R92, R184, R182 ;  /* 0x000000b85c297223 */ /* 0x000fe200000100b6 */
[----:B------:R-:W-:Y:S01]  /*9e50*/  F2FP.F16.E4M3.UNPACK_B R92, R94.H1 ;  /* 0x0000005eff5c723e */ /* 0x000fe200030006ff */
[--C-:B------:R-:W-:Y:S01]  /*9e60*/  HADD2.F32 R184, -RZ, R95.reuse.H0_H0 ;  /* 0x2000005fffb87230 */ /* 0x100fe20000004100 */
[----:B------:R-:W-:Y:S01]  /*9e70*/  F2FP.SATFINITE.E4M3.F32.PACK_AB_MERGE_C R187, R89, R187, R88 ;  /* 0x000000bb59bb723e */ /* 0x000fe20004807058 */
[----:B------:R-:W-:Y:S01]  /*9e80*/  HADD2.F32 R95, -RZ, R95.H1_H1 ;  /* 0x3000005fff5f7230 */ /* 0x000fe20000004100 */
[-C--:B------:R-:W-:Y:S01]  /*9e90*/  F2FP.F16.E4M3.UNPACK_B R88, R183.reuse.H1 ;  /* 0x000000b7ff58723e */ /* 0x080fe200030006ff */
[--C-:B------:R-:W-:Y:S01]  /*9ea0*/  HADD2.F32 R93, -RZ, R92.reuse.H0_H0 ;  /* 0x2000005cff5d7230 */ /* 0x100fe20000004100 */
[----:B------:R-:W-:Y:S01]  /*9eb0*/  F2FP.F16.E4M3.UNPACK_B R89, R90.H1 ;  /* 0x0000005aff59723e */ /* 0x000fe200030006ff */
[----:B------:R-:W-:Y:S01]  /*9ec0*/  HADD2.F32 R92, -RZ, R92.H1_H1 ;  /* 0x3000005cff5c7230 */ /* 0x000fe20000004100 */
[----:B------:R-:W-:Y:S01]  /*9ed0*/  F2FP.F16.E4M3.UNPACK_B R183, R183 ;  /* 0x000000b7ffb7723e */ /* 0x000fe200020006ff */
[--C-:B------:R-:W-:Y:S01]  /*9ee0*/  HADD2.F32 R194, -RZ, R88.reuse.H0_H0 ;  /* 0x20000058ffc27230 */ /* 0x100fe20000004100 */
[----:B------:R-:W-:Y:S01]  /*9ef0*/  F2FP.F16.E4M3.UNPACK_B R94, R94 ;  /* 0x0000005eff5e723e */ /* 0x000fe200020006ff */
[----:B------:R-:W-:Y:S01]  /*9f00*/  HADD2.F32 R182, -RZ, R89.H0_H0 ;  /* 0x20000059ffb67230 */ /* 0x000fe20000004100 */
[----:B------:R-:W-:Y:S01]  /*9f10*/  F2FP.F16.E4M3.UNPACK_B R90, R90 ;  /* 0x0000005aff5a723e */ /* 0x000fe200020006ff */
[----:B------:R-:W-:-:S02]  /*9f20*/  HADD2.F32 R88, -RZ, R88.H1_H1 ;  /* 0x30000058ff587230 */ /* 0x000fc40000004100 */
[-C--:B------:R-:W-:Y:S01]  /*9f30*/  FMUL.FTZ R190, R93, R194.reuse ;  /* 0x000000c25dbe7220 */ /* 0x080fe20000410000 */
[----:B------:R-:W-:Y:S02]  /*9f40*/  HADD2.F32 R89, -RZ, R89.H1_H1 ;  /* 0x30000059ff597230 */ /* 0x000fe40000004100 */
[C---:B------:R-:W-:Y:S01]  /*9f50*/  FMUL.FTZ R194, R182.reuse, R194 ;  /* 0x000000c2b6c27220 */ /* 0x040fe20000410000 */
[----:B------:R-:W-:-:S03]  /*9f60*/  FFMA.FTZ R190, R182, R184, -R190 ;  /* 0x000000b8b6be7223 */ /* 0x000fc600000108be */
[----:B------:R-:W-:Y:S01]  /*9f70*/  FFMA.FTZ R194, R93, R184, R194 ;  /* 0x000000b85dc27223 */ /* 0x000fe200000100c2 */
[CC--:B------:R-:W-:Y:S01]  /*9f80*/  FMUL.FTZ R93, R92.reuse, R88.reuse ;  /* 0x000000585c5d7220 */ /* 0x0c0fe20000410000 */
[C---:B------:R-:W-:Y:S01]  /*9f90*/  FMUL.FTZ R88, R89.reuse, R88 ;  /* 0x0000005859587220 */ /* 0x040fe20000410000 */
[----:B------:R-:W-:Y:S02]  /*9fa0*/  HADD2.F32 R184, -RZ, R183.H0_H0 ;  /* 0x200000b7ffb87230 */ /* 0x000fe40000004100 */
[-C--:B------:R-:W-:Y:S01]  /*9fb0*/  FFMA.FTZ R89, R89, R95.reuse, -R93 ;  /* 0x0000005f59597223 */ /* 0x080fe2000001085d */
[----:B------:R-:W-:Y:S01]  /*9fc0*/  FFMA.FTZ R88, R92, R95, R88 ;  /* 0x0000005f5c587223 */ /* 0x000fe20000010058 */
[----:B------:R-:W-:Y:S02]  /*9fd0*/  HADD2.F32 R92, -RZ, R94.H0_H0 ;  /* 0x2000005eff5c7230 */ /* 0x000fe40000004100 */
[----:B------:R-:W-:Y:S01]  /*9fe0*/  HADD2.F32 R95, -RZ, R90.H0_H0 ;  /* 0x2000005aff5f7230 */ /* 0x000fe20000004100 */
[----:B------:R-:W-:Y:S01]  /*9ff0*/  F2FP.SATFINITE.E4M3.F32.PACK_AB_MERGE_C R89, R89, R190, RZ ;  /* 0x000000be5959723e */ /* 0x000fe200048070ff */
[----:B------:R-:W-:-:S02]  /*a000*/  HADD2.F32 R93, -RZ, R185.H0_H0 ;  /* 0x200000b9ff5d7230 */ /* 0x000fc40000004100 */
[CC--:B------:R-:W-:Y:S01]  /*a010*/  FMUL.FTZ R182, R92.reuse, R184.reuse ;  /* 0x000000b85cb67220 */ /* 0x0c0fe20000410000 */
[----:B------:R-:W-:Y:S02]  /*a020*/  HADD2.F32 R183, -RZ, R183.H1_H1 ;  /* 0x300000b7ffb77230 */ /* 0x000fe40000004100 */
[C---:B------:R-:W-:Y:S01]  /*a030*/  FMUL.FTZ R184, R95.reuse, R184 ;  /* 0x000000b85fb87220 */ /* 0x040fe20000410000 */
[----:B------:R-:W-:Y:S02]  /*a040*/  HADD2.F32 R94, -RZ, R94.H1_H1 ;  /* 0x3000005eff5e7230 */ /* 0x000fe40000004100 */
[-C--:B------:R-:W-:Y:S01]  /*a050*/  FFMA.FTZ R182, R95, R93.reuse, -R182 ;  /* 0x0000005d5fb67223 */ /* 0x080fe200000108b6 */
[----:B------:R-:W-:Y:S02]  /*a060*/  HADD2.F32 R90, -RZ, R90.H1_H1 ;  /* 0x3000005aff5a7230 */ /* 0x000fe40000004100 */
[----:B------:R-:W-:Y:S01]  /*a070*/  FFMA.FTZ R184, R92, R93, R184 ;  /* 0x0000005d5cb87223 */ /* 0x000fe200000100b8 */
[----:B------:R-:W-:-:S02]  /*a080*/  HADD2.F32 R185, -RZ, R185.H1_H1 ;  /* 0x300000b9ffb97230 */ /* 0x000fc40000004100 */
[-C--:B------:R-:W-:Y:S01]  /*a090*/  FMUL.FTZ R92, R94, R183.reuse ;  /* 0x000000b75e5c7220 */ /* 0x080fe20000410000 */
[----:B------:R-:W-:Y:S01]  /*a0a0*/  F2FP.SATFINITE.E4M3.F32.PACK_AB_MERGE_C R88, R88, R194, RZ ;  /* 0x000000c25858723e */ /* 0x000fe200048070ff */
[----:B------:R-:W-:Y:S01]  /*a0b0*/  FMUL.FTZ R183, R90, R183 ;  /* 0x000000b75ab77220 */ /* 0x000fe20000410000 */
[----:B------:R-:W-:Y:S01]  /*a0c0*/  F2FP.SATFINITE.E4M3.F32.PACK_AB_MERGE_C R93, R52, R53, R40 ;  /* 0x00000035345d723e */ /* 0x000fe20004807028 */
[----:B------:R-:W-:Y:S01]  /*a0d0*/  FFMA.FTZ R92, R90, R185, -R92 ;  /* 0x000000b95a5c7223 */ /* 0x000fe2000001085c */
[----:B------:R-:W-:Y:S01]  /*a0e0*/  F2FP.SATFINITE.E4M3.F32.PACK_AB_MERGE_C R90, R55, R193, RZ ;  /* 0x000000c1375a723e */ /* 0x000fe200048070ff */
[----:B------:R-:W-:Y:S01]  /*a0f0*/  FFMA.FTZ R183, R94, R185, R183 ;  /* 0x000000b95eb77223 */ /* 0x000fe200000100b7 */
[----:B------:R-:W-:Y:S02]  /*a100*/  F2FP.SATFINITE.E4M3.F32.PACK_AB_MERGE_C R95, R43, R192, R42 ;  /* 0x000000c02b5f723e */ /* 0x000fe4000480702a */
[----:B------:R-:W-:Y:S02]  /*a110*/  F2FP.SATFINITE.E4M3.F32.PACK_AB_MERGE_C R41, R41, R189, R90 ;  /* 0x000000bd2929723e */ /* 0x000fe4000480705a */
[----:B------:R-:W-:-:S02]  /*a120*/  F2FP.SATFINITE.E4M3.F32.PACK_AB_MERGE_C R90, R92, R182, R89 ;  /* 0x000000b65c5a723e */ /* 0x000fc40004807059 */
[----:B------:R-:W-:Y:S01]  /*a130*/  F2FP.SATFINITE.E4M3.F32.PACK_AB_MERGE_C R94, R183, R184, R88 ;  /* 0x000000b8b75e723e */ /* 0x000fe20004807058 */
[----:B------:R-:W-:Y:S01]  /*a140*/  IMAD.MOV.U32 R88, RZ, RZ, R187 ;  /* 0x000000ffff587224 */ /* 0x000fe200078e00bb */
[----:B------:R-:W-:Y:S01]  /*a150*/  MOV R89, R188 ;  /* 0x000000bc00597202 */ /* 0x000fe20000000f00 */
[----:B------:R-:W-:-:S07]  /*a160*/  IMAD.MOV.U32 R92, RZ, RZ, R41 ;  /* 0x000000ffff5c7224 */ /* 0x000fce00078e0029 */
.L_x_548:
[----:B------:R-:W-:Y:S05]  /*a170*/  BSYNC B3 ;  /* 0x0000000000037941 */ /* 0x000fea0003800000 */
.L_x_547:
[----:B------:R-:W-:-:S13]  /*a180*/  ISETP.GE.AND P4, PT, R186, R150, PT ;  /* 0x00000096ba00720c */ /* 0x000fda0003f86270 */
[--C-:B------:R-:W-:Y:S02]  /*a190*/  @!P4 SHF.R.S32.HI R40, RZ, 0x1f, R186.reuse ;  /* 0x0000001fff28c819 */ /* 0x100fe400000114ba */
[----:B------:R-:W-:-:S04]  /*a1a0*/  @!P4 IADD3 R43, P5, P6, R116, R138, R186 ;  /* 0x0000008a742bc210 */ /* 0x000fc80007ebe0ba */
[----:B------:R-:W-:Y:S02]  /*a1b0*/  @!P4 IADD3.X R52, R4, R177, R40, P5, P6 ;  /* 0x000000b10434c210 */ /* 0x000fe40002fec428 */
[----:B------:R-:W-:-:S04]  /*a1c0*/  IADD3 R41, P5, P6, R116, R138, R25 ;  /* 0x0000008a74297210 */ /* 0x000fc80007ebe019 */
[----:B------:R-:W-:Y:S02]  /*a1d0*/  IADD3.X R42, R4, R177, R30, P5, P6 ;  /* 0x000000b1042a7210 */ /* 0x000fe40002fec41e */
[----:B------:R-:W-:-:S05]  /*a1e0*/  IADD3 R40, P5, R41, R122, RZ ;  /* 0x0000007a29287210 */ /* 0x000fca0007fbe0ff */
[----:B------:R-:W-:Y:S01]  /*a1f0*/  IMAD.X R41, R42, 0x1, R123, P5 ;  /* 0x000000012a297824 */ /* 0x000fe200028e067b */
[----:B------:R-:W-:-:S04]  /*a200*/  @!P4 IADD3 R42, P5, R43, R122, RZ ;  /* 0x0000007a2b2ac210 */ /* 0x000fc80007fbe0ff */
[----:B0-----:R0:W-:Y:S01]  /*a210*/  STG.E.128 desc[UR54][R40.64], R88 ;  /* 0x0000005828007986 */ /* 0x0011e2000c101d36 */
[----:B------:R-:W-:-:S05]  /*a220*/  @!P4 IMAD.X R43, R52, 0x1, R123, P5 ;  /* 0x00000001342bc824 */ /* 0x000fca00028e067b */
[----:B-1----:R0:W-:Y:S03]  /*a230*/  @!P4 STG.E.128 desc[UR54][R42.64], R92 ;  /* 0x0000005c2a00c986 */ /* 0x0021e6000c101d36 */
.L_x_546:
[----:B------:R-:W-:Y:S05]  /*a240*/  BSYNC B2 ;  /* 0x0000000000027941 */ /* 0x000fea0003800000 */
.L_x_545:
[----:B------:R-:W-:Y:S01]  /*a250*/  ISETP.NE.AND P4, PT, R35, RZ, PT ;  /* 0x000000ff2300720c */ /* 0x000fe20003f85270 */
[----:B------:R-:W-:-:S12]  /*a260*/  BSSY B2, `(.L_x_549) ;  /* 0x00000f5000027945 */ /* 0x000fd80003800000 */
[----:B------:R-:W-:Y:S05]  /*a270*/  @!P4 BRA `(.L_x_550) ;  /* 0x0000000c00ccc947 */ /* 0x000fea0003800000 */
[----:B0-----:R-:W-:Y:S01]  /*a280*/  SEL R40, R99, R155, !P3 ;  /* 0x0000009b63287207 */ /* 0x001fe20005800000 */
[----:B------:R-:W-:Y:S01]  /*a290*/  BSSY B3, `(.L_x_551) ;  /* 0x00000e7000037945 */ /* 0x000fe20003800000 */
[----:B------:R-:W-:Y:S02]  /*a2a0*/  IADD3 R89, P4, P5, R116, R138, R27 ;  /* 0x0000008a74597210 */ /* 0x000fe40007d9e01b */
[----:B------:R-:W-:Y:S02]  /*a2b0*/  SHF.R.S32.HI R41, RZ, 0x1f, R40 ;  /* 0x0000001fff297819 */ /* 0x000fe40000011428 */
[----:B------:R-:W-:Y:S02]  /*a2c0*/  IADD3.X R88, R4, R177, R31, P4, P5 ;  /* 0x000000b104587210 */ /* 0x000fe400027ea41f */
[----:B------:R-:W-:Y:S02]  /*a2d0*/  LEA.HI R41, R41, R40, RZ, 0x5 ;  /* 0x0000002829297211 */ /* 0x000fe400078f28ff */
[----:B------:R-:W-:-:S02]  /*a2e0*/  ISETP.GE.AND P4, PT, R0, R131, PT ;  /* 0x000000830000720c */ /* 0x000fc40003f86270 */
[----:B------:R-:W-:-:S04]  /*a2f0*/  LEA.HI.SX32 R41, R41, R26, 0x1b ;  /* 0x0000001a29297211 */ /* 0x000fc800078fdaff */
[----:B------:R-:W-:Y:S02]  /*a300*/  SHF.R.S32.HI R40, RZ, 0x1f, R41 ;  /* 0x0000001fff287819 */ /* 0x000fe40000011429 */
[----:B------:R-:W-:Y:S02]  /*a310*/  SHF.L.U32 R90, R41, 0x4, RZ ;  /* 0x00000004295a7819 */ /* 0x000fe400000006ff */
[----:B------:R-:W-:Y:S02]  /*a320*/  LEA.HI R40, R40, R41, RZ, 0x2 ;  /* 0x0000002928287211 */ /* 0x000fe400078f10ff */
[----:B------:R-:W-:Y:S02]  /*a330*/  LOP3.LUT R41, R175, 0x30, R90, 0xf8, !PT ;  /* 0x00000030af297812 */ /* 0x000fe400078ef85a */
[----:B------:R-:W-:Y:S02]  /*a340*/  SHF.R.S32.HI R40, RZ, 0x2, R40 ;  /* 0x00000002ff287819 */ /* 0x000fe40000011428 */
[----:B------:R-:W-:-:S03]  /*a350*/  LOP3.LUT R41, R41, R196, RZ, 0x3c, !PT ;  /* 0x000000c429297212 */ /* 0x000fc600078e3cff */
[----:B------:R-:W-:-:S04]  /*a360*/  IMAD R40, R40, 0x2800, R197 ;  /* 0x0000280028287824 */ /* 0x000fc800078e02c5 */
[----:B------:R-:W-:Y:S02]  /*a370*/  IMAD.IADD R40, R40, 0x1, R41 ;  /* 0x0000000128287824 */ /* 0x000fe400078e0229 */
[C---:B------:R-:W-:Y:S02]  /*a380*/  IMAD R41, R17.reuse, 0x7800, R142 ;  /* 0x0000780011297824 */ /* 0x040fe400078e028e */
[----:B------:R-:W-:Y:S02]  /*a390*/  IMAD R43, R17, 0x7800, R40 ;  /* 0x00007800112b7824 */ /* 0x000fe400078e0228 */
[C---:B------:R-:W-:Y:S02]  /*a3a0*/  IMAD.IADD R41, R16.reuse, 0x1, R41 ;  /* 0x0000000110297824 */ /* 0x040fe400078e0229 */
[----:B------:R-:W-:-:S04]  /*a3b0*/  IMAD.IADD R52, R16, 0x1, R43 ;  /* 0x0000000110347824 */ /* 0x000fc800078e022b */
[----:B------:R-:W0:Y:S04]  /*a3c0*/  LDS.128 R40, [R41+0x1a400] ;  /* 0x01a4000029287984 */ /* 0x000e280000000c00 */
[----:B------:R-:W1:Y:S01]  /*a3d0*/  LDS.128 R52, [R52+0x1a400] ;  /* 0x01a4000034347984 */ /* 0x000e620000000c00 */
[----:B------:R-:W-:Y:S05]  /*a3e0*/  @P4 BRA `(.L_x_552) ;  /* 0x0000000c00444947 */ /* 0x000fea0003800000 */
[--C-:B------:R-:W-:Y:S02]  /*a3f0*/  SHF.R.U32.HI R91, RZ, 0x8, R57.reuse ;  /* 0x00000008ff5b7819 */ /* 0x100fe40000011639 */
[----:B------:R-:W-:Y:S02]  /*a400*/  LOP3.LUT R44, R57, 0xff0000ff, RZ, 0xc0, !PT ;  /* 0xff0000ff392c7812 */ /* 0x000fe400078ec0ff */
[----:B------:R-:W-:Y:S02]  /*a410*/  SHF.R.U32.HI R58, RZ, 0x10, R57 ;  /* 0x00000010ff3a7819 */ /* 0x000fe40000011639 */
[--C-:B------:R-:W-:Y:S02]  /*a420*/  SHF.R.U32.HI R57, RZ, 0x8, R45.reuse ;  /* 0x00000008ff397819 */ /* 0x100fe4000001162d */
[----:B------:R-:W-:Y:S02]  /*a430*/  LOP3.LUT R46, R45, 0xff0000ff, RZ, 0xc0, !PT ;  /* 0xff0000ff2d2e7812 */ /* 0x000fe400078ec0ff */
[----:B------:R-:W-:Y:S01]  /*a440*/  SHF.R.U32.HI R56, RZ, 0x10, R45 ;  /* 0x00000010ff387819 */ /* 0x000fe2000001162d */
[----:B------:R-:W-:Y:S01]  /*a450*/  IMAD.SHL.U32 R57, R57, 0x100, RZ ;  /* 0x0000010039397824 */ /* 0x000fe200078e00ff */
[----:B------:R-:W-:-:S02]  /*a460*/  SHF.L.U32 R45, R91, 0x8, RZ ;  /* 0x000000085b2d7819 */ /* 0x000fc400000006ff */
[----:B------:R-:W-:Y:S02]  /*a470*/  F2FP.F16.E4M3.UNPACK_B R185, R179.H1 ;  /* 0x000000b3ffb9723e */ /* 0x000fe400030006ff */
[----:B------:R-:W-:Y:S01]  /*a480*/  LOP3.LUT R57, R46, 0xff00, R57, 0xf8, !PT ;  /* 0x0000ff002e397812 */ /* 0x000fe200078ef839 */
[----:B------:R-:W-:Y:S01]  /*a490*/  IMAD.U32 R46, R56, 0x10000, RZ ;  /* 0x00010000382e7824 */ /* 0x000fe200078e00ff */
[----:B------:R-:W-:Y:S01]  /*a4a0*/  LOP3.LUT R44, R44, 0xff00, R45, 0xf8, !PT ;  /* 0x0000ff002c2c7812 */ /* 0x000fe200078ef82d */
[----:B------:R-:W-:Y:S01]  /*a4b0*/  IMAD.U32 R45, R58, 0x10000, RZ ;  /* 0x000100003a2d7824 */ /* 0x000fe200078e00ff */
[----:B-1----:R-:W-:Y:S01]  /*a4c0*/  MOV R58, R53 ;  /* 0x00000035003a7202 */ /* 0x002fe20000000f00 */
[--C-:B------:R-:W-:Y:S01]  /*a4d0*/  HADD2.F32 R187, -RZ, R185.reuse.H0_H0 ;  /* 0x200000b9ffbb7230 */ /* 0x100fe20000004100 */
[----:B------:R-:W-:Y:S01]  /*a4e0*/  LOP3.LUT R57, R57, 0xff0000, R46, 0xf8, !PT ;  /* 0x00ff000039397812 */ /* 0x000fe200078ef82e */
[----:B------:R-:W-:Y:S01]  /*a4f0*/  HADD2.F32 R185, -RZ, R185.H1_H1 ;  /* 0x300000b9ffb97230 */ /* 0x000fe20000004100 */
[----:B------:R-:W-:-:S02]  /*a500*/  F2FP.F16.E4M3.UNPACK_B R91, R58 ;  /* 0x0000003aff5b723e */ /* 0x000fc400020006ff */
[----:B------:R-:W-:Y:S02]  /*a510*/  F2FP.F16.E4M3.UNPACK_B R92, R57 ;  /* 0x00000039ff5c723e */ /* 0x000fe400020006ff */
[----:B0-----:R-:W-:Y:S01]  /*a520*/  F2FP.F16.E4M3.UNPACK_B R53, R41 ;  /* 0x00000029ff35723e */ /* 0x001fe200020006ff */
[--C-:B------:R-:W-:Y:S01]  /*a530*/  HADD2.F32 R46, -RZ, R91.reuse.H0_H0 ;  /* 0x2000005bff2e7230 */ /* 0x100fe20000004100 */
[----:B------:R-:W-:Y:S01]  /*a540*/  LOP3.LUT R44, R44, 0xff0000, R45, 0xf8, !PT ;  /* 0x00ff00002c2c7812 */ /* 0x000fe200078ef82d */
[----:B------:R-:W-:Y:S01]  /*a550*/  HADD2.F32 R91, -RZ, R91.H1_H1 ;  /* 0x3000005bff5b7230 */ /* 0x000fe20000004100 */
[----:B------:R-:W-:Y:S01]  /*a560*/  F2FP.F16.E4M3.UNPACK_B R58, R58.H1 ;  /* 0x0000003aff3a723e */ /* 0x000fe200030006ff */
[--C-:B------:R-:W-:Y:S01]  /*a570*/  HADD2.F32 R56, -RZ, R53.reuse.H0_H0 ;  /* 0x20000035ff387230 */ /* 0x100fe20000004100 */
[----:B------:R-:W-:Y:S01]  /*a580*/  F2FP.F16.E4M3.UNPACK_B R45, R44 ;  /* 0x0000002cff2d723e */ /* 0x000fe200020006ff */
[----:B------:R-:W-:Y:S01]  /*a590*/  HADD2.F32 R94, -RZ, R92.H1_H1 ;  /* 0x3000005cff5e7230 */ /* 0x000fe20000004100 */
[----:B------:R-:W-:Y:S01]  /*a5a0*/  F2FP.F16.E4M3.UNPACK_B R179, R179 ;  /* 0x000000b3ffb3723e */ /* 0x000fe200020006ff */
[----:B------:R-:W-:-:S02]  /*a5b0*/  HADD2.F32 R53, -RZ, R53.H1_H1 ;  /* 0x30000035ff357230 */ /* 0x000fc40000004100 */
[----:B------:R-:W-:Y:S02]  /*a5c0*/  HADD2.F32 R95, -RZ, R92.H0_H0 ;  /* 0x2000005cff5f7230 */ /* 0x000fe40000004100 */
[-C--:B------:R-:W-:Y:S01]  /*a5d0*/  FMUL.FTZ R182, R91, R94.reuse ;  /* 0x0000005e5bb67220 */ /* 0x080fe20000410000 */
[--C-:B------:R-:W-:Y:S02]  /*a5e0*/  HADD2.F32 R92, -RZ, R45.reuse.H1_H1 ;  /* 0x3000002dff5c7230 */ /* 0x100fe40000004100 */
[----:B------:R-:W-:Y:S01]  /*a5f0*/  FMUL.FTZ R94, R53, R94 ;  /* 0x0000005e355e7220 */ /* 0x000fe20000410000 */
[----:B------:R-:W-:Y:S02]  /*a600*/  HADD2.F32 R93, -RZ, R45.H0_H0 ;  /* 0x2000002dff5d7230 */ /* 0x000fe40000004100 */
[-C--:B------:R-:W-:Y:S01]  /*a610*/  FMUL.FTZ R183, R46, R95.reuse ;  /* 0x0000005f2eb77220 */ /* 0x080fe20000410000 */
[----:B------:R-:W-:Y:S01]  /*a620*/  FMUL.FTZ R95, R56, R95 ;  /* 0x0000005f385f7220 */ /* 0x000fe20000410000 */
[-C--:B------:R-:W-:Y:S01]  /*a630*/  FFMA.FTZ R45, R91, R92.reuse, R94 ;  /* 0x0000005c5b2d7223 */ /* 0x080fe2000001005e */
[----:B------:R-:W-:Y:S01]  /*a640*/  F2FP.F16.E4M3.UNPACK_B R91, R57.H1 ;  /* 0x00000039ff5b723e */ /* 0x000fe200030006ff */
[----:B------:R-:W-:Y:S01]  /*a650*/  FFMA.FTZ R53, R53, R92, -R182 ;  /* 0x0000005c35357223 */ /* 0x000fe200000108b6 */
[----:B------:R-:W-:Y:S01]  /*a660*/  F2FP.F16.E4M3.UNPACK_B R57, R41.H1 ;  /* 0x00000029ff39723e */ /* 0x000fe200030006ff */
[----:B------:R-:W-:Y:S01]  /*a670*/  HADD2.F32 R41, -RZ, R58.H0_H0 ;  /* 0x2000003aff297230 */ /* 0x000fe20000004100 */
[----:B------:R-:W-:Y:S01]  /*a680*/  F2FP.F16.E4M3.UNPACK_B R92, R44.H1 ;  /* 0x0000002cff5c723e */ /* 0x000fe200030006ff */
[----:B------:R-:W-:-:S02]  /*a690*/  HADD2.F32 R94, -RZ, R91.H0_H0 ;  /* 0x2000005bff5e7230 */ /* 0x000fc40000004100 */
[-C--:B------:R-:W-:Y:S01]  /*a6a0*/  FFMA.FTZ R56, R56, R93.reuse, -R183 ;  /* 0x0000005d38387223 */ /* 0x080fe200000108b7 */
[--C-:B------:R-:W-:Y:S02]  /*a6b0*/  HADD2.F32 R44, -RZ, R57.reuse.H0_H0 ;  /* 0x20000039ff2c7230 */ /* 0x100fe40000004100 */
[----:B------:R-:W-:Y:S01]  /*a6c0*/  FFMA.FTZ R46, R46, R93, R95 ;  /* 0x0000005d2e2e7223 */ /* 0x000fe2000001005f */
[--C-:B------:R-:W-:Y:S02]  /*a6d0*/  HADD2.F32 R93, -RZ, R92.reuse.H0_H0 ;  /* 0x2000005cff5d7230 */ /* 0x100fe40000004100 */
[-C--:B------:R-:W-:Y:S01]  /*a6e0*/  FMUL.FTZ R95, R41, R94.reuse ;  /* 0x0000005e295f7220 */ /* 0x080fe20000410000 */
[----:B------:R-:W-:Y:S02]  /*a6f0*/  HADD2.F32 R57, -RZ, R57.H1_H1 ;  /* 0x30000039ff397230 */ /* 0x000fe40000004100 */
[----:B------:R-:W-:Y:S01]  /*a700*/  FMUL.FTZ R94, R44, R94 ;  /* 0x0000005e2c5e7220 */ /* 0x000fe20000410000 */
[----:B------:R-:W-:-:S02]  /*a710*/  HADD2.F32 R92, -RZ, R92.H1_H1 ;  /* 0x3000005cff5c7230 */ /* 0x000fc40000004100 */
[-C--:B------:R-:W-:Y:S01]  /*a720*/  FFMA.FTZ R44, R44, R93.reuse, -R95 ;  /* 0x0000005d2c2c7223 */ /* 0x080fe2000001085f */
[----:B------:R-:W-:Y:S01]  /*a730*/  SHF.R.U32.HI R95, RZ, 0x10, R59 ;  /* 0x00000010ff5f7819 */ /* 0x000fe2000001163b */
[----:B------:R-:W-:Y:S01]  /*a740*/  FFMA.FTZ R41, R41, R93, R94 ;  /* 0x0000005d29297223 */ /* 0x000fe2000001005e */
[----:B------:R-:W-:Y:S02]  /*a750*/  HADD2.F32 R93, -RZ, R58.H1_H1 ;  /* 0x3000003aff5d7230 */ /* 0x000fe40000004100 */
[----:B------:R-:W-:Y:S01]  /*a760*/  HADD2.F32 R58, -RZ, R91.H1_H1 ;  /* 0x3000005bff3a7230 */ /* 0x000fe20000004100 */
[----:B------:R-:W-:-:S04]  /*a770*/  LOP3.LUT R91, R59, 0xff0000ff, RZ, 0xc0, !PT ;  /* 0xff0000ff3b5b7812 */ /* 0x000fc800078ec0ff */
[-C--:B------:R-:W-:Y:S01]  /*a780*/  FMUL.FTZ R94, R93, R58.reuse ;  /* 0x0000003a5d5e7220 */ /* 0x080fe20000410000 */
[----:B------:R-:W-:-:S03]  /*a790*/  FMUL.FTZ R182, R57, R58 ;  /* 0x0000003a39b67220 */ /* 0x000fc60000410000 */
[-C--:B------:R-:W-:Y:S01]  /*a7a0*/  FFMA.FTZ R58, R57, R92.reuse, -R94 ;  /* 0x0000005c393a7223 */ /* 0x080fe2000001085e */
[----:B------:R-:W-:Y:S01]  /*a7b0*/  SHF.R.U32.HI R94, RZ, 0x8, R47 ;  /* 0x00000008ff5e7819 */ /* 0x000fe2000001162f */
[----:B------:R-:W-:Y:S01]  /*a7c0*/  FFMA.FTZ R57, R93, R92, R182 ;  /* 0x0000005c5d397223 */ /* 0x000fe200000100b6 */
[----:B------:R-:W-:Y:S02]  /*a7d0*/  SHF.R.U32.HI R92, RZ, 0x8, R59 ;  /* 0x00000008ff5c7819 */ /* 0x000fe4000001163b */
[----:B------:R-:W-:Y:S01]  /*a7e0*/  LOP3.LUT R59, R47, 0xff0000ff, RZ, 0xc0, !PT ;  /* 0xff0000ff2f3b7812 */ /* 0x000fe200078ec0ff */
[----:B------:R-:W-:Y:S01]  /*a7f0*/  IMAD.SHL.U32 R94, R94, 0x100, RZ ;  /* 0x000001005e5e7824 */ /* 0x000fe200078e00ff */
[----:B------:R-:W-:Y:S01]  /*a800*/  SHF.R.U32.HI R93, RZ, 0x10, R47 ;  /* 0x00000010ff5d7819 */ /* 0x000fe2000001162f */
[----:B------:R-:W-:Y:S01]  /*a810*/  IMAD.SHL.U32 R92, R92, 0x100, RZ ;  /* 0x000001005c5c7824 */ /* 0x000fe200078e00ff */
[----:B------:R-:W-:Y:S02]  /*a820*/  F2FP.SATFINITE.E4M3.F32.PACK_AB_MERGE_C R44, R58, R44, RZ ;  /* 0x0000002c3a2c723e */ /* 0x000fe400048070ff */
[----:B------:R-:W-:-:S02]  /*a830*/  LOP3.LUT R59, R59, 0xff00, R94, 0xf8, !PT ;  /* 0x0000ff003b3b7812 */ /* 0x000fc400078ef85e */
[----:B------:R-:W-:Y:S02]  /*a840*/  SHF.L.U32 R94, R93, 0x10, RZ ;  /* 0x000000105d5e7819 */ /* 0x000fe400000006ff */
[----:B------:R-:W-:Y:S01]  /*a850*/  LOP3.LUT R47, R91, 0xff00, R92, 0xf8, !PT ;  /* 0x0000ff005b2f7812 */ /* 0x000fe200078ef85c */
[----:B------:R-:W-:Y:S01]  /*a860*/  IMAD.U32 R92, R95, 0x10000, RZ ;  /* 0x000100005f5c7824 */ /* 0x000fe200078e00ff */
[----:B------:R-:W-:Y:S01]  /*a870*/  LOP3.LUT R93, R59, 0xff0000, R94, 0xf8, !PT ;  /* 0x00ff00003b5d7812 */ /* 0x000fe200078ef85e */
[----:B------:R-:W-:Y:S01]  /*a880*/  IMAD.MOV.U32 R94, RZ, RZ, R55 ;  /* 0x000000ffff5e7224 */ /* 0x000fe200078e0037 */
[----:B------:R-:W-:Y:S02]  /*a890*/  F2FP.F16.E4M3.UNPACK_B R91, R43 ;  /* 0x0000002bff5b723e */ /* 0x000fe400020006ff */
[----:B------:R-:W-:Y:S02]  /*a8a0*/  F2FP.F16.E4M3.UNPACK_B R95, R93 ;  /* 0x0000005dff5f723e */ /* 0x000fe400020006ff */
[-C--:B------:R-:W-:Y:S01]  /*a8b0*/  F2FP.F16.E4M3.UNPACK_B R55, R94.reuse ;  /* 0x0000005eff37723e */ /* 0x080fe200020006ff */
[----:B------:R-:W-:Y:S01]  /*a8c0*/  HADD2.F32 R183, -RZ, R91.H0_H0 ;  /* 0x2000005bffb77230 */ /* 0x000fe20000004100 */
[----:B------:R-:W-:Y:S01]  /*a8d0*/  LOP3.LUT R47, R47, 0xff0000, R92, 0xf8, !PT ;  /* 0x00ff00002f2f7812 */ /* 0x000fe200078ef85c */
[----:B------:R-:W-:Y:S01]  /*a8e0*/  HADD2.F32 R186, -RZ, R95.H0_H0 ;  /* 0x2000005fffba7230 */ /* 0x000fe20000004100 */
[----:B------:R-:W-:Y:S01]  /*a8f0*/  F2FP.F16.E4M3.UNPACK_B R94, R94.H1 ;  /* 0x0000005eff5e723e */ /* 0x000fe200030006ff */
[--C-:B------:R-:W-:Y:S01]  /*a900*/  HADD2.F32 R59, -RZ, R55.reuse.H0_H0 ;  /* 0x20000037ff3b7230 */ /* 0x100fe20000004100 */
[----:B------:R-:W-:Y:S01]  /*a910*/  F2FP.F16.E4M3.UNPACK_B R182, R47 ;  /* 0x0000002fffb6723e */ /* 0x000fe200020006ff */
[----:B------:R-:W-:Y:S01]  /*a920*/  HADD2.F32 R55, -RZ, R55.H1_H1 ;  /* 0x30000037ff377230 */ /* 0x000fe20000004100 */
[----:B------:R-:W-:Y:S01]  /*a930*/  F2FP.F16.E4M3.UNPACK_B R93, R93.H1 ;  /* 0x0000005dff5d723e */ /* 0x000fe200030006ff */
[----:B------:R-:W-:-:S02]  /*a940*/  HADD2.F32 R91, -RZ, R91.H1_H1 ;  /* 0x3000005bff5b7230 */ /* 0x000fc40000004100 */
[-C--:B------:R-:W-:Y:S01]  /*a950*/  FMUL.FTZ R92, R59, R186.reuse ;  /* 0x000000ba3b5c7220 */ /* 0x080fe20000410000 */
[--C-:B------:R-:W-:Y:S02]  /*a960*/  HADD2.F32 R184, -RZ, R182.reuse.H0_H0 ;  /* 0x200000b6ffb87230 */ /* 0x100fe40000004100 */
[----:B------:R-:W-:Y:S01]  /*a970*/  FMUL.FTZ R186, R183, R186 ;  /* 0x000000bab7ba7220 */ /* 0x000fe20000410000 */
[----:B------:R-:W-:Y:S01]  /*a980*/  HADD2.F32 R182, -RZ, R182.H1_H1 ;  /* 0x300000b6ffb67230 */ /* 0x000fe20000004100 */
[----:B------:R-:W-:Y:S01]  /*a990*/  F2FP.SATFINITE.E4M3.F32.PACK_AB_MERGE_C R57, R57, R41, RZ ;  /* 0x000000293939723e */ /* 0x000fe200048070ff */
[-C--:B------:R-:W-:Y:S01]  /*a9a0*/  FFMA.FTZ R92, R183, R184.reuse, -R92 ;  /* 0x000000b8b75c7223 */ /* 0x080fe2000001085c */
[----:B------:R-:W-:Y:S01]  /*a9b0*/  FFMA.FTZ R59, R59, R184, R186 ;  /* 0x000000b83b3b7223 */ /* 0x000fe200000100ba */
[----:B------:R-:W-:Y:S01]  /*a9c0*/  HADD2.F32 R184, -RZ, R95.H1_H1 ;  /* 0x3000005fffb87230 */ /* 0x000fe20000004100 */
[----:B------:R-:W-:Y:S01]  /*a9d0*/  F2FP.F16.E4M3.UNPACK_B R95, R43.H1 ;  /* 0x0000002bff5f723e */ /* 0x000fe200030006ff */
[----:B------:R-:W-:Y:S01]  /*a9e0*/  HADD2.F32 R183, -RZ, R94.H1_H1 ;  /* 0x3000005effb77230 */ /* 0x000fe20000004100 */
[----:B------:R-:W-:-:S02]  /*a9f0*/  F2FP.SATFINITE.E4M3.F32.PACK_AB_MERGE_C R41, R53, R56, R44 ;  /* 0x000000383529723e */ /* 0x000fc4000480702c */
[-C--:B------:R-:W-:Y:S01]  /*aa00*/  FMUL.FTZ R186, R55, R184.reuse ;  /* 0x000000b837ba7220 */ /* 0x080fe20000410000 */
[----:B------:R-:W-:Y:S01]  /*aa10*/  FMUL.FTZ R184, R91, R184 ;  /* 0x000000b85bb87220 */ /* 0x000fe20000410000 */
[----:B------:R-:W-:Y:S01]  /*aa20*/  HADD2.F32 R43, -RZ, R95.H0_H0 ;  /* 0x2000005fff2b7230 */ /* 0x000fe20000004100 */
[----:B------:R-:W-:Y:S01]  /*aa30*/  F2FP.SATFINITE.E4M3.F32.PACK_AB_MERGE_C R53, R45, R46, R57 ;  /* 0x0000002e2d35723e */ /* 0x000fe20004807039 */
[-C--:B------:R-:W-:Y:S01]  /*aa40*/  FFMA.FTZ R91, R91, R182.reuse, -R186 ;  /* 0x000000b65b5b7223 */ /* 0x080fe200000108ba */
[----:B------:R-:W-:Y:S01]  /*aa50*/  FFMA.FTZ R55, R55, R182, R184 ;  /* 0x000000b637377223 */ /* 0x000fe200000100b8 */
[----:B------:R-:W-:Y:S01]  /*aa60*/  F2FP.F16.E4M3.UNPACK_B R182, R47.H1 ;  /* 0x0000002fffb6723e */ /* 0x000fe200030006ff */
[----:B------:R-:W-:Y:S02]  /*aa70*/  HADD2.F32 R47, -RZ, R94.H0_H0 ;  /* 0x2000005eff2f7230 */ /* 0x000fe40000004100 */
[----:B------:R-:W-:Y:S02]  /*aa80*/  HADD2.F32 R186, -RZ, R93.H0_H0 ;  /* 0x2000005dffba7230 */ /* 0x000fe40000004100 */
[----:B------:R-:W-:-:S02]  /*aa90*/  HADD2.F32 R184, -RZ, R182.H0_H0 ;  /* 0x200000b6ffb87230 */ /* 0x000fc40000004100 */
[----:B------:R-:W-:Y:S02]  /*aaa0*/  HADD2.F32 R94, -RZ, R93.H1_H1 ;  /* 0x3000005dff5e7230 */ /* 0x000fe40000004100 */
[-C--:B------:R-:W-:Y:S01]  /*aab0*/  FMUL.FTZ R188, R47, R186.reuse ;  /* 0x000000ba2fbc7220 */ /* 0x080fe20000410000 */
[C---:B------:R-:W-:Y:S01]  /*aac0*/  FMUL.FTZ R186, R43.reuse, R186 ;  /* 0x000000ba2bba7220 */ /* 0x040fe20000410000 */
[----:B------:R-:W-:Y:S02]  /*aad0*/  HADD2.F32 R95, -RZ, R95.H1_H1 ;  /* 0x3000005fff5f7230 */ /* 0x000fe40000004100 */
[-C--:B------:R-:W-:Y:S01]  /*aae0*/  FFMA.FTZ R43, R43, R184.reuse, -R188 ;  /* 0x000000b82b2b7223 */ /* 0x080fe200000108bc */
[----:B------:R-:W-:Y:S01]  /*aaf0*/  FFMA.FTZ R47, R47, R184, R186 ;  /* 0x000000b82f2f7223 */ /* 0x000fe200000100ba */
[----:B------:R-:W-:Y:S02]  /*ab00*/  HADD2.F32 R182, -RZ, R182.H1_H1 ;  /* 0x300000b6ffb67230 */ /* 0x000fe40000004100 */
[-C--:B------:R-:W-:Y:S01]  /*ab10*/  FMUL.FTZ R184, R183, R94.reuse ;  /* 0x0000005eb7b87220 */ /* 0x080fe20000410000 */
[----:B------:R-:W-:-:S03]  /*ab20*/  FMUL.FTZ R186, R95, R94 ;  /* 0x0000005e5fba7220 */ /* 0x000fc60000410000 */
[-C--:B------:R-:W-:Y:S01]  /*ab30*/  FFMA.FTZ R94, R95, R182.reuse, -R184 ;  /* 0x000000b65f5e7223 */ /* 0x080fe200000108b8 */
[----:B------:R-:W-:Y:S02]  /*ab40*/  IMAD.MOV.U32 R95, RZ, RZ, R40 ;  /* 0x000000ffff5f7224 */ /* 0x000fe400078e0028 */
[----:B------:R-:W-:Y:S01]  /*ab50*/  FFMA.FTZ R93, R183, R182, R186 ;  /* 0x000000b6b75d7223 */ /* 0x000fe200000100ba */
[----:B------:R-:W-:Y:S02]  /*ab60*/  F2FP.F16.E4M3.UNPACK_B R40, R181.H1 ;  /* 0x000000b5ff28723e */ /* 0x000fe400030006ff */
[-C--:B------:R-:W-:Y:S02]  /*ab70*/  F2FP.F16.E4M3.UNPACK_B R183, R52.reuse.H1 ;  /* 0x00000034ffb7723e */ /* 0x080fe400030006ff */
[----:B------:R-:W-:Y:S01]  /*ab80*/  F2FP.F16.E4M3.UNPACK_B R182, R95.H1 ;  /* 0x0000005fffb6723e */ /* 0x000fe200030006ff */
[----:B------:R-:W-:Y:S01]  /*ab90*/  HADD2.F32 R189, -RZ, R40.H0_H0 ;  /* 0x20000028ffbd7230 */ /* 0x000fe20000004100 */
[----:B------:R-:W-:Y:S01]  /*aba0*/  F2FP.F16.E4M3.UNPACK_B R181, R181 ;  /* 0x000000b5ffb5723e */ /* 0x000fe200020006ff */
[----:B------:R-:W-:Y:S01]  /*abb0*/  HADD2.F32 R184, -RZ, R183.H0_H0 ;  /* 0x200000b7ffb87230 */ /* 0x000fe20000004100 */
[----:B------:R-:W-:Y:S01]  /*abc0*/  F2FP.F16.E4M3.UNPACK_B R52, R52 ;  /* 0x00000034ff34723e */ /* 0x000fe200020006ff */
[----:B------:R-:W-:Y:S01]  /*abd0*/  HADD2.F32 R186, -RZ, R182.H0_H0 ;  /* 0x200000b6ffba7230 */ /* 0x000fe20000004100 */
[----:B------:R-:W-:Y:S01]  /*abe0*/  F2FP.F16.E4M3.UNPACK_B R95, R95 ;  /* 0x0000005fff5f723e */ /* 0x000fe200020006ff */
[----:B------:R-:W-:-:S02]  /*abf0*/  HADD2.F32 R40, -RZ, R40.H1_H1 ;  /* 0x30000028ff287230 */ /* 0x000fc40000004100 */
[-C--:B------:R-:W-:Y:S01]  /*ac00*/  FMUL.FTZ R188, R184, R189.reuse ;  /* 0x000000bdb8bc7220 */ /* 0x080fe20000410000 */
[----:B------:R-:W-:Y:S02]  /*ac10*/  HADD2.F32 R183, -RZ, R183.H1_H1 ;  /* 0x300000b7ffb77230 */ /* 0x000fe40000004100 */
[C---:B------:R-:W-:Y:S01]  /*ac20*/  FMUL.FTZ R189, R186.reuse, R189 ;  /* 0x000000bdbabd7220 */ /* 0x040fe20000410000 */
[----:B------:R-:W-:Y:S02]  /*ac30*/  HADD2.F32 R182, -RZ, R182.H1_H1 ;  /* 0x300000b6ffb67230 */ /* 0x000fe40000004100 */
[----:B------:R-:W-:Y:S01]  /*ac40*/  FFMA.FTZ R188, R186, R187, -R188 ;  /* 0x000000bbbabc7223 */ /* 0x000fe200000108bc */
[----:B------:R-:W-:Y:S01]  /*ac50*/  F2FP.SATFINITE.E4M3.F32.PACK_AB_MERGE_C R43, R94, R43, RZ ;  /* 0x0000002b5e2b723e */ /* 0x000fe200048070ff */
[----:B------:R-:W-:Y:S01]  /*ac60*/  FFMA.FTZ R189, R184, R187, R189 ;  /* 0x000000bbb8bd7223 */ /* 0x000fe200000100bd */
[-C--:B------:R-:W-:Y:S01]  /*ac70*/  FMUL.FTZ R184, R183, R40.reuse ;  /* 0x00000028b7b87220 */ /* 0x080fe20000410000 */
[C---:B------:R-:W-:Y:S01]  /*ac80*/  FMUL.FTZ R40, R182.reuse, R40 ;  /* 0x00000028b6287220 */ /* 0x040fe20000410000 */
[----:B------:R-:W-:Y:S01]  /*ac90*/  HADD2.F32 R187, -RZ, R181.H0_H0 ;  /* 0x200000b5ffbb7230 */ /* 0x000fe20000004100 */
[----:B------:R-:W-:Y:S01]  /*aca0*/  F2FP.SATFINITE.E4M3.F32.PACK_AB_MERGE_C R43, R91, R92, R43 ;  /* 0x0000005c5b2b723e */ /* 0x000fe2000480702b */
[-C--:B------:R-:W-:Y:S01]  /*acb0*/  FFMA.FTZ R182, R182, R185.reuse, -R184 ;  /* 0x000000b9b6b67223 */ /* 0x080fe200000108b8 */
[----:B------:R-:W-:Y:S01]  /*acc0*/  FFMA.FTZ R40, R183, R185, R40 ;  /* 0x000000b9b7287223 */ /* 0x000fe20000010028 */
[----:B------:R-:W-:-:S02]  /*acd0*/  HADD2.F32 R183, -RZ, R52.H0_H0 ;  /* 0x20000034ffb77230 */ /* 0x000fc40000004100 */
[----:B------:R-:W-:Y:S01]  /*ace0*/  HADD2.F32 R185, -RZ, R95.H0_H0 ;  /* 0x2000005fffb97230 */ /* 0x000fe20000004100 */
        /* <DEDUP_REMOVED lines=10> */
[----:B------:R-:W-:Y:S01]  /*ad90*/  FMUL.FTZ R95, R52, R181 ;  /* 0x000000b5345f7220 */ /* 0x000fe20000410000 */
[-C--:B------:R-:W-:Y:S02]  /*ada0*/  F2FP.F16.E4M3.UNPACK_B R183, R178.reuse.H1 ;  /* 0x000000b2ffb7723e */ /* 0x080fe400030006ff */
[----:B------:R-:W-:Y:S01]  /*adb0*/  F2FP.F16.E4M3.UNPACK_B R178, R178 ;  /* 0x000000b2ffb2723e */ /* 0x000fe200020006ff */
[C---:B------:R-:W-:Y:S01]  /*adc0*/  FFMA.FTZ R95, R184.reuse, R179, -R95 ;  /* 0x000000b3b85f7223 */ /* 0x040fe2000001085f */
[----:B------:R-:W-:Y:S01]  /*add0*/  FMUL.FTZ R181, R184, R181 ;  /* 0x000000b5b8b57220 */ /* 0x000fe20000410000 */
[----:B------:R-:W-:Y:S01]  /*ade0*/  HADD2.F32 R185, -RZ, R183.H0_H0 ;  /* 0x200000b7ffb97230 */ /* 0x000fe20000004100 */
[----:B------:R-:W-:-:S02]  /*adf0*/  F2FP.SATFINITE.E4M3.F32.PACK_AB_MERGE_C R40, R40, R189, RZ ;  /* 0x000000bd2828723e */ /* 0x000fc400048070ff */
[----:B------:R-:W-:Y:S01]  /*ae00*/  F2FP.SATFINITE.E4M3.F32.PACK_AB_MERGE_C R186, R95, R186, R182 ;  /* 0x000000ba5fba723e */ /* 0x000fe200048070b6 */
[----:B------:R-:W-:Y:S02]  /*ae10*/  IMAD.MOV.U32 R95, RZ, RZ, R42 ;  /* 0x000000ffff5f7224 */ /* 0x000fe400078e002a */
[----:B------:R-:W-:Y:S01]  /*ae20*/  FFMA.FTZ R52, R52, R179, R181 ;  /* 0x000000b334347223 */ /* 0x000fe200000100b5 */
[----:B------:R-:W-:Y:S02]  /*ae30*/  F2FP.F16.E4M3.UNPACK_B R42, R180.H1 ;  /* 0x000000b4ff2a723e */ /* 0x000fe400030006ff */
[----:B------:R-:W-:Y:S02]  /*ae40*/  F2FP.F16.E4M3.UNPACK_B R181, R54.H1 ;  /* 0x00000036ffb5723e */ /* 0x000fe400030006ff */
[-C--:B------:R-:W-:Y:S01]  /*ae50*/  F2FP.F16.E4M3.UNPACK_B R179, R95.reuse.H1 ;  /* 0x0000005fffb3723e */ /* 0x080fe200030006ff */
[--C-:B------:R-:W-:Y:S01]  /*ae60*/  HADD2.F32 R190, -RZ, R42.reuse.H0_H0 ;  /* 0x2000002affbe7230 */ /* 0x100fe20000004100 */
        /* <DEDUP_REMOVED lines=11> */
[----:B------:R-:W-:Y:S01]  /*af20*/  F2FP.SATFINITE.E4M3.F32.PACK_AB_MERGE_C R52, R52, R187, R40 ;  /* 0x000000bb3434723e */ /* 0x000fe20004807028 */
[----:B------:R-:W-:Y:S01]  /*af30*/  FFMA.FTZ R190, R182, R185, R190 ;  /* 0x000000b9b6be7223 */ /* 0x000fe200000100be */
[----:B------:R-:W-:Y:S02]  /*af40*/  HADD2.F32 R182, -RZ, R183.H1_H1 ;  /* 0x300000b7ffb67230 */ /* 0x000fe40000004100 */
[-C--:B------:R-:W-:Y:S01]  /*af50*/  FMUL.FTZ R184, R181, R42.reuse ;  /* 0x0000002ab5b87220 */ /* 0x080fe20000410000 */
[----:B------:R-:W-:Y:S01]  /*af60*/  FMUL.FTZ R42, R179, R42 ;  /* 0x0000002ab32a7220 */ /* 0x000fe20000410000 */
[----:B------:R-:W-:Y:S01]  /*af70*/  HADD2.F32 R185, -RZ, R180.H0_H0 ;  /* 0x200000b4ffb97230 */ /* 0x000fe20000004100 */
[----:B------:R-:W-:Y:S01]  /*af80*/  F2FP.SATFINITE.E4M3.F32.PACK_AB_MERGE_C R40, R93, R47, RZ ;  /* 0x0000002f5d28723e */ /* 0x000fe200048070ff */
[----:B------:R-:W-:-:S02]  /*af90*/  HADD2.F32 R183, -RZ, R95.H0_H0 ;  /* 0x2000005fffb77230 */ /* 0x000fc40000004100 */
[-C--:B------:R-:W-:Y:S01]  /*afa0*/  FFMA.FTZ R42, R181, R182.reuse, R42 ;  /* 0x000000b6b52a7223 */ /* 0x080fe2000001002a */
[----:B------:R-:W-:Y:S02]  /*afb0*/  HADD2.F32 R181, -RZ, R54.H0_H0 ;  /* 0x20000036ffb57230 */ /* 0x000fe40000004100 */
[----:B------:R-:W-:Y:S01]  /*afc0*/  FFMA.FTZ R179, R179, R182, -R184 ;  /* 0x000000b6b3b37223 */ /* 0x000fe200000108b8 */
[----:B------:R-:W-:Y:S01]  /*afd0*/  HADD2.F32 R182, -RZ, R178.H0_H0 ;  /* 0x200000b2ffb67230 */ /* 0x000fe20000004100 */
[----:B------:R-:W-:Y:S01]  /*afe0*/  F2FP.SATFINITE.E4M3.F32.PACK_AB_MERGE_C R55, R55, R59, R40 ;  /* 0x0000003b3737723e */ /* 0x000fe20004807028 */
[----:B------:R-:W-:Y:S02]  /*aff0*/  HADD2.F32 R180, -RZ, R180.H1_H1 ;  /* 0x300000b4ffb47230 */ /* 0x000fe40000004100 */
[-C--:B------:R-:W-:Y:S01]  /*b000*/  FMUL.FTZ R184, R181, R185.reuse ;  /* 0x000000b9b5b87220 */ /* 0x080fe20000410000 */
[----:B------:R-:W-:Y:S01]  /*b010*/  FMUL.FTZ R185, R183, R185 ;  /* 0x000000b9b7b97220 */ /* 0x000fe20000410000 */
[----:B------:R-:W-:Y:S01]  /*b020*/  HADD2.F32 R95, -RZ, R95.H1_H1 ;  /* 0x3000005fff5f7230 */ /* 0x000fe20000004100 */
[----:B------:R-:W-:Y:S01]  /*b030*/  F2FP.SATFINITE.E4M3.F32.PACK_AB_MERGE_C R179, R179, R188, RZ ;  /* 0x000000bcb3b3723e */ /* 0x000fe200048070ff */
[----:B------:R-:W-:-:S02]  /*b040*/  HADD2.F32 R178, -RZ, R178.H1_H1 ;  /* 0x300000b2ffb27230 */ /* 0x000fc40000004100 */
[-C--:B------:R-:W-:Y:S01]  /*b050*/  FFMA.FTZ R185, R181, R182.reuse, R185 ;  /* 0x000000b6b5b97223 */ /* 0x080fe200000100b9 */
[----:B------:R-:W-:Y:S02]  /*b060*/  HADD2.F32 R181, -RZ, R54.H1_H1 ;  /* 0x30000036ffb57230 */ /* 0x000fe40000004100 */
[----:B------:R-:W-:Y:S01]  /*b070*/  FFMA.FTZ R184, R183, R182, -R184 ;  /* 0x000000b6b7b87223 */ /* 0x000fe200000108b8 */
[----:B------:R-:W-:Y:S02]  /*b080*/  MOV R40, R186 ;  /* 0x000000ba00287202 */ /* 0x000fe40000000f00 */
[-C--:B------:R-:W-:Y:S01]  /*b090*/  FMUL.FTZ R54, R181, R180.reuse ;  /* 0x000000b4b5367220 */ /* 0x080fe20000410000 */
[----:B------:R-:W-:-:S03]  /*b0a0*/  FMUL.FTZ R180, R95, R180 ;  /* 0x000000b45fb47220 */ /* 0x000fc60000410000 */
[-C--:B------:R-:W-:Y:S01]  /*b0b0*/  FFMA.FTZ R95, R95, R178.reuse, -R54 ;  /* 0x000000b25f5f7223 */ /* 0x080fe20000010836 */
[----:B------:R-:W-:Y:S01]  /*b0c0*/  FFMA.FTZ R178, R181, R178, R180 ;  /* 0x000000b2b5b27223 */ /* 0x000fe200000100b4 */
[----:B------:R-:W-:-:S03]  /*b0d0*/  F2FP.SATFINITE.E4M3.F32.PACK_AB_MERGE_C R54, R42, R190, RZ ;  /* 0x000000be2a36723e */ /* 0x000fc600048070ff */
[----:B------:R-:W-:Y:S02]  /*b0e0*/  F2FP.SATFINITE.E4M3.F32.PACK_AB_MERGE_C R42, R95, R184, R179 ;  /* 0x000000b85f2a723e */ /* 0x000fe400048070b3 */
[----:B------:R-:W-:-:S07]  /*b0f0*/  F2FP.SATFINITE.E4M3.F32.PACK_AB_MERGE_C R54, R178, R185, R54 ;  /* 0x000000b9b236723e */ /* 0x000fce0004807036 */
.L_x_552:
[----:B------:R-:W-:Y:S05]  /*b100*/  BSYNC B3 ;  /* 0x0000000000037941 */ /* 0x000fea0003800000 */
.L_x_551:
[----:B------:R-:W-:-:S13]  /*b110*/  ISETP.GE.AND P4, PT, R90, R150, PT ;  /* 0x000000965a00720c */ /* 0x000fda0003f86270 */
[--C-:B------:R-:W-:Y:S02]  /*b120*/  @!P4 SHF.R.S32.HI R44, RZ, 0x1f, R90.reuse ;  /* 0x0000001fff2cc819 */ /* 0x100fe4000001145a */
[----:B------:R-:W-:-:S04]  /*b130*/  @!P4 IADD3 R47, P5, P6, R116, R138, R90 ;  /* 0x0000008a742fc210 */ /* 0x000fc80007ebe05a */
[----:B------:R-:W-:Y:S02]  /*b140*/  @!P4 IADD3.X R56, R4, R177, R44, P5, P6 ;  /* 0x000000b10438c210 */ /* 0x000fe40002fec42c */
[----:B------:R-:W-:-:S05]  /*b150*/  IADD3 R44, P5, R89, R122, RZ ;  /* 0x0000007a592c7210 */ /* 0x000fca0007fbe0ff */
[----:B------:R-:W-:Y:S01]  /*b160*/  IMAD.X R45, R88, 0x1, R123, P5 ;  /* 0x00000001582d7824 */ /* 0x000fe200028e067b */
[----:B------:R-:W-:-:S04]  /*b170*/  @!P4 IADD3 R46, P5, R47, R122, RZ ;  /* 0x0000007a2f2ec210 */ /* 0x000fc80007fbe0ff */
[----:B0-----:R3:W-:Y:S01]  /*b180*/  STG.E.128 desc[UR54][R44.64], R40 ;  /* 0x000000282c007986 */ /* 0x0017e2000c101d36 */
[----:B------:R-:W-:-:S05]  /*b190*/  @!P4 IMAD.X R47, R56, 0x1, R123, P5 ;  /* 0x00000001382fc824 */ /* 0x000fca00028e067b */
[----:B-1----:R3:W-:Y:S03]  /*b1a0*/  @!P4 STG.E.128 desc[UR54][R46.64], R52 ;  /* 0x000000342e00c986 */ /* 0x0027e6000c101d36 */
.L_x_550:
[----:B------:R-:W-:Y:S05]  /*b1b0*/  BSYNC B2 ;  /* 0x0000000000027941 */ /* 0x000fea0003800000 */
.L_x_549:
[----:B------:R-:W-:-:S13]  /*b1c0*/  ISETP.NE.AND P4, PT, R36, RZ, PT ;  /* 0x000000ff2400720c */ /* 0x000fda0003f85270 */
[----:B------:R-:W-:Y:S05]  /*b1d0*/  @!P4 BRA `(.L_x_544) ;  /* 0x0000000c00e0c947 */ /* 0x000fea0003800000 */
[----:B0--3--:R-:W3:Y:S01]  /*b1e0*/  LDL R40, [R1+0x10] ;  /* 0x0000100001287983 */ /* 0x009ee20000100800 */
[----:B------:R-:W-:Y:S01]  /*b1f0*/  IADD3 R53, P4, P5, R116, R138, R29 ;  /* 0x0000008a74357210 */ /* 0x000fe20007d9e01d */
[----:B------:R-:W-:Y:S03]  /*b200*/  BSSY B2, `(.L_x_553) ;  /* 0x00000eb000027945 */ /* 0x000fe60003800000 */
[----:B------:R-:W-:Y:S02]  /*b210*/  IADD3.X R52, R4, R177, R32, P4, P5 ;  /* 0x000000b104347210 */ /* 0x000fe400027ea420 */
[----:B------:R-:W-:Y:S02]  /*b220*/  ISETP.GE.AND P4, PT, R6, R131, PT ;  /* 0x000000830600720c */ /* 0x000fe40003f86270 */
[----:B---3--:R-:W-:-:S04]  /*b230*/  LOP3.LUT P6, RZ, R40, 0x1, RZ, 0xc0, !PT ;  /* 0x0000000128ff7812 */ /* 0x008fc800078cc0ff */
[----:B------:R-:W-:-:S04]  /*b240*/  SEL R40, R99, R155, !P6 ;  /* 0x0000009b63287207 */ /* 0x000fc80007000000 */
[----:B------:R-:W-:-:S04]  /*b250*/  SHF.R.S32.HI R41, RZ, 0x1f, R40 ;  /* 0x0000001fff297819 */ /* 0x000fc80000011428 */
[----:B------:R-:W-:-:S04]  /*b260*/  LEA.HI R41, R41, R40, RZ, 0x5 ;  /* 0x0000002829297211 */ /* 0x000fc800078f28ff */
[----:B------:R-:W-:-:S04]  /*b270*/  LEA.HI.SX32 R41, R41, R28, 0x1b ;  /* 0x0000001c29297211 */ /* 0x000fc800078fdaff */
[----:B------:R-:W-:Y:S01]  /*b280*/  SHF.R.S32.HI R40, RZ, 0x1f, R41 ;  /* 0x0000001fff287819 */ /* 0x000fe20000011429 */
[----:B------:R-:W-:-:S03]  /*b290*/  IMAD.SHL.U32 R55, R41, 0x10, RZ ;  /* 0x0000001029377824 */ /* 0x000fc600078e00ff */
[----:B------:R-:W-:Y:S02]  /*b2a0*/  LEA.HI R40, R40, R41, RZ, 0x2 ;  /* 0x0000002928287211 */ /* 0x000fe400078f10ff */
[----:B------:R-:W-:Y:S02]  /*b2b0*/  LOP3.LUT R41, R175, 0x30, R55, 0xf8, !PT ;  /* 0x00000030af297812 */ /* 0x000fe400078ef837 */
[----:B------:R-:W-:Y:S02]  /*b2c0*/  SHF.R.S32.HI R40, RZ, 0x2, R40 ;  /* 0x00000002ff287819 */ /* 0x000fe40000011428 */
[----:B------:R-:W-:-:S03]  /*b2d0*/  LOP3.LUT R41, R41, R196, RZ, 0x3c, !PT ;  /* 0x000000c429297212 */ /* 0x000fc600078e3cff */
[----:B------:R-:W-:-:S05]  /*b2e0*/  IMAD R40, R40, 0x2800, R197 ;  /* 0x0000280028287824 */ /* 0x000fca00078e02c5 */
[----:B------:R-:W-:Y:S01]  /*b2f0*/  IADD3 R40, R40, R41, RZ ;  /* 0x0000002928287210 */ /* 0x000fe20007ffe0ff */
[----:B------:R-:W-:-:S04]  /*b300*/  IMAD R41, R17, 0x7800, R140 ;  /* 0x0000780011297824 */ /* 0x000fc800078e028c */
[----:B------:R-:W-:Y:S02]  /*b310*/  IMAD R43, R17, 0x7800, R40 ;  /* 0x00007800112b7824 */ /* 0x000fe400078e0228 */
[C---:B------:R-:W-:Y:S02]  /*b320*/  IMAD.IADD R41, R16.reuse, 0x1, R41 ;  /* 0x0000000110297824 */ /* 0x040fe400078e0229 */
[----:B------:R-:W-:-:S04]  /*b330*/  IMAD.IADD R44, R16, 0x1, R43 ;  /* 0x00000001102c7824 */ /* 0x000fc800078e022b */
[----:B------:R-:W0:Y:S04]  /*b340*/  LDS.128 R40, [R41+0x1a400] ;  /* 0x01a4000029287984 */ /* 0x000e280000000c00 */
[----:B------:R-:W1:Y:S01]  /*b350*/  LDS.128 R44, [R44+0x1a400] ;  /* 0x01a400002c2c7984 */ /* 0x000e620000000c00 */
[----:B------:R-:W-:Y:S05]  /*b360*/  @P4 BRA `(.L_x_554) ;  /* 0x0000000c00504947 */ /* 0x000fea0003800000 */
[--C-:B------:R-:W-:Y:S01]  /*b370*/  SHF.R.U32.HI R48, RZ, 0x8, R61.reuse ;  /* 0x00000008ff307819 */ /* 0x100fe2000001163d */
[----:B0-----:R-:W-:Y:S01]  /*b380*/  IMAD.MOV.U32 R54, RZ, RZ, R40 ;  /* 0x000000ffff367224 */ /* 0x001fe200078e0028 */
[----:B------:R-:W-:Y:S02]  /*b390*/  SHF.R.U32.HI R89, RZ, 0x10, R61 ;  /* 0x00000010ff597819 */ /* 0x000fe4000001163d */
[----:B------:R-:W-:Y:S01]  /*b3a0*/  LOP3.LUT R59, R61, 0xff0000ff, RZ, 0xc0, !PT ;  /* 0xff0000ff3d3b7812 */ /* 0x000fe200078ec0ff */
[----:B------:R-:W-:Y:S01]  /*b3b0*/  IMAD.SHL.U32 R40, R48, 0x100, RZ ;  /* 0x0000010030287824 */ /* 0x000fe200078e00ff */
[----:B------:R-:W-:Y:S01]  /*b3c0*/  SHF.R.U32.HI R88, RZ, 0x8, R63 ;  /* 0x00000008ff587819 */ /* 0x000fe2000001163f */
[----:B------:R-:W-:Y:S01]  /*b3d0*/  IMAD.MOV.U32 R48, RZ, RZ, R42 ;  /* 0x000000ffff307224 */ /* 0x000fe200078e002a */
[----:B-1----:R-:W-:Y:S01]  /*b3e0*/  MOV R56, R44 ;  /* 0x0000002c00387202 */ /* 0x002fe20000000f00 */
[----:B------:R-:W-:Y:S01]  /*b3f0*/  IMAD.U32 R44, R89, 0x10000, RZ ;  /* 0x00010000592c7824 */ /* 0x000fe200078e00ff */
[----:B------:R-:W-:-:S02]  /*b400*/  LOP3.LUT R59, R59, 0xff00, R40, 0xf8, !PT ;  /* 0x0000ff003b3b7812 */ /* 0x000fc400078ef828 */
[----:B------:R-:W-:Y:S02]  /*b410*/  LOP3.LUT R61, R63, 0xff0000ff, RZ, 0xc0, !PT ;  /* 0xff0000ff3f3d7812 */ /* 0x000fe400078ec0ff */
[----:B------:R-:W-:Y:S02]  /*b420*/  SHF.R.U32.HI R62, RZ, 0x8, R49 ;  /* 0x00000008ff3e7819 */ /* 0x000fe40000011631 */
[----:B------:R-:W-:Y:S02]  /*b430*/  SHF.L.U32 R40, R88, 0x8, RZ ;  /* 0x0000000858287819 */ /* 0x000fe400000006ff */
[----:B------:R-:W-:Y:S01]  /*b440*/  SHF.R.U32.HI R58, RZ, 0x10, R63 ;  /* 0x00000010ff3a7819 */ /* 0x000fe2000001163f */
[----:B------:R-:W-:Y:S01]  /*b450*/  IMAD.SHL.U32 R42, R62, 0x100, RZ ;  /* 0x000001003e2a7824 */ /* 0x000fe200078e00ff */
[----:B------:R-:W-:Y:S02]  /*b460*/  SHF.R.U32.HI R60, RZ, 0x8, R51 ;  /* 0x00000008ff3c7819 */ /* 0x000fe40000011633 */
[----:B------:R-:W-:-:S02]  /*b470*/  SHF.R.U32.HI R50, RZ, 0x10, R49 ;  /* 0x00000010ff327819 */ /* 0x000fc40000011631 */
[----:B------:R-:W-:Y:S01]  /*b480*/  LOP3.LUT R63, R49, 0xff0000ff, RZ, 0xc0, !PT ;  /* 0xff0000ff313f7812 */ /* 0x000fe200078ec0ff */
[----:B------:R-:W-:Y:S01]  /*b490*/  IMAD.MOV.U32 R49, RZ, RZ, R46 ;  /* 0x000000ffff317224 */ /* 0x000fe200078e002e */
[----:B------:R-:W-:Y:S01]  /*b4a0*/  LOP3.LUT R61, R61, 0xff00, R40, 0xf8, !PT ;  /* 0x0000ff003d3d7812 */ /* 0x000fe200078ef828 */
[----:B------:R-:W-:Y:S01]  /*b4b0*/  IMAD.SHL.U32 R46, R60, 0x100, RZ ;  /* 0x000001003c2e7824 */ /* 0x000fe200078e00ff */
[----:B------:R-:W-:Y:S02]  /*b4c0*/  LOP3.LUT R44, R59, 0xff0000, R44, 0xf8, !PT ;  /* 0x00ff00003b2c7812 */ /* 0x000fe400078ef82c */
[----:B------:R-:W-:Y:S02]  /*b4d0*/  SHF.L.U32 R40, R58, 0x10, RZ ;  /* 0x000000103a287819 */ /* 0x000fe400000006ff */
[----:B------:R-:W-:Y:S02]  /*b4e0*/  SHF.R.U32.HI R57, RZ, 0x10, R51 ;  /* 0x00000010ff397819 */ /* 0x000fe40000011633 */
[----:B------:R-:W-:-:S02]  /*b4f0*/  F2FP.F16.E4M3.UNPACK_B R62, R165.H1 ;  /* 0x000000a5ff3e723e */ /* 0x000fc400030006ff */
[----:B------:R-:W-:Y:S02]  /*b500*/  F2FP.F16.E4M3.UNPACK_B R59, R56.H1 ;  /* 0x00000038ff3b723e */ /* 0x000fe400030006ff */
[----:B------:R-:W-:Y:S02]  /*b510*/  LOP3.LUT R51, R51, 0xff0000ff, RZ, 0xc0, !PT ;  /* 0xff0000ff33337812 */ /* 0x000fe400078ec0ff */
[----:B------:R-:W-:Y:S01]  /*b520*/  F2FP.F16.E4M3.UNPACK_B R58, R54.H1 ;  /* 0x00000036ff3a723e */ /* 0x000fe200030006ff */
[----:B------:R-:W-:Y:S01]  /*b530*/  HADD2.F32 R60, -RZ, R59.H0_H0 ;  /* 0x2000003bff3c7230 */ /* 0x000fe20000004100 */
[----:B------:R-:W-:Y:S02]  /*b540*/  LOP3.LUT R40, R61, 0xff0000, R40, 0xf8, !PT ;  /* 0x00ff00003d287812 */ /* 0x000fe400078ef828 */
[----:B------:R-:W-:Y:S01]  /*b550*/  LOP3.LUT R63, R63, 0xff00, R42, 0xf8, !PT ;  /* 0x0000ff003f3f7812 */ /* 0x000fe200078ef82a */
[----:B------:R-:W-:Y:S01]  /*b560*/  HADD2.F32 R42, -RZ, R62.H0_H0 ;  /* 0x2000003eff2a7230 */ /* 0x000fe20000004100 */
[----:B------:R-:W-:-:S02]  /*b570*/  F2FP.F16.E4M3.UNPACK_B R61, R167.H1 ;  /* 0x000000a7ff3d723e */ /* 0x000fc400030006ff */
[----:B------:R-:W-:Y:S01]  /*b580*/  LOP3.LUT R89, R51, 0xff00, R46, 0xf8, !PT ;  /* 0x0000ff0033597812 */ /* 0x000fe200078ef82e */
[--C-:B------:R-:W-:Y:S02]  /*b590*/  HADD2.F32 R51, -RZ, R58.reuse.H0_H0 ;  /* 0x2000003aff337230 */ /* 0x100fe40000004100 */
[-C--:B------:R-:W-:Y:S01]  /*b5a0*/  FMUL.FTZ R88, R60, R42.reuse ;  /* 0x0000002a3c587220 */ /* 0x080fe20000410000 */
[----:B------:R-:W-:Y:S01]  /*b5b0*/  IMAD.U32 R46, R50, 0x10000, RZ ;  /* 0x00010000322e7824 */ /* 0x000fe200078e00ff */
[----:B------:R-:W-:Y:S01]  /*b5c0*/  F2FP.F16.E4M3.UNPACK_B R165, R165 ;  /* 0x000000a5ffa5723e */ /* 0x000fe200020006ff */
[----:B------:R-:W-:Y:S02]  /*b5d0*/  IMAD.U32 R50, R57, 0x10000, RZ ;  /* 0x0001000039327824 */ /* 0x000fe400078e00ff */
[----:B------:R-:W-:Y:S01]  /*b5e0*/  FMUL.FTZ R91, R51, R42 ;  /* 0x0000002a335b7220 */ /* 0x000fe20000410000 */
[--C-:B------:R-:W-:Y:S01]  /*b5f0*/  HADD2.F32 R57, -RZ, R61.reuse.H0_H0 ;  /* 0x2000003dff397230 */ /* 0x100fe20000004100 */
[----:B------:R-:W-:Y:S01]  /*b600*/  LOP3.LUT R46, R63, 0xff0000, R46, 0xf8, !PT ;  /* 0x00ff00003f2e7812 */ /* 0x000fe200078ef82e */
[----:B------:R-:W-:Y:S01]  /*b610*/  HADD2.F32 R58, -RZ, R58.H1_H1 ;  /* 0x3000003aff3a7230 */ /* 0x000fe20000004100 */
[----:B------:R-:W-:Y:S01]  /*b620*/  LOP3.LUT R42, R89, 0xff0000, R50, 0xf8, !PT ;  /* 0x00ff0000592a7812 */ /* 0x000fe200078ef832 */
[----:B------:R-:W-:-:S02]  /*b630*/  HADD2.F32 R63, -RZ, R61.H1_H1 ;  /* 0x3000003dff3f7230 */ /* 0x000fc40000004100 */
[-C--:B------:R-:W-:Y:S01]  /*b640*/  FFMA.FTZ R50, R51, R57.reuse, -R88 ;  /* 0x0000003933327223 */ /* 0x080fe20000010858 */
[----:B------:R-:W-:Y:S01]  /*b650*/  FFMA.FTZ R51, R60, R57, R91 ;  /* 0x000000393c337223 */ /* 0x000fe2000001005b */
[----:B------:R-:W-:Y:S01]  /*b660*/  HADD2.F32 R57, -RZ, R62.H1_H1 ;  /* 0x3000003eff397230 */ /* 0x000fe20000004100 */
[----:B------:R-:W-:Y:S01]  /*b670*/  F2FP.F16.E4M3.UNPACK_B R60, R56 ;  /* 0x00000038ff3c723e */ /* 0x000fe200020006ff */
[----:B------:R-:W-:Y:S01]  /*b680*/  HADD2.F32 R62, -RZ, R59.H1_H1 ;  /* 0x3000003bff3e7230 */ /* 0x000fe20000004100 */
[----:B------:R-:W-:Y:S01]  /*b690*/  F2FP.F16.E4M3.UNPACK_B R59, R54 ;  /* 0x00000036ff3b723e */ /* 0x000fe200020006ff */
[----:B------:R-:W-:Y:S02]  /*b6a0*/  HADD2.F32 R88, -RZ, R165.H0_H0 ;  /* 0x200000a5ff587230 */ /* 0x000fe40000004100 */
[----:B------:R-:W-:Y:S01]  /*b6b0*/  FMUL.FTZ R91, R58, R57 ;  /* 0x000000393a5b7220 */ /* 0x000fe20000410000 */
[----:B------:R-:W-:Y:S01]  /*b6c0*/  F2FP.F16.E4M3.UNPACK_B R167, R167 ;  /* 0x000000a7ffa7723e */ /* 0x000fe200020006ff */
[----:B------:R-:W-:Y:S01]  /*b6d0*/  FMUL.FTZ R89, R62, R57 ;  /* 0x000000393e597220 */ /* 0x000fe20000410000 */
[----:B------:R-:W-:-:S02]  /*b6e0*/  HADD2.F32 R61, -RZ, R60.H0_H0 ;  /* 0x2000003cff3d7230 */ /* 0x000fc40000004100 */
[-C--:B------:R-:W-:Y:S01]  /*b6f0*/  FFMA.FTZ R54, R62, R63.reuse, R91 ;  /* 0x0000003f3e367223 */ /* 0x080fe2000001005b */
[----:B------:R-:W-:Y:S02]  /*b700*/  HADD2.F32 R56, -RZ, R59.H0_H0 ;  /* 0x2000003bff387230 */ /* 0x000fe40000004100 */
[----:B------:R-:W-:Y:S01]  /*b710*/  FFMA.FTZ R57, R58, R63, -R89 ;  /* 0x0000003f3a397223 */ /* 0x000fe20000010859 */
[----:B------:R-:W-:Y:S02]  /*b720*/  HADD2.F32 R165, -RZ, R165.H1_H1 ;  /* 0x300000a5ffa57230 */ /* 0x000fe40000004100 */
[-C--:B------:R-:W-:Y:S01]  /*b730*/  FMUL.FTZ R63, R61, R88.reuse ;  /* 0x000000583d3f7220 */ /* 0x080fe20000410000 */
[----:B------:R-:W-:Y:S02]  /*b740*/  HADD2.F32 R62, -RZ, R60.H1_H1 ;  /* 0x3000003cff3e7230 */ /* 0x000fe40000004100 */
[----:B------:R-:W-:Y:S01]  /*b750*/  FMUL.FTZ R88, R56, R88 ;  /* 0x0000005838587220 */ /* 0x000fe20000410000 */
[----:B------:R-:W-:Y:S01]  /*b760*/  HADD2.F32 R58, -RZ, R167.H0_H0 ;  /* 0x200000a7ff3a7230 */ /* 0x000fe20000004100 */
[----:B------:R-:W-:Y:S01]  /*b770*/  F2FP.F16.E4M3.UNPACK_B R89, R166.H1 ;  /* 0x000000a6ff59723e */ /* 0x000fe200030006ff */
[----:B------:R-:W-:-:S02]  /*b780*/  HADD2.F32 R59, -RZ, R59.H1_H1 ;  /* 0x3000003bff3b7230 */ /* 0x000fc40000004100 */
[----:B------:R-:W-:Y:S01]  /*b790*/  FMUL.FTZ R60, R62, R165 ;  /* 0x000000a53e3c7220 */ /* 0x000fe20000410000 */
[----:B------:R-:W-:Y:S02]  /*b7a0*/  HADD2.F32 R167, -RZ, R167.H1_H1 ;  /* 0x300000a7ffa77230 */ /* 0x000fe40000004100 */
[-C--:B------:R-:W-:Y:S01]  /*b7b0*/  FFMA.FTZ R56, R56, R58.reuse, -R63 ;  /* 0x0000003a38387223 */ /* 0x080fe2000001083f */
[----:B------:R-:W-:Y:S01]  /*b7c0*/  FFMA.FTZ R58, R61, R58, R88 ;  /* 0x0000003a3d3a7223 */ /* 0x000fe20000010058 */
[----:B------:R-:W-:Y:S01]  /*b7d0*/  F2FP.F16.E4M3.UNPACK_B R63, R49.H1 ;  /* 0x00000031ff3f723e */ /* 0x000fe200030006ff */
[C---:B------:R-:W-:Y:S01]  /*b7e0*/  FMUL.FTZ R165, R59.reuse, R165 ;  /* 0x000000a53ba57220 */ /* 0x040fe20000410000 */
[----:B------:R-:W-:Y:S01]  /*b7f0*/  FFMA.FTZ R61, R59, R167, -R60 ;  /* 0x000000a73b3d7223 */ /* 0x000fe2000001083c */
[----:B------:R-:W-:Y:S01]  /*b800*/  F2FP.F16.E4M3.UNPACK_B R60, R48.H1 ;  /* 0x00000030ff3c723e */ /* 0x000fe200030006ff */
[----:B------:R-:W-:Y:S01]  /*b810*/  HADD2.F32 R93, -RZ, R89.H0_H0 ;  /* 0x20000059ff5d7230 */ /* 0x000fe20000004100 */
[----:B------:R-:W-:Y:S01]  /*b820*/  F2FP.F16.E4M3.UNPACK_B R90, R176.H1 ;  /* 0x000000b0ff5a723e */ /* 0x000fe200030006ff */
[----:B------:R-:W-:-:S02]  /*b830*/  HADD2.F32 R88, -RZ, R63.H0_H0 ;  /* 0x2000003fff587230 */ /* 0x000fc40000004100 */
[----:B------:R-:W-:Y:S01]  /*b840*/  FFMA.FTZ R59, R62, R167, R165 ;  /* 0x000000a73e3b7223 */ /* 0x000fe200000100a5 */
[----:B------:R-:W-:Y:S01]  /*b850*/  HADD2.F32 R62, -RZ, R60.H0_H0 ;  /* 0x2000003cff3e7230 */ /* 0x000fe20000004100 */
[----:B------:R-:W-:Y:S01]  /*b860*/  F2FP.F16.E4M3.UNPACK_B R166, R166 ;  /* 0x000000a6ffa6723e */ /* 0x000fe200020006ff */
[----:B------:R-:W-:Y:S02]  /*b870*/  HADD2.F32 R92, -RZ, R89.H1_H1 ;  /* 0x30000059ff5c7230 */ /* 0x000fe40000004100 */
[-C--:B------:R-:W-:Y:S01]  /*b880*/  FMUL.FTZ R95, R88, R93.reuse ;  /* 0x0000005d585f7220 */ /* 0x080fe20000410000 */
[----:B------:R-:W-:Y:S02]  /*b890*/  HADD2.F32 R91, -RZ, R90.H0_H0 ;  /* 0x2000005aff5b7230 */ /* 0x000fe40000004100 */
[----:B------:R-:W-:Y:S01]  /*b8a0*/  FMUL.FTZ R93, R62, R93 ;  /* 0x0000005d3e5d7220 */ /* 0x000fe20000410000 */
[----:B------:R-:W-:Y:S01]  /*b8b0*/  HADD2.F32 R89, -RZ, R63.H1_H1 ;  /* 0x3000003fff597230 */ /* 0x000fe20000004100 */
[----:B------:R-:W-:Y:S01]  /*b8c0*/  F2FP.F16.E4M3.UNPACK_B R48, R48 ;  /* 0x00000030ff30723e */ /* 0x000fe200020006ff */
[----:B------:R-:W-:-:S02]  /*b8d0*/  HADD2.F32 R63, -RZ, R60.H1_H1 ;  /* 0x3000003cff3f7230 */ /* 0x000fc40000004100 */
[-C--:B------:R-:W-:Y:S01]  /*b8e0*/  FFMA.FTZ R60, R62, R91.reuse, -R95 ;  /* 0x0000005b3e3c7223 */ /* 0x080fe2000001085f */
[----:B------:R-:W-:Y:S02]  /*b8f0*/  HADD2.F32 R90, -RZ, R90.H1_H1 ;  /* 0x3000005aff5a7230 */ /* 0x000fe40000004100 */
[-C--:B------:R-:W-:Y:S01]  /*b900*/  FMUL.FTZ R94, R89, R92.reuse ;  /* 0x0000005c595e7220 */ /* 0x080fe20000410000 */
[----:B------:R-:W-:Y:S01]  /*b910*/  FFMA.FTZ R62, R88, R91, R93 ;  /* 0x0000005b583e7223 */ /* 0x000fe2000001005d */
[C---:B------:R-:W-:Y:S01]  /*b920*/  FMUL.FTZ R92, R63.reuse, R92 ;  /* 0x0000005c3f5c7220 */ /* 0x040fe20000410000 */
[----:B------:R-:W-:Y:S01]  /*b930*/  F2FP.F16.E4M3.UNPACK_B R88, R49 ;  /* 0x00000031ff58723e */ /* 0x000fe200020006ff */
[----:B------:R-:W-:Y:S01]  /*b940*/  FFMA.FTZ R63, R63, R90, -R94 ;  /* 0x0000005a3f3f7223 */ /* 0x000fe2000001085e */
[----:B------:R-:W-:Y:S01]  /*b950*/  F2FP.F16.E4M3.UNPACK_B R176, R176 ;  /* 0x000000b0ffb0723e */ /* 0x000fe200020006ff */
[----:B------:R-:W-:Y:S01]  /*b960*/  FFMA.FTZ R89, R89, R90, R92 ;  /* 0x0000005a59597223 */ /* 0x000fe2000001005c */
[----:B------:R-:W-:Y:S01]  /*b970*/  HADD2.F32 R92, -RZ, R166.H0_H0 ;  /* 0x200000a6ff5c7230 */ /* 0x000fe20000004100 */
[----:B------:R-:W-:Y:S01]  /*b980*/  F2FP.SATFINITE.E4M3.F32.PACK_AB_MERGE_C R50, R57, R50, RZ ;  /* 0x000000323932723e */ /* 0x000fe200048070ff */
[----:B------:R-:W-:Y:S01]  /*b990*/  HADD2.F32 R90, -RZ, R88.H0_H0 ;  /* 0x20000058ff5a7230 */ /* 0x000fe20000004100 */
[----:B------:R-:W-:Y:S01]  /*b9a0*/  F2FP.SATFINITE.E4M3.F32.PACK_AB_MERGE_C R54, R54, R51, RZ ;  /* 0x000000333636723e */ /* 0x000fe200048070ff */
[----:B------:R-:W-:Y:S01]  /*b9b0*/  HADD2.F32 R95, -RZ, R166.H1_H1 ;  /* 0x300000a6ff5f7230 */ /* 0x000fe20000004100 */
[----:B------:R-:W-:Y:S01]  /*b9c0*/  F2FP.SATFINITE.E4M3.F32.PACK_AB_MERGE_C R60, R63, R60, RZ ;  /* 0x0000003c3f3c723e */ /* 0x000fe200048070ff */
[----:B------:R-:W-:-:S02]  /*b9d0*/  HADD2.F32 R49, -RZ, R48.H0_H0 ;  /* 0x20000030ff317230 */ /* 0x000fc40000004100 */
[----:B------:R-:W-:Y:S01]  /*b9e0*/  FMUL.FTZ R94, R90, R92 ;  /* 0x0000005c5a5e7220 */ /* 0x000fe20000410000 */
[----:B------:R-:W-:Y:S01]  /*b9f0*/  HADD2.F32 R88, -RZ, R88.H1_H1 ;  /* 0x30000058ff587230 */ /* 0x000fe20000004100 */
[----:B------:R-:W-:Y:S01]  /*ba00*/  F2FP.SATFINITE.E4M3.F32.PACK_AB_MERGE_C R51, R61, R56, R50 ;  /* 0x000000383d33723e */ /* 0x000fe20004807032 */
[----:B------:R-:W-:Y:S02]  /*ba10*/  HADD2.F32 R48, -RZ, R48.H1_H1 ;  /* 0x30000030ff307230 */ /* 0x000fe40000004100 */
[C---:B------:R-:W-:Y:S01]  /*ba20*/  FMUL.FTZ R165, R49.reuse, R92 ;  /* 0x0000005c31a57220 */ /* 0x040fe20000410000 */
[--C-:B------:R-:W-:Y:S02]  /*ba30*/  HADD2.F32 R91, -RZ, R176.reuse.H0_H0 ;  /* 0x200000b0ff5b7230 */ /* 0x100fe40000004100 */
[-C--:B------:R-:W-:Y:S01]  /*ba40*/  FMUL.FTZ R167, R88, R95.reuse ;  /* 0x0000005f58a77220 */ /* 0x080fe20000410000 */
[----:B------:R-:W-:Y:S02]  /*ba50*/  HADD2.F32 R93, -RZ, R176.H1_H1 ;  /* 0x300000b0ff5d7230 */ /* 0x000fe40000004100 */
[C---:B------:R-:W-:Y:S01]  /*ba60*/  FMUL.FTZ R95, R48.reuse, R95 ;  /* 0x0000005f305f7220 */ /* 0x040fe20000410000 */
[----:B------:R-:W-:Y:S01]  /*ba70*/  F2FP.F16.E4M3.UNPACK_B R57, R45 ;  /* 0x0000002dff39723e */ /* 0x000fe200020006ff */
[----:B------:R-:W-:Y:S01]  /*ba80*/  FFMA.FTZ R49, R49, R91, -R94 ;  /* 0x0000005b31317223 */ /* 0x000fe2000001085e */
[----:B------:R-:W-:Y:S01]  /*ba90*/  F2FP.F16.E4M3.UNPACK_B R63, R46 ;  /* 0x0000002eff3f723e */ /* 0x000fe200020006ff */
[----:B------:R-:W-:Y:S01]  /*baa0*/  FFMA.FTZ R48, R48, R93, -R167 ;  /* 0x0000005d30307223 */ /* 0x000fe200000108a7 */
[----:B------:R-:W-:Y:S01]  /*bab0*/  F2FP.F16.E4M3.UNPACK_B R56, R41 ;  /* 0x00000029ff38723e */ /* 0x000fe200020006ff */
[----:B------:R-:W-:Y:S01]  /*bac0*/  FFMA.FTZ R165, R90, R91, R165 ;  /* 0x0000005b5aa57223 */ /* 0x000fe200000100a5 */
[----:B------:R-:W-:Y:S01]  /*bad0*/  FFMA.FTZ R88, R88, R93, R95 ;  /* 0x0000005d58587223 */ /* 0x000fe2000001005f */
[----:B------:R-:W-:-:S02]  /*bae0*/  F2FP.SATFINITE.E4M3.F32.PACK_AB_MERGE_C R62, R89, R62, RZ ;  /* 0x0000003e593e723e */ /* 0x000fc400048070ff */
[----:B------:R-:W-:Y:S01]  /*baf0*/  F2FP.SATFINITE.E4M3.F32.PACK_AB_MERGE_C R50, R59, R58, R54 ;  /* 0x0000003a3b32723e */ /* 0x000fe20004807036 */
[----:B------:R-:W-:Y:S01]  /*bb00*/  HADD2.F32 R59, -RZ, R57.H0_H0 ;  /* 0x20000039ff3b7230 */ /* 0x000fe20000004100 */
[----:B------:R-:W-:Y:S01]  /*bb10*/  F2FP.F16.E4M3.UNPACK_B R61, R44 ;  /* 0x0000002cff3d723e */ /* 0x000fe200020006ff */
[----:B------:R-:W-:Y:S01]  /*bb20*/  HADD2.F32 R58, -RZ, R63.H0_H0 ;  /* 0x2000003fff3a7230 */ /* 0x000fe20000004100 */
[----:B------:R-:W-:Y:S01]  /*bb30*/  F2FP.SATFINITE.E4M3.F32.PACK_AB_MERGE_C R49, R48, R49, R60 ;  /* 0x000000313031723e */ /* 0x000fe2000480703c */
[----:B------:R-:W-:Y:S01]  /*bb40*/  HADD2.F32 R54, -RZ, R56.H0_H0 ;  /* 0x20000038ff367230 */ /* 0x000fe20000004100 */
[----:B------:R-:W-:Y:S01]  /*bb50*/  F2FP.SATFINITE.E4M3.F32.PACK_AB_MERGE_C R48, R88, R165, R62 ;  /* 0x000000a55830723e */ /* 0x000fe2000480703e */
[----:B------:R-:W-:Y:S02]  /*bb60*/  HADD2.F32 R62, -RZ, R61.H0_H0 ;  /* 0x2000003dff3e7230 */ /* 0x000fe40000004100 */
[----:B------:R-:W-:Y:S01]  /*bb70*/  FMUL.FTZ R89, R59, R58 ;  /* 0x0000003a3b597220 */ /* 0x000fe20000410000 */
[----:B------:R-:W-:-:S02]  /*bb80*/  HADD2.F32 R60, -RZ, R57.H1_H1 ;  /* 0x30000039ff3c7230 */ /* 0x000fc40000004100 */
[C---:B------:R-:W-:Y:S01]  /*bb90*/  FMUL.FTZ R88, R54.reuse, R58 ;  /* 0x0000003a36587220 */ /* 0x040fe20000410000 */
[----:B------:R-:W-:Y:S02]  /*bba0*/  HADD2.F32 R63, -RZ, R63.H1_H1 ;  /* 0x3000003fff3f7230 */ /* 0x000fe40000004100 */
[-C--:B------:R-:W-:Y:S01]  /*bbb0*/  FFMA.FTZ R54, R54, R62.reuse, -R89 ;  /* 0x0000003e36367223 */ /* 0x080fe20000010859 */
[----:B------:R-:W-:Y:S02]  /*bbc0*/  HADD2.F32 R58, -RZ, R56.H1_H1 ;  /* 0x30000038ff3a7230 */ /* 0x000fe40000004100 */
[----:B------:R-:W-:Y:S01]  /*bbd0*/  FFMA.FTZ R56, R59, R62, R88 ;  /* 0x0000003e3b387223 */ /* 0x000fe20000010058 */
[----:B------:R-:W-:Y:S02]  /*bbe0*/  HADD2.F32 R61, -RZ, R61.H1_H1 ;  /* 0x3000003dff3d7230 */ /* 0x000fe40000004100 */
[----:B------:R-:W-:Y:S01]  /*bbf0*/  FMUL.FTZ R89, R60, R63 ;  /* 0x0000003f3c597220 */ /* 0x000fe20000410000 */
[----:B------:R-:W-:Y:S01]  /*bc00*/  F2FP.F16.E4M3.UNPACK_B R59, R45.H1 ;  /* 0x0000002dff3b723e */ /* 0x000fe200030006ff */
[----:B------:R-:W-:Y:S01]  /*bc10*/  FMUL.FTZ R63, R58, R63 ;  /* 0x0000003f3a3f7220 */ /* 0x000fe20000410000 */
[----:B------:R-:W-:-:S02]  /*bc20*/  F2FP.F16.E4M3.UNPACK_B R62, R46.H1 ;  /* 0x0000002eff3e723e */ /* 0x000fc400030006ff */
[----:B------:R-:W-:Y:S01]  /*bc30*/  F2FP.F16.E4M3.UNPACK_B R57, R41.H1 ;  /* 0x00000029ff39723e */ /* 0x000fe200030006ff */
[-C--:B------:R-:W-:Y:S01]  /*bc40*/  FFMA.FTZ R41, R58, R61.reuse, -R89 ;  /* 0x0000003d3a297223 */ /* 0x080fe20000010859 */
[----:B------:R-:W-:Y:S01]  /*bc50*/  FFMA.FTZ R45, R60, R61, R63 ;  /* 0x0000003d3c2d7223 */ /* 0x000fe2000001003f */
[----:B------:R-:W-:Y:S01]  /*bc60*/  HADD2.F32 R58, -RZ, R59.H0_H0 ;  /* 0x2000003bff3a7230 */ /* 0x000fe20000004100 */
[----:B------:R-:W-:Y:S01]  /*bc70*/  F2FP.F16.E4M3.UNPACK_B R44, R44.H1 ;  /* 0x0000002cff2c723e */ /* 0x000fe200030006ff */
[--C-:B------:R-:W-:Y:S01]  /*bc80*/  HADD2.F32 R63, -RZ, R62.reuse.H0_H0 ;  /* 0x2000003eff3f7230 */ /* 0x100fe20000004100 */
[-C--:B------:R-:W-:Y:S01]  /*bc90*/  F2FP.F16.E4M3.UNPACK_B R93, R42.reuse.H1 ;  /* 0x0000002aff5d723e */ /* 0x080fe200030006ff */
[----:B------:R-:W-:Y:S01]  /*bca0*/  HADD2.F32 R46, -RZ, R57.H0_H0 ;  /* 0x20000039ff2e7230 */ /* 0x000fe20000004100 */
[----:B------:R-:W-:Y:S01]  /*bcb0*/  F2FP.F16.E4M3.UNPACK_B R92, R42 ;  /* 0x0000002aff5c723e */ /* 0x000fe200020006ff */
[----:B------:R-:W-:Y:S02]  /*bcc0*/  HADD2.F32 R59, -RZ, R59.H1_H1 ;  /* 0x3000003bff3b7230 */ /* 0x000fe40000004100 */
[----:B------:R-:W-:Y:S01]  /*bcd0*/  FMUL.FTZ R89, R58, R63 ;  /* 0x0000003f3a597220 */ /* 0x000fe20000410000 */
[----:B------:R-:W-:-:S02]  /*bce0*/  HADD2.F32 R62, -RZ, R62.H1_H1 ;  /* 0x3000003eff3e7230 */ /* 0x000fc40000004100 */
[----:B------:R-:W-:Y:S01]  /*bcf0*/  FMUL.FTZ R63, R46, R63 ;  /* 0x0000003f2e3f7220 */ /* 0x000fe20000410000 */
[----:B------:R-:W-:Y:S01]  /*bd00*/  HADD2.F32 R57, -RZ, R57.H1_H1 ;  /* 0x30000039ff397230 */ /* 0x000fe20000004100 */
[----:B------:R-:W-:Y:S01]  /*bd10*/  F2FP.F16.E4M3.UNPACK_B R90, R40.H1 ;  /* 0x00000028ff5a723e */ /* 0x000fe200030006ff */
[--C-:B------:R-:W-:Y:S02]  /*bd20*/  HADD2.F32 R60, -RZ, R44.reuse.H1_H1 ;  /* 0x3000002cff3c7230 */ /* 0x100fe40000004100 */
[-C--:B------:R-:W-:Y:S01]  /*bd30*/  FMUL.FTZ R88, R59, R62.reuse ;  /* 0x0000003e3b587220 */ /* 0x080fe20000410000 */
[----:B------:R-:W-:Y:S02]  /*bd40*/  HADD2.F32 R61, -RZ, R44.H0_H0 ;  /* 0x2000002cff3d7230 */ /* 0x000fe40000004100 */
[C---:B------:R-:W-:Y:S01]  /*bd50*/  FMUL.FTZ R62, R57.reuse, R62 ;  /* 0x0000003e393e7220 */ /* 0x040fe20000410000 */
[----:B------:R-:W-:Y:S02]  /*bd60*/  HADD2.F32 R95, -RZ, R93.H0_H0 ;  /* 0x2000005dff5f7230 */ /* 0x000fe40000004100 */
[----:B------:R-:W-:Y:S01]  /*bd70*/  FFMA.FTZ R57, R57, R60, -R88 ;  /* 0x0000003c39397223 */ /* 0x000fe20000010858 */
[----:B------:R-:W-:-:S02]  /*bd80*/  HADD2.F32 R91, -RZ, R90.H0_H0 ;  /* 0x2000005aff5b7230 */ /* 0x000fc40000004100 */
[----:B------:R-:W-:Y:S01]  /*bd90*/  FFMA.FTZ R59, R59, R60, R62 ;  /* 0x0000003c3b3b7223 */ /* 0x000fe2000001003e */
[----:B------:R-:W-:Y:S01]  /*bda0*/  F2FP.F16.E4M3.UNPACK_B R62, R47.H1 ;  /* 0x0000002fff3e723e */ /* 0x000fe200030006ff */
[-C--:B------:R-:W-:Y:S01]  /*bdb0*/  FFMA.FTZ R44, R46, R61.reuse, -R89 ;  /* 0x0000003d2e2c7223 */ /* 0x080fe20000010859 */
[----:B------:R-:W-:Y:S01]  /*bdc0*/  FFMA.FTZ R46, R58, R61, R63 ;  /* 0x0000003d3a2e7223 */ /* 0x000fe2000001003f */
[----:B------:R-:W-:Y:S01]  /*bdd0*/  F2FP.F16.E4M3.UNPACK_B R58, R43 ;  /* 0x0000002bff3a723e */ /* 0x000fe200020006ff */
[----:B------:R-:W-:Y:S01]  /*bde0*/  HADD2.F32 R93, -RZ, R93.H1_H1 ;  /* 0x3000005dff5d7230 */ /* 0x000fe20000004100 */
[----:B------:R-:W-:Y:S01]  /*bdf0*/  F2FP.F16.E4M3.UNPACK_B R61, R47 ;  /* 0x0000002fff3d723e */ /* 0x000fe200020006ff */
[--C-:B------:R-:W-:Y:S01]  /*be00*/  HADD2.F32 R88, -RZ, R62.reuse.H0_H0 ;  /* 0x2000003eff587230 */ /* 0x100fe20000004100 */
[----:B------:R-:W-:Y:S01]  /*be10*/  F2FP.F16.E4M3.UNPACK_B R43, R43.H1 ;  /* 0x0000002bff2b723e */ /* 0x000fe200030006ff */
[----:B------:R-:W-:Y:S01]  /*be20*/  HADD2.F32 R62, -RZ, R62.H1_H1 ;  /* 0x3000003eff3e7230 */ /* 0x000fe20000004100 */
[----:B------:R-:W-:Y:S01]  /*be30*/  F2FP.F16.E4M3.UNPACK_B R89, R40 ;  /* 0x00000028ff59723e */ /* 0x000fe200020006ff */
[----:B------:R-:W-:-:S02]  /*be40*/  HADD2.F32 R63, -RZ, R61.H0_H0 ;  /* 0x2000003dff3f7230 */ /* 0x000fc40000004100 */
[-C--:B------:R-:W-:Y:S01]  /*be50*/  FMUL.FTZ R165, R88, R95.reuse ;  /* 0x0000005f58a57220 */ /* 0x080fe20000410000 */
[--C-:B------:R-:W-:Y:S01]  /*be60*/  HADD2.F32 R60, -RZ, R43.reuse.H0_H0 ;  /* 0x2000002bff3c7230 */ /* 0x100fe20000004100 */
[----:B------:R-:W-:Y:S01]  /*be70*/  F2FP.SATFINITE.E4M3.F32.PACK_AB_MERGE_C R44, R57, R44, RZ ;  /* 0x0000002c392c723e */ /* 0x000fe200048070ff */
[----:B------:R-:W-:Y:S01]  /*be80*/  HADD2.F32 R40, -RZ, R92.H0_H0 ;  /* 0x2000005cff287230 */ /* 0x000fe20000004100 */
[----:B------:R-:W-:Y:S01]  /*be90*/  F2FP.SATFINITE.E4M3.F32.PACK_AB_MERGE_C R46, R59, R46, RZ ;  /* 0x0000002e3b2e723e */ /* 0x000fe200048070ff */
[----:B------:R-:W-:Y:S02]  /*bea0*/  HADD2.F32 R43, -RZ, R43.H1_H1 ;  /* 0x3000002bff2b7230 */ /* 0x000fe40000004100 */
[----:B------:R-:W-:Y:S01]  /*beb0*/  FMUL.FTZ R95, R60, R95 ;  /* 0x0000005f3c5f7220 */ /* 0x000fe20000410000 */
[----:B------:R-:W-:Y:S02]  /*bec0*/  HADD2.F32 R47, -RZ, R58.H0_H0 ;  /* 0x2000003aff2f7230 */ /* 0x000fe40000004100 */
[----:B------:R-:W-:Y:S01]  /*bed0*/  FMUL.FTZ R94, R63, R40 ;  /* 0x000000283f5e7220 */ /* 0x000fe20000410000 */
[----:B------:R-:W-:-:S02]  /*bee0*/  HADD2.F32 R42, -RZ, R89.H0_H0 ;  /* 0x20000059ff2a7230 */ /* 0x000fc40000004100 */
[----:B------:R-:W-:Y:S01]  /*bef0*/  FFMA.FTZ R165, R60, R91, -R165 ;  /* 0x0000005b3ca57223 */ /* 0x000fe200000108a5 */
[----:B------:R-:W-:Y:S02]  /*bf00*/  HADD2.F32 R61, -RZ, R61.H1_H1 ;  /* 0x3000003dff3d7230 */ /* 0x000fe40000004100 */
[-C--:B------:R-:W-:Y:S01]  /*bf10*/  FMUL.FTZ R60, R62, R93.reuse ;  /* 0x0000005d3e3c7220 */ /* 0x080fe20000410000 */
[----:B------:R-:W-:Y:S02]  /*bf20*/  HADD2.F32 R92, -RZ, R92.H1_H1 ;  /* 0x3000005cff5c7230 */ /* 0x000fe40000004100 */
[----:B------:R-:W-:Y:S01]  /*bf30*/  FMUL.FTZ R93, R43, R93 ;  /* 0x0000005d2b5d7220 */ /* 0x000fe20000410000 */
[----:B------:R-:W-:Y:S02]  /*bf40*/  HADD2.F32 R90, -RZ, R90.H1_H1 ;  /* 0x3000005aff5a7230 */ /* 0x000fe40000004100 */
[----:B------:R-:W-:Y:S01]  /*bf50*/  FMUL.FTZ R166, R47, R40 ;  /* 0x000000282fa67220 */ /* 0x000fe20000410000 */
[----:B------:R-:W-:-:S02]  /*bf60*/  HADD2.F32 R58, -RZ, R58.H1_H1 ;  /* 0x3000003aff3a7230 */ /* 0x000fc40000004100 */
[----:B------:R-:W-:Y:S01]  /*bf70*/  FFMA.FTZ R40, R47, R42, -R94 ;  /* 0x0000002a2f287223 */ /* 0x000fe2000001085e */
[----:B------:R-:W-:Y:S02]  /*bf80*/  HADD2.F32 R89, -RZ, R89.H1_H1 ;  /* 0x30000059ff597230 */ /* 0x000fe40000004100 */
[----:B------:R-:W-:Y:S01]  /*bf90*/  FMUL.FTZ R47, R61, R92 ;  /* 0x0000005c3d2f7220 */ /* 0x000fe20000410000 */
[----:B------:R-:W-:Y:S01]  /*bfa0*/  FFMA.FTZ R60, R43, R90, -R60 ;  /* 0x0000005a2b3c7223 */ /* 0x000fe2000001083c */
[----:B------:R-:W-:Y:S01]  /*bfb0*/  FFMA.FTZ R95, R88, R91, R95 ;  /* 0x0000005b585f7223 */ /* 0x000fe2000001005f */
[----:B------:R-:W-:Y:S01]  /*bfc0*/  FMUL.FTZ R92, R58, R92 ;  /* 0x0000005c3a5c7220 */ /* 0x000fe20000410000 */
[----:B------:R-:W-:Y:S01]  /*bfd0*/  FFMA.FTZ R62, R62, R90, R93 ;  /* 0x0000005a3e3e7223 */ /* 0x000fe2000001005d */
[-C--:B------:R-:W-:Y:S01]  /*bfe0*/  FFMA.FTZ R47, R58, R89.reuse, -R47 ;  /* 0x000000593a2f7223 */ /* 0x080fe2000001082f */
[----:B------:R-:W-:Y:S01]  /*bff0*/  FFMA.FTZ R42, R63, R42, R166 ;  /* 0x0000002a3f2a7223 */ /* 0x000fe200000100a6 */
[----:B------:R-:W-:Y:S01]  /*c000*/  FFMA.FTZ R61, R61, R89, R92 ;  /* 0x000000593d3d7223 */ /* 0x000fe2000001005c */
[----:B------:R-:W-:-:S02]  /*c010*/  F2FP.SATFINITE.E4M3.F32.PACK_AB_MERGE_C R60, R60, R165, RZ ;  /* 0x000000a53c3c723e */ /* 0x000fc400048070ff */
[----:B------:R-:W-:Y:S02]  /*c020*/  F2FP.SATFINITE.E4M3.F32.PACK_AB_MERGE_C R62, R62, R95, RZ ;  /* 0x0000005f3e3e723e */ /* 0x000fe400048070ff */
[----:B------:R-:W-:Y:S01]  /*c030*/  F2FP.SATFINITE.E4M3.F32.PACK_AB_MERGE_C R43, R47, R40, R60 ;  /* 0x000000282f2b723e */ /* 0x000fe2000480703c */
[----:B------:R-:W-:Y:S01]  /*c040*/  IMAD.MOV.U32 R40, RZ, RZ, R51 ;  /* 0x000000ffff287224 */ /* 0x000fe200078e0033 */
[----:B------:R-:W-:Y:S02]  /*c050*/  F2FP.SATFINITE.E4M3.F32.PACK_AB_MERGE_C R41, R41, R54, R44 ;  /* 0x000000362929723e */ /* 0x000fe4000480702c */
[----:B------:R-:W-:Y:S01]  /*c060*/  F2FP.SATFINITE.E4M3.F32.PACK_AB_MERGE_C R45, R45, R56, R46 ;  /* 0x000000382d2d723e */ /* 0x000fe2000480702e */
[----:B------:R-:W-:Y:S01]  /*c070*/  IMAD.MOV.U32 R46, RZ, RZ, R48 ;  /* 0x000000ffff2e7224 */ /* 0x000fe200078e0030 */
[----:B------:R-:W-:Y:S01]  /*c080*/  F2FP.SATFINITE.E4M3.F32.PACK_AB_MERGE_C R47, R61, R42, R62 ;  /* 0x0000002a3d2f723e */ /* 0x000fe2000480703e */
[----:B------:R-:W-:Y:S01]  /*c090*/  IMAD.MOV.U32 R42, RZ, RZ, R49 ;  /* 0x000000ffff2a7224 */ /* 0x000fe200078e0031 */
[----:B------:R-:W-:-:S07]  /*c0a0*/  MOV R44, R50 ;  /* 0x00000032002c7202 */ /* 0x000fce0000000f00 */
.L_x_554:
[----:B------:R-:W-:Y:S05]  /*c0b0*/  BSYNC B2 ;  /* 0x0000000000027941 */ /* 0x000fea0003800000 */
.L_x_553:
[----:B------:R-:W-:-:S13]  /*c0c0*/  ISETP.GE.AND P4, PT, R55, R150, PT ;  /* 0x000000963700720c */ /* 0x000fda0003f86270 */
[--C-:B------:R-:W-:Y:S02]  /*c0d0*/  @!P4 SHF.R.S32.HI R48, RZ, 0x1f, R55.reuse ;  /* 0x0000001fff30c819 */ /* 0x100fe40000011437 */
[----:B------:R-:W-:-:S04]  /*c0e0*/  @!P4 IADD3 R51, P5, P6, R116, R138, R55 ;  /* 0x0000008a7433c210 */ /* 0x000fc80007ebe037 */
[----:B------:R-:W-:Y:S02]  /*c0f0*/  @!P4 IADD3.X R54, R4, R177, R48, P5, P6 ;  /* 0x000000b10436c210 */ /* 0x000fe40002fec430 */
[----:B------:R-:W-:-:S05]  /*c100*/  IADD3 R48, P5, R53, R122, RZ ;  /* 0x0000007a35307210 */ /* 0x000fca0007fbe0ff */
[----:B------:R-:W-:Y:S01]  /*c110*/  IMAD.X R49, R52, 0x1, R123, P5 ;  /* 0x0000000134317824 */ /* 0x000fe200028e067b */
[----:B------:R-:W-:-:S04]  /*c120*/  @!P4 IADD3 R50, P5, R51, R122, RZ ;  /* 0x0000007a3332c210 */ /* 0x000fc80007fbe0ff */
[----:B------:R-:W-:Y:S01]  /*c130*/  @!P4 IADD3.X R51, R54, R123, RZ, P5, !PT ;  /* 0x0000007b3633c210 */ /* 0x000fe20002ffe4ff */
[----:B0-----:R4:W-:Y:S04]  /*c140*/  STG.E.128 desc[UR54][R48.64], R40 ;  /* 0x0000002830007986 */ /* 0x0019e8000c101d36 */
[----:B-1----:R4:W-:Y:S04]  /*c150*/  @!P4 STG.E.128 desc[UR54][R50.64], R44 ;  /* 0x0000002c3200c986 */ /* 0x0029e8000c101d36 */
.L_x_544:
[----:B------:R-:W-:Y:S05]  /*c160*/  BSYNC B1 ;  /* 0x0000000000017941 */ /* 0x000fea0003800000 */
.L_x_543:
[-C--:B0--34-:R-:W-:Y:S02]  /*c170*/  IMAD R40, R145, R134.reuse, RZ ;  /* 0x0000008691287224 */ /* 0x099fe400078e02ff */
[----:B------:R-:W-:-:S04]  /*c180*/  IMAD.WIDE.U32 R136, R218, R134, R136 ;  /* 0x00000086da887225 */ /* 0x000fc800078e0088 */
[----:B------:R-:W-:Y:S01]  /*c190*/  IMAD R53, R218, R135, R40 ;  /* 0x00000087da357224 */ /* 0x000fe200078e0228 */
[----:B------:R-:W-:Y:S06]  /*c1a0*/  @P2 BRA `(.L_x_513) ;  /* 0x0000003000982947 */ /* 0x000fec0003800000 */
[----:B------:R-:W-:Y:S01]  /*c1b0*/  ISETP.NE.AND P2, PT, R34, RZ, PT ;  /* 0x000000ff2200720c */ /* 0x000fe20003f45270 */
[----:B------:R-:W-:Y:S01]  /*c1c0*/  BSSY B1, `(.L_x_555) ;  /* 0x00000f8000017945 */ /* 0x000fe20003800000 */
[----:B------:R-:W-:-:S11]  /*c1d0*/  IMAD.IADD R53, R137, 0x1, R53 ;  /* 0x0000000189357824 */ /* 0x000fd600078e0235 */
[----:B------:R-:W-:Y:S05]  /*c1e0*/  @!P2 BRA `(.L_x_556) ;  /* 0x0000000c00d4a947 */ /* 0x000fea0003800000 */
[----:B------:R-:W-:Y:S01]  /*c1f0*/  SEL R40, R99, R155, !P0 ;  /* 0x0000009b63287207 */ /* 0x000fe20004000000 */
[----:B------:R-:W-:Y:S01]  /*c200*/  BSSY B2, `(.L_x_557) ;  /* 0x00000f1000027945 */ /* 0x000fe20003800000 */
[----:B------:R-:W-:Y:S02]  /*c210*/  IADD3 R49, P2, P4, R116, R136, R25 ;  /* 0x0000008874317210 */ /* 0x000fe40007c5e019 */
[----:B------:R-:W-:Y:S02]  /*c220*/  SHF.R.S32.HI R41, RZ, 0x1f, R40 ;  /* 0x0000001fff297819 */ /* 0x000fe40000011428 */
[----:B------:R-:W-:Y:S02]  /*c230*/  IADD3.X R42, R4, R53, R30, P2, P4 ;  /* 0x00000035042a7210 */ /* 0x000fe400017e841e */
[----:B------:R-:W-:-:S04]  /*c240*/  LEA.HI R40, R41, R40, RZ, 0x5 ;  /* 0x0000002829287211 */ /* 0x000fc800078f28ff */
[----:B------:R-:W-:-:S05]  /*c250*/  LEA.HI.SX32 R41, R40, R21, 0x1b ;  /* 0x0000001528297211 */ /* 0x000fca00078fdaff */
[----:B------:R-:W-:-:S05]  /*c260*/  IMAD.SHL.U32 R43, R41, 0x10, RZ ;  /* 0x00000010292b7824 */ /* 0x000fca00078e00ff */
[----:B------:R-:W-:-:S13]  /*c270*/  ISETP.GE.AND P2, PT, R43, R150, PT ;  /* 0x000000962b00720c */ /* 0x000fda0003f46270 */
[--C-:B------:R-:W-:Y:S02]  /*c280*/  @!P2 SHF.R.S32.HI R40, RZ, 0x1f, R43.reuse ;  /* 0x0000001fff28a819 */ /* 0x100fe4000001142b */
[----:B------:R-:W-:-:S04]  /*c290*/  @!P2 IADD3 R51, P4, P5, R116, R136, R43 ;  /* 0x000000887433a210 */ /* 0x000fc80007d9e02b */
[----:B------:R-:W-:Y:S02]  /*c2a0*/  @!P2 IADD3.X R40, R4, R53, R40, P4, P5 ;  /* 0x000000350428a210 */ /* 0x000fe400027ea428 */
[----:B------:R-:W-:-:S05]  /*c2b0*/  IADD3 R48, P4, R49, R122, RZ ;  /* 0x0000007a31307210 */ /* 0x000fca0007f9e0ff */
[----:B------:R-:W-:Y:S01]  /*c2c0*/  IMAD.X R49, R42, 0x1, R123, P4 ;  /* 0x000000012a317824 */ /* 0x000fe200020e067b */
[----:B------:R-:W-:-:S04]  /*c2d0*/  @!P2 IADD3 R50, P4, R51, R122, RZ ;  /* 0x0000007a3332a210 */ /* 0x000fc80007f9e0ff */
[----:B------:R-:W-:Y:S02]  /*c2e0*/  @!P2 IADD3.X R51, R40, R123, RZ, P4, !PT ;  /* 0x0000007b2833a210 */ /* 0x000fe400027fe4ff */
[----:B------:R-:W-:Y:S02]  /*c2f0*/  SHF.R.S32.HI R40, RZ, 0x1f, R41 ;  /* 0x0000001fff287819 */ /* 0x000fe40000011429 */
[----:B------:R-:W-:Y:S02]  /*c300*/  ISETP.GE.AND P4, PT, R18, R131, PT ;  /* 0x000000831200720c */ /* 0x000fe40003f86270 */
[----:B------:R-:W-:Y:S02]  /*c310*/  LEA.HI R40, R40, R41, RZ, 0x2 ;  /* 0x0000002928287211 */ /* 0x000fe400078f10ff */
[----:B------:R-:W-:Y:S02]  /*c320*/  LOP3.LUT R41, R199, 0x30, R43, 0xf8, !PT ;  /* 0x00000030c7297812 */ /* 0x000fe400078ef82b */
[----:B------:R-:W-:-:S02]  /*c330*/  SHF.R.S32.HI R45, RZ, 0x2, R40 ;  /* 0x00000002ff2d7819 */ /* 0x000fc40000011428 */
        /* <DEDUP_REMOVED lines=10> */
[----:B------:R-:W-:Y:S01]  /*c3e0*/  SHF.R.U32.HI R54, RZ, 0x8, R77 ;  /* 0x00000008ff367819 */ /* 0x000fe2000001164d */
[----:B0-----:R-:W-:Y:S01]  /*c3f0*/  IMAD.MOV.U32 R57, RZ, RZ, R40 ;  /* 0x000000ffff397224 */ /* 0x001fe200078e0028 */
[----:B------:R-:W-:Y:S01]  /*c400*/  SHF.R.U32.HI R62, RZ, 0x8, R65 ;  /* 0x00000008ff3e7819 */ /* 0x000fe20000011641 */
[----:B-1----:R-:W-:Y:S01]  /*c410*/  IMAD.MOV.U32 R58, RZ, RZ, R44 ;  /* 0x000000ffff3a7224 */ /* 0x002fe200078e002c */
[----:B------:R-:W-:Y:S01]  /*c420*/  SHF.R.U32.HI R61, RZ, 0x8, R67 ;  /* 0x00000008ff3d7819 */ /* 0x000fe20000011643 */
[----:B------:R-:W-:Y:S01]  /*c430*/  IMAD.SHL.U32 R40, R54, 0x100, RZ ;  /* 0x0000010036287824 */ /* 0x000fe200078e00ff */
[----:B------:R-:W-:Y:S02]  /*c440*/  LOP3.LUT R55, R77, 0xff0000ff, RZ, 0xc0, !PT ;  /* 0xff0000ff4d377812 */ /* 0x000fe400078ec0ff */
[----:B------:R-:W-:Y:S01]  /*c450*/  SHF.R.U32.HI R66, RZ, 0x10, R77 ;  /* 0x00000010ff427819 */ /* 0x000fe2000001164d */
[----:B------:R-:W-:Y:S01]  /*c460*/  IMAD.SHL.U32 R61, R61, 0x100, RZ ;  /* 0x000001003d3d7824 */ /* 0x000fe200078e00ff */
[----:B------:R-:W-:-:S02]  /*c470*/  SHF.R.U32.HI R64, RZ, 0x8, R79 ;  /* 0x00000008ff407819 */ /* 0x000fc4000001164f */
[----:B------:R-:W-:Y:S01]  /*c480*/  MOV R54, R42 ;  /* 0x0000002a00367202 */ /* 0x000fe20000000f00 */
[----:B------:R-:W-:Y:S01]  /*c490*/  IMAD.SHL.U32 R42, R62, 0x100, RZ ;  /* 0x000001003e2a7824 */ /* 0x000fe200078e00ff */
[----:B------:R-:W-:Y:S02]  /*c4a0*/  LOP3.LUT R59, R65, 0xff0000ff, RZ, 0xc0, !PT ;  /* 0xff0000ff413b7812 */ /* 0x000fe400078ec0ff */
[----:B------:R-:W-:Y:S02]  /*c4b0*/  MOV R52, R41 ;  /* 0x0000002900347202 */ /* 0x000fe40000000f00 */
[----:B------:R-:W-:Y:S02]  /*c4c0*/  SHF.R.U32.HI R63, RZ, 0x10, R79 ;  /* 0x00000010ff3f7819 */ /* 0x000fe4000001164f */
[----:B------:R-:W-:Y:S01]  /*c4d0*/  LOP3.LUT R40, R55, 0xff00, R40, 0xf8, !PT ;  /* 0x0000ff0037287812 */ /* 0x000fe200078ef828 */
[----:B------:R-:W-:Y:S01]  /*c4e0*/  IMAD.SHL.U32 R55, R64, 0x100, RZ ;  /* 0x0000010040377824 */ /* 0x000fe200078e00ff */
[----:B------:R-:W-:-:S02]  /*c4f0*/  SHF.L.U32 R41, R66, 0x10, RZ ;  /* 0x0000001042297819 */ /* 0x000fc400000006ff */
[----:B------:R-:W-:Y:S02]  /*c500*/  LOP3.LUT R60, R67, 0xff0000ff, RZ, 0xc0, !PT ;  /* 0xff0000ff433c7812 */ /* 0x000fe400078ec0ff */
[----:B------:R-:W-:Y:S02]  /*c510*/  LOP3.LUT R56, R79, 0xff0000ff, RZ, 0xc0, !PT ;  /* 0xff0000ff4f387812 */ /* 0x000fe400078ec0ff */
[----:B------:R-:W-:Y:S02]  /*c520*/  LOP3.LUT R44, R59, 0xff00, R42, 0xf8, !PT ;  /* 0x0000ff003b2c7812 */ /* 0x000fe400078ef82a */
[----:B------:R-:W-:Y:S01]  /*c530*/  LOP3.LUT R42, R40, 0xff0000, R41, 0xf8, !PT ;  /* 0x00ff0000282a7812 */ /* 0x000fe200078ef829 */
[----:B------:R-:W-:Y:S01]  /*c540*/  IMAD.U32 R40, R63, 0x10000, RZ ;  /* 0x000100003f287824 */ /* 0x000fe200078e00ff */
[----:B------:R-:W-:Y:S02]  /*c550*/  LOP3.LUT R64, R60, 0xff00, R61, 0xf8, !PT ;  /* 0x0000ff003c407812 */ /* 0x000fe400078ef83d */
[----:B------:R-:W-:-:S02]  /*c560*/  LOP3.LUT R55, R56, 0xff00, R55, 0xf8, !PT ;  /* 0x0000ff0038377812 */ /* 0x000fc400078ef837 */
[----:B------:R-:W-:Y:S02]  /*c570*/  F2FP.F16.E4M3.UNPACK_B R63, R159.H1 ;  /* 0x0000009fff3f723e */ /* 0x000fe400030006ff */
[----:B------:R-:W-:Y:S02]  /*c580*/  F2FP.F16.E4M3.UNPACK_B R61, R58.H1 ;  /* 0x0000003aff3d723e */ /* 0x000fe400030006ff */
[----:B------:R-:W-:Y:S01]  /*c590*/  F2FP.F16.E4M3.UNPACK_B R59, R57.H1 ;  /* 0x00000039ff3b723e */ /* 0x000fe200030006ff */
[----:B------:R-:W-:Y:S01]  /*c5a0*/  HADD2.F32 R41, -RZ, R63.H0_H0 ;  /* 0x2000003fff297230 */ /* 0x000fe20000004100 */
[----:B------:R-:W-:Y:S01]  /*c5b0*/  SHF.R.U32.HI R65, RZ, 0x10, R65 ;  /* 0x00000010ff417819 */ /* 0x000fe20000011641 */
[----:B------:R-:W-:Y:S01]  /*c5c0*/  HADD2.F32 R56, -RZ, R61.H0_H0 ;  /* 0x2000003dff387230 */ /* 0x000fe20000004100 */
[----:B------:R-:W-:Y:S01]  /*c5d0*/  SHF.R.U32.HI R67, RZ, 0x10, R67 ;  /* 0x00000010ff437819 */ /* 0x000fe20000011643 */
[----:B------:R-:W-:Y:S01]  /*c5e0*/  HADD2.F32 R63, -RZ, R63.H1_H1 ;  /* 0x3000003fff3f7230 */ /* 0x000fe20000004100 */
[----:B------:R-:W-:Y:S01]  /*c5f0*/  LOP3.LUT R40, R55, 0xff0000, R40, 0xf8, !PT ;  /* 0x00ff000037287812 */ /* 0x000fe200078ef828 */
[----:B------:R-:W-:Y:S01]  /*c600*/  HADD2.F32 R55, -RZ, R59.H0_H0 ;  /* 0x2000003bff377230 */ /* 0x000fe20000004100 */
[----:B------:R-:W-:Y:S01]  /*c610*/  F2FP.F16.E4M3.UNPACK_B R60, R161.H1 ;  /* 0x000000a1ff3c723e */ /* 0x000fe200030006ff */
[----:B------:R-:W-:-:S02]  /*c620*/  IMAD.U32 R65, R65, 0x10000, RZ ;  /* 0x0001000041417824 */ /* 0x000fc400078e00ff */
[-C--:B------:R-:W-:Y:S01]  /*c630*/  FMUL.FTZ R66, R56, R41.reuse ;  /* 0x0000002938427220 */ /* 0x080fe20000410000 */
[----:B------:R-:W-:Y:S02]  /*c640*/  IMAD.U32 R67, R67, 0x10000, RZ ;  /* 0x0001000043437824 */ /* 0x000fe400078e00ff */
[C---:B------:R-:W-:Y:S01]  /*c650*/  FMUL.FTZ R77, R55.reuse, R41 ;  /* 0x00000029374d7220 */ /* 0x040fe20000410000 */
[--C-:B------:R-:W-:Y:S01]  /*c660*/  HADD2.F32 R62, -RZ, R60.reuse.H0_H0 ;  /* 0x2000003cff3e7230 */ /* 0x100fe20000004100 */
[----:B------:R-:W-:Y:S01]  /*c670*/  LOP3.LUT R44, R44, 0xff0000, R65, 0xf8, !PT ;  /* 0x00ff00002c2c7812 */ /* 0x000fe200078ef841 */
[----:B------:R-:W-:Y:S01]  /*c680*/  HADD2.F32 R65, -RZ, R60.H1_H1 ;  /* 0x3000003cff417230 */ /* 0x000fe20000004100 */
[----:B------:R-:W-:Y:S01]  /*c690*/  LOP3.LUT R41, R64, 0xff0000, R67, 0xf8, !PT ;  /* 0x00ff000040297812 */ /* 0x000fe200078ef843 */
[----:B------:R-:W-:Y:S02]  /*c6a0*/  HADD2.F32 R60, -RZ, R59.H1_H1 ;  /* 0x3000003bff3c7230 */ /* 0x000fe40000004100 */
[-C--:B------:R-:W-:Y:S01]  /*c6b0*/  FFMA.FTZ R55, R55, R62.reuse, -R66 ;  /* 0x0000003e37377223 */ /* 0x080fe20000010842 */
[----:B------:R-:W-:Y:S01]  /*c6c0*/  FFMA.FTZ R56, R56, R62, R77 ;  /* 0x0000003e38387223 */ /* 0x000fe2000001004d */
[----:B------:R-:W-:Y:S01]  /*c6d0*/  HADD2.F32 R64, -RZ, R61.H1_H1 ;  /* 0x3000003dff407230 */ /* 0x000fe20000004100 */
[----:B------:R-:W-:Y:S01]  /*c6e0*/  F2FP.F16.E4M3.UNPACK_B R159, R159 ;  /* 0x0000009fff9f723e */ /* 0x000fe200020006ff */
[----:B------:R-:W-:Y:S01]  /*c6f0*/  FMUL.FTZ R67, R60, R63 ;  /* 0x0000003f3c437220 */ /* 0x000fe20000410000 */
[----:B------:R-:W-:-:S02]  /*c700*/  F2FP.F16.E4M3.UNPACK_B R62, R58 ;  /* 0x0000003aff3e723e */ /* 0x000fc400020006ff */
[----:B------:R-:W-:Y:S01]  /*c710*/  F2FP.F16.E4M3.UNPACK_B R61, R57 ;  /* 0x00000039ff3d723e */ /* 0x000fe200020006ff */
[----:B------:R-:W-:Y:S01]  /*c720*/  FMUL.FTZ R57, R64, R63 ;  /* 0x0000003f40397220 */ /* 0x000fe20000410000 */
[----:B------:R-:W-:Y:S01]  /*c730*/  F2FP.F16.E4M3.UNPACK_B R161, R161 ;  /* 0x000000a1ffa1723e */ /* 0x000fe200020006ff */
[----:B------:R-:W-:Y:S02]  /*c740*/  HADD2.F32 R66, -RZ, R159.H0_H0 ;  /* 0x2000009fff427230 */ /* 0x000fe40000004100 */
[----:B------:R-:W-:Y:S02]  /*c750*/  HADD2.F32 R63, -RZ, R62.H0_H0 ;  /* 0x2000003eff3f7230 */ /* 0x000fe40000004100 */
[-C--:B------:R-:W-:Y:S01]  /*c760*/  FFMA.FTZ R58, R60, R65.reuse, -R57 ;  /* 0x000000413c3a7223 */ /* 0x080fe20000010839 */
[----:B------:R-:W-:Y:S02]  /*c770*/  HADD2.F32 R59, -RZ, R61.H0_H0 ;  /* 0x2000003dff3b7230 */ /* 0x000fe40000004100 */
[----:B------:R-:W-:Y:S01]  /*c780*/  FFMA.FTZ R57, R64, R65, R67 ;  /* 0x0000004140397223 */ /* 0x000fe20000010043 */
[----:B------:R-:W-:-:S02]  /*c790*/  HADD2.F32 R60, -RZ, R161.H0_H0 ;  /* 0x200000a1ff3c7230 */ /* 0x000fc40000004100 */
[-C--:B------:R-:W-:Y:S01]  /*c7a0*/  FMUL.FTZ R76, R63, R66.reuse ;  /* 0x000000423f4c7220 */ /* 0x080fe20000410000 */
[----:B------:R-:W-:Y:S02]  /*c7b0*/  HADD2.F32 R159, -RZ, R159.H1_H1 ;  /* 0x3000009fff9f7230 */ /* 0x000fe40000004100 */
[C---:B------:R-:W-:Y:S01]  /*c7c0*/  FMUL.FTZ R66, R59.reuse, R66 ;  /* 0x000000423b427220 */ /* 0x040fe20000410000 */
[----:B------:R-:W-:Y:S02]  /*c7d0*/  HADD2.F32 R64, -RZ, R62.H1_H1 ;  /* 0x3000003eff407230 */ /* 0x000fe40000004100 */
[----:B------:R-:W-:Y:S01]  /*c7e0*/  FFMA.FTZ R59, R59, R60, -R76 ;  /* 0x0000003c3b3b7223 */ /* 0x000fe2000001084c */
[----:B------:R-:W-:Y:S01]  /*c7f0*/  HADD2.F32 R61, -RZ, R61.H1_H1 ;  /* 0x3000003dff3d7230 */ /* 0x000fe20000004100 */
[----:B------:R-:W-:Y:S01]  /*c800*/  F2FP.F16.E4M3.UNPACK_B R76, R160.H1 ;  /* 0x000000a0ff4c723e */ /* 0x000fe200030006ff */
[----:B------:R-:W-:Y:S01]  /*c810*/  HADD2.F32 R161, -RZ, R161.H1_H1 ;  /* 0x300000a1ffa17230 */ /* 0x000fe20000004100 */
[----:B------:R-:W-:Y:S01]  /*c820*/  F2FP.F16.E4M3.UNPACK_B R65, R46.H1 ;  /* 0x0000002eff41723e */ /* 0x000fe200030006ff */
[----:B------:R-:W-:Y:S01]  /*c830*/  FFMA.FTZ R60, R63, R60, R66 ;  /* 0x0000003c3f3c7223 */ /* 0x000fe20000010042 */
[-C--:B------:R-:W-:Y:S01]  /*c840*/  FMUL.FTZ R62, R64, R159.reuse ;  /* 0x0000009f403e7220 */ /* 0x080fe20000410000 */
[----:B------:R-:W-:Y:S01]  /*c850*/  FMUL.FTZ R159, R61, R159 ;  /* 0x0000009f3d9f7220 */ /* 0x000fe20000410000 */
[----:B------:R-:W-:Y:S01]  /*c860*/  F2FP.F16.E4M3.UNPACK_B R67, R162.H1 ;  /* 0x000000a2ff43723e */ /* 0x000fe200030006ff */
[----:B------:R-:W-:Y:S01]  /*c870*/  HADD2.F32 R79, -RZ, R76.H0_H0 ;  /* 0x2000004cff4f7230 */ /* 0x000fe20000004100 */
[----:B------:R-:W-:Y:S01]  /*c880*/  F2FP.F16.E4M3.UNPACK_B R63, R54.H1 ;  /* 0x00000036ff3f723e */ /* 0x000fe200030006ff */
[----:B------:R-:W-:-:S02]  /*c890*/  HADD2.F32 R66, -RZ, R65.H0_H0 ;  /* 0x20000041ff427230 */ /* 0x000fc40000004100 */
[-C--:B------:R-:W-:Y:S01]  /*c8a0*/  FFMA.FTZ R62, R61, R161.reuse, -R62 ;  /* 0x000000a13d3e7223 */ /* 0x080fe2000001083e */
[----:B------:R-:W-:Y:S01]  /*c8b0*/  FFMA.FTZ R61, R64, R161, R159 ;  /* 0x000000a1403d7223 */ /* 0x000fe2000001009f */
[----:B------:R-:W-:Y:S01]  /*c8c0*/  HADD2.F32 R77, -RZ, R67.H0_H0 ;  /* 0x20000043ff4d7230 */ /* 0x000fe20000004100 */
[----:B------:R-:W-:Y:S01]  /*c8d0*/  F2FP.F16.E4M3.UNPACK_B R160, R160 ;  /* 0x000000a0ffa0723e */ /* 0x000fe200020006ff */
[----:B------:R-:W-:Y:S02]  /*c8e0*/  HADD2.F32 R64, -RZ, R63.H0_H0 ;  /* 0x2000003fff407230 */ /* 0x000fe40000004100 */
[-C--:B------:R-:W-:Y:S01]  /*c8f0*/  FMUL.FTZ R89, R66, R79.reuse ;  /* 0x0000004f42597220 */ /* 0x080fe20000410000 */
[----:B------:R-:W-:Y:S01]  /*c900*/  HADD2.F32 R76, -RZ, R76.H1_H1 ;  /* 0x3000004cff4c7230 */ /* 0x000fe20000004100 */
[----:B------:R-:W-:Y:S01]  /*c910*/  F2FP.F16.E4M3.UNPACK_B R54, R54 ;  /* 0x00000036ff36723e */ /* 0x000fe200020006ff */
[----:B------:R-:W-:Y:S02]  /*c920*/  HADD2.F32 R65, -RZ, R65.H1_H1 ;  /* 0x30000041ff417230 */ /* 0x000fe40000004100 */
[C---:B------:R-:W-:Y:S01]  /*c930*/  FMUL.FTZ R79, R64.reuse, R79 ;  /* 0x0000004f404f7220 */ /* 0x040fe20000410000 */
[----:B------:R-:W-:Y:S01]  /*c940*/  FFMA.FTZ R89, R64, R77, -R89 ;  /* 0x0000004d40597223 */ /* 0x000fe20000010859 */
[----:B------:R-:W-:Y:S01]  /*c950*/  HADD2.F32 R63, -RZ, R63.H1_H1 ;  /* 0x3000003fff3f7230 */ /* 0x000fe20000004100 */
[----:B------:R-:W-:Y:S01]  /*c960*/  F2FP.F16.E4M3.UNPACK_B R162, R162 ;  /* 0x000000a2ffa2723e */ /* 0x000fe200020006ff */
[----:B------:R-:W-:-:S02]  /*c970*/  HADD2.F32 R64, -RZ, R67.H1_H1 ;  /* 0x30000043ff407230 */ /* 0x000fc40000004100 */
[-C--:B------:R-:W-:Y:S01]  /*c980*/  FMUL.FTZ R78, R65, R76.reuse ;  /* 0x0000004c414e7220 */ /* 0x080fe20000410000 */
[--C-:B------:R-:W-:Y:S02]  /*c990*/  HADD2.F32 R67, -RZ, R160.reuse.H0_H0 ;  /* 0x200000a0ff437230 */ /* 0x100fe40000004100 */
[C---:B------:R-:W-:Y:S01]  /*c9a0*/  FMUL.FTZ R76, R63.reuse, R76 ;  /* 0x0000004c3f4c7220 */ /* 0x040fe20000410000 */
[----:B------:R-:W-:Y:S02]  /*c9b0*/  HADD2.F32 R160, -RZ, R160.H1_H1 ;  /* 0x300000a0ffa07230 */ /* 0x000fe40000004100 */
[----:B------:R-:W-:Y:S01]  /*c9c0*/  FFMA.FTZ R78, R63, R64, -R78 ;  /* 0x000000403f4e7223 */ /* 0x000fe2000001084e */
[----:B------:R-:W-:Y:S01]  /*c9d0*/  F2FP.F16.E4M3.UNPACK_B R63, R46 ;  /* 0x0000002eff3f723e */ /* 0x000fe200020006ff */
[----:B------:R-:W-:Y:S01]  /*c9e0*/  FFMA.FTZ R91, R65, R64, R76 ;  /* 0x00000040415b7223 */ /* 0x000fe2000001004c */
[--C-:B------:R-:W-:Y:S02]  /*c9f0*/  HADD2.F32 R46, -RZ, R54.reuse.H0_H0 ;  /* 0x20000036ff2e7230 */ /* 0x100fe40000004100 */
[----:B------:R-:W-:Y:S01]  /*ca00*/  FFMA.FTZ R66, R66, R77, R79 ;  /* 0x0000004d42427223 */ /* 0x000fe2000001004f */
[----:B------:R-:W-:Y:S01]  /*ca10*/  HADD2.F32 R54, -RZ, R54.H1_H1 ;  /* 0x30000036ff367230 */ /* 0x000fe20000004100 */
[----:B------:R-:W-:Y:S01]  /*ca20*/  F2FP.SATFINITE.E4M3.F32.PACK_AB_MERGE_C R55, R58, R55, RZ ;  /* 0x000000373a37723e */ /* 0x000fe200048070ff */
[--C-:B------:R-:W-:Y:S01]  /*ca30*/  HADD2.F32 R64, -RZ, R63.reuse.H0_H0 ;  /* 0x2000003fff407230 */ /* 0x100fe20000004100 */
[----:B------:R-:W-:Y:S01]  /*ca40*/  F2FP.SATFINITE.E4M3.F32.PACK_AB_MERGE_C R57, R57, R56, RZ ;  /* 0x000000383939723e */ /* 0x000fe200048070ff */
[----:B------:R-:W-:Y:S01]  /*ca50*/  HADD2.F32 R63, -RZ, R63.H1_H1 ;  /* 0x3000003fff3f7230 */ /* 0x000fe20000004100 */
[----:B------:R-:W-:Y:S01]  /*ca60*/  F2FP.F16.E4M3.UNPACK_B R58, R52 ;  /* 0x00000034ff3a723e */ /* 0x000fe200020006ff */
[----:B------:R-:W-:-:S02]  /*ca70*/  HADD2.F32 R65, -RZ, R162.H0_H0 ;  /* 0x200000a2ff417230 */ /* 0x000fc40000004100 */
[-C--:B------:R-:W-:Y:S01]  /*ca80*/  FMUL.FTZ R77, R64, R67.reuse ;  /* 0x00000043404d7220 */ /* 0x080fe20000410000 */
[----:B------:R-:W-:Y:S02]  /*ca90*/  HADD2.F32 R162, -RZ, R162.H1_H1 ;  /* 0x300000a2ffa27230 */ /* 0x000fe40000004100 */
[----:B------:R-:W-:Y:S01]  /*caa0*/  FMUL.FTZ R67, R46, R67 ;  /* 0x000000432e437220 */ /* 0x000fe20000410000 */
[CC--:B------:R-:W-:Y:S01]  /*cab0*/  FMUL.FTZ R79, R63.reuse, R160.reuse ;  /* 0x000000a03f4f7220 */ /* 0x0c0fe20000410000 */
[----:B------:R-:W-:Y:S01]  /*cac0*/  FMUL.FTZ R160, R54, R160 ;  /* 0x000000a036a07220 */ /* 0x000fe20000410000 */
[-C--:B------:R-:W-:Y:S01]  /*cad0*/  FFMA.FTZ R77, R46, R65.reuse, -R77 ;  /* 0x000000412e4d7223 */ /* 0x080fe2000001084d */
[----:B------:R-:W-:Y:S01]  /*cae0*/  FFMA.FTZ R46, R64, R65, R67 ;  /* 0x00000041402e7223 */ /* 0x000fe20000010043 */
[----:B------:R-:W-:Y:S01]  /*caf0*/  F2FP.F16.E4M3.UNPACK_B R64, R44 ;  /* 0x0000002cff40723e */ /* 0x000fe200020006ff */
[-C--:B------:R-:W-:Y:S01]  /*cb00*/  FFMA.FTZ R65, R63, R162.reuse, R160 ;  /* 0x000000a23f417223 */ /* 0x080fe200000100a0 */
[----:B------:R-:W-:Y:S01]  /*cb10*/  F2FP.F16.E4M3.UNPACK_B R63, R45 ;  /* 0x0000002dff3f723e */ /* 0x000fe200020006ff */
[----:B------:R-:W-:Y:S01]  /*cb20*/  FFMA.FTZ R54, R54, R162, -R79 ;  /* 0x000000a236367223 */ /* 0x000fe2000001084f */
[----:B------:R-:W-:-:S02]  /*cb30*/  F2FP.SATFINITE.E4M3.F32.PACK_AB_MERGE_C R56, R62, R59, R55 ;  /* 0x0000003b3e38723e */ /* 0x000fc40004807037 */
[----:B------:R-:W-:Y:S01]  /*cb40*/  F2FP.SATFINITE.E4M3.F32.PACK_AB_MERGE_C R55, R61, R60, R57 ;  /* 0x0000003c3d37723e */ /* 0x000fe20004807039 */
[--C-:B------:R-:W-:Y:S01]  /*cb50*/  HADD2.F32 R59, -RZ, R63.reuse.H0_H0 ;  /* 0x2000003fff3b7230 */ /* 0x100fe20000004100 */
[----:B------:R-:W-:Y:S01]  /*cb60*/  F2FP.SATFINITE.E4M3.F32.PACK_AB_MERGE_C R66, R91, R66, RZ ;  /* 0x000000425b42723e */ /* 0x000fe200048070ff */
[----:B------:R-:W-:Y:S01]  /*cb70*/  HADD2.F32 R60, -RZ, R64.H0_H0 ;  /* 0x20000040ff3c7230 */ /* 0x000fe20000004100 */
[----:B------:R-:W-:Y:S01]  /*cb80*/  F2FP.F16.E4M3.UNPACK_B R61, R42 ;  /* 0x0000002aff3d723e */ /* 0x000fe200020006ff */
[----:B------:R-:W-:Y:S01]  /*cb90*/  HADD2.F32 R57, -RZ, R58.H0_H0 ;  /* 0x2000003aff397230 */ /* 0x000fe20000004100 */
[----:B------:R-:W-:Y:S01]  /*cba0*/  F2FP.SATFINITE.E4M3.F32.PACK_AB_MERGE_C R46, R65, R46, R66 ;  /* 0x0000002e412e723e */ /* 0x000fe20004807042 */
[----:B------:R-:W-:Y:S02]  /*cbb0*/  HADD2.F32 R63, -RZ, R63.H1_H1 ;  /* 0x3000003fff3f7230 */ /* 0x000fe40000004100 */
[----:B------:R-:W-:Y:S01]  /*cbc0*/  FMUL.FTZ R66, R59, R60 ;  /* 0x0000003c3b427220 */ /* 0x000fe20000410000 */
[----:B------:R-:W-:-:S02]  /*cbd0*/  HADD2.F32 R62, -RZ, R61.H0_H0 ;  /* 0x2000003dff3e7230 */ /* 0x000fc40000004100 */
[C---:B------:R-:W-:Y:S01]  /*cbe0*/  FMUL.FTZ R76, R57.reuse, R60 ;  /* 0x0000003c394c7220 */ /* 0x040fe20000410000 */
[----:B------:R-:W-:Y:S01]  /*cbf0*/  HADD2.F32 R64, -RZ, R64.H1_H1 ;  /* 0x30000040ff407230 */ /* 0x000fe20000004100 */
[----:B------:R-:W-:Y:S01]  /*cc00*/  F2FP.F16.E4M3.UNPACK_B R42, R42.H1 ;  /* 0x0000002aff2a723e */ /* 0x000fe200030006ff */
[----:B------:R-:W-:Y:S02]  /*cc10*/  HADD2.F32 R60, -RZ, R58.H1_H1 ;  /* 0x3000003aff3c7230 */ /* 0x000fe40000004100 */
[-C--:B------:R-:W-:Y:S01]  /*cc20*/  FFMA.FTZ R57, R57, R62.reuse, -R66 ;  /* 0x0000003e39397223 */ /* 0x080fe20000010842 */
[----:B------:R-:W-:Y:S01]  /*cc30*/  FFMA.FTZ R58, R59, R62, R76 ;  /* 0x0000003e3b3a7223 */ /* 0x000fe2000001004c */
[----:B------:R-:W-:Y:S02]  /*cc40*/  HADD2.F32 R62, -RZ, R61.H1_H1 ;  /* 0x3000003dff3e7230 */ /* 0x000fe40000004100 */
[-C--:B------:R-:W-:Y:S01]  /*cc50*/  FMUL.FTZ R65, R63, R64.reuse ;  /* 0x000000403f417220 */ /* 0x080fe20000410000 */
[----:B------:R-:W-:Y:S01]  /*cc60*/  FMUL.FTZ R66, R60, R64 ;  /* 0x000000403c427220 */ /* 0x000fe20000410000 */
[----:B------:R-:W-:-:S02]  /*cc70*/  F2FP.F16.E4M3.UNPACK_B R61, R45.H1 ;  /* 0x0000002dff3d723e */ /* 0x000fc400030006ff */
[----:B------:R-:W-:Y:S01]  /*cc80*/  F2FP.F16.E4M3.UNPACK_B R64, R44.H1 ;  /* 0x0000002cff40723e */ /* 0x000fe200030006ff */
[----:B------:R-:W-:Y:S01]  /*cc90*/  FFMA.FTZ R45, R63, R62, R66 ;  /* 0x0000003e3f2d7223 */ /* 0x000fe20000010042 */
[----:B------:R-:W-:Y:S01]  /*cca0*/  F2FP.F16.E4M3.UNPACK_B R59, R52.H1 ;  /* 0x00000034ff3b723e */ /* 0x000fe200030006ff */
[----:B------:R-:W-:Y:S01]  /*ccb0*/  FFMA.FTZ R52, R60, R62, -R65 ;  /* 0x0000003e3c347223 */ /* 0x000fe20000010841 */
[----:B------:R-:W-:Y:S01]  /*ccc0*/  HADD2.F32 R60, -RZ, R61.H0_H0 ;  /* 0x2000003dff3c7230 */ /* 0x000fe20000004100 */
[----:B------:R-:W-:Y:S01]  /*ccd0*/  F2FP.SATFINITE.E4M3.F32.PACK_AB_MERGE_C R78, R78, R89, RZ ;  /* 0x000000594e4e723e */ /* 0x000fe200048070ff */
[----:B------:R-:W-:Y:S01]  /*cce0*/  HADD2.F32 R65, -RZ, R64.H0_H0 ;  /* 0x20000040ff417230 */ /* 0x000fe20000004100 */
[----:B------:R-:W-:Y:S01]  /*ccf0*/  F2FP.F16.E4M3.UNPACK_B R76, R41.H1 ;  /* 0x00000029ff4c723e */ /* 0x000fe200030006ff */
[----:B------:R-:W-:Y:S01]  /*cd00*/  HADD2.F32 R44, -RZ, R59.H0_H0 ;  /* 0x2000003bff2c7230 */ /* 0x000fe20000004100 */
[----:B------:R-:W-:Y:S01]  /*cd10*/  F2FP.SATFINITE.E4M3.F32.PACK_AB_MERGE_C R54, R54, R77, R78 ;  /* 0x0000004d3636723e */ /* 0x000fe2000480704e */
[----:B------:R-:W-:-:S02]  /*cd20*/  HADD2.F32 R63, -RZ, R42.H0_H0 ;  /* 0x2000002aff3f7230 */ /* 0x000fc40000004100 */
[-C--:B------:R-:W-:Y:S01]  /*cd30*/  FMUL.FTZ R67, R60, R65.reuse ;  /* 0x000000413c437220 */ /* 0x080fe20000410000 */
[----:B------:R-:W-:Y:S02]  /*cd40*/  HADD2.F32 R59, -RZ, R59.H1_H1 ;  /* 0x3000003bff3b7230 */ /* 0x000fe40000004100 */
[C---:B------:R-:W-:Y:S01]  /*cd50*/  FMUL.FTZ R65, R44.reuse, R65 ;  /* 0x000000412c417220 */ /* 0x040fe20000410000 */
[----:B------:R-:W-:Y:S02]  /*cd60*/  HADD2.F32 R62, -RZ, R64.H1_H1 ;  /* 0x30000040ff3e7230 */ /* 0x000fe40000004100 */
[----:B------:R-:W-:Y:S02]  /*cd70*/  HADD2.F32 R64, -RZ, R42.H1_H1 ;  /* 0x3000002aff407230 */ /* 0x000fe40000004100 */
[-C--:B------:R-:W-:Y:S01]  /*cd80*/  FFMA.FTZ R42, R44, R63.reuse, -R67 ;  /* 0x0000003f2c2a7223 */ /* 0x080fe20000010843 */
[----:B------:R-:W-:Y:S02]  /*cd90*/  HADD2.F32 R61, -RZ, R61.H1_H1 ;  /* 0x3000003dff3d7230 */ /* 0x000fe40000004100 */
[----:B------:R-:W-:Y:S01]  /*cda0*/  FFMA.FTZ R44, R60, R63, R65 ;  /* 0x0000003f3c2c7223 */ /* 0x000fe20000010041 */
[----:B------:R-:W-:Y:S01]  /*cdb0*/  FMUL.FTZ R60, R59, R62 ;  /* 0x0000003e3b3c7220 */ /* 0x000fe20000410000 */
[----:B------:R-:W-:Y:S01]  /*cdc0*/  F2FP.F16.E4M3.UNPACK_B R67, R41 ;  /* 0x00000029ff43723e */ /* 0x000fe200020006ff */
[----:B------:R-:W-:-:S02]  /*cdd0*/  HADD2.F32 R77, -RZ, R76.H0_H0 ;  /* 0x2000004cff4d7230 */ /* 0x000fc40000004100 */
[C---:B------:R-:W-:Y:S01]  /*cde0*/  FMUL.FTZ R66, R61.reuse, R62 ;  /* 0x0000003e3d427220 */ /* 0x040fe20000410000 */
[-C--:B------:R-:W-:Y:S01]  /*cdf0*/  FFMA.FTZ R89, R61, R64.reuse, R60 ;  /* 0x000000403d597223 */ /* 0x080fe2000001003c */
[----:B------:R-:W-:Y:S01]  /*ce00*/  F2FP.F16.E4M3.UNPACK_B R61, R47.H1 ;  /* 0x0000002fff3d723e */ /* 0x000fe200030006ff */
[----:B------:R-:W-:Y:S02]  /*ce10*/  HADD2.F32 R76, -RZ, R76.H1_H1 ;  /* 0x3000004cff4c7230 */ /* 0x000fe40000004100 */
[----:B------:R-:W-:Y:S01]  /*ce20*/  FFMA.FTZ R79, R59, R64, -R66 ;  /* 0x000000403b4f7223 */ /* 0x000fe20000010842 */
[-C--:B------:R-:W-:Y:S01]  /*ce30*/  F2FP.F16.E4M3.UNPACK_B R59, R43.reuse ;  /* 0x0000002bff3b723e */ /* 0x080fe200020006ff */
[--C-:B------:R-:W-:Y:S01]  /*ce40*/  HADD2.F32 R78, -RZ, R67.reuse.H0_H0 ;  /* 0x20000043ff4e7230 */ /* 0x100fe20000004100 */
[----:B------:R-:W-:Y:S01]  /*ce50*/  F2FP.F16.E4M3.UNPACK_B R43, R43.H1 ;  /* 0x0000002bff2b723e */ /* 0x000fe200030006ff */
[----:B------:R-:W-:Y:S01]  /*ce60*/  HADD2.F32 R67, -RZ, R67.H1_H1 ;  /* 0x30000043ff437230 */ /* 0x000fe20000004100 */
[----:B------:R-:W-:-:S02]  /*ce70*/  F2FP.F16.E4M3.UNPACK_B R41, R40 ;  /* 0x00000028ff29723e */ /* 0x000fc400020006ff */
[----:B------:R-:W-:Y:S01]  /*ce80*/  F2FP.F16.E4M3.UNPACK_B R64, R40.H1 ;  /* 0x00000028ff40723e */ /* 0x000fe200030006ff */
[----:B------:R-:W-:Y:S01]  /*ce90*/  HADD2.F32 R40, -RZ, R61.H0_H0 ;  /* 0x2000003dff287230 */ /* 0x000fe20000004100 */
[----:B------:R-:W-:Y:S01]  /*cea0*/  F2FP.F16.E4M3.UNPACK_B R62, R47 ;  /* 0x0000002fff3e723e */ /* 0x000fe200020006ff */
[----:B------:R-:W-:Y:S01]  /*ceb0*/  HADD2.F32 R60, -RZ, R43.H0_H0 ;  /* 0x2000002bff3c7230 */ /* 0x000fe20000004100 */
[----:B------:R-:W-:Y:S01]  /*cec0*/  F2FP.SATFINITE.E4M3.F32.PACK_AB_MERGE_C R42, R79, R42, RZ ;  /* 0x0000002a4f2a723e */ /* 0x000fe200048070ff */
[----:B------:R-:W-:Y:S02]  /*ced0*/  HADD2.F32 R65, -RZ, R64.H0_H0 ;  /* 0x20000040ff417230 */ /* 0x000fe40000004100 */
[-C--:B------:R-:W-:Y:S01]  /*cee0*/  FMUL.FTZ R91, R40, R77.reuse ;  /* 0x0000004d285b7220 */ /* 0x080fe20000410000 */
[----:B------:R-:W-:Y:S02]  /*cef0*/  HADD2.F32 R61, -RZ, R61.H1_H1 ;  /* 0x3000003dff3d7230 */ /* 0x000fe40000004100 */
[----:B------:R-:W-:Y:S01]  /*cf00*/  FMUL.FTZ R77, R60, R77 ;  /* 0x0000004d3c4d7220 */ /* 0x000fe20000410000 */
[----:B------:R-:W-:-:S02]  /*cf10*/  HADD2.F32 R43, -RZ, R43.H1_H1 ;  /* 0x3000002bff2b7230 */ /* 0x000fc40000004100 */
[-C--:B------:R-:W-:Y:S01]  /*cf20*/  FFMA.FTZ R91, R60, R65.reuse, -R91 ;  /* 0x000000413c5b7223 */ /* 0x080fe2000001085b */
[--C-:B------:R-:W-:Y:S02]  /*cf30*/  HADD2.F32 R63, -RZ, R62.reuse.H0_H0 ;  /* 0x2000003eff3f7230 */ /* 0x100fe40000004100 */
[-C--:B------:R-:W-:Y:S01]  /*cf40*/  FMUL.FTZ R60, R61, R76.reuse ;  /* 0x0000004c3d3c7220 */ /* 0x080fe20000410000 */
[--C-:B------:R-:W-:Y:S02]  /*cf50*/  HADD2.F32 R47, -RZ, R59.reuse.H0_H0 ;  /* 0x2000003bff2f7230 */ /* 0x100fe40000004100 */
[----:B------:R-:W-:Y:S01]  /*cf60*/  FMUL.FTZ R76, R43, R76 ;  /* 0x0000004c2b4c7220 */ /* 0x000fe20000410000 */
[----:B------:R-:W-:Y:S02]  /*cf70*/  HADD2.F32 R62, -RZ, R62.H1_H1 ;  /* 0x3000003eff3e7230 */ /* 0x000fe40000004100 */
[----:B------:R-:W-:Y:S01]  /*cf80*/  FFMA.FTZ R77, R40, R65, R77 ;  /* 0x00000041284d7223 */ /* 0x000fe2000001004d */
[----:B------:R-:W-:-:S02]  /*cf90*/  HADD2.F32 R59, -RZ, R59.H1_H1 ;  /* 0x3000003bff3b7230 */ /* 0x000fc40000004100 */
[-C--:B------:R-:W-:Y:S01]  /*cfa0*/  FMUL.FTZ R88, R63, R78.reuse ;  /* 0x0000004e3f587220 */ /* 0x080fe20000410000 */
[----:B------:R-:W-:Y:S02]  /*cfb0*/  HADD2.F32 R64, -RZ, R64.H1_H1 ;  /* 0x30000040ff407230 */ /* 0x000fe40000004100 */
[CC--:B------:R-:W-:Y:S01]  /*cfc0*/  FMUL.FTZ R40, R62.reuse, R67.reuse ;  /* 0x000000433e287220 */ /* 0x0c0fe20000410000 */
[--C-:B------:R-:W-:Y:S02]  /*cfd0*/  HADD2.F32 R66, -RZ, R41.reuse.H0_H0 ;  /* 0x20000029ff427230 */ /* 0x100fe40000004100 */
[----:B------:R-:W-:Y:S01]  /*cfe0*/  FMUL.FTZ R78, R47, R78 ;  /* 0x0000004e2f4e7220 */ /* 0x000fe20000410000 */
[----:B------:R-:W-:Y:S02]  /*cff0*/  HADD2.F32 R41, -RZ, R41.H1_H1 ;  /* 0x30000029ff297230 */ /* 0x000fe40000004100 */
[----:B------:R-:W-:Y:S01]  /*d000*/  FMUL.FTZ R67, R59, R67 ;  /* 0x000000433b437220 */ /* 0x000fe20000410000 */
[-C--:B------:R-:W-:Y:S01]  /*d010*/  FFMA.FTZ R60, R43, R64.reuse, -R60 ;  /* 0x000000402b3c7223 */ /* 0x080fe2000001083c */
[----:B------:R-:W-:Y:S01]  /*d020*/  FFMA.FTZ R76, R61, R64, R76 ;  /* 0x000000403d4c7223 */ /* 0x000fe2000001004c */
[-C--:B------:R-:W-:Y:S01]  /*d030*/  FFMA.FTZ R88, R47, R66.reuse, -R88 ;  /* 0x000000422f587223 */ /* 0x080fe20000010858 */
[----:B------:R-:W-:Y:S01]  /*d040*/  FFMA.FTZ R78, R63, R66, R78 ;  /* 0x000000423f4e7223 */ /* 0x000fe2000001004e */
[-C--:B------:R-:W-:Y:S01]  /*d050*/  FFMA.FTZ R59, R59, R41.reuse, -R40 ;  /* 0x000000293b3b7223 */ /* 0x080fe20000010828 */
[----:B------:R-:W-:Y:S01]  /*d060*/  FFMA.FTZ R67, R62, R41, R67 ;  /* 0x000000293e437223 */ /* 0x000fe20000010043 */
[----:B------:R-:W-:-:S02]  /*d070*/  F2FP.SATFINITE.E4M3.F32.PACK_AB_MERGE_C R44, R89, R44, RZ ;  /* 0x0000002c592c723e */ /* 0x000fc400048070ff */
[----:B------:R-:W-:Y:S02]  /*d080*/  F2FP.SATFINITE.E4M3.F32.PACK_AB_MERGE_C R60, R60, R91, RZ ;  /* 0x0000005b3c3c723e */ /* 0x000fe400048070ff */
[----:B------:R-:W-:Y:S02]  /*d090*/  F2FP.SATFINITE.E4M3.F32.PACK_AB_MERGE_C R76, R76, R77, RZ ;  /* 0x0000004d4c4c723e */ /* 0x000fe400048070ff */
[----:B------:R-:W-:Y:S01]  /*d0a0*/  F2FP.SATFINITE.E4M3.F32.PACK_AB_MERGE_C R41, R52, R57, R42 ;  /* 0x000000393429723e */ /* 0x000fe2000480702a */
[----:B------:R-:W-:Y:S01]  /*d0b0*/  IMAD.MOV.U32 R42, RZ, RZ, R54 ;  /* 0x000000ffff2a7224 */ /* 0x000fe200078e0036 */
[----:B------:R-:W-:Y:S01]  /*d0c0*/  F2FP.SATFINITE.E4M3.F32.PACK_AB_MERGE_C R45, R45, R58, R44 ;  /* 0x0000003a2d2d723e */ /* 0x000fe2000480702c */
[----:B------:R-:W-:Y:S01]  /*d0d0*/  IMAD.MOV.U32 R44, RZ, RZ, R55 ;  /* 0x000000ffff2c7224 */ /* 0x000fe200078e0037 */
[----:B------:R-:W-:Y:S02]  /*d0e0*/  F2FP.SATFINITE.E4M3.F32.PACK_AB_MERGE_C R43, R59, R88, R60 ;  /* 0x000000583b2b723e */ /* 0x000fe4000480703c */
[----:B------:R-:W-:-:S02]  /*d0f0*/  F2FP.SATFINITE.E4M3.F32.PACK_AB_MERGE_C R47, R67, R78, R76 ;  /* 0x0000004e432f723e */ /* 0x000fc4000480704c */
[----:B------:R-:W-:-:S07]  /*d100*/  MOV R40, R56 ;  /* 0x0000003800287202 */ /* 0x000fce0000000f00 */
.L_x_558:
[----:B------:R-:W-:Y:S05]  /*d110*/  BSYNC B2 ;  /* 0x0000000000027941 */ /* 0x000fea0003800000 */
.L_x_557:
[----:B0-----:R0:W-:Y:S04]  /*d120*/  STG.E.128 desc[UR54][R48.64], R40 ;  /* 0x0000002830007986 */ /* 0x0011e8000c101d36 */
[----:B-1----:R0:W-:Y:S02]  /*d130*/  @!P2 STG.E.128 desc[UR54][R50.64], R44 ;  /* 0x0000002c3200a986 */ /* 0x0021e4000c101d36 */
.L_x_556:
[----:B------:R-:W-:Y:S05]  /*d140*/  BSYNC B1 ;  /* 0x0000000000017941 */ /* 0x000fea0003800000 */
.L_x_555:
        /* <DEDUP_REMOVED lines=15> */
[----:B------:R-:W-:-:S04]  /*d240*/  IADD3 R48, P4, R49, R122, RZ ;  /* 0x0000007a31307210 */ /* 0x000fc80007f9e0ff */
[----:B------:R-:W-:Y:S02]  /*d250*/  IADD3.X R49, R42, R123, RZ, P4, !PT ;  /* 0x0000007b2a317210 */ /* 0x000fe400027fe4ff */
[----:B------:R-:W-:-:S05]  /*d260*/  @!P2 IADD3 R50, P4, R51, R122, RZ ;  /* 0x0000007a3332a210 */ /* 0x000fca0007f9e0ff */
[----:B------:R-:W-:Y:S01]  /*d270*/  @!P2 IMAD.X R51, R40, 0x1, R123, P4 ;  /* 0x000000012833a824 */ /* 0x000fe200020e067b */
[----:B------:R-:W-:Y:S02]  /*d280*/  SHF.R.S32.HI R40, RZ, 0x1f, R41 ;  /* 0x0000001fff287819 */ /* 0x000fe40000011429 */
[----:B------:R-:W-:Y:S02]  /*d290*/  ISETP.GE.AND P4, PT, R0, R131, PT ;  /* 0x000000830000720c */ /* 0x000fe40003f86270 */
        /* <DEDUP_REMOVED lines=13> */
[----:B------:R-:W-:Y:S01]  /*d370*/  SHF.R.U32.HI R54, RZ, 0x8, R81 ;  /* 0x00000008ff367819 */ /* 0x000fe20000011651 */
[----:B0-----:R-:W-:Y:S01]  /*d380*/  IMAD.MOV.U32 R57, RZ, RZ, R40 ;  /* 0x000000ffff397224 */ /* 0x001fe200078e0028 */
[----:B------:R-:W-:Y:S01]  /*d390*/  LOP3.LUT R55, R81, 0xff0000ff, RZ, 0xc0, !PT ;  /* 0xff0000ff51377812 */ /* 0x000fe200078ec0ff */
[----:B-1----:R-:W-:Y:S01]  /*d3a0*/  IMAD.MOV.U32 R59, RZ, RZ, R44 ;  /* 0x000000ffff3b7224 */ /* 0x002fe200078e002c */
[----:B------:R-:W-:Y:S01]  /*d3b0*/  SHF.R.U32.HI R65, RZ, 0x8, R83 ;  /* 0x00000008ff417819 */ /* 0x000fe20000011653 */
[----:B------:R-:W-:Y:S01]  /*d3c0*/  IMAD.MOV.U32 R52, RZ, RZ, R41 ;  /* 0x000000ffff347224 */ /* 0x000fe200078e0029 */
[----:B------:R-:W-:Y:S01]  /*d3d0*/  SHF.L.U32 R40, R54, 0x8, RZ ;  /* 0x0000000836287819 */ /* 0x000fe200000006ff */
[----:B------:R-:W-:Y:S01]  /*d3e0*/  IMAD.MOV.U32 R54, RZ, RZ, R42 ;  /* 0x000000ffff367224 */ /* 0x000fe200078e002a */
[----:B------:R-:W-:Y:S02]  /*d3f0*/  SHF.R.U32.HI R58, RZ, 0x8, R71 ;  /* 0x00000008ff3a7819 */ /* 0x000fe40000011647 */
[----:B------:R-:W-:Y:S01]  /*d400*/  LOP3.LUT R55, R55, 0xff00, R40, 0xf8, !PT ;  /* 0x0000ff0037377812 */ /* 0x000fe200078ef828 */
[----:B------:R-:W-:Y:S01]  /*d410*/  IMAD.SHL.U32 R40, R65, 0x100, RZ ;  /* 0x0000010041287824 */ /* 0x000fe200078e00ff */
[----:B------:R-:W-:-:S02]  /*d420*/  SHF.R.U32.HI R67, RZ, 0x10, R81 ;  /* 0x00000010ff437819 */ /* 0x000fc40000011651 */
[----:B------:R-:W-:Y:S02]  /*d430*/  SHF.R.U32.HI R66, RZ, 0x10, R83 ;  /* 0x00000010ff427819 */ /* 0x000fe40000011653 */
[----:B------:R-:W-:Y:S01]  /*d440*/  LOP3.LUT R61, R83, 0xff0000ff, RZ, 0xc0, !PT ;  /* 0xff0000ff533d7812 */ /* 0x000fe200078ec0ff */
[----:B------:R-:W-:Y:S01]  /*d450*/  IMAD.U32 R42, R67, 0x10000, RZ ;  /* 0x00010000432a7824 */ /* 0x000fe200078e00ff */
[----:B------:R-:W-:Y:S02]  /*d460*/  SHF.R.U32.HI R60, RZ, 0x8, R69 ;  /* 0x00000008ff3c7819 */ /* 0x000fe40000011645 */
[----:B------:R-:W-:Y:S02]  /*d470*/  LOP3.LUT R63, R71, 0xff0000ff, RZ, 0xc0, !PT ;  /* 0xff0000ff473f7812 */ /* 0x000fe400078ec0ff */
[----:B------:R-:W-:Y:S01]  /*d480*/  SHF.L.U32 R44, R58, 0x8, RZ ;  /* 0x000000083a2c7819 */ /* 0x000fe200000006ff */
[----:B------:R-:W-:Y:S01]  /*d490*/  IMAD.SHL.U32 R41, R60, 0x100, RZ ;  /* 0x000001003c297824 */ /* 0x000fe200078e00ff */
[----:B------:R-:W-:Y:S01]  /*d4a0*/  LOP3.LUT R61, R61, 0xff00, R40, 0xf8, !PT ;  /* 0x0000ff003d3d7812 */ /* 0x000fe200078ef828 */
[----:B------:R-:W-:Y:S01]  /*d4b0*/  IMAD.U32 R40, R66, 0x10000, RZ ;  /* 0x0001000042287824 */ /* 0x000fe200078e00ff */
[----:B------:R-:W-:-:S02]  /*d4c0*/  LOP3.LUT R67, R63, 0xff00, R44, 0xf8, !PT ;  /* 0x0000ff003f437812 */ /* 0x000fc400078ef82c */
[----:B------:R-:W-:Y:S02]  /*d4d0*/  LOP3.LUT R56, R69, 0xff0000ff, RZ, 0xc0, !PT ;  /* 0xff0000ff45387812 */ /* 0x000fe400078ec0ff */
[----:B------:R-:W-:Y:S02]  /*d4e0*/  F2FP.F16.E4M3.UNPACK_B R63, R151.H1 ;  /* 0x00000097ff3f723e */ /* 0x000fe400030006ff */
[----:B------:R-:W-:Y:S02]  /*d4f0*/  F2FP.F16.E4M3.UNPACK_B R60, R59.H1 ;  /* 0x0000003bff3c723e */ /* 0x000fe400030006ff */
[----:B------:R-:W-:Y:S02]  /*d500*/  F2FP.F16.E4M3.UNPACK_B R58, R57.H1 ;  /* 0x00000039ff3a723e */ /* 0x000fe400030006ff */
[----:B------:R-:W-:Y:S02]  /*d510*/  SHF.R.U32.HI R62, RZ, 0x10, R69 ;  /* 0x00000010ff3e7819 */ /* 0x000fe40000011645 */
[----:B------:R-:W-:-:S02]  /*d520*/  LOP3.LUT R40, R61, 0xff0000, R40, 0xf8, !PT ;  /* 0x00ff00003d287812 */ /* 0x000fc400078ef828 */
[----:B------:R-:W-:Y:S01]  /*d530*/  LOP3.LUT R65, R56, 0xff00, R41, 0xf8, !PT ;  /* 0x0000ff0038417812 */ /* 0x000fe200078ef829 */
[----:B------:R-:W-:Y:S01]  /*d540*/  HADD2.F32 R41, -RZ, R63.H0_H0 ;  /* 0x2000003fff297230 */ /* 0x000fe20000004100 */
[----:B------:R-:W-:Y:S01]  /*d550*/  LOP3.LUT R42, R55, 0xff0000, R42, 0xf8, !PT ;  /* 0x00ff0000372a7812 */ /* 0x000fe200078ef82a */
[----:B------:R-:W-:Y:S01]  /*d560*/  HADD2.F32 R56, -RZ, R60.H0_H0 ;  /* 0x2000003cff387230 */ /* 0x000fe20000004100 */
[----:B------:R-:W-:Y:S01]  /*d570*/  F2FP.F16.E4M3.UNPACK_B R61, R153.H1 ;  /* 0x00000099ff3d723e */ /* 0x000fe200030006ff */
[----:B------:R-:W-:Y:S01]  /*d580*/  HADD2.F32 R55, -RZ, R58.H0_H0 ;  /* 0x2000003aff377230 */ /* 0x000fe20000004100 */
[----:B------:R-:W-:Y:S01]  /*d590*/  SHF.R.U32.HI R64, RZ, 0x10, R71 ;  /* 0x00000010ff407819 */ /* 0x000fe20000011647 */
[----:B------:R-:W-:Y:S02]  /*d5a0*/  IMAD.U32 R44, R62, 0x10000, RZ ;  /* 0x000100003e2c7824 */ /* 0x000fe400078e00ff */
[----:B------:R-:W-:Y:S01]  /*d5b0*/  FMUL.FTZ R66, R56, R41 ;  /* 0x0000002938427220 */ /* 0x000fe20000410000 */
[----:B------:R-:W-:-:S02]  /*d5c0*/  HADD2.F32 R62, -RZ, R61.H0_H0 ;  /* 0x2000003dff3e7230 */ /* 0x000fc40000004100 */
[C---:B------:R-:W-:Y:S01]  /*d5d0*/  FMUL.FTZ R69, R55.reuse, R41 ;  /* 0x0000002937457220 */ /* 0x040fe20000410000 */
[----:B------:R-:W-:Y:S01]  /*d5e0*/  SHF.L.U32 R64, R64, 0x10, RZ ;  /* 0x0000001040407819 */ /* 0x000fe200000006ff */
[----:B------:R-:W-:Y:S01]  /*d5f0*/  HADD2.F32 R58, -RZ, R58.H1_H1 ;  /* 0x3000003aff3a7230 */ /* 0x000fe20000004100 */
[----:B------:R-:W-:Y:S01]  /*d600*/  F2FP.F16.E4M3.UNPACK_B R151, R151 ;  /* 0x00000097ff97723e */ /* 0x000fe200020006ff */
[-C--:B------:R-:W-:Y:S01]  /*d610*/  FFMA.FTZ R55, R55, R62.reuse, -R66 ;  /* 0x0000003e37377223 */ /* 0x080fe20000010842 */
[----:B------:R-:W-:Y:S01]  /*d620*/  FFMA.FTZ R56, R56, R62, R69 ;  /* 0x0000003e38387223 */ /* 0x000fe20000010045 */
[----:B------:R-:W-:Y:S01]  /*d630*/  HADD2.F32 R62, -RZ, R63.H1_H1 ;  /* 0x3000003fff3e7230 */ /* 0x000fe20000004100 */
[----:B------:R-:W-:Y:S01]  /*d640*/  LOP3.LUT R41, R67, 0xff0000, R64, 0xf8, !PT ;  /* 0x00ff000043297812 */ /* 0x000fe200078ef840 */
[----:B------:R-:W-:Y:S01]  /*d650*/  HADD2.F32 R63, -RZ, R60.H1_H1 ;  /* 0x3000003cff3f7230 */ /* 0x000fe20000004100 */
[----:B------:R-:W-:Y:S01]  /*d660*/  F2FP.F16.E4M3.UNPACK_B R60, R59 ;  /* 0x0000003bff3c723e */ /* 0x000fe200020006ff */
[----:B------:R-:W-:Y:S01]  /*d670*/  HADD2.F32 R64, -RZ, R61.H1_H1 ;  /* 0x3000003dff407230 */ /* 0x000fe20000004100 */
[----:B------:R-:W-:Y:S01]  /*d680*/  F2FP.F16.E4M3.UNPACK_B R61, R57 ;  /* 0x00000039ff3d723e */ /* 0x000fe200020006ff */
[-C--:B------:R-:W-:Y:S01]  /*d690*/  FMUL.FTZ R66, R58, R62.reuse ;  /* 0x0000003e3a427220 */ /* 0x080fe20000410000 */
[----:B------:R-:W-:Y:S01]  /*d6a0*/  LOP3.LUT R44, R65, 0xff0000, R44, 0xf8, !PT ;  /* 0x00ff0000412c7812 */ /* 0x000fe200078ef82c */
[----:B------:R-:W-:Y:S01]  /*d6b0*/  FMUL.FTZ R57, R63, R62 ;  /* 0x0000003e3f397220 */ /* 0x000fe20000410000 */
[----:B------:R-:W-:Y:S01]  /*d6c0*/  F2FP.F16.E4M3.UNPACK_B R153, R153 ;  /* 0x00000099ff99723e */ /* 0x000fe200020006ff */
[----:B------:R-:W-:Y:S01]  /*d6d0*/  HADD2.F32 R65, -RZ, R151.H0_H0 ;  /* 0x20000097ff417230 */ /* 0x000fe20000004100 */
[----:B------:R-:W-:Y:S01]  /*d6e0*/  F2FP.F16.E4M3.UNPACK_B R67, R152.H1 ;  /* 0x00000098ff43723e */ /* 0x000fe200030006ff */
[----:B------:R-:W-:-:S02]  /*d6f0*/  HADD2.F32 R62, -RZ, R60.H0_H0 ;  /* 0x2000003cff3e7230 */ /* 0x000fc40000004100 */
[-C--:B------:R-:W-:Y:S01]  /*d700*/  FFMA.FTZ R58, R58, R64.reuse, -R57 ;  /* 0x000000403a3a7223 */ /* 0x080fe20000010839 */
[----:B------:R-:W-:Y:S02]  /*d710*/  HADD2.F32 R59, -RZ, R61.H0_H0 ;  /* 0x2000003dff3b7230 */ /* 0x000fe40000004100 */
[----:B------:R-:W-:Y:S01]  /*d720*/  FFMA.FTZ R57, R63, R64, R66 ;  /* 0x000000403f397223 */ /* 0x000fe20000010042 */
[----:B------:R-:W-:Y:S02]  /*d730*/  HADD2.F32 R64, -RZ, R153.H0_H0 ;  /* 0x20000099ff407230 */ /* 0x000fe40000004100 */
[-C--:B------:R-:W-:Y:S01]  /*d740*/  FMUL.FTZ R68, R62, R65.reuse ;  /* 0x000000413e447220 */ /* 0x080fe20000410000 */
[----:B------:R-:W-:Y:S02]  /*d750*/  HADD2.F32 R66, -RZ, R151.H1_H1 ;  /* 0x30000097ff427230 */ /* 0x000fe40000004100 */
[----:B------:R-:W-:Y:S01]  /*d760*/  FMUL.FTZ R65, R59, R65 ;  /* 0x000000413b417220 */ /* 0x000fe20000410000 */
[----:B------:R-:W-:-:S02]  /*d770*/  HADD2.F32 R63, -RZ, R60.H1_H1 ;  /* 0x3000003cff3f7230 */ /* 0x000fc40000004100 */
[-C--:B------:R-:W-:Y:S01]  /*d780*/  FFMA.FTZ R59, R59, R64.reuse, -R68 ;  /* 0x000000403b3b7223 */ /* 0x080fe20000010844 */
[----:B------:R-:W-:Y:S02]  /*d790*/  HADD2.F32 R61, -RZ, R61.H1_H1 ;  /* 0x3000003dff3d7230 */ /* 0x000fe40000004100 */
[----:B------:R-:W-:Y:S01]  /*d7a0*/  FFMA.FTZ R60, R62, R64, R65 ;  /* 0x000000403e3c7223 */ /* 0x000fe20000010041 */
[----:B------:R-:W-:Y:S02]  /*d7b0*/  HADD2.F32 R62, -RZ, R153.H1_H1 ;  /* 0x30000099ff3e7230 */ /* 0x000fe40000004100 */
[----:B------:R-:W-:Y:S01]  /*d7c0*/  FMUL.FTZ R68, R63, R66 ;  /* 0x000000423f447220 */ /* 0x000fe20000410000 */
[----:B------:R-:W-:Y:S01]  /*d7d0*/  F2FP.F16.E4M3.UNPACK_B R64, R46.H1 ;  /* 0x0000002eff40723e */ /* 0x000fe200030006ff */
[C---:B------:R-:W-:Y:S01]  /*d7e0*/  FMUL.FTZ R76, R61.reuse, R66 ;  /* 0x000000423d4c7220 */ /* 0x040fe20000410000 */
[----:B------:R-:W-:Y:S01]  /*d7f0*/  F2FP.F16.E4M3.UNPACK_B R66, R154.H1 ;  /* 0x0000009aff42723e */ /* 0x000fe200030006ff */
[----:B------:R-:W-:Y:S01]  /*d800*/  FFMA.FTZ R70, R61, R62, -R68 ;  /* 0x0000003e3d467223 */ /* 0x000fe20000010844 */
[----:B------:R-:W-:Y:S01]  /*d810*/  F2FP.F16.E4M3.UNPACK_B R61, R54.H1 ;  /* 0x00000036ff3d723e */ /* 0x000fe200030006ff */
[----:B------:R-:W-:-:S02]  /*d820*/  HADD2.F32 R68, -RZ, R67.H0_H0 ;  /* 0x20000043ff447230 */ /* 0x000fc40000004100 */
[----:B------:R-:W-:Y:S01]  /*d830*/  FFMA.FTZ R69, R63, R62, R76 ;  /* 0x0000003e3f457223 */ /* 0x000fe2000001004c */
[----:B------:R-:W-:Y:S01]  /*d840*/  HADD2.F32 R65, -RZ, R64.H0_H0 ;  /* 0x20000040ff417230 */ /* 0x000fe20000004100 */
[----:B------:R-:W-:Y:S01]  /*d850*/  F2FP.F16.E4M3.UNPACK_B R152, R152 ;  /* 0x00000098ff98723e */ /* 0x000fe200020006ff */
[----:B------:R-:W-:Y:S01]  /*d860*/  HADD2.F32 R62, -RZ, R61.H0_H0 ;  /* 0x2000003dff3e7230 */ /* 0x000fe20000004100 */
[----:B------:R-:W-:Y:S01]  /*d870*/  F2FP.F16.E4M3.UNPACK_B R54, R54 ;  /* 0x00000036ff36723e */ /* 0x000fe200020006ff */
        /* <DEDUP_REMOVED lines=9> */
[-C--:B------:R-:W-:Y:S01]  /*d910*/  FMUL.FTZ R62, R64, R67.reuse ;  /* 0x00000043403e7220 */ /* 0x080fe20000410000 */
[----:B------:R-:W-:Y:S01]  /*d920*/  F2FP.F16.E4M3.UNPACK_B R154, R154 ;  /* 0x0000009aff9a723e */ /* 0x000fe200020006ff */
[C---:B------:R-:W-:Y:S01]  /*d930*/  FMUL.FTZ R67, R61.reuse, R67 ;  /* 0x000000433d437220 */ /* 0x040fe20000410000 */
[--C-:B------:R-:W-:Y:S02]  /*d940*/  HADD2.F32 R65, -RZ, R152.reuse.H0_H0 ;  /* 0x20000098ff417230 */ /* 0x100fe40000004100 */
[----:B------:R-:W-:Y:S01]  /*d950*/  FFMA.FTZ R77, R61, R66, -R62 ;  /* 0x000000423d4d7223 */ /* 0x000fe2000001083e */
[----:B------:R-:W-:Y:S01]  /*d960*/  F2FP.F16.E4M3.UNPACK_B R61, R46 ;  /* 0x0000002eff3d723e */ /* 0x000fe200020006ff */
[----:B------:R-:W-:-:S02]  /*d970*/  HADD2.F32 R152, -RZ, R152.H1_H1 ;  /* 0x30000098ff987230 */ /* 0x000fc40000004100 */
[----:B------:R-:W-:Y:S01]  /*d980*/  FFMA.FTZ R79, R64, R66, R67 ;  /* 0x00000042404f7223 */ /* 0x000fe20000010043 */
[--C-:B------:R-:W-:Y:S01]  /*d990*/  HADD2.F32 R46, -RZ, R54.reuse.H0_H0 ;  /* 0x20000036ff2e7230 */ /* 0x100fe20000004100 */
[----:B------:R-:W-:Y:S01]  /*d9a0*/  F2FP.SATFINITE.E4M3.F32.PACK_AB_MERGE_C R55, R58, R55, RZ ;  /* 0x000000373a37723e */ /* 0x000fe200048070ff */
[--C-:B------:R-:W-:Y:S01]  /*d9b0*/  HADD2.F32 R62, -RZ, R61.reuse.H0_H0 ;  /* 0x2000003dff3e7230 */ /* 0x100fe20000004100 */
[----:B------:R-:W-:Y:S01]  /*d9c0*/  F2FP.SATFINITE.E4M3.F32.PACK_AB_MERGE_C R57, R57, R56, RZ ;  /* 0x000000383939723e */ /* 0x000fe200048070ff */
[----:B------:R-:W-:Y:S01]  /*d9d0*/  HADD2.F32 R61, -RZ, R61.H1_H1 ;  /* 0x3000003dff3d7230 */ /* 0x000fe20000004100 */
[----:B------:R-:W-:Y:S01]  /*d9e0*/  F2FP.F16.E4M3.UNPACK_B R58, R52 ;  /* 0x00000034ff3a723e */ /* 0x000fe200020006ff */
[----:B------:R-:W-:Y:S02]  /*d9f0*/  HADD2.F32 R54, -RZ, R54.H1_H1 ;  /* 0x30000036ff367230 */ /* 0x000fe40000004100 */
[----:B------:R-:W-:Y:S01]  /*da00*/  FMUL.FTZ R67, R62, R65 ;  /* 0x000000413e437220 */ /* 0x000fe20000410000 */
[----:B------:R-:W-:-:S02]  /*da10*/  HADD2.F32 R63, -RZ, R154.H0_H0 ;  /* 0x2000009aff3f7230 */ /* 0x000fc40000004100 */
[CC--:B------:R-:W-:Y:S01]  /*da20*/  FMUL.FTZ R71, R61.reuse, R152.reuse ;  /* 0x000000983d477220 */ /* 0x0c0fe20000410000 */
[----:B------:R-:W-:Y:S02]  /*da30*/  HADD2.F32 R154, -RZ, R154.H1_H1 ;  /* 0x3000009aff9a7230 */ /* 0x000fe40000004100 */
[----:B------:R-:W-:Y:S01]  /*da40*/  FMUL.FTZ R65, R46, R65 ;  /* 0x000000412e417220 */ /* 0x000fe20000410000 */
[----:B------:R-:W-:Y:S01]  /*da50*/  FMUL.FTZ R152, R54, R152 ;  /* 0x0000009836987220 */ /* 0x000fe20000410000 */
[----:B------:R-:W-:Y:S01]  /*da60*/  FFMA.FTZ R67, R46, R63, -R67 ;  /* 0x0000003f2e437223 */ /* 0x000fe20000010843 */
[----:B------:R-:W-:Y:S01]  /*da70*/  F2FP.SATFINITE.E4M3.F32.PACK_AB_MERGE_C R56, R70, R59, R55 ;  /* 0x0000003b4638723e */ /* 0x000fe20004807037 */
[-C--:B------:R-:W-:Y:S01]  /*da80*/  FFMA.FTZ R54, R54, R154.reuse, -R71 ;  /* 0x0000009a36367223 */ /* 0x080fe20000010847 */
[----:B------:R-:W-:Y:S01]  /*da90*/  FFMA.FTZ R46, R62, R63, R65 ;  /* 0x0000003f3e2e7223 */ /* 0x000fe20000010041 */
[----:B------:R-:W-:Y:S01]  /*daa0*/  FFMA.FTZ R71, R61, R154, R152 ;  /* 0x0000009a3d477223 */ /* 0x000fe20000010098 */
[----:B------:R-:W-:-:S02]  /*dab0*/  F2FP.F16.E4M3.UNPACK_B R61, R45 ;  /* 0x0000002dff3d723e */ /* 0x000fc400020006ff */
[----:B------:R-:W-:Y:S02]  /*dac0*/  F2FP.F16.E4M3.UNPACK_B R65, R44 ;  /* 0x0000002cff41723e */ /* 0x000fe400020006ff */
[----:B------:R-:W-:Y:S01]  /*dad0*/  F2FP.SATFINITE.E4M3.F32.PACK_AB_MERGE_C R55, R69, R60, R57 ;  /* 0x0000003c4537723e */ /* 0x000fe20004807039 */
[----:B------:R-:W-:Y:S01]  /*dae0*/  HADD2.F32 R59, -RZ, R61.H0_H0 ;  /* 0x2000003dff3b7230 */ /* 0x000fe20000004100 */
        /* <DEDUP_REMOVED lines=24> */
[----:B------:R-:W-:Y:S01]  /*dc70*/  F2FP.SATFINITE.E4M3.F32.PACK_AB_MERGE_C R76, R79, R76, RZ ;  /* 0x0000004c4f4c723e */ /* 0x000fe200048070ff */
[----:B------:R-:W-:Y:S01]  /*dc80*/  HADD2.F32 R44, -RZ, R59.H0_H0 ;  /* 0x2000003bff2c7230 */ /* 0x000fe20000004100 */
[----:B------:R-:W-:Y:S01]  /*dc90*/  F2FP.F16.E4M3.UNPACK_B R66, R41.H1 ;  /* 0x00000029ff42723e */ /* 0x000fe200030006ff */
[----:B------:R-:W-:Y:S02]  /*dca0*/  HADD2.F32 R61, -RZ, R61.H1_H1 ;  /* 0x3000003dff3d7230 */ /* 0x000fe40000004100 */
[----:B------:R-:W-:Y:S01]  /*dcb0*/  FMUL.FTZ R67, R60, R65 ;  /* 0x000000413c437220 */ /* 0x000fe20000410000 */
[----:B------:R-:W-:-:S02]  /*dcc0*/  HADD2.F32 R64, -RZ, R64.H1_H1 ;  /* 0x30000040ff407230 */ /* 0x000fc40000004100 */
[----:B------:R-:W-:Y:S01]  /*dcd0*/  FMUL.FTZ R65, R44, R65 ;  /* 0x000000412c417220 */ /* 0x000fe20000410000 */
[----:B------:R-:W-:Y:S01]  /*dce0*/  HADD2.F32 R59, -RZ, R59.H1_H1 ;  /* 0x3000003bff3b7230 */ /* 0x000fe20000004100 */
[----:B------:R-:W-:Y:S01]  /*dcf0*/  F2FP.SATFINITE.E4M3.F32.PACK_AB_MERGE_C R46, R71, R46, R76 ;  /* 0x0000002e472e723e */ /* 0x000fe2000480704c */
[--C-:B------:R-:W-:Y:S02]  /*dd00*/  HADD2.F32 R63, -RZ, R42.reuse.H0_H0 ;  /* 0x2000002aff3f7230 */ /* 0x100fe40000004100 */
[----:B------:R-:W-:Y:S02]  /*dd10*/  HADD2.F32 R62, -RZ, R42.H1_H1 ;  /* 0x3000002aff3e7230 */ /* 0x000fe40000004100 */
[-C--:B------:R-:W-:Y:S01]  /*dd20*/  FMUL.FTZ R42, R61, R64.reuse ;  /* 0x000000403d2a7220 */ /* 0x080fe20000410000 */
[C---:B------:R-:W-:Y:S01]  /*dd30*/  FMUL.FTZ R64, R59.reuse, R64 ;  /* 0x000000403b407220 */ /* 0x040fe20000410000 */
[----:B------:R-:W-:Y:S01]  /*dd40*/  FFMA.FTZ R70, R60, R63, R65 ;  /* 0x0000003f3c467223 */ /* 0x000fe20000010041 */
[----:B------:R-:W-:Y:S01]  /*dd50*/  F2FP.F16.E4M3.UNPACK_B R65, R41 ;  /* 0x00000029ff41723e */ /* 0x000fe200020006ff */
[-C--:B------:R-:W-:Y:S01]  /*dd60*/  FFMA.FTZ R76, R59, R62.reuse, -R42 ;  /* 0x0000003e3b4c7223 */ /* 0x080fe2000001082a */
[----:B------:R-:W-:Y:S01]  /*dd70*/  F2FP.F16.E4M3.UNPACK_B R42, R43 ;  /* 0x0000002bff2a723e */ /* 0x000fe200020006ff */
[----:B------:R-:W-:Y:S01]  /*dd80*/  FFMA.FTZ R69, R44, R63, -R67 ;  /* 0x0000003f2c457223 */ /* 0x000fe20000010843 */
[-C--:B------:R-:W-:Y:S01]  /*dd90*/  F2FP.F16.E4M3.UNPACK_B R59, R47.reuse ;  /* 0x0000002fff3b723e */ /* 0x080fe200020006ff */
[----:B------:R-:W-:Y:S01]  /*dda0*/  FFMA.FTZ R71, R61, R62, R64 ;  /* 0x0000003e3d477223 */ /* 0x000fe20000010040 */
[----:B------:R-:W-:Y:S01]  /*ddb0*/  F2FP.F16.E4M3.UNPACK_B R60, R47.H1 ;  /* 0x0000002fff3c723e */ /* 0x000fe200030006ff */
[----:B------:R-:W-:Y:S01]  /*ddc0*/  HADD2.F32 R44, -RZ, R42.H0_H0 ;  /* 0x2000002aff2c7230 */ /* 0x000fe20000004100 */
[----:B------:R-:W-:Y:S01]  /*ddd0*/  F2FP.F16.E4M3.UNPACK_B R43, R43.H1 ;  /* 0x0000002bff2b723e */ /* 0x000fe200030006ff */
[----:B------:R-:W-:Y:S01]  /*dde0*/  HADD2.F32 R61, -RZ, R59.H0_H0 ;  /* 0x2000003bff3d7230 */ /* 0x000fe20000004100 */
[-C--:B------:R-:W-:Y:S01]  /*ddf0*/  F2FP.F16.E4M3.UNPACK_B R41, R40.reuse ;  /* 0x00000028ff29723e */ /* 0x080fe200020006ff */
[----:B------:R-:W-:Y:S01]  /*de00*/  HADD2.F32 R67, -RZ, R65.H0_H0 ;  /* 0x20000041ff437230 */ /* 0x000fe20000004100 */
[----:B------:R-:W-:Y:S01]  /*de10*/  F2FP.F16.E4M3.UNPACK_B R62, R40.H1 ;  /* 0x00000028ff3e723e */ /* 0x000fe200030006ff */
[----:B------:R-:W-:Y:S01]  /*de20*/  HADD2.F32 R40, -RZ, R60.H0_H0 ;  /* 0x2000003cff287230 */ /* 0x000fe20000004100 */
[----:B------:R-:W-:Y:S01]  /*de30*/  F2FP.SATFINITE.E4M3.F32.PACK_AB_MERGE_C R69, R76, R69, RZ ;  /* 0x000000454c45723e */ /* 0x000fe200048070ff */
[----:B------:R-:W-:-:S02]  /*de40*/  HADD2.F32 R68, -RZ, R66.H0_H0 ;  /* 0x20000042ff447230 */ /* 0x000fc40000004100 */
[-C--:B------:R-:W-:Y:S01]  /*de50*/  FMUL.FTZ R77, R61, R67.reuse ;  /* 0x000000433d4d7220 */ /* 0x080fe20000410000 */
[----:B------:R-:W-:Y:S02]  /*de60*/  HADD2.F32 R47, -RZ, R43.H0_H0 ;  /* 0x2000002bff2f7230 */ /* 0x000fe40000004100 */
[----:B------:R-:W-:Y:S01]  /*de70*/  FMUL.FTZ R78, R44, R67 ;  /* 0x000000432c4e7220 */ /* 0x000fe20000410000 */
        /* <DEDUP_REMOVED lines=18> */
[----:B------:R-:W-:Y:S02]  /*dfa0*/  HADD2.F32 R41, -RZ, R41.H1_H1 ;  /* 0x30000029ff297230 */ /* 0x000fe40000004100 */
[----:B------:R-:W-:Y:S01]  /*dfb0*/  FMUL.FTZ R40, R42, R65 ;  /* 0x000000412a287220 */ /* 0x000fe20000410000 */
[----:B------:R-:W-:Y:S01]  /*dfc0*/  F2FP.SATFINITE.E4M3.F32.PACK_AB_MERGE_C R57, R52, R57, R69 ;  /* 0x000000393439723e */ /* 0x000fe20004807045 */
[-C--:B------:R-:W-:Y:S01]  /*dfd0*/  FFMA.FTZ R43, R43, R62.reuse, -R44 ;  /* 0x0000003e2b2b7223 */ /* 0x080fe2000001082c */
[----:B------:R-:W-:Y:S01]  /*dfe0*/  FFMA.FTZ R60, R60, R62, R61 ;  /* 0x0000003e3c3c7223 */ /* 0x000fe2000001003d */
[-C--:B------:R-:W-:Y:S01]  /*dff0*/  FFMA.FTZ R42, R42, R41.reuse, -R47 ;  /* 0x000000292a2a7223 */ /* 0x080fe2000001082f */
[----:B------:R-:W-:Y:S01]  /*e000*/  FFMA.FTZ R41, R59, R41, R40 ;  /* 0x000000293b297223 */ /* 0x000fe20000010028 */
[----:B------:R-:W-:Y:S01]  /*e010*/  F2FP.SATFINITE.E4M3.F32.PACK_AB_MERGE_C R70, R71, R70, RZ ;  /* 0x000000464746723e */ /* 0x000fe200048070ff */
[----:B------:R-:W-:Y:S01]  /*e020*/  IMAD.MOV.U32 R40, RZ, RZ, R56 ;  /* 0x000000ffff287224 */ /* 0x000fe200078e0038 */
[----:B------:R-:W-:Y:S01]  /*e030*/  F2FP.SATFINITE.E4M3.F32.PACK_AB_MERGE_C R43, R43, R80, RZ ;  /* 0x000000502b2b723e */ /* 0x000fe200048070ff */
[----:B------:R-:W-:Y:S01]  /*e040*/  IMAD.MOV.U32 R44, RZ, RZ, R55 ;  /* 0x000000ffff2c7224 */ /* 0x000fe200078e0037 */
[----:B------:R-:W-:-:S02]  /*e050*/  F2FP.SATFINITE.E4M3.F32.PACK_AB_MERGE_C R60, R60, R67, RZ ;  /* 0x000000433c3c723e */ /* 0x000fc400048070ff */
[----:B------:R-:W-:Y:S02]  /*e060*/  F2FP.SATFINITE.E4M3.F32.PACK_AB_MERGE_C R43, R42, R77, R43 ;  /* 0x0000004d2a2b723e */ /* 0x000fe4000480702b */
[----:B------:R-:W-:Y:S01]  /*e070*/  F2FP.SATFINITE.E4M3.F32.PACK_AB_MERGE_C R47, R41, R78, R60 ;  /* 0x0000004e292f723e */ /* 0x000fe2000480703c */
[----:B------:R-:W-:Y:S01]  /*e080*/  IMAD.MOV.U32 R41, RZ, RZ, R57 ;  /* 0x000000ffff297224 */ /* 0x000fe200078e0039 */
[----:B------:R-:W-:Y:S02]  /*e090*/  F2FP.SATFINITE.E4M3.F32.PACK_AB_MERGE_C R45, R45, R58, R70 ;  /* 0x0000003a2d2d723e */ /* 0x000fe40004807046 */
[----:B------:R-:W-:-:S07]  /*e0a0*/  MOV R42, R54 ;  /* 0x00000036002a7202 */ /* 0x000fce0000000f00 */
.L_x_562:
[----:B------:R-:W-:Y:S05]  /*e0b0*/  BSYNC B2 ;  /* 0x0000000000027941 */ /* 0x000fea0003800000 */
.L_x_561:
[----:B0-----:R3:W-:Y:S04]  /*e0c0*/  STG.E.128 desc[UR54][R48.64], R40 ;  /* 0x0000002830007986 */ /* 0x0017e8000c101d36 */
[----:B-1----:R3:W-:Y:S02]  /*e0d0*/  @!P2 STG.E.128 desc[UR54][R50.64], R44 ;  /* 0x0000002c3200a986 */ /* 0x0027e4000c101d36 */
.L_x_560:
[----:B------:R-:W-:Y:S05]  /*e0e0*/  BSYNC B1 ;  /* 0x0000000000017941 */ /* 0x000fea0003800000 */
.L_x_559:
[----:B------:R-:W-:-:S13]  /*e0f0*/  ISETP.NE.AND P2, PT, R36, RZ, PT ;  /* 0x000000ff2400720c */ /* 0x000fda0003f45270 */
[----:B------:R-:W-:Y:S05]  /*e100*/  @!P2 BRA `(.L_x_513) ;  /* 0x0000001000c0a947 */ /* 0x000fea0003800000 */
[----:B0--3--:R-:W3:Y:S01]  /*e110*/  LDL R40, [R1+0x10] ;  /* 0x0000100001287983 */ /* 0x009ee20000100800 */
[----:B------:R-:W-:Y:S01]  /*e120*/  IADD3 R49, P2, P4, R116, R136, R29 ;  /* 0x0000008874317210 */ /* 0x000fe20007c5e01d */
[----:B------:R-:W-:Y:S03]  /*e130*/  BSSY B1, `(.L_x_563) ;  /* 0x00000ed000017945 */ /* 0x000fe60003800000 */
[----:B------:R-:W-:Y:S02]  /*e140*/  IADD3.X R42, R4, R53, R32, P2, P4 ;  /* 0x00000035042a7210 */ /* 0x000fe400017e8420 */
[----:B------:R-:W-:-:S05]  /*e150*/  IADD3 R48, P2, R49, R122, RZ ;  /* 0x0000007a31307210 */ /* 0x000fca0007f5e0ff */
[----:B------:R-:W-:Y:S01]  /*e160*/  IMAD.X R49, R42, 0x1, R123, P2 ;  /* 0x000000012a317824 */ /* 0x000fe200010e067b */
        /* <DEDUP_REMOVED lines=21> */
[--C-:B------:R-:W-:Y:S01]  /*e2c0*/  SHF.R.U32.HI R55, RZ, 0x8, R85.reuse ;  /* 0x00000008ff377819 */ /* 0x100fe20000011655 */
[----:B-1----:R-:W-:Y:S01]  /*e2d0*/  IMAD.MOV.U32 R59, RZ, RZ, R44 ;  /* 0x000000ffff3b7224 */ /* 0x002fe200078e002c */
[----:B------:R-:W-:Y:S01]  /*e2e0*/  LOP3.LUT R54, R85, 0xff0000ff, RZ, 0xc0, !PT ;  /* 0xff0000ff55367812 */ /* 0x000fe200078ec0ff */
[----:B0-----:R-:W-:Y:S01]  /*e2f0*/  IMAD.MOV.U32 R56, RZ, RZ, R40 ;  /* 0x000000ffff387224 */ /* 0x001fe200078e0028 */
[----:B------:R-:W-:Y:S01]  /*e300*/  SHF.R.U32.HI R66, RZ, 0x10, R85 ;  /* 0x00000010ff427819 */ /* 0x000fe20000011655 */
[----:B------:R-:W-:Y:S01]  /*e310*/  IMAD.MOV.U32 R52, RZ, RZ, R46 ;  /* 0x000000ffff347224 */ /* 0x000fe200078e002e */
[----:B------:R-:W-:Y:S01]  /*e320*/  SHF.L.U32 R55, R55, 0x8, RZ ;  /* 0x0000000837377819 */ /* 0x000fe200000006ff */
[----:B------:R-:W-:Y:S01]  /*e330*/  IMAD.MOV.U32 R50, RZ, RZ, R42 ;  /* 0x000000ffff327224 */ /* 0x000fe200078e002a */
[----:B------:R-:W-:Y:S02]  /*e340*/  SHF.R.U32.HI R62, RZ, 0x8, R87 ;  /* 0x00000008ff3e7819 */ /* 0x000fe40000011657 */
[----:B------:R-:W-:-:S02]  /*e350*/  SHF.R.U32.HI R63, RZ, 0x8, R75 ;  /* 0x00000008ff3f7819 */ /* 0x000fc4000001164b */
[----:B------:R-:W-:Y:S01]  /*e360*/  LOP3.LUT R44, R54, 0xff00, R55, 0xf8, !PT ;  /* 0x0000ff00362c7812 */ /* 0x000fe200078ef837 */
[----:B------:R-:W-:Y:S01]  /*e370*/  IMAD.U32 R55, R66, 0x10000, RZ ;  /* 0x0001000042377824 */ /* 0x000fe200078e00ff */
[----:B------:R-:W-:Y:S01]  /*e380*/  SHF.R.U32.HI R64, RZ, 0x10, R87 ;  /* 0x00000010ff407819 */ /* 0x000fe20000011657 */
[----:B------:R-:W-:Y:S01]  /*e390*/  IMAD.SHL.U32 R40, R62, 0x100, RZ ;  /* 0x000001003e287824 */ /* 0x000fe200078e00ff */
[----:B------:R-:W-:Y:S01]  /*e3a0*/  LOP3.LUT R57, R87, 0xff0000ff, RZ, 0xc0, !PT ;  /* 0xff0000ff57397812 */ /* 0x000fe200078ec0ff */
[----:B------:R-:W-:Y:S01]  /*e3b0*/  IMAD.SHL.U32 R63, R63, 0x100, RZ ;  /* 0x000001003f3f7824 */ /* 0x000fe200078e00ff */
[----:B------:R-:W-:Y:S02]  /*e3c0*/  SHF.R.U32.HI R61, RZ, 0x8, R73 ;  /* 0x00000008ff3d7819 */ /* 0x000fe40000011649 */
[----:B------:R-:W-:Y:S02]  /*e3d0*/  LOP3.LUT R60, R75, 0xff0000ff, RZ, 0xc0, !PT ;  /* 0xff0000ff4b3c7812 */ /* 0x000fe400078ec0ff */
[----:B------:R-:W-:Y:S01]  /*e3e0*/  LOP3.LUT R44, R44, 0xff0000, R55, 0xf8, !PT ;  /* 0x00ff00002c2c7812 */ /* 0x000fe200078ef837 */
[----:B------:R-:W-:Y:S01]  /*e3f0*/  IMAD.U32 R55, R64, 0x10000, RZ ;  /* 0x0001000040377824 */ /* 0x000fe200078e00ff */
[----:B------:R-:W-:-:S02]  /*e400*/  LOP3.LUT R58, R73, 0xff0000ff, RZ, 0xc0, !PT ;  /* 0xff0000ff493a7812 */ /* 0x000fc400078ec0ff */
[----:B------:R-:W-:Y:S02]  /*e410*/  SHF.L.U32 R61, R61, 0x8, RZ ;  /* 0x000000083d3d7819 */ /* 0x000fe400000006ff */
[----:B------:R-:W-:Y:S02]  /*e420*/  LOP3.LUT R40, R57, 0xff00, R40, 0xf8, !PT ;  /* 0x0000ff0039287812 */ /* 0x000fe400078ef828 */
[----:B------:R-:W-:Y:S02]  /*e430*/  LOP3.LUT R62, R60, 0xff00, R63, 0xf8, !PT ;  /* 0x0000ff003c3e7812 */ /* 0x000fe400078ef83f */
[----:B------:R-:W-:Y:S02]  /*e440*/  F2FP.F16.E4M3.UNPACK_B R63, R146.H1 ;  /* 0x00000092ff3f723e */ /* 0x000fe400030006ff */
[----:B------:R-:W-:Y:S02]  /*e450*/  F2FP.F16.E4M3.UNPACK_B R60, R59.H1 ;  /* 0x0000003bff3c723e */ /* 0x000fe400030006ff */
[----:B------:R-:W-:Y:S01]  /*e460*/  F2FP.F16.E4M3.UNPACK_B R57, R56.H1 ;  /* 0x00000038ff39723e */ /* 0x000fe200030006ff */
[----:B------:R-:W-:Y:S01]  /*e470*/  HADD2.F32 R42, -RZ, R63.H0_H0 ;  /* 0x2000003fff2a7230 */ /* 0x000fe20000004100 */
[----:B------:R-:W-:-:S02]  /*e480*/  LOP3.LUT R46, R58, 0xff00, R61, 0xf8, !PT ;  /* 0x0000ff003a2e7812 */ /* 0x000fc400078ef83d */
[----:B------:R-:W-:Y:S01]  /*e490*/  SHF.R.U32.HI R67, RZ, 0x10, R75 ;  /* 0x00000010ff437819 */ /* 0x000fe2000001164b */
[--C-:B------:R-:W-:Y:S01]  /*e4a0*/  HADD2.F32 R54, -RZ, R57.reuse.H0_H0 ;  /* 0x20000039ff367230 */ /* 0x100fe20000004100 */
[----:B------:R-:W-:Y:S01]  /*e4b0*/  LOP3.LUT R40, R40, 0xff0000, R55, 0xf8, !PT ;  /* 0x00ff000028287812 */ /* 0x000fe200078ef837 */
[----:B------:R-:W-:Y:S01]  /*e4c0*/  HADD2.F32 R55, -RZ, R60.H0_H0 ;  /* 0x2000003cff377230 */ /* 0x000fe20000004100 */
[----:B------:R-:W-:Y:S01]  /*e4d0*/  F2FP.F16.E4M3.UNPACK_B R58, R148.H1 ;  /* 0x00000094ff3a723e */ /* 0x000fe200030006ff */
[----:B------:R-:W-:Y:S02]  /*e4e0*/  IMAD.U32 R67, R67, 0x10000, RZ ;  /* 0x0001000043437824 */ /* 0x000fe400078e00ff */
[-C--:B------:R-:W-:Y:S01]  /*e4f0*/  FMUL.FTZ R64, R54, R42.reuse ;  /* 0x0000002a36407220 */ /* 0x080fe20000410000 */
[----:B------:R-:W-:Y:S01]  /*e500*/  SHF.R.U32.HI R65, RZ, 0x10, R73 ;  /* 0x00000010ff417819 */ /* 0x000fe20000011649 */
[----:B------:R-:W-:Y:S01]  /*e510*/  FMUL.FTZ R69, R55, R42 ;  /* 0x0000002a37457220 */ /* 0x000fe20000410000 */
[--C-:B------:R-:W-:Y:S01]  /*e520*/  HADD2.F32 R61, -RZ, R58.reuse.H0_H0 ;  /* 0x2000003aff3d7230 */ /* 0x100fe20000004100 */
[----:B------:R-:W-:Y:S01]  /*e530*/  LOP3.LUT R42, R62, 0xff0000, R67, 0xf8, !PT ;  /* 0x00ff00003e2a7812 */ /* 0x000fe200078ef843 */
[----:B------:R-:W-:Y:S01]  /*e540*/  HADD2.F32 R62, -RZ, R58.H1_H1 ;  /* 0x3000003aff3e7230 */ /* 0x000fe20000004100 */
[----:B------:R-:W-:Y:S01]  /*e550*/  SHF.L.U32 R65, R65, 0x10, RZ ;  /* 0x0000001041417819 */ /* 0x000fe200000006ff */
[----:B------:R-:W-:-:S02]  /*e560*/  HADD2.F32 R58, -RZ, R57.H1_H1 ;  /* 0x30000039ff3a7230 */ /* 0x000fc40000004100 */
[-C--:B------:R-:W-:Y:S01]  /*e570*/  FFMA.FTZ R54, R54, R61.reuse, -R69 ;  /* 0x0000003d36367223 */ /* 0x080fe20000010845 */
[----:B------:R-:W-:Y:S01]  /*e580*/  FFMA.FTZ R55, R55, R61, R64 ;  /* 0x0000003d37377223 */ /* 0x000fe20000010040 */
[----:B------:R-:W-:Y:S01]  /*e590*/  HADD2.F32 R64, -RZ, R63.H1_H1 ;  /* 0x3000003fff407230 */ /* 0x000fe20000004100 */
[----:B------:R-:W-:Y:S01]  /*e5a0*/  F2FP.F16.E4M3.UNPACK_B R146, R146 ;  /* 0x00000092ff92723e */ /* 0x000fe200020006ff */
[----:B------:R-:W-:Y:S01]  /*e5b0*/  HADD2.F32 R61, -RZ, R60.H1_H1 ;  /* 0x3000003cff3d7230 */ /* 0x000fe20000004100 */
[----:B------:R-:W-:Y:S02]  /*e5c0*/  F2FP.F16.E4M3.UNPACK_B R59, R59 ;  /* 0x0000003bff3b723e */ /* 0x000fe400020006ff */
[----:B------:R-:W-:Y:S01]  /*e5d0*/  F2FP.F16.E4M3.UNPACK_B R56, R56 ;  /* 0x00000038ff38723e */ /* 0x000fe200020006ff */
[----:B------:R-:W-:Y:S01]  /*e5e0*/  HADD2.F32 R63, -RZ, R146.H0_H0 ;  /* 0x20000092ff3f7230 */ /* 0x000fe20000004100 */
[----:B------:R-:W-:Y:S01]  /*e5f0*/  LOP3.LUT R46, R46, 0xff0000, R65, 0xf8, !PT ;  /* 0x00ff00002e2e7812 */ /* 0x000fe200078ef841 */
[----:B------:R-:W-:Y:S01]  /*e600*/  FMUL.FTZ R65, R61, R64 ;  /* 0x000000403d417220 */ /* 0x000fe20000410000 */
[----:B------:R-:W-:Y:S01]  /*e610*/  F2FP.F16.E4M3.UNPACK_B R148, R148 ;  /* 0x00000094ff94723e */ /* 0x000fe200020006ff */
[----:B------:R-:W-:Y:S01]  /*e620*/  FMUL.FTZ R64, R58, R64 ;  /* 0x000000403a407220 */ /* 0x000fe20000410000 */
        /* <DEDUP_REMOVED lines=14> */
[----:B------:R-:W-:Y:S01]  /*e710*/  F2FP.F16.E4M3.UNPACK_B R57, R147.H1 ;  /* 0x00000093ff39723e */ /* 0x000fe200030006ff */
[C---:B------:R-:W-:Y:S01]  /*e720*/  FMUL.FTZ R146, R56.reuse, R146 ;  /* 0x0000009238927220 */ /* 0x040fe20000410000 */
[----:B------:R-:W-:Y:S01]  /*e730*/  F2FP.F16.E4M3.UNPACK_B R58, R52.H1 ;  /* 0x00000034ff3a723e */ /* 0x000fe200030006ff */
[----:B------:R-:W-:Y:S01]  /*e740*/  FFMA.FTZ R67, R56, R148, -R61 ;  /* 0x0000009438437223 */ /* 0x000fe2000001083d */
[----:B------:R-:W-:Y:S01]  /*e750*/  F2FP.F16.E4M3.UNPACK_B R61, R149.H1 ;  /* 0x00000095ff3d723e */ /* 0x000fe200030006ff */
[----:B------:R-:W-:Y:S01]  /*e760*/  HADD2.F32 R62, -RZ, R57.H0_H0 ;  /* 0x20000039ff3e7230 */ /* 0x000fe20000004100 */
[----:B------:R-:W-:Y:S01]  /*e770*/  F2FP.F16.E4M3.UNPACK_B R56, R50.H1 ;  /* 0x00000032ff38723e */ /* 0x000fe200030006ff */
[----:B------:R-:W-:-:S02]  /*e780*/  HADD2.F32 R60, -RZ, R58.H0_H0 ;  /* 0x2000003aff3c7230 */ /* 0x000fc40000004100 */
[----:B------:R-:W-:Y:S01]  /*e790*/  FFMA.FTZ R146, R59, R148, R146 ;  /* 0x000000943b927223 */ /* 0x000fe20000010092 */
[----:B------:R-:W-:Y:S01]  /*e7a0*/  HADD2.F32 R63, -RZ, R57.H1_H1 ;  /* 0x30000039ff3f7230 */ /* 0x000fe20000004100 */
[----:B------:R-:W-:Y:S01]  /*e7b0*/  F2FP.F16.E4M3.UNPACK_B R147, R147 ;  /* 0x00000093ff93723e */ /* 0x000fe200020006ff */
[----:B------:R-:W-:Y:S02]  /*e7c0*/  HADD2.F32 R57, -RZ, R56.H0_H0 ;  /* 0x20000038ff397230 */ /* 0x000fe40000004100 */
[----:B------:R-:W-:Y:S01]  /*e7d0*/  FMUL.FTZ R68, R60, R62 ;  /* 0x0000003e3c447220 */ /* 0x000fe20000410000 */
[----:B------:R-:W-:Y:S01]  /*e7e0*/  HADD2.F32 R59, -RZ, R61.H0_H0 ;  /* 0x2000003dff3b7230 */ /* 0x000fe20000004100 */
[----:B------:R-:W-:Y:S01]  /*e7f0*/  F2FP.F16.E4M3.UNPACK_B R50, R50 ;  /* 0x00000032ff32723e */ /* 0x000fe200020006ff */
[----:B------:R-:W-:Y:S02]  /*e800*/  HADD2.F32 R58, -RZ, R58.H1_H1 ;  /* 0x3000003aff3a7230 */ /* 0x000fe40000004100 */
[----:B------:R-:W-:Y:S01]  /*e810*/  FMUL.FTZ R71, R57, R62 ;  /* 0x0000003e39477220 */ /* 0x000fe20000410000 */
[----:B------:R-:W-:-:S02]  /*e820*/  HADD2.F32 R56, -RZ, R56.H1_H1 ;  /* 0x30000038ff387230 */ /* 0x000fc40000004100 */
[----:B------:R-:W-:Y:S01]  /*e830*/  FFMA.FTZ R68, R57, R59, -R68 ;  /* 0x0000003b39447223 */ /* 0x000fe20000010844 */
[----:B------:R-:W-:Y:S02]  /*e840*/  HADD2.F32 R61, -RZ, R61.H1_H1 ;  /* 0x3000003dff3d7230 */ /* 0x000fe40000004100 */
[----:B------:R-:W-:Y:S01]  /*e850*/  FMUL.FTZ R57, R58, R63 ;  /* 0x0000003f3a397220 */ /* 0x000fe20000410000 */
[----:B------:R-:W-:Y:S01]  /*e860*/  FFMA.FTZ R62, R60, R59, R71 ;  /* 0x0000003b3c3e7223 */ /* 0x000fe20000010047 */
[C---:B------:R-:W-:Y:S01]  /*e870*/  FMUL.FTZ R73, R56.reuse, R63 ;  /* 0x0000003f38497220 */ /* 0x040fe20000410000 */
[----:B------:R-:W-:Y:S01]  /*e880*/  F2FP.F16.E4M3.UNPACK_B R149, R149 ;  /* 0x00000095ff95723e */ /* 0x000fe200020006ff */
[-C--:B------:R-:W-:Y:S01]  /*e890*/  FFMA.FTZ R63, R56, R61.reuse, -R57 ;  /* 0x0000003d383f7223 */ /* 0x080fe20000010839 */
[----:B------:R-:W-:Y:S01]  /*e8a0*/  F2FP.F16.E4M3.UNPACK_B R56, R52 ;  /* 0x00000034ff38723e */ /* 0x000fe200020006ff */
[--C-:B------:R-:W-:Y:S02]  /*e8b0*/  HADD2.F32 R59, -RZ, R147.reuse.H0_H0 ;  /* 0x20000093ff3b7230 */ /* 0x100fe40000004100 */
[----:B------:R-:W-:Y:S01]  /*e8c0*/  FFMA.FTZ R73, R58, R61, R73 ;  /* 0x0000003d3a497223 */ /* 0x000fe20000010049 */
[----:B------:R-:W-:Y:S01]  /*e8d0*/  HADD2.F32 R52, -RZ, R50.H0_H0 ;  /* 0x20000032ff347230 */ /* 0x000fe20000004100 */
[----:B------:R-:W-:Y:S01]  /*e8e0*/  F2FP.SATFINITE.E4M3.F32.PACK_AB_MERGE_C R68, R63, R68, RZ ;  /* 0x000000443f44723e */ /* 0x000fe200048070ff */
[----:B------:R-:W-:Y:S01]  /*e8f0*/  HADD2.F32 R57, -RZ, R56.H0_H0 ;  /* 0x20000038ff397230 */ /* 0x000fe20000004100 */
[----:B------:R-:W-:Y:S01]  /*e900*/  F2FP.SATFINITE.E4M3.F32.PACK_AB_MERGE_C R54, R69, R54, RZ ;  /* 0x000000364536723e */ /* 0x000fe200048070ff */
[----:B------:R-:W-:-:S02]  /*e910*/  HADD2.F32 R147, -RZ, R147.H1_H1 ;  /* 0x30000093ff937230 */ /* 0x000fc40000004100 */
[-C--:B------:R-:W-:Y:S01]  /*e920*/  FMUL.FTZ R60, R52, R59.reuse ;  /* 0x0000003b343c7220 */ /* 0x080fe20000410000 */
[----:B------:R-:W-:Y:S02]  /*e930*/  HADD2.F32 R56, -RZ, R56.H1_H1 ;  /* 0x30000038ff387230 */ /* 0x000fe40000004100 */
[C---:B------:R-:W-:Y:S01]  /*e940*/  FMUL.FTZ R61, R57.reuse, R59 ;  /* 0x0000003b393d7220 */ /* 0x040fe20000410000 */
[--C-:B------:R-:W-:Y:S01]  /*e950*/  HADD2.F32 R58, -RZ, R149.reuse.H0_H0 ;  /* 0x20000095ff3a7230 */ /* 0x100fe20000004100 */
[----:B------:R-:W-:Y:S01]  /*e960*/  F2FP.F16.E4M3.UNPACK_B R63, R46 ;  /* 0x0000002eff3f723e */ /* 0x000fe200020006ff */
[----:B------:R-:W-:Y:S02]  /*e970*/  HADD2.F32 R50, -RZ, R50.H1_H1 ;  /* 0x30000032ff327230 */ /* 0x000fe40000004100 */
[-C--:B------:R-:W-:Y:S01]  /*e980*/  FMUL.FTZ R59, R56, R147.reuse ;  /* 0x00000093383b7220 */ /* 0x080fe20000410000 */
[----:B------:R-:W-:Y:S02]  /*e990*/  HADD2.F32 R149, -RZ, R149.H1_H1 ;  /* 0x30000095ff957230 */ /* 0x000fe40000004100 */
[-C--:B------:R-:W-:Y:S01]  /*e9a0*/  FFMA.FTZ R52, R52, R58.reuse, -R61 ;  /* 0x0000003a34347223 */ /* 0x080fe2000001083d */
[----:B------:R-:W-:Y:S01]  /*e9b0*/  FFMA.FTZ R60, R57, R58, R60 ;  /* 0x0000003a393c7223 */ /* 0x000fe2000001003c */
[C---:B------:R-:W-:Y:S01]  /*e9c0*/  FMUL.FTZ R147, R50.reuse, R147 ;  /* 0x0000009332937220 */ /* 0x040fe20000410000 */
[----:B------:R-:W-:Y:S01]  /*e9d0*/  F2FP.F16.E4M3.UNPACK_B R58, R45 ;  /* 0x0000002dff3a723e */ /* 0x000fe200020006ff */
[----:B------:R-:W-:Y:S01]  /*e9e0*/  FFMA.FTZ R71, R50, R149, -R59 ;  /* 0x0000009532477223 */ /* 0x000fe2000001083b */
[----:B------:R-:W-:Y:S01]  /*e9f0*/  F2FP.SATFINITE.E4M3.F32.PACK_AB_MERGE_C R66, R66, R55, RZ ;  /* 0x000000374242723e */ /* 0x000fe200048070ff */
[----:B------:R-:W-:Y:S01]  /*ea00*/  FFMA.FTZ R147, R56, R149, R147 ;  /* 0x0000009538937223 */ /* 0x000fe20000010093 */
[----:B------:R-:W-:Y:S01]  /*ea10*/  F2FP.F16.E4M3.UNPACK_B R57, R41 ;  /* 0x00000029ff39723e */ /* 0x000fe200020006ff */
[--C-:B------:R-:W-:Y:S01]  /*ea20*/  HADD2.F32 R59, -RZ, R58.reuse.H0_H0 ;  /* 0x2000003aff3b7230 */ /* 0x100fe20000004100 */
[----:B------:R-:W-:Y:S01]  /*ea30*/  F2FP.SATFINITE.E4M3.F32.PACK_AB_MERGE_C R55, R67, R64, R54 ;  /* 0x000000404337723e */ /* 0x000fe20004807036 */
[----:B------:R-:W-:Y:S01]  /*ea40*/  HADD2.F32 R64, -RZ, R63.H0_H0 ;  /* 0x2000003fff407230 */ /* 0x000fe20000004100 */
[----:B------:R-:W-:Y:S01]  /*ea50*/  F2FP.F16.E4M3.UNPACK_B R61, R44 ;  /* 0x0000002cff3d723e */ /* 0x000fe200020006ff */
[----:B------:R-:W-:Y:S01]  /*ea60*/  HADD2.F32 R56, -RZ, R57.H0_H0 ;  /* 0x20000039ff387230 */ /* 0x000fe20000004100 */
[----:B------:R-:W-:Y:S01]  /*ea70*/  F2FP.SATFINITE.E4M3.F32.PACK_AB_MERGE_C R50, R73, R62, RZ ;  /* 0x0000003e4932723e */ /* 0x000fe200048070ff */
[----:B------:R-:W-:Y:S01]  /*ea80*/  HADD2.F32 R63, -RZ, R63.H1_H1 ;  /* 0x3000003fff3f7230 */ /* 0x000fe20000004100 */
[----:B------:R-:W-:Y:S01]  /*ea90*/  F2FP.SATFINITE.E4M3.F32.PACK_AB_MERGE_C R54, R146, R65, R66 ;  /* 0x000000419236723e */ /* 0x000fe20004807042 */
[----:B------:R-:W-:Y:S01]  /*eaa0*/  HADD2.F32 R62, -RZ, R61.H0_H0 ;  /* 0x2000003dff3e7230 */ /* 0x000fe20000004100 */
[----:B------:R-:W-:Y:S01]  /*eab0*/  F2FP.SATFINITE.E4M3.F32.PACK_AB_MERGE_C R50, R147, R60, R50 ;  /* 0x0000003c9332723e */ /* 0x000fe20004807032 */
[----:B------:R-:W-:Y:S01]  /*eac0*/  FMUL.FTZ R65, R59, R64 ;  /* 0x000000403b417220 */ /* 0x000fe20000410000 */
[----:B------:R-:W-:-:S02]  /*ead0*/  HADD2.F32 R60, -RZ, R58.H1_H1 ;  /* 0x3000003aff3c7230 */ /* 0x000fc40000004100 */
[C---:B------:R-:W-:Y:S01]  /*eae0*/  FMUL.FTZ R64, R56.reuse, R64 ;  /* 0x0000004038407220 */ /* 0x040fe20000410000 */
[----:B------:R-:W-:Y:S02]  /*eaf0*/  HADD2.F32 R58, -RZ, R57.H1_H1 ;  /* 0x30000039ff3a7230 */ /* 0x000fe40000004100 */
[-C--:B------:R-:W-:Y:S01]  /*eb00*/  FFMA.FTZ R56, R56, R62.reuse, -R65 ;  /* 0x0000003e38387223 */ /* 0x080fe20000010841 */
[----:B------:R-:W-:Y:S02]  /*eb10*/  HADD2.F32 R61, -RZ, R61.H1_H1 ;  /* 0x3000003dff3d7230 */ /* 0x000fe40000004100 */
[-C--:B------:R-:W-:Y:S01]  /*eb20*/  FMUL.FTZ R65, R60, R63.reuse ;  /* 0x0000003f3c417220 */ /* 0x080fe20000410000 */
[----:B------:R-:W-:Y:S01]  /*eb30*/  FFMA.FTZ R57, R59, R62, R64 ;  /* 0x0000003e3b397223 */ /* 0x000fe20000010040 */
[C---:B------:R-:W-:Y:S01]  /*eb40*/  FMUL.FTZ R63, R58.reuse, R63 ;  /* 0x0000003f3a3f7220 */ /* 0x040fe20000410000 */
[----:B------:R-:W-:Y:S01]  /*eb50*/  F2FP.F16.E4M3.UNPACK_B R41, R41.H1 ;  /* 0x00000029ff29723e */ /* 0x000fe200030006ff */
[----:B------:R-:W-:Y:S01]  /*eb60*/  FFMA.FTZ R67, R58, R61, -R65 ;  /* 0x0000003d3a437223 */ /* 0x000fe20000010841 */
[----:B------:R-:W-:Y:S01]  /*eb70*/  F2FP.F16.E4M3.UNPACK_B R59, R45.H1 ;  /* 0x0000002dff3b723e */ /* 0x000fe200030006ff */
[----:B------:R-:W-:Y:S01]  /*eb80*/  FFMA.FTZ R66, R60, R61, R63 ;  /* 0x0000003d3c427223 */ /* 0x000fe2000001003f */
[----:B------:R-:W-:Y:S01]  /*eb90*/  F2FP.F16.E4M3.UNPACK_B R58, R46.H1 ;  /* 0x0000002eff3a723e */ /* 0x000fe200030006ff */
[----:B------:R-:W-:Y:S01]  /*eba0*/  HADD2.F32 R45, -RZ, R41.H0_H0 ;  /* 0x20000029ff2d7230 */ /* 0x000fe20000004100 */
[----:B------:R-:W-:Y:S01]  /*ebb0*/  F2FP.F16.E4M3.UNPACK_B R44, R44.H1 ;  /* 0x0000002cff2c723e */ /* 0x000fe200030006ff */
[--C-:B------:R-:W-:Y:S01]  /*ebc0*/  HADD2.F32 R46, -RZ, R59.reuse.H0_H0 ;  /* 0x2000003bff2e7230 */ /* 0x100fe20000004100 */
[----:B------:R-:W-:Y:S01]  /*ebd0*/  F2FP.SATFINITE.E4M3.F32.PACK_AB_MERGE_C R52, R71, R52, R68 ;  /* 0x000000344734723e */ /* 0x000fe20004807044 */
[----:B------:R-:W-:Y:S01]  /*ebe0*/  HADD2.F32 R60, -RZ, R58.H0_H0 ;  /* 0x2000003aff3c7230 */ /* 0x000fe20000004100 */
[----:B------:R-:W-:Y:S01]  /*ebf0*/  F2FP.F16.E4M3.UNPACK_B R63, R42.H1 ;  /* 0x0000002aff3f723e */ /* 0x000fe200030006ff */
[----:B------:R-:W-:-:S02]  /*ec00*/  HADD2.F32 R59, -RZ, R59.H1_H1 ;  /* 0x3000003bff3b7230 */ /* 0x000fc40000004100 */
[----:B------:R-:W-:Y:S02]  /*ec10*/  HADD2.F32 R62, -RZ, R58.H1_H1 ;  /* 0x3000003aff3e7230 */ /* 0x000fe40000004100 */
[CC--:B------:R-:W-:Y:S01]  /*ec20*/  FMUL.FTZ R64, R46.reuse, R60.reuse ;  /* 0x0000003c2e407220 */ /* 0x0c0fe20000410000 */
[----:B------:R-:W-:Y:S02]  /*ec30*/  HADD2.F32 R41, -RZ, R41.H1_H1 ;  /* 0x30000029ff297230 */ /* 0x000fe40000004100 */
[----:B------:R-:W-:Y:S01]  /*ec40*/  FMUL.FTZ R61, R45, R60 ;  /* 0x0000003c2d3d7220 */ /* 0x000fe20000410000 */
[--C-:B------:R-:W-:Y:S02]  /*ec50*/  HADD2.F32 R58, -RZ, R44.reuse.H0_H0 ;  /* 0x2000002cff3a7230 */ /* 0x100fe40000004100 */
[-C--:B------:R-:W-:Y:S01]  /*ec60*/  FMUL.FTZ R60, R59, R62.reuse ;  /* 0x0000003e3b3c7220 */ /* 0x080fe20000410000 */
[----:B------:R-:W-:Y:S02]  /*ec70*/  HADD2.F32 R44, -RZ, R44.H1_H1 ;  /* 0x3000002cff2c7230 */ /* 0x000fe40000004100 */
[----:B------:R-:W-:Y:S01]  /*ec80*/  FMUL.FTZ R62, R41, R62 ;  /* 0x0000003e293e7220 */ /* 0x000fe20000410000 */
[----:B------:R-:W-:Y:S01]  /*ec90*/  FFMA.FTZ R69, R46, R58, R61 ;  /* 0x0000003a2e457223 */ /* 0x000fe2000001003d */
[----:B------:R-:W-:-:S02]  /*eca0*/  F2FP.F16.E4M3.UNPACK_B R46, R47 ;  /* 0x0000002fff2e723e */ /* 0x000fc400020006ff */
[----:B------:R-:W-:Y:S01]  /*ecb0*/  FFMA.FTZ R70, R59, R44, R62 ;  /* 0x0000002c3b467223 */ /* 0x000fe2000001003e */
[----:B------:R-:W-:Y:S01]  /*ecc0*/  F2FP.F16.E4M3.UNPACK_B R62, R42 ;  /* 0x0000002aff3e723e */ /* 0x000fe200020006ff */
[----:B------:R-:W-:Y:S01]  /*ecd0*/  FFMA.FTZ R71, R41, R44, -R60 ;  /* 0x0000002c29477223 */ /* 0x000fe2000001083c */
[-C--:B------:R-:W-:Y:S01]  /*ece0*/  F2FP.F16.E4M3.UNPACK_B R41, R43.reuse ;  /* 0x0000002bff29723e */ /* 0x080fe200020006ff */
[----:B------:R-:W-:Y:S01]  /*ecf0*/  FFMA.FTZ R68, R45, R58, -R64 ;  /* 0x0000003a2d447223 */ /* 0x000fe20000010840 */
[----:B------:R-:W-:Y:S01]  /*ed00*/  F2FP.F16.E4M3.UNPACK_B R43, R43.H1 ;  /* 0x0000002bff2b723e */ /* 0x000fe200030006ff */
[----:B------:R-:W-:Y:S01]  /*ed10*/  HADD2.F32 R58, -RZ, R46.H0_H0 ;  /* 0x2000002eff3a7230 */ /* 0x000fe20000004100 */
[-C--:B------:R-:W-:Y:S01]  /*ed20*/  F2FP.F16.E4M3.UNPACK_B R42, R40.reuse ;  /* 0x00000028ff2a723e */ /* 0x080fe200020006ff */
[----:B------:R-:W-:Y:S01]  /*ed30*/  HADD2.F32 R65, -RZ, R62.H0_H0 ;  /* 0x2000003eff417230 */ /* 0x000fe20000004100 */
[----:B------:R-:W-:Y:S01]  /*ed40*/  F2FP.F16.E4M3.UNPACK_B R47, R47.H1 ;  /* 0x0000002fff2f723e */ /* 0x000fe200030006ff */
[----:B------:R-:W-:Y:S01]  /*ed50*/  HADD2.F32 R44, -RZ, R41.H0_H0 ;  /* 0x20000029ff2c7230 */ /* 0x000fe20000004100 */
[----:B------:R-:W-:Y:S01]  /*ed60*/  F2FP.F16.E4M3.UNPACK_B R59, R40.H1 ;  /* 0x00000028ff3b723e */ /* 0x000fe200030006ff */
[----:B------:R-:W-:-:S02]  /*ed70*/  HADD2.F32 R45, -RZ, R43.H0_H0 ;  /* 0x2000002bff2d7230 */ /* 0x000fc40000004100 */
[-C--:B------:R-:W-:Y:S01]  /*ed80*/  FMUL.FTZ R73, R58, R65.reuse ;  /* 0x000000413a497220 */ /* 0x080fe20000410000 */
[----:B------:R-:W-:Y:S02]  /*ed90*/  HADD2.F32 R64, -RZ, R63.H0_H0 ;  /* 0x2000003fff407230 */ /* 0x000fe40000004100 */
[C---:B------:R-:W-:Y:S01]  /*eda0*/  FMUL.FTZ R65, R44.reuse, R65 ;  /* 0x000000412c417220 */ /* 0x040fe20000410000 */
[----:B------:R-:W-:Y:S01]  /*edb0*/  HADD2.F32 R61, -RZ, R42.H0_H0 ;  /* 0x2000002aff3d7230 */ /* 0x000fe20000004100 */
[----:B------:R-:W-:Y:S01]  /*edc0*/  F2FP.SATFINITE.E4M3.F32.PACK_AB_MERGE_C R68, R71, R68, RZ ;  /* 0x000000444744723e */ /* 0x000fe200048070ff */
[----:B------:R-:W-:Y:S02]  /*edd0*/  HADD2.F32 R40, -RZ, R47.H0_H0 ;  /* 0x2000002fff287230 */ /* 0x000fe40000004100 */
[----:B------:R-:W-:Y:S01]  /*ede0*/  FMUL.FTZ R75, R45, R64 ;  /* 0x000000402d4b7220 */ /* 0x000fe20000410000 */
[----:B------:R-:W-:Y:S02]  /*edf0*/  HADD2.F32 R60, -RZ, R59.H0_H0 ;  /* 0x2000003bff3c7230 */ /* 0x000fe40000004100 */
[----:B------:R-:W-:Y:S01]  /*ee00*/  FFMA.FTZ R73, R44, R61, -R73 ;  /* 0x0000003d2c497223 */ /* 0x000fe20000010849 */
[----:B------:R-:W-:-:S02]  /*ee10*/  HADD2.F32 R47, -RZ, R47.H1_H1 ;  /* 0x3000002fff2f7230 */ /* 0x000fc40000004100 */
[C---:B------:R-:W-:Y:S01]  /*ee20*/  FMUL.FTZ R72, R40.reuse, R64 ;  /* 0x0000004028487220 */ /* 0x040fe20000410000 */
[----:B------:R-:W-:Y:S02]  /*ee30*/  HADD2.F32 R44, -RZ, R63.H1_H1 ;  /* 0x3000003fff2c7230 */ /* 0x000fe40000004100 */
[-C--:B------:R-:W-:Y:S01]  /*ee40*/  FFMA.FTZ R75, R40, R60.reuse, R75 ;  /* 0x0000003c284b7223 */ /* 0x080fe2000001004b */
[----:B------:R-:W-:Y:S02]  /*ee50*/  HADD2.F32 R43, -RZ, R43.H1_H1 ;  /* 0x3000002bff2b7230 */ /* 0x000fe40000004100 */
[----:B------:R-:W-:Y:S01]  /*ee60*/  FFMA.FTZ R65, R58, R61, R65 ;  /* 0x0000003d3a417223 */ /* 0x000fe20000010041 */
[----:B------:R-:W-:Y:S02]  /*ee70*/  HADD2.F32 R46, -RZ, R46.H1_H1 ;  /* 0x3000002eff2e7230 */ /* 0x000fe40000004100 */
[----:B------:R-:W-:Y:S01]  /*ee80*/  FFMA.FTZ R72, R45, R60, -R72 ;  /* 0x0000003c2d487223 */ /* 0x000fe20000010848 */
[----:B------:R-:W-:-:S02]  /*ee90*/  HADD2.F32 R62, -RZ, R62.H1_H1 ;  /* 0x3000003eff3e7230 */ /* 0x000fc40000004100 */
[-C--:B------:R-:W-:Y:S01]  /*eea0*/  FMUL.FTZ R58, R47, R44.reuse ;  /* 0x0000002c2f3a7220 */ /* 0x080fe20000410000 */
[----:B------:R-:W-:Y:S02]  /*eeb0*/  HADD2.F32 R41, -RZ, R41.H1_H1 ;  /* 0x30000029ff297230 */ /* 0x000fe40000004100 */
[----:B------:R-:W-:Y:S01]  /*eec0*/  FMUL.FTZ R60, R43, R44 ;  /* 0x0000002c2b3c7220 */ /* 0x000fe20000410000 */
[----:B------:R-:W-:Y:S02]  /*eed0*/  HADD2.F32 R40, -RZ, R59.H1_H1 ;  /* 0x3000003bff287230 */ /* 0x000fe40000004100 */
[-C--:B------:R-:W-:Y:S01]  /*eee0*/  FMUL.FTZ R44, R46, R62.reuse ;  /* 0x0000003e2e2c7220 */ /* 0x080fe20000410000 */
[----:B------:R-:W-:Y:S02]  /*eef0*/  HADD2.F32 R42, -RZ, R42.H1_H1 ;  /* 0x3000002aff2a7230 */ /* 0x000fe40000004100 */
[----:B------:R-:W-:Y:S01]  /*ef00*/  FMUL.FTZ R45, R41, R62 ;  /* 0x0000003e292d7220 */ /* 0x000fe20000410000 */
[----:B------:R-:W-:Y:S01]  /*ef10*/  F2FP.SATFINITE.E4M3.F32.PACK_AB_MERGE_C R69, R70, R69, RZ ;  /* 0x000000454645723e */ /* 0x000fe200048070ff */
[-C--:B------:R-:W-:Y:S01]  /*ef20*/  FFMA.FTZ R43, R43, R40.reuse, -R58 ;  /* 0x000000282b2b7223 */ /* 0x080fe2000001083a */
[----:B------:R-:W-:Y:S01]  /*ef30*/  FFMA.FTZ R60, R47, R40, R60 ;  /* 0x000000282f3c7223 */ /* 0x000fe2000001003c */
[-C--:B------:R-:W-:Y:S01]  /*ef40*/  FFMA.FTZ R44, R41, R42.reuse, -R44 ;  /* 0x0000002a292c7223 */ /* 0x080fe2000001082c */
[----:B------:R-:W-:Y:S01]  /*ef50*/  FFMA.FTZ R42, R46, R42, R45 ;  /* 0x0000002a2e2a7223 */ /* 0x000fe2000001002d */
[----:B------:R-:W-:Y:S01]  /*ef60*/  F2FP.SATFINITE.E4M3.F32.PACK_AB_MERGE_C R41, R67, R56, R68 ;  /* 0x000000384329723e */ /* 0x000fe20004807044 */
[----:B------:R-:W-:Y:S01]  /*ef70*/  IMAD.MOV.U32 R40, RZ, RZ, R55 ;  /* 0x000000ffff287224 */ /* 0x000fe200078e0037 */
[----:B------:R-:W-:Y:S01]  /*ef80*/  F2FP.SATFINITE.E4M3.F32.PACK_AB_MERGE_C R43, R43, R72, RZ ;  /* 0x000000482b2b723e */ /* 0x000fe200048070ff */
[----:B------:R-:W-:Y:S01]  /*ef90*/  IMAD.MOV.U32 R46, RZ, RZ, R50 ;  /* 0x000000ffff2e7224 */ /* 0x000fe200078e0032 */
[----:B------:R-:W-:-:S02]  /*efa0*/  F2FP.SATFINITE.E4M3.F32.PACK_AB_MERGE_C R60, R60, R75, RZ ;  /* 0x0000004b3c3c723e */ /* 0x000fc400048070ff */
[----:B------:R-:W-:Y:S01]  /*efb0*/  F2FP.SATFINITE.E4M3.F32.PACK_AB_MERGE_C R43, R44, R73, R43 ;  /* 0x000000492c2b723e */ /* 0x000fe2000480702b */
[----:B------:R-:W-:Y:S01]  /*efc0*/  IMAD.MOV.U32 R44, RZ, RZ, R54 ;  /* 0x000000ffff2c7224 */ /* 0x000fe200078e0036 */
[----:B------:R-:W-:Y:S02]  /*efd0*/  F2FP.SATFINITE.E4M3.F32.PACK_AB_MERGE_C R47, R42, R65, R60 ;  /* 0x000000412a2f723e */ /* 0x000fe4000480703c */
[----:B------:R-:W-:Y:S02]  /*efe0*/  F2FP.SATFINITE.E4M3.F32.PACK_AB_MERGE_C R45, R66, R57, R69 ;  /* 0x00000039422d723e */ /* 0x000fe40004807045 */
[----:B------:R-:W-:-:S07]  /*eff0*/  MOV R42, R52 ;  /* 0x00000034002a7202 */ /* 0x000fce0000000f00 */
.L_x_564:
[----:B------:R-:W-:Y:S05]  /*f000*/  BSYNC B1 ;  /* 0x0000000000017941 */ /* 0x000fea0003800000 */
.L_x_563:
[----:B0-----:R4:W-:Y:S01]  /*f010*/  STG.E.128 desc[UR54][R48.64], R40 ;  /* 0x0000002830007986 */ /* 0x0019e2000c101d36 */
[----:B------:R-:W-:-:S13]  /*f020*/  ISETP.GE.AND P2, PT, R51, R150, PT ;  /* 0x000000963300720c */ /* 0x000fda0003f46270 */
[----:B------:R-:W-:Y:S05]  /*f030*/  @P2 BRA `(.L_x_513) ;  /* 0x0000000000f42947 */ /* 0x000fea0003800000 */
[--C-:B----4-:R-:W-:Y:S02]  /*f040*/  SHF.R.S32.HI R40, RZ, 0x1f, R51.reuse ;  /* 0x0000001fff287819 */ /* 0x110fe40000011433 */
[----:B------:R-:W-:-:S04]  /*f050*/  IADD3 R51, P2, P4, R116, R136, R51 ;  /* 0x0000008874337210 */ /* 0x000fc80007c5e033 */
[----:B------:R-:W-:Y:S02]  /*f060*/  IADD3.X R40, R4, R53, R40, P2, P4 ;  /* 0x0000003504287210 */ /* 0x000fe400017e8428 */
[----:B------:R-:W-:-:S05]  /*f070*/  IADD3 R122, P2, R51, R122, RZ ;  /* 0x0000007a337a7210 */ /* 0x000fca0007f5e0ff */
[----:B------:R-:W-:-:S05]  /*f080*/  IMAD.X R123, R40, 0x1, R123, P2 ;  /* 0x00000001287b7824 */ /* 0x000fca00010e067b */
[----:B-1----:R0:W-:Y:S01]  /*f090*/  STG.E.128 desc[UR54][R122.64], R44 ;  /* 0x0000002c7a007986 */ /* 0x0021e2000c101d36 */
[----:B------:R-:W-:Y:S05]  /*f0a0*/  BRA `(.L_x_513) ;  /* 0x0000000000d87947 */ /* 0x000fea0003800000 */
.L_x_480:
[----:B------:R-:W-:-:S06]  /*f0b0*/  UISETP.NE.AND UP0, UPT, UR53, 0x3, UPT ;  /* 0x000000033500788c */ /* 0x000fcc000bf05270 */
[----:B------:R-:W-:-:S13]  /*f0c0*/  PLOP3.LUT P1, PT, PT, PT, UP0, 0x80, 0x0 ;  /* 0x000000000000781c */ /* 0x000fda0003f2f008 */
[----:B------:R-:W-:Y:S05]  /*f0d0*/  @!P1 BRA `(.L_x_565) ;  /* 0x0000000000049947 */ /* 0x000fea0003800000 */
[----:B------:R-:W-:Y:S01]  /*f0e0*/  BPT.TRAP 0x1 ;  /* 0x000000040000795c */ /* 0x000fe20000300000 */
.L_x_565:
[----:B------:R-:W-:Y:S01]  /*f0f0*/  IMAD R97, R17, 0x8, R16 ;  /* 0x0000000811617824 */ /* 0x000fe200078e0210 */
[----:B------:R-:W-:Y:S01]  /*f100*/  SHF.L.U32 R98, R169, 0x1f, RZ ;  /* 0x0000001fa9627819 */ /* 0x000fe200000006ff */
[----:B------:R-:W-:Y:S01]  /*f110*/  IMAD R96, R24, -0xa0, R2 ;  /* 0xffffff6018607824 */ /* 0x000fe200078e0202 */
[----:B------:R-:W-:Y:S02]  /*f120*/  BSSY B1, `(.L_x_566) ;  /* 0x0000004000017945 */ /* 0x000fe40003800000 */
[----:B------:R-:W1:Y:S02]  /*f130*/  SYNCS.PHASECHK.TRANS64.TRYWAIT P2, [R97+URZ+0x29890], R98 ;  /* 0x02989062610075a7 */ /* 0x000e64000804017f */
[----:B------:R-:W-:Y:S01]  /*f140*/  VIMNMX R96, R96, 0xa0, PT ;  /* 0x000000a060607848 */ /* 0x000fe20003fe0100 */
[----:B-1----:R-:W-:Y:S06]  /*f150*/  @!P2 BRA `(.L_x_567) ;  /* 0x000001940060a947 */ /* 0x002fec0003800000 */
.L_x_798:
[----:B------:R-:W-:Y:S05]  /*f160*/  BSYNC B1 ;  /* 0x0000000000017941 */ /* 0x000fea0003800000 */
.L_x_566:
[----:B------:R-:W-:Y:S01]  /*f170*/  ISETP.GE.AND P2, PT, R168, R96, PT ;  /* 0x00000060a800720c */ /* 0x000fe20003f46270 */
[----:B------:R-:W-:-:S12]  /*f180*/  BSSY B1, `(.L_x_568) ;  /* 0x0000014000017945 */ /* 0x000fd80003800000 */
[----:B------:R-:W-:Y:S05]  /*f190*/  @P2 BRA `(.L_x_569) ;  /* 0x0000000000482947 */ /* 0x000fea0003800000 */
[----:B------:R-:W-:-:S13]  /*f1a0*/  ISETP.NE.AND P2, PT, R34, RZ, PT ;  /* 0x000000ff2200720c */ /* 0x000fda0003f45270 */
[----:B0-----:R-:W0:Y:S04]  /*f1b0*/  @P2 LDS.128 R40, [R47+0x1a400] ;  /* 0x01a400002f282984 */ /* 0x001e280000000c00 */
[----:B0-----:R-:W-:Y:S01]  /*f1c0*/  @P2 STG.E.128 desc[UR54][R48.64], R40 ;  /* 0x0000002830002986 */ /* 0x001fe2000c101d36 */
[----:B------:R-:W-:-:S13]  /*f1d0*/  ISETP.NE.AND P2, PT, R35, RZ, PT ;  /* 0x000000ff2300720c */ /* 0x000fda0003f45270 */
[----:B------:R-:W0:Y:S04]  /*f1e0*/  @P2 LDS.128 R40, [R46+0x1a400] ;  /* 0x01a400002e282984 */ /* 0x000e280000000c00 */
        /* <DEDUP_REMOVED lines=12> */
[----:B0-----:R2:W-:Y:S02]  /*f2b0*/  @P2 STG.E.128 desc[UR54][R48.64+0xa0], R40 ;  /* 0x0000a02830002986 */ /* 0x0015e4000c101d36 */
.L_x_569:
[----:B------:R-:W-:Y:S05]  /*f2c0*/  BSYNC B1 ;  /* 0x0000000000017941 */ /* 0x000fea0003800000 */
.L_x_568:
[----:B------:R-:W-:-:S13]  /*f2d0*/  ISETP.GE.AND P2, PT, R218, R96, PT ;  /* 0x00000060da00720c */ /* 0x000fda0003f46270 */
[----:B------:R-:W-:Y:S05]  /*f2e0*/  @P2 BRA `(.L_x_513) ;  /* 0x0000000000482947 */ /* 0x000fea0003800000 */
[----:B------:R-:W-:-:S13]  /*f2f0*/  ISETP.NE.AND P2, PT, R34, RZ, PT ;  /* 0x000000ff2200720c */ /* 0x000fda0003f45270 */
[----:B0-2---:R-:W0:Y:S04]  /*f300*/  @P2 LDS.128 R40, [R47+0x1c400] ;  /* 0x01c400002f282984 */ /* 0x005e280000000c00 */
        /* <DEDUP_REMOVED lines=16> */
.L_x_513:
[----:B------:R-:W-:Y:S05]  /*f410*/  BSYNC B0 ;  /* 0x0000000000007941 */ /* 0x000fea0003800000 */
.L_x_479:
[----:B01234-:R-:W0:Y:S01]  /*f420*/  S2R R40, SR_TID.X ;  /* 0x0000000000287919 */ /* 0x01fe220000002100 */
[----:B------:R-:W-:Y:S01]  /*f430*/  @!PT LDS RZ, [RZ] ;  /* 0x00000000fffff984 */ /* 0x000fe20000000800 */
[----:B------:R-:W-:Y:S01]  /*f440*/  @!PT LDS RZ, [RZ] ;  /* 0x00000000fffff984 */ /* 0x000fe20000000800 */
[----:B------:R-:W-:Y:S01]  /*f450*/  @!PT LDS RZ, [RZ] ;  /* 0x00000000fffff984 */ /* 0x000fe20000000800 */
[----:B------:R-:W-:Y:S01]  /*f460*/  @!PT LDS RZ, [RZ] ;  /* 0x00000000fffff984 */ /* 0x000fe20000000800 */
[----:B------:R1:W-:Y:S06]  /*f470*/  MEMBAR.ALL.CTA ;  /* 0x0000000000007992 */ /* 0x0003ec0000008000 */
[----:B-1----:R-:W1:Y:S01]  /*f480*/  FENCE.VIEW.ASYNC.S ;  /* 0x00000000000073c6 */ /* 0x002e620000000000 */
[----:B------:R-:W-:Y:S05]  /*f490*/  WARPSYNC.ALL ;  /* 0x0000000000007948 */ /* 0x000fea0003800000 */
[----:B------:R-:W-:Y:S01]  /*f4a0*/  BSSY B0, `(.L_x_570) ;  /* 0x0000009000007945 */ /* 0x000fe20003800000 */
[----:B0-----:R-:W-:Y:S01]  /*f4b0*/  LOP3.LUT R40, R40, 0x7f, RZ, 0xc0, !PT ;  /* 0x0000007f28287812 */ /* 0x001fe200078ec0ff */
[----:B-1----:R0:W-:Y:S03]  /*f4c0*/  BAR.SYNC.DEFER_BLOCKING R163, 0x80 ;  /* 0x000200a30000751d */ /* 0x0021e60000010000 */
[----:B------:R-:W-:-:S13]  /*f4d0*/  ISETP.NE.AND P2, PT, R40, RZ, PT ;  /* 0x000000ff2800720c */ /* 0x000fda0003f45270 */
[----:B------:R-:W-:-:S04]  /*f4e0*/  @!P2 IADD3 R40, R97, 0x298a0, RZ ;  /* 0x000298a06128a810 */ /* 0x000fc80007ffe0ff */
[----:B------:R-:W-:-:S04]  /*f4f0*/  @!P2 PRMT R40, RZ, 0x654, R40 ;  /* 0x00000654ff28a816 */ /* 0x000fc80000000028 */
[----:B------:R0:W-:Y:S01]  /*f500*/  @!P2 SYNCS.ARRIVE.TRANS64.RED.A1T0 RZ, [R40+URZ], RZ ;  /* 0x000000ff28ffa9a7 */ /* 0x0001e2000810043f */
[----:B------:R-:W-:Y:S05]  /*f510*/  @!P1 BRA `(.L_x_571) ;  /* 0x0000000000049947 */ /* 0x000fea0003800000 */
[----:B------:R-:W-:Y:S01]  /*f520*/  BPT.TRAP 0x1 ;  /* 0x000000040000795c */ /* 0x000fe20000300000 */
.L_x_571:
[----:B------:R-:W-:Y:S05]  /*f530*/  BSYNC B0 ;  /* 0x0000000000007941 */ /* 0x000fea0003800000 */
.L_x_570:
[----:B------:R-:W1:Y:S01]  /*f540*/  SYNCS.PHASECHK.TRANS64.TRYWAIT P1, [R97+URZ+0x298b0], R98 ;  /* 0x0298b062610075a7 */ /* 0x000e62000802017f */
[----:B------:R-:W-:Y:S01]  /*f550*/  ULDC UR42, c[0x0][0x320] ;  /* 0x0000c800002a7ab9 */ /* 0x000fe20000000800 */
[----:B------:R-:W-:Y:S01]  /*f560*/  ULDC.64 UR40, c[0x0][0x328] ;  /* 0x0000ca0000287ab9 */ /* 0x000fe20000000a00 */
[----:B------:R-:W-:Y:S01]  /*f570*/  ULDC.64 UR38, c[0x0][0x318] ;  /* 0x0000c60000267ab9 */ /* 0x000fe20000000a00 */
[----:B------:R-:W-:Y:S01]  /*f580*/  BSSY B0, `(.L_x_572) ;  /* 0x0000003000007945 */ /* 0x000fe20003800000 */
[----:B------:R-:W-:-:S03]  /*f590*/  IMAD R41, R17, 0x5000, R209 ;  /* 0x0000500011297824 */ /* 0x000fc600078e02d1 */
[----:B-1----:R-:W-:Y:S05]  /*f5a0*/  @!P1 BRA `(.L_x_573) ;  /* 0x0000019000609947 */ /* 0x002fea0003800000 */
.L_x_799:
[----:B------:R-:W-:Y:S05]  /*f5b0*/  BSYNC B0 ;  /* 0x0000000000007941 */ /* 0x000fea0003800000 */
.L_x_572:
[----:B------:R-:W-:Y:S01]  /*f5c0*/  ISETP.GE.AND P1, PT, R168, R96, PT ;  /* 0x00000060a800720c */ /* 0x000fe20003f26270 */
[----:B------:R-:W-:Y:S01]  /*f5d0*/  BSSY B0, `(.L_x_574) ;  /* 0x000001a000007945 */ /* 0x000fe20003800000 */
[C---:B------:R-:W-:Y:S01]  /*f5e0*/  IMAD.IADD R48, R16.reuse, 0x1, R41 ;  /* 0x0000000110307824 */ /* 0x040fe200078e0229 */
[-C--:B------:R-:W-:Y:S01]  /*f5f0*/  IADD3 R49, R16, R41.reuse, R124 ;  /* 0x0000002910317210 */ /* 0x080fe20007ffe07c */
[----:B------:R-:W-:Y:S01]  /*f600*/  IMAD.WIDE R44, R24, 0xa0, R118 ;  /* 0x000000a0182c7825 */ /* 0x000fe200078e0276 */
[CC--:B------:R-:W-:Y:S02]  /*f610*/  IADD3 R50, R16.reuse, R41.reuse, R121 ;  /* 0x0000002910327210 */ /* 0x0c0fe40007ffe079 */
[----:B------:R-:W-:-:S06]  /*f620*/  IADD3 R51, R16, R41, R130 ;  /* 0x0000002910337210 */ /* 0x000fcc0007ffe082 */
[----:B------:R-:W-:Y:S05]  /*f630*/  @P1 BRA `(.L_x_575) ;  /* 0x00000000004c1947 */ /* 0x000fea0003800000 */
[----:B0-----:R-:W-:Y:S02]  /*f640*/  IMAD.MOV.U32 R40, RZ, RZ, R114 ;  /* 0x000000ffff287224 */ /* 0x001fe400078e0072 */
[----:B------:R-:W-:Y:S02]  /*f650*/  IMAD.MOV.U32 R41, RZ, RZ, R33 ;  /* 0x000000ffff297224 */ /* 0x000fe400078e0021 */
[----:B------:R-:W-:Y:S02]  /*f660*/  IMAD R43, R45, UR40, RZ ;  /* 0x000000282d2b7c24 */ /* 0x000fe4000f8e02ff */
[----:B------:R-:W-:-:S04]  /*f670*/  IMAD.WIDE.U32 R40, R44, UR40, R40 ;  /* 0x000000282c287c25 */ /* 0x000fc8000f8e0028 */
[----:B------:R-:W-:Y:S01]  /*f680*/  IMAD R43, R44, UR41, R43 ;  /* 0x000000292c2b7c24 */ /* 0x000fe2000f8e022b */
[----:B------:R-:W-:-:S04]  /*f690*/  IADD3 R46, P1, R40, UR38, RZ ;  /* 0x00000026282e7c10 */ /* 0x000fc8000ff3e0ff */
[----:B------:R-:W-:Y:S02]  /*f6a0*/  IADD3.X R47, R41, UR39, R43, P1, !PT ;  /* 0x00000027292f7c10 */ /* 0x000fe40008ffe42b */
[----:B------:R-:W-:-:S13]  /*f6b0*/  ISETP.GE.AND P1, PT, R18, UR42, PT ;  /* 0x0000002a12007c0c */ /* 0x000fda000bf26270 */
[----:B------:R-:W0:Y:S04]  /*f6c0*/  @!P1 LDS.128 R40, [R48+0xa400] ;  /* 0x00a4000030289984 */ /* 0x000e280000000c00 */
[----:B0-----:R-:W-:Y:S01]  /*f6d0*/  @!P1 STG.E.128 desc[UR54][R46.64], R40 ;  /* 0x000000282e009986 */ /* 0x001fe2000c101d36 */
        /* <DEDUP_REMOVED lines=8> */
[----:B0-----:R2:W-:Y:S02]  /*f760*/  @!P1 STG.E.128 desc[UR54][R46.64+0x60], R40 ;  /* 0x000060282e009986 */ /* 0x0015e4000c101d36 */
.L_x_575:
[----:B------:R-:W-:Y:S05]  /*f770*/  BSYNC B0 ;  /* 0x0000000000007941 */ /* 0x000fea0003800000 */
.L_x_574:
[----:B------:R-:W-:Y:S01]  /*f780*/  ISETP.GE.AND P1, PT, R218, R96, PT ;  /* 0x00000060da00720c */ /* 0x000fe20003f26270 */
[----:B------:R-:W-:-:S12]  /*f790*/  BSSY B0, `(.L_x_576) ;  /* 0x0000017000007945 */ /* 0x000fd80003800000 */
[----:B------:R-:W-:Y:S05]  /*f7a0*/  @P1 BRA `(.L_x_577) ;  /* 0x0000000000541947 */ /* 0x000fea0003800000 */
[----:B--2---:R-:W-:Y:S01]  /*f7b0*/  IADD3 R43, P1, R44, 0x80, RZ ;  /* 0x000000802c2b7810 */ /* 0x004fe20007f3e0ff */
[----:B0-----:R-:W-:Y:S02]  /*f7c0*/  IMAD.MOV.U32 R40, RZ, RZ, R114 ;  /* 0x000000ffff287224 */ /* 0x001fe400078e0072 */
[----:B------:R-:W-:Y:S01]  /*f7d0*/  IMAD.MOV.U32 R41, RZ, RZ, R33 ;  /* 0x000000ffff297224 */ /* 0x000fe200078e0021 */
[----:B------:R-:W-:Y:S01]  /*f7e0*/  IADD3.X R44, RZ, R45, RZ, P1, !PT ;  /* 0x0000002dff2c7210 */ /* 0x000fe20000ffe4ff */
[----:B------:R-:W-:-:S04]  /*f7f0*/  IMAD.WIDE.U32 R40, R43, UR40, R40 ;  /* 0x000000282b287c25 */ /* 0x000fc8000f8e0028 */
[----:B------:R-:W-:-:S04]  /*f800*/  IMAD R44, R44, UR40, RZ ;  /* 0x000000282c2c7c24 */ /* 0x000fc8000f8e02ff */
        /* <DEDUP_REMOVED lines=15> */
.L_x_577:
[----:B------:R-:W-:Y:S05]  /*f900*/  BSYNC B0 ;  /* 0x0000000000007941 */ /* 0x000fea0003800000 */
.L_x_576:
[----:B0-23--:R-:W2:Y:S01]  /*f910*/  LDL R40, [R1+0x10] ;  /* 0x0000100001287983 */ /* 0x00dea20000100800 */
[----:B-1----:R-:W-:Y:S01]  /*f920*/  @!P2 VIADD R97, R97, 0x298c0 ;  /* 0x000298c06161a836 */ /* 0x002fe20000000000 */
[----:B------:R-:W-:Y:S01]  /*f930*/  IADD3 R17, R17, 0x1, RZ ;  /* 0x0000000111117810 */ /* 0x000fe20007ffe0ff */
[----:B------:R-:W-:Y:S01]  /*f940*/  @!PT LDS RZ, [RZ] ;  /* 0x00000000fffff984 */ /* 0x000fe20000000800 */
[----:B------:R-:W-:Y:S01]  /*f950*/  @!PT LDS RZ, [RZ] ;  /* 0x00000000fffff984 */ /* 0x000fe20000000800 */
[----:B------:R-:W-:Y:S01]  /*f960*/  @!PT LDS RZ, [RZ] ;  /* 0x00000000fffff984 */ /* 0x000fe20000000800 */
[----:B------:R-:W-:Y:S01]  /*f970*/  @!PT LDS RZ, [RZ] ;  /* 0x00000000fffff984 */ /* 0x000fe20000000800 */
[----:B------:R0:W-:Y:S06]  /*f980*/  MEMBAR.ALL.CTA ;  /* 0x0000000000007992 */ /* 0x0001ec0000008000 */
[----:B0-----:R-:W0:Y:S02]  /*f990*/  FENCE.VIEW.ASYNC.S ;  /* 0x00000000000073c6 */ /* 0x001e240000000000 */
[----:B0-----:R0:W-:Y:S01]  /*f9a0*/  BAR.SYNC.DEFER_BLOCKING R163, 0x80 ;  /* 0x000200a30000751d */ /* 0x0011e20000010000 */
[----:B------:R-:W-:-:S02]  /*f9b0*/  ISETP.NE.AND P1, PT, R17, 0x2, PT ;  /* 0x000000021100780c */ /* 0x000fc40003f25270 */
[----:B------:R-:W-:Y:S02]  /*f9c0*/  @!P2 PRMT R97, RZ, 0x654, R97 ;  /* 0x00000654ff61a816 */ /* 0x000fe40000000061 */
[----:B------:R-:W-:Y:S02]  /*f9d0*/  SEL R17, R17, RZ, P1 ;  /* 0x000000ff11117207 */ /* 0x000fe40000800000 */
[----:B------:R0:W-:Y:S01]  /*f9e0*/  @!P2 SYNCS.ARRIVE.TRANS64.RED.A1T0 RZ, [R97+URZ], RZ ;  /* 0x000000ff61ffa9a7 */ /* 0x0001e2000810043f */
[----:B--2---:R-:W-:Y:S02]  /*f9f0*/  LOP3.LUT P4, RZ, R40, 0x2, RZ, 0xc0, !PT ;  /* 0x0000000228ff7812 */ /* 0x004fe4000788c0ff */
[----:B------:R-:W-:-:S04]  /*fa00*/  SEL R40, RZ, 0x1, P1 ;  /* 0x00000001ff287807 */ /* 0x000fc80000800000 */
[----:B------:R-:W-:-:S07]  /*fa10*/  LOP3.LUT R169, R169, R40, RZ, 0x3c, !PT ;  /* 0x00000028a9a97212 */ /* 0x000fce00078e3cff */
[----:B0-----:R-:W-:Y:S05]  /*fa20*/  @P4 BRA `(.L_x_578) ;  /* 0xffffff2c00d84947 */ /* 0x001fea000383ffff */
[----:B------:R-:W0:Y:S01]  /*fa30*/  S2R R41, SR_TID.X ;  /* 0x0000000000297919 */ /* 0x000e220000002100 */
[----:B------:R-:W-:Y:S02]  /*fa40*/  PLOP3.LUT P0, PT, PT, PT, PT, 0x8, 0x0 ;  /* 0x000000000000781c */ /* 0x000fe40003f0e170 */
[----:B0-----:R-:W-:-:S04]  /*fa50*/  SHF.R.U32.HI R41, RZ, 0x7, R41 ;  /* 0x00000007ff297819 */ /* 0x001fc80000011629 */
[----:B------:R-:W-:-:S13]  /*fa60*/  ISETP.NE.AND P4, PT, R41, 0x1, PT ;  /* 0x000000012900780c */ /* 0x000fda0003f85270 */
[----:B------:R-:W-:Y:S06]  /*fa70*/  @!P4 BAR.ARV 0x9, 0x100 ;  /* 0x024400000000cb1d */ /* 0x000fec0000002000 */
.L_x_474:
[----:B------:R-:W-:Y:S02]  /*fa80*/  ISETP.GE.AND P2, PT, R158, 0x1, PT ;  /* 0x000000019e00780c */ /* 0x000fe40003f46270 */
[----:B------:R-:W-:Y:S02]  /*fa90*/  CS2R R88, SRZ ;  /* 0x0000000000587805 */ /* 0x000fe4000001ff00 */
[----:B------:R-:W-:Y:S01]  /*faa0*/  PLOP3.LUT P1, PT, PT, PT, PT, 0x80, 0x0 ;  /* 0x000000000000781c */ /* 0x000fe20003f2f070 */
[----:B------:R-:W-:Y:S01]  /*fab0*/  IMAD.MOV.U32 R87, RZ, RZ, RZ ;  /* 0x000000ffff577224 */ /* 0x000fe200078e00ff */
        /* <DEDUP_REMOVED lines=30> */
[----:B------:R-:W-:Y:S01]  /*fca0*/  MOV R72, RZ ;  /* 0x000000ff00487202 */ /* 0x000fe20000000f00 */
[----:B------:R-:W-:Y:S01]  /*fcb0*/  IMAD.MOV.U32 R101, RZ, RZ, RZ ;  /* 0x000000ffff657224 */ /* 0x000fe200078e00ff */
[----:B------:R-:W-:Y:S06]  /*fcc0*/  @P0 BRA `(.L_x_579) ;  /* 0x00000000000c0947 */ /* 0x000fec0003800000 */
[----:B------:R-:W0:Y:S01]  /*fcd0*/  FENCE.VIEW.ASYNC.G ;  /* 0x00000000000073c6 */ /* 0x000e220000000100 */
[----:B------:R-:W-:Y:S05]  /*fce0*/  WARPSYNC.ALL ;  /* 0x0000000000007948 */ /* 0x000fea0003800000 */
[----:B0-----:R-:W-:Y:S06]  /*fcf0*/  BAR.ARV 0xc, 0x180 ;  /* 0x0306000000007b1d */ /* 0x001fec0000002000 */
.L_x_579:
[----:B------:R-:W-:Y:S02]  /*fd00*/  IMAD.MOV.U32 R100, RZ, RZ, RZ ;  /* 0x000000ffff647224 */ /* 0x000fe400078e00ff */
[----:B------:R-:W-:Y:S01]  /*fd10*/  IMAD.MOV.U32 R103, RZ, RZ, RZ ;  /* 0x000000ffff677224 */ /* 0x000fe200078e00ff */
[----:B------:R-:W-:Y:S06]  /*fd20*/  @!P2 BRA `(.L_x_580) ;  /* 0x000000f8003ca947 */ /* 0x000fec0003800000 */
[----:B------:R-:W-:-:S03]  /*fd30*/  UMOV UR4, 0xffffffff ;  /* 0xffffffff00047882 */ /* 0x000fc60000000000 */
[----:B------:R-:W-:Y:S05]  /*fd40*/  BRA.DIV UR4, `(.L_x_581) ;  /* 0x0000018a048c7947 */ /* 0x000fea000b800000 */
[----:B------:R0:W1:Y:S02]  /*fd50*/  SHFL.IDX PT, R201, R234, RZ, 0x1f ;  /* 0x00001fffeac97589 */ /* 0x00006400000e0000 */
.L_x_802:
[----:B-1----:R-:W-:Y:S01]  /*fd60*/  LEA.HI R0, R201, R201, RZ, 0x1 ;  /* 0x000000c9c9007211 */ /* 0x002fe200078f08ff */
[----:B------:R-:W-:-:S03]  /*fd70*/  ULOP3.LUT UP0, URZ, UR52, 0x9f, URZ, 0xc0, !UPT ;  /* 0x0000009f343f7892 */ /* 0x000fc6000f80c03f */
[----:B------:R-:W-:-:S03]  /*fd80*/  LOP3.LUT R0, R0, 0x3e, RZ, 0xc0, !PT ;  /* 0x0000003e00007812 */ /* 0x000fc600078ec0ff */
[----:B------:R-:W-:Y:S02]  /*fd90*/  PLOP3.LUT P0, PT, PT, PT, UP0, 0x80, 0x0 ;  /* 0x000000000000781c */ /* 0x000fe40003f0f008 */
[----:B------:R-:W-:-:S05]  /*fda0*/  IMAD.IADD R0, R201, 0x1, -R0 ;  /* 0x00000001c9007824 */ /* 0x000fca00078e0a00 */
[----:B------:R-:W-:-:S04]  /*fdb0*/  LEA R0, R0, UR52, 0xc ;  /* 0x0000003400007c11 */ /* 0x000fc8000f8e60ff */
[----:B------:R-:W-:-:S04]  /*fdc0*/  SHF.R.U32.HI R0, RZ, 0x4, R0 ;  /* 0x00000004ff007819 */ /* 0x000fc80000011600 */
[----:B------:R-:W-:Y:S01]  /*fdd0*/  LOP3.LUT R44, R0, 0x3fff, RZ, 0xc0, !PT ;  /* 0x00003fff002c7812 */ /* 0x000fe200078ec0ff */
[----:B------:R-:W-:Y:S06]  /*fde0*/  @!P0 BRA `(.L_x_582) ;  /* 0x0000000000408947 */ /* 0x000fec0003800000 */
[----:B------:R-:W-:Y:S01]  /*fdf0*/  MOV R0, 0x0 ;  /* 0x0000000000007802 */ /* 0x000fe20000000f00 */
[----:B------:R-:W-:Y:S01]  /*fe00*/  ULDC.64 UR4, c[0x4][0xc8] ;  /* 0x0100320000047ab9 */ /* 0x000fe20000000a00 */
[----:B------:R-:W-:Y:S01]  /*fe10*/  ULDC.64 UR6, c[0x4][0xd0] ;  /* 0x0100340000067ab9 */ /* 0x000fe20000000a00 */
[----:B------:R-:W-:Y:S01]  /*fe20*/  MOV R4, UR4 ;  /* 0x0000000400047c02 */ /* 0x000fe20008000f00 */
[----:B------:R1:W2:Y:S01]  /*fe30*/  LDC.64 R2, c[0x4][R0] ;  /* 0x0100000000027b82 */ /* 0x0002a20000000a00 */
[----:B------:R-:W-:Y:S01]  /*fe40*/  IMAD.U32 R5, RZ, RZ, UR5 ;  /* 0x00000005ff057e24 */ /* 0x000fe2000f8e00ff */
[----:B------:R-:W-:Y:S01]  /*fe50*/  ULDC.64 UR4, c[0x4][0x38] ;  /* 0x01000e0000047ab9 */ /* 0x000fe20000000a00 */
[----:B------:R-:W-:Y:S01]  /*fe60*/  IMAD.U32 R6, RZ, RZ, UR6 ;  /* 0x00000006ff067e24 */ /* 0x000fe2000f8e00ff */
[----:B------:R-:W-:Y:S01]  /*fe70*/  MOV R10, UR4 ;  /* 0x00000004000a7c02 */ /* 0x000fe20008000f00 */
[----:B------:R-:W-:Y:S01]  /*fe80*/  IMAD.U32 R7, RZ, RZ, UR7 ;  /* 0x00000007ff077e24 */ /* 0x000fe2000f8e00ff */
[----:B------:R-:W-:Y:S01]  /*fe90*/  MOV R13, RZ ;  /* 0x000000ff000d7202 */ /* 0x000fe20000000f00 */
[----:B------:R-:W-:-:S02]  /*fea0*/  IMAD.U32 R11, RZ, RZ, UR5 ;  /* 0x00000005ff0b7e24 */ /* 0x000fc4000f8e00ff */
[----:B------:R-:W-:Y:S02]  /*feb0*/  IMAD.MOV.U32 R8, RZ, RZ, 0x70 ;  /* 0x00000070ff087424 */ /* 0x000fe400078e00ff */
[----:B-1----:R-:W-:-:S07]  /*fec0*/  IMAD.MOV.U32 R12, RZ, RZ, 0x1 ;  /* 0x00000001ff0c7424 */ /* 0x002fce00078e00ff */
[----:B------:R-:W-:-:S07]  /*fed0*/  LEPC R20, `(.L_x_582) ;  /* 0x000000001014794e */ /* 0x000fce0000000000 */
[----:B0-2--5:R-:W-:Y:S05]  /*fee0*/  CALL.ABS.NOINC R2 ;  /* 0x0000000002007343 */ /* 0x025fea0003c00000 */
.L_x_582:
[----:B------:R-:W-:Y:S01]  /*fef0*/  ULDC.64 UR4, c[0x0][0x990] ;  /* 0x0002640000047ab9 */ /* 0x000fe20000000a00 */
[----:B------:R-:W-:Y:S01]  /*ff00*/  ULDC.64 UR6, c[0x0][0x998] ;  /* 0x0002660000067ab9 */ /* 0x000fe20000000a00 */
[----:B------:R-:W-:Y:S02]  /*ff10*/  ISETP.NE.U32.AND P0, PT, RZ, UR4, PT ;  /* 0x00000004ff007c0c */ /* 0x000fe4000bf05070 */
[----:B------:R-:W-:Y:S02]  /*ff20*/  ISETP.NE.U32.AND P1, PT, RZ, UR6, PT ;  /* 0x00000006ff007c0c */ /* 0x000fe4000bf25070 */
[----:B------:R-:W-:Y:S02]  /*ff30*/  ISETP.NE.AND.EX P0, PT, RZ, UR5, PT, P0 ;  /* 0x00000005ff007c0c */ /* 0x000fe4000bf05300 */
[----:B------:R-:W-:-:S11]  /*ff40*/  ISETP.NE.AND.EX P1, PT, RZ, UR7, PT, P1 ;  /* 0x00000007ff007c0c */ /* 0x000fd6000bf25310 */
[----:B------:R-:W1:Y:S01]  /*ff50*/  @P0 LDC.64 R6, c[0x0][0x9a8] ;  /* 0x00026a00ff060b82 */ /* 0x000e620000000a00 */
[----:B------:R-:W-:-:S07]  /*ff60*/  @P0 SHF.R.S32.HI R15, RZ, 0x1f, R206 ;  /* 0x0000001fff0f0819 */ /* 0x000fce00000114ce */
[----:B------:R-:W2:Y:S08]  /*ff70*/  @P1 LDC.64 R8, c[0x0][0x9b8] ;  /* 0x00026e00ff081b82 */ /* 0x000eb00000000a00 */
[----:B------:R-:W3:Y:S08]  /*ff80*/  @P0 LDC.64 R10, c[0x0][0x9b0] ;  /* 0x00026c00ff0a0b82 */ /* 0x000ef00000000a00 */
[----:B------:R-:W4:Y:S01]  /*ff90*/  @P1 LDC.64 R12, c[0x0][0x9c0] ;  /* 0x00027000ff0c1b82 */ /* 0x000f220000000a00 */
[----:B-1----:R-:W-:-:S02]  /*ffa0*/  @P0 IMAD R0, R216, R6, RZ ;  /* 0x00000006d8000224 */ /* 0x002fc400078e02ff */
[----:B------:R-:W-:-:S04]  /*ffb0*/  @P0 IMAD.WIDE.U32 R2, R210, R6, RZ ;  /* 0x00000006d2020225 */ /* 0x000fc800078e00ff */
[----:B------:R-:W-:Y:S02]  /*ffc0*/  @P0 IMAD R7, R210, R7, R0 ;  /* 0x00000007d2070224 */ /* 0x000fe400078e0200 */
[-C--:B--2---:R-:W-:Y:S02]  /*ffd0*/  @P1 IMAD R4, R216, R8.reuse, RZ ;  /* 0x00000008d8041224 */ /* 0x084fe400078e02ff */
[----:B------:R-:W-:Y:S01]  /*ffe0*/  @P0 IMAD.IADD R3, R3, 0x1, R7 ;  /* 0x0000000103030824 */ /* 0x000fe200078e0207 */
[----:B------:R-:W-:Y:S01]  /*fff0*/  @P1 SHF.R.S32.HI R7, RZ, 0x1f, R206 ;  /* 0x0000001fff071819 */ /* 0x000fe200000114ce */
[C---:B------:R-:W-:Y:S02]  /*10000*/  @P1 IMAD R9, R210.reuse, R9, R4 ;  /* 0x00000009d2091224 */ /* 0x040fe400078e0204 */
[----:B------:R-:W-:-:S04]  /*10010*/  @P1 IMAD.WIDE.U32 R4, R210, R8, RZ ;  /* 0x00000008d2041225 */ /* 0x000fc800078e00ff */
[----:B---3--:R-:W-:Y:S02]  /*10020*/  @P0 IMAD R0, R15, R10, RZ ;  /* 0x0000000a0f000224 */ /* 0x008fe400078e02ff */
[----:B------:R-:W-:Y:S02]  /*10030*/  @P1 IMAD.IADD R5, R5, 0x1, R9 ;  /* 0x0000000105051824 */ /* 0x000fe400078e0209 */
[C---:B------:R-:W-:Y:S02]  /*10040*/  @P0 IMAD R9, R206.reuse, R11, R0 ;  /* 0x0000000bce090224 */ /* 0x040fe400078e0200 */
[----:B----4-:R-:W-:Y:S02]  /*10050*/  @P1 IMAD R6, R7, R12, RZ ;  /* 0x0000000c07061224 */ /* 0x010fe400078e02ff */
[----:B------:R-:W-:-:S04]  /*10060*/  @P0 IMAD.WIDE.U32 R2, R206, R10, R2 ;  /* 0x0000000ace020225 */ /* 0x000fc800078e0002 */
[C---:B------:R-:W-:Y:S02]  /*10070*/  @P1 IMAD R11, R206.reuse, R13, R6 ;  /* 0x0000000dce0b1224 */ /* 0x040fe400078e0206 */
[----:B------:R-:W-:Y:S01]  /*10080*/  @P1 IMAD.WIDE.U32 R6, R206, R12, R4 ;  /* 0x0000000cce061225 */ /* 0x000fe200078e0004 */
[----:B------:R-:W-:Y:S01]  /*10090*/  @P0 LEA R4, P2, R2, UR4, 0x2 ;  /* 0x0000000402040c11 */ /* 0x000fe2000f8410ff */
[----:B------:R-:W-:Y:S02]  /*100a0*/  ULDC UR4, c[0x0][0x3f4] ;  /* 0x0000fd0000047ab9 */ /* 0x000fe40000000800 */
[----:B------:R-:W-:Y:S01]  /*100b0*/  @P0 IMAD.IADD R5, R3, 0x1, R9 ;  /* 0x0000000103050824 */ /* 0x000fe200078e0209 */
[----:B------:R-:W-:Y:S01]  /*100c0*/  @P1 IADD3 R3, R7, R11, RZ ;  /* 0x0000000b07031210 */ /* 0x000fe20007ffe0ff */
[----:B------:R-:W-:Y:S01]  /*100d0*/  IMAD.MOV.U32 R0, RZ, RZ, 0x3f800000 ;  /* 0x3f800000ff007424 */ /* 0x000fe200078e00ff */
[----:B------:R-:W-:Y:S02]  /*100e0*/  @P1 LEA R8, P3, R6, UR6, 0x2 ;  /* 0x0000000606081c11 */ /* 0x000fe4000f8610ff */
[----:B------:R-:W-:-:S02]  /*100f0*/  @P0 LEA.HI.X R5, R2, UR5, R5, 0x2, P2 ;  /* 0x0000000502050c11 */ /* 0x000fc400090f1405 */
[----:B------:R-:W-:Y:S01]  /*10100*/  @P1 LEA.HI.X R9, R6, UR7, R3, 0x2, P3 ;  /* 0x0000000706091c11 */ /* 0x000fe200098f1403 */
[----:B------:R-:W-:-:S04]  /*10110*/  IMAD.MOV.U32 R3, RZ, RZ, 0x3f800000 ;  /* 0x3f800000ff037424 */ /* 0x000fc800078e00ff */
[----:B------:R-:W2:Y:S04]  /*10120*/  @P1 LDG.E R0, desc[UR54][R8.64] ;  /* 0x0000003608001981 */ /* 0x000ea8000c1e1900 */
[----:B------:R-:W2:Y:S01]  /*10130*/  @P0 LDG.E R3, desc[UR54][R4.64] ;  /* 0x0000003604030981 */ /* 0x000ea2000c1e1900 */
[----:B------:R-:W-:Y:S01]  /*10140*/  ISETP.LT.AND P0, PT, RZ, UR4, PT ;  /* 0x00000004ff007c0c */ /* 0x000fe2000bf01270 */
[----:B------:R-:W-:Y:S01]  /*10150*/  ULDC UR4, c[0x0][0x9d8] ;  /* 0x0002760000047ab9 */ /* 0x000fe20000000800 */
[----:B--2---:R-:W-:-:S04]  /*10160*/  FMUL.FTZ R0, R3, R0 ;  /* 0x0000000003007220 */ /* 0x004fc80000410000 */
[----:B------:R-:W-:-:S07]  /*10170*/  FMUL.FTZ R2, R0, UR4 ;  /* 0x0000000400027c20 */ /* 0x000fce0008410000 */
[----:B------:R-:W-:Y:S05]  /*10180*/  @P0 BRA `(.L_x_583) ;  /* 0x0000000000400947 */ /* 0x000fea0003800000 */
[----:B------:R-:W-:-:S04]  /*10190*/  ULEA.HI UR4, UR43, UR43, URZ, 0x1 ;  /* 0x0000002b2b047291 */ /* 0x000fc8000f8f083f */
[----:B------:R-:W-:-:S04]  /*101a0*/  ULOP3.LUT UR4, UR4, 0xfffffffe, URZ, 0xc0, !UPT ;  /* 0xfffffffe04047892 */ /* 0x000fc8000f8ec03f */
[----:B------:R-:W-:-:S06]  /*101b0*/  UIADD3 UR4, UR43, -UR4, URZ ;  /* 0x800000042b047290 */ /* 0x000fcc000fffe03f */
[----:B------:R-:W-:-:S05]  /*101c0*/  IMAD.U32 R3, RZ, RZ, UR4 ;  /* 0x00000004ff037e24 */ /* 0x000fca000f8e00ff */
[----:B------:R-:W-:-:S04]  /*101d0*/  SHF.L.U32 R3, R3, 0x1f, RZ ;  /* 0x0000001f03037819 */ /* 0x000fc800000006ff */
[----:B------:R1:W2:Y:S03]  /*101e0*/  SYNCS.PHASECHK.TRANS64.TRYWAIT P0, [R16+URZ+0x29800], R3 ;  /* 0x02980003100075a7 */ /* 0x0002a6000800017f */
[----:B--2---:R-:W-:Y:S05]  /*101f0*/  @!P0 NANOSLEEP.SYNCS 0x989680 ;  /* 0x009896800000895d */ /* 0x004fea0003900000 */
[----:B------:R-:W2:Y:S01]  /*10200*/  @!P0 SYNCS.PHASECHK.TRANS64 P0, [R16+URZ+0x29800], R3 ;  /* 0x02980003100085a7 */ /* 0x000ea2000800007f */
[----:B------:R-:W-:Y:S04]  /*10210*/  BSSY B0, `(.L_x_584) ;  /* 0x0000006000007945 */ /* 0x000fe80003800000 */
[----:B--2---:R-:W-:Y:S05]  /*10220*/  @P0 BRA `(.L_x_585) ;  /* 0x0000000000100947 */ /* 0x004fea0003800000 */
.L_x_586:
[----:B--2---:R2:W3:Y:S02]  /*10230*/  SYNCS.PHASECHK.TRANS64.TRYWAIT P0, [R16+URZ+0x29800], R3 ;  /* 0x02980003100075a7 */ /* 0x0044e4000800017f */
[----:B---3--:R-:W-:Y:S05]  /*10240*/  @!P0 NANOSLEEP.SYNCS 0x989680 ;  /* 0x009896800000895d */ /* 0x008fea0003900000 */
[----:B------:R-:W3:Y:S02]  /*10250*/  @!P0 SYNCS.PHASECHK.TRANS64 P0, [R16+URZ+0x29800], R3 ;  /* 0x02980003100085a7 */ /* 0x000ee4000800007f */
[----:B---3--:R-:W-:Y:S05]  /*10260*/  @!P0 BRA `(.L_x_586) ;  /* 0xfffffffc00f08947 */ /* 0x008fea000383ffff */
.L_x_585:
[----:B------:R-:W-:Y:S05]  /*10270*/  BSYNC B0 ;  /* 0x0000000000007941 */ /* 0x000fea0003800000 */
.L_x_584:
[----:B------:R-:W-:Y:S05]  /*10280*/  BRA `(.L_x_587) ;  /* 0x0000006800e47947 */ /* 0x000fea0003800000 */
.L_x_583:
[----:B------:R-:W1:Y:S01]  /*10290*/  LDC.64 R24, c[0x0][0x3e8] ;  /* 0x0000fa00ff187b82 */ /* 0x000e620000000a00 */
[----:B------:R-:W-:Y:S01]  /*102a0*/  ULOP3.LUT UP0, URZ, UR52, 0x1bf, URZ, 0xc0, !UPT ;  /* 0x000001bf343f7892 */ /* 0x000fe2000f80c03f */
[----:B-----5:R-:W-:Y:S01]  /*102b0*/  SHF.R.S32.HI R0, RZ, 0x1f, R144 ;  /* 0x0000001fff007819 */ /* 0x020fe20000011490 */
[----:B------:R-:W-:Y:S01]  /*102c0*/  ULDC.64 UR4, c[0x0][0x3f8] ;  /* 0x0000fe0000047ab9 */ /* 0x000fe20000000a00 */
[----:B------:R-:W-:-:S03]  /*102d0*/  ULDC.64 UR6, c[0x0][0x408] ;  /* 0x0001020000067ab9 */ /* 0x000fc60000000a00 */
[----:B------:R-:W-:Y:S01]  /*102e0*/  PLOP3.LUT P0, PT, PT, PT, UP0, 0x80, 0x0 ;  /* 0x000000000000781c */ /* 0x000fe20003f0f008 */
[----:B------:R-:W2:Y:S01]  /*102f0*/  LDC.64 R4, c[0x0][0x400] ;  /* 0x00010000ff047b82 */ /* 0x000ea20000000a00 */
[C---:B------:R-:W-:Y:S02]  /*10300*/  IMAD R3, R0.reuse, UR4, RZ ;  /* 0x0000000400037c24 */ /* 0x040fe4000f8e02ff */
[----:B------:R-:W-:Y:S02]  /*10310*/  IMAD R7, R0, UR6, RZ ;  /* 0x0000000600077c24 */ /* 0x000fe4000f8e02ff */
[C---:B------:R-:W-:Y:S02]  /*10320*/  IMAD R3, R144.reuse, UR5, R3 ;  /* 0x0000000590037c24 */ /* 0x040fe4000f8e0203 */
[C---:B------:R-:W-:Y:S02]  /*10330*/  IMAD R7, R144.reuse, UR7, R7 ;  /* 0x0000000790077c24 */ /* 0x040fe4000f8e0207 */
[----:B-1----:R-:W-:-:S05]  /*10340*/  IMAD.WIDE.U32 R24, R144, UR4, R24 ;  /* 0x0000000490187c25 */ /* 0x002fca000f8e0018 */
[----:B------:R-:W-:Y:S01]  /*10350*/  IADD3 R26, R3, R25, RZ ;  /* 0x00000019031a7210 */ /* 0x000fe20007ffe0ff */
[----:B--2---:R-:W-:-:S04]  /*10360*/  IMAD.WIDE.U32 R144, R144, UR6, R4 ;  /* 0x0000000690907c25 */ /* 0x004fc8000f8e0004 */
[----:B------:R-:W-:Y:S01]  /*10370*/  IMAD.IADD R27, R7, 0x1, R145 ;  /* 0x00000001071b7824 */ /* 0x000fe200078e0291 */
[----:B------:R-:W-:Y:S06]  /*10380*/  @!P0 BRA `(.L_x_588) ;  /* 0x0000000000408947 */ /* 0x000fec0003800000 */
[----:B------:R-:W-:Y:S01]  /*10390*/  MOV R0, 0x0 ;  /* 0x0000000000007802 */ /* 0x000fe20000000f00 */
[----:B------:R-:W-:Y:S01]  /*103a0*/  ULDC.64 UR4, c[0x4][0xc8] ;  /* 0x0100320000047ab9 */ /* 0x000fe20000000a00 */
[----:B------:R-:W-:Y:S01]  /*103b0*/  ULDC.64 UR6, c[0x4][0xd0] ;  /* 0x0100340000067ab9 */ /* 0x000fe20000000a00 */
[----:B------:R-:W-:Y:S01]  /*103c0*/  IMAD.U32 R4, RZ, RZ, UR4 ;  /* 0x00000004ff047e24 */ /* 0x000fe2000f8e00ff */
[----:B------:R1:W2:Y:S01]  /*103d0*/  LDC.64 R14, c[0x4][R0] ;  /* 0x01000000000e7b82 */ /* 0x0002a20000000a00 */
        /* <DEDUP_REMOVED lines=8> */
[----:B-1----:R-:W-:-:S07]  /*10460*/  IMAD.MOV.U32 R13, RZ, RZ, RZ ;  /* 0x000000ffff0d7224 */ /* 0x002fce00078e00ff */
[----:B------:R-:W-:-:S07]  /*10470*/  LEPC R20, `(.L_x_588) ;  /* 0x000000001014794e */ /* 0x000fce0000000000 */
[----:B0-2---:R-:W-:Y:S05]  /*10480*/  CALL.ABS.NOINC R14 ;  /* 0x000000000e007343 */ /* 0x005fea0003c00000 */
.L_x_588:
[----:B------:R-:W-:Y:S01]  /*10490*/  ULDC.U8 UR4, c[0x0][0x410] ;  /* 0x0001040000047ab9 */ /* 0x000fe20000000000 */
[----:B------:R-:W-:Y:S01]  /*104a0*/  BSSY B0, `(.L_x_589) ;  /* 0x000068f000007945 */ /* 0x000fe20003800000 */
[----:B------:R-:W-:Y:S01]  /*104b0*/  ISETP.NE.AND P0, PT, RZ, UR4, PT ;  /* 0x00000004ff007c0c */ /* 0x000fe2000bf05270 */
[----:B------:R-:W-:-:S12]  /*104c0*/  IMAD R8, R205, 0x80, R168 ;  /* 0x00000080cd087824 */ /* 0x000fd800078e02a8 */
[----:B------:R-:W-:Y:S05]  /*104d0*/  @!P0 BRA `(.L_x_590) ;  /* 0x0000003400188947 */ /* 0x000fea0003800000 */
[----:B------:R-:W-:-:S03]  /*104e0*/  UMOV UR4, 0xffffffff ;  /* 0xffffffff00047882 */ /* 0x000fc60000000000 */
[----:B------:R-:W-:Y:S05]  /*104f0*/  BRA.DIV UR4, `(.L_x_591) ;  /* 0x0000018204cc7947 */ /* 0x000fea000b800000 */
[----:B------:R1:W2:Y:S04]  /*10500*/  SHFL.IDX PT, R5, R24, RZ, 0x1e1f ;  /* 0x001e1fff18057589 */ /* 0x0002a800000e0000 */
[----:B------:R1:W3:Y:S04]  /*10510*/  SHFL.IDX PT, R14, R144, RZ, 0x1e1f ;  /* 0x001e1fff900e7589 */ /* 0x0002e800000e0000 */
[----:B------:R1:W4:Y:S04]  /*10520*/  SHFL.IDX PT, R3, R26, RZ, 0x1e1f ;  /* 0x001e1fff1a037589 */ /* 0x00032800000e0000 */
[----:B------:R1:W0:Y:S02]  /*10530*/  SHFL.IDX PT, R7, R27, RZ, 0x1e1f ;  /* 0x001e1fff1b077589 */ /* 0x00022400000e0000 */
.L_x_808:
[----:B------:R-:W-:Y:S01]  /*10540*/  ULDC UR4, c[0x0][0x448] ;  /* 0x0001120000047ab9 */ /* 0x000fe20000000800 */
[----:B------:R-:W-:Y:S01]  /*10550*/  BSSY B1, `(.L_x_592) ;  /* 0x0000048000017945 */ /* 0x000fe20003800000 */
[----:B------:R-:W-:Y:S01]  /*10560*/  IMAD R0, R157, UR4, RZ ;  /* 0x000000049d007c24 */ /* 0x000fe2000f8e02ff */
[----:B------:R-:W-:Y:S02]  /*10570*/  CS2R R36, SRZ ;  /* 0x0000000000247805 */ /* 0x000fe4000001ff00 */
[----:B------:R-:W-:Y:S02]  /*10580*/  CS2R R34, SRZ ;  /* 0x0000000000227805 */ /* 0x000fe4000001ff00 */
[----:B------:R-:W-:Y:S02]  /*10590*/  CS2R R28, SRZ ;  /* 0x00000000001c7805 */ /* 0x000fe4000001ff00 */
[----:B-1----:R-:W-:Y:S02]  /*105a0*/  CS2R R24, SRZ ;  /* 0x0000000000187805 */ /* 0x002fe4000001ff00 */
[----:B------:R-:W-:-:S02]  /*105b0*/  ISETP.GE.AND P0, PT, R8, R0, PT ;  /* 0x000000000800720c */ /* 0x000fc40003f06270 */
        /* <DEDUP_REMOVED lines=9> */
[----:B------:R-:W-:Y:S01]  /*10650*/  ULDC UR4, c[0x0][0x3f4] ;  /* 0x0000fd0000047ab9 */ /* 0x000fe20000000800 */
[----:B------:R-:W-:Y:S02]  /*10660*/  CS2R R38, SRZ ;  /* 0x0000000000267805 */ /* 0x000fe4000001ff00 */
[----:B------:R-:W-:Y:S02]  /*10670*/  ISETP.GE.AND P5, PT, R22, UR4, PT ;  /* 0x0000000416007c0c */ /* 0x000fe4000bfa6270 */
[----:B------:R-:W-:Y:S02]  /*10680*/  CS2R R36, SRZ ;  /* 0x0000000000247805 */ /* 0x000fe4000001ff00 */
[----:B------:R-:W-:Y:S02]  /*10690*/  ISETP.GE.AND P2, PT, R171, UR4, PT ;  /* 0x00000004ab007c0c */ /* 0x000fe4000bf46270 */
[----:B------:R-:W-:Y:S02]  /*106a0*/  CS2R R32, SRZ ;  /* 0x0000000000207805 */ /* 0x000fe4000001ff00 */
[----:B------:R-:W-:-:S05]  /*106b0*/  ISETP.GE.AND P3, PT, R170, UR4, PT ;  /* 0x00000004aa007c0c */ /* 0x000fca000bf66270 */
[----:B------:R-:W-:Y:S02]  /*106c0*/  @!P5 SHF.R.S32.HI R4, RZ, 0x1f, R22 ;  /* 0x0000001fff04d819 */ /* 0x000fe40000011416 */
[C---:B---3--:R-:W-:Y:S02]  /*106d0*/  @!P5 IADD3 R10, P1, R22.reuse, R14, RZ ;  /* 0x0000000e160ad210 */ /* 0x048fe40007f3e0ff */
[-C--:B--2---:R-:W-:Y:S02]  /*106e0*/  @!P5 IADD3 R8, P0, R22, R5.reuse, RZ ;  /* 0x000000051608d210 */ /* 0x084fe40007f1e0ff */
[----:B------:R-:W-:Y:S01]  /*106f0*/  @!P2 IADD3 R12, P4, R171, R5, RZ ;  /* 0x00000005ab0ca210 */ /* 0x000fe20007f9e0ff */
[----:B0-----:R-:W-:Y:S01]  /*10700*/  @!P5 IMAD.X R11, R7, 0x1, R4, P1 ;  /* 0x00000001070bd824 */ /* 0x001fe200008e0604 */
[----:B----4-:R-:W-:Y:S02]  /*10710*/  @!P5 IADD3.X R9, R3, R4, RZ, P0, !PT ;  /* 0x000000040309d210 */ /* 0x010fe400007fe4ff */
[----:B------:R-:W-:Y:S01]  /*10720*/  ISETP.GE.AND P1, PT, R173, UR4, PT ;  /* 0x00000004ad007c0c */ /* 0x000fe2000bf26270 */
[----:B------:R-:W-:Y:S01]  /*10730*/  @!P2 IMAD.X R13, R3, 0x1, R230, P4 ;  /* 0x00000001030da824 */ /* 0x000fe200020e06e6 */
[----:B------:R-:W5:Y:S01]  /*10740*/  @!P5 LD.E.64 R36, desc[UR54][R10.64] ;  /* 0x000000360a24d980 */ /* 0x000f62000c101b00 */
[----:B------:R-:W-:-:S03]  /*10750*/  @!P2 IADD3 R20, P0, R171, R14, RZ ;  /* 0x0000000eab14a210 */ /* 0x000fc60007f1e0ff */
[----:B------:R-:W5:Y:S01]  /*10760*/  @!P5 LD.E.64 R38, desc[UR54][R8.64] ;  /* 0x000000360826d980 */ /* 0x000f62000c101b00 */
[C---:B------:R-:W-:Y:S02]  /*10770*/  @!P3 IADD3 R42, P5, R170.reuse, R14, RZ ;  /* 0x0000000eaa2ab210 */ /* 0x040fe40007fbe0ff */
[----:B------:R-:W-:Y:S02]  /*10780*/  @!P3 IADD3 R40, P4, R170, R5, RZ ;  /* 0x00000005aa28b210 */ /* 0x000fe40007f9e0ff */
[----:B------:R-:W-:Y:S02]  /*10790*/  CS2R R34, SRZ ;  /* 0x0000000000227805 */ /* 0x000fe4000001ff00 */
[----:B------:R-:W-:Y:S01]  /*107a0*/  CS2R R30, SRZ ;  /* 0x00000000001e7805 */ /* 0x000fe2000001ff00 */
[----:B------:R-:W-:Y:S01]  /*107b0*/  @!P2 IMAD.X R21, R7, 0x1, R230, P0 ;  /* 0x000000010715a824 */ /* 0x000fe200000e06e6 */
[----:B------:R-:W-:Y:S02]  /*107c0*/  CS2R R28, SRZ ;  /* 0x00000000001c7805 */ /* 0x000fe4000001ff00 */
[----:B------:R-:W-:Y:S01]  /*107d0*/  @!P3 IADD3.X R41, R3, R229, RZ, P4, !PT ;  /* 0x000000e50329b210 */ /* 0x000fe200027fe4ff */
[----:B------:R-:W-:Y:S01]  /*107e0*/  @!P3 IMAD.X R43, R7, 0x1, R229, P5 ;  /* 0x00000001072bb824 */ /* 0x000fe200028e06e5 */
[----:B------:R-:W5:Y:S01]  /*107f0*/  @!P2 LD.E.64 R32, desc[UR54][R12.64] ;  /* 0x000000360c20a980 */ /* 0x000f62000c101b00 */
[----:B------:R-:W-:-:S03]  /*10800*/  ISETP.GE.AND P0, PT, R172, UR4, PT ;  /* 0x00000004ac007c0c */ /* 0x000fc6000bf06270 */
[----:B------:R-:W5:Y:S01]  /*10810*/  @!P2 LD.E.64 R34, desc[UR54][R20.64] ;  /* 0x000000361422a980 */ /* 0x000f62000c101b00 */
[----:B------:R-:W-:Y:S02]  /*10820*/  ISETP.GE.AND P2, PT, R174, UR4, PT ;  /* 0x00000004ae007c0c */ /* 0x000fe4000bf46270 */
[C---:B------:R-:W-:Y:S01]  /*10830*/  @!P1 IADD3 R48, P4, R173.reuse, R14, RZ ;  /* 0x0000000ead309210 */ /* 0x040fe20007f9e0ff */
[----:B------:R0:W5:Y:S04]  /*10840*/  @!P3 LD.E.64 R30, desc[UR54][R40.64] ;  /* 0x00000036281eb980 */ /* 0x000168000c101b00 */
[----:B------:R1:W5:Y:S01]  /*10850*/  @!P3 LD.E.64 R28, desc[UR54][R42.64] ;  /* 0x000000362a1cb980 */ /* 0x000362000c101b00 */
[----:B------:R-:W-:Y:S02]  /*10860*/  @!P1 IADD3 R46, P3, R173, R5, RZ ;  /* 0x00000005ad2e9210 */ /* 0x000fe40007f7e0ff */
[----:B------:R-:W-:-:S02]  /*10870*/  CS2R R26, SRZ ;  /* 0x00000000001a7805 */ /* 0x000fc4000001ff00 */
[----:B------:R-:W-:Y:S01]  /*10880*/  CS2R R24, SRZ ;  /* 0x0000000000187805 */ /* 0x000fe2000001ff00 */
[--C-:B------:R-:W-:Y:S02]  /*10890*/  @!P1 IMAD.X R49, R7, 0x1, R228.reuse, P4 ;  /* 0x0000000107319824 */ /* 0x100fe400020e06e4 */
[----:B------:R-:W-:Y:S01]  /*108a0*/  @!P1 IMAD.X R47, R3, 0x1, R228, P3 ;  /* 0x00000001032f9824 */ /* 0x000fe200018e06e4 */
[-C--:B0-----:R-:W-:Y:S02]  /*108b0*/  @!P2 IADD3 R40, P3, R174, R5.reuse, RZ ;  /* 0x00000005ae28a210 */ /* 0x081fe40007f7e0ff */
[----:B------:R1:W5:Y:S01]  /*108c0*/  @!P1 LD.E.64 R24, desc[UR54][R48.64] ;  /* 0x0000003630189980 */ /* 0x000362000c101b00 */
[----:B------:R-:W-:-:S03]  /*108d0*/  @!P0 IADD3 R50, P5, R172, R5, RZ ;  /* 0x00000005ac328210 */ /* 0x000fc60007fbe0ff */
[----:B------:R1:W5:Y:S01]  /*108e0*/  @!P1 LD.E.64 R26, desc[UR54][R46.64] ;  /* 0x000000362e1a9980 */ /* 0x000362000c101b00 */
[-C--:B------:R-:W-:Y:S02]  /*108f0*/  @!P0 IADD3 R4, P1, R172, R14.reuse, RZ ;  /* 0x0000000eac048210 */ /* 0x080fe40007f3e0ff */
[----:B------:R-:W-:Y:S02]  /*10900*/  @!P2 IADD3 R14, P4, R174, R14, RZ ;  /* 0x0000000eae0ea210 */ /* 0x000fe40007f9e0ff */
[----:B------:R-:W-:Y:S02]  /*10910*/  CS2R R12, SRZ ;  /* 0x00000000000c7805 */ /* 0x000fe4000001ff00 */
[----:B------:R-:W-:Y:S02]  /*10920*/  CS2R R20, SRZ ;  /* 0x0000000000147805 */ /* 0x000fe4000001ff00 */
[----:B------:R-:W-:Y:S02]  /*10930*/  CS2R R10, SRZ ;  /* 0x00000000000a7805 */ /* 0x000fe4000001ff00 */
[----:B------:R-:W-:-:S02]  /*10940*/  CS2R R8, SRZ ;  /* 0x0000000000087805 */ /* 0x000fc4000001ff00 */
[----:B------:R-:W-:Y:S01]  /*10950*/  @!P0 IADD3.X R51, R3, R227, RZ, P5, !PT ;  /* 0x000000e303338210 */ /* 0x000fe20002ffe4ff */
[----:B------:R-:W-:Y:S02]  /*10960*/  @!P0 IMAD.X R5, R7, 0x1, R227, P1 ;  /* 0x0000000107058824 */ /* 0x000fe400008e06e3 */
[--C-:B------:R-:W-:Y:S02]  /*10970*/  @!P2 IMAD.X R41, R3, 0x1, R226.reuse, P3 ;  /* 0x000000010329a824 */ /* 0x100fe400018e06e2 */
[----:B------:R-:W-:Y:S01]  /*10980*/  @!P2 IMAD.X R15, R7, 0x1, R226, P4 ;  /* 0x00000001070fa824 */ /* 0x000fe200020e06e2 */
[----:B------:R1:W5:Y:S04]  /*10990*/  @!P0 LD.E.64 R12, desc[UR54][R50.64] ;  /* 0x00000036320c8980 */ /* 0x000368000c101b00 */
[----:B------:R1:W5:Y:S04]  /*109a0*/  @!P0 LD.E.64 R20, desc[UR54][R4.64] ;  /* 0x0000003604148980 */ /* 0x000368000c101b00 */
[----:B------:R1:W5:Y:S04]  /*109b0*/  @!P2 LD.E.64 R10, desc[UR54][R40.64] ;  /* 0x00000036280aa980 */ /* 0x000368000c101b00 */
[----:B------:R1:W5:Y:S02]  /*109c0*/  @!P2 LD.E.64 R8, desc[UR54][R14.64] ;  /* 0x000000360e08a980 */ /* 0x000364000c101b00 */
.L_x_593:
[----:B------:R-:W-:Y:S05]  /*109d0*/  BSYNC B1 ;  /* 0x0000000000017941 */ /* 0x000fea0003800000 */
.L_x_592:
[----:B------:R-:W-:Y:S01]  /*109e0*/  ULEA.HI UR4, UR43, UR43, URZ, 0x1 ;  /* 0x0000002b2b047291 */ /* 0x000fe2000f8f083f */
[----:B------:R-:W-:Y:S01]  /*109f0*/  IMAD R0, R205, -0x80, R0 ;  /* 0xffffff80cd007824 */ /* 0x000fe200078e0200 */
[----:B------:R-:W-:Y:S02]  /*10a00*/  BSSY B1, `(.L_x_594) ;  /* 0x0000009000017945 */ /* 0x000fe40003800000 */
[----:B------:R-:W-:Y:S02]  /*10a10*/  ULOP3.LUT UR4, UR4, 0xfffffffe, URZ, 0xc0, !UPT ;  /* 0xfffffffe04047892 */ /* 0x000fe4000f8ec03f */
[----:B----4-:R-:W-:Y:S02]  /*10a20*/  VIMNMX R3, R0, 0x80, PT ;  /* 0x0000008000037848 */ /* 0x010fe40003fe0100 */
[----:B------:R-:W-:Y:S02]  /*10a30*/  UIADD3 UR4, UR43, -UR4, URZ ;  /* 0x800000042b047290 */ /* 0x000fe4000fffe03f */
[----:B------:R-:W-:-:S04]  /*10a40*/  ISETP.GE.AND P1, PT, R168, R3, PT ;  /* 0x00000003a800720c */ /* 0x000fc80003f26270 */
[----:B-12---:R-:W-:-:S04]  /*10a50*/  MOV R5, UR4 ;  /* 0x0000000400057c02 */ /* 0x006fc80008000f00 */
[----:B------:R-:W-:-:S04]  /*10a60*/  SHF.L.U32 R5, R5, 0x1f, RZ ;  /* 0x0000001f05057819 */ /* 0x000fc800000006ff */
[----:B------:R-:W1:Y:S02]  /*10a70*/  SYNCS.PHASECHK.TRANS64.TRYWAIT P0, [R16+URZ+0x29800], R5 ;  /* 0x02980005100075a7 */ /* 0x000e64000800017f */
[----:B-1----:R-:W-:Y:S05]  /*10a80*/  @!P0 BRA `(.L_x_595) ;  /* 0x0000017c00d88947 */ /* 0x002fea0003800000 */
.L_x_809:
[----:B------:R-:W-:Y:S05]  /*10a90*/  BSYNC B1 ;  /* 0x0000000000017941 */ /* 0x000fea0003800000 */
.L_x_594:
[----:B------:R-:W-:Y:S05]  /*10aa0*/  @P1 BRA `(.L_x_596) ;  /* 0x0000006000b81947 */ /* 0x000fea0003800000 */
[----:B------:R-:W2:Y:S01]  /*10ab0*/  LDC R3, c[0x0][0x3f4] ;  /* 0x0000fd00ff037b82 */ /* 0x000ea20000000800 */
[----:B------:R-:W-:Y:S01]  /*10ac0*/  BSSY B1, `(.L_x_597) ;  /* 0x000007f000017945 */ /* 0x000fe20003800000 */
[----:B------:R-:W-:Y:S01]  /*10ad0*/  IMAD.IADD R0, R16, 0x1, R203 ;  /* 0x0000000110007824 */ /* 0x000fe200078e02cb */
[-C--:B--2---:R-:W-:Y:S02]  /*10ae0*/  ISETP.GE.AND P0, PT, R22, R3.reuse, PT ;  /* 0x000000031600720c */ /* 0x084fe40003f06270 */
[-C--:B------:R-:W-:Y:S02]  /*10af0*/  ISETP.GE.AND P1, PT, R171, R3.reuse, PT ;  /* 0x00000003ab00720c */ /* 0x080fe40003f26270 */
[-C--:B------:R-:W-:Y:S02]  /*10b00*/  ISETP.GE.AND P2, PT, R170, R3.reuse, PT ;  /* 0x00000003aa00720c */ /* 0x080fe40003f46270 */
[-C--:B------:R-:W-:Y:S02]  /*10b10*/  ISETP.GE.AND P3, PT, R173, R3.reuse, PT ;  /* 0x00000003ad00720c */ /* 0x080fe40003f66270 */
[----:B------:R-:W-:-:S02]  /*10b20*/  ISETP.GE.AND P4, PT, R172, R3, PT ;  /* 0x00000003ac00720c */ /* 0x000fc40003f86270 */
[----:B------:R-:W-:-:S03]  /*10b30*/  ISETP.GE.AND P5, PT, R174, R3, PT ;  /* 0x00000003ae00720c */ /* 0x000fc60003fa6270 */
[----:B------:R-:W-:Y:S10]  /*10b40*/  @P0 BRA `(.L_x_598) ;  /* 0x0000000400d80947 */ /* 0x000ff40003800000 */
[----:B01----:R-:W0:Y:S01]  /*10b50*/  LDS.128 R4, [R0+0x14400] ;  /* 0x0144000000047984 */ /* 0x003e220000000c00 */
[----:B---3-5:R-:W-:Y:S02]  /*10b60*/  SHF.R.U32.HI R14, RZ, 0x8, R38 ;  /* 0x00000008ff0e7819 */ /* 0x028fe40000011626 */
[----:B------:R-:W-:Y:S02]  /*10b70*/  LOP3.LUT R3, R38, 0xff, RZ, 0xc0, !PT ;  /* 0x000000ff26037812 */ /* 0x000fe400078ec0ff */
[----:B------:R-:W-:Y:S02]  /*10b80*/  LOP3.LUT R14, R14, 0xff, RZ, 0xc0, !PT ;  /* 0x000000ff0e0e7812 */ /* 0x000fe400078ec0ff */
[----:B------:R-:W-:Y:S02]  /*10b90*/  SHF.R.U32.HI R40, RZ, 0x8, R39 ;  /* 0x00000008ff287819 */ /* 0x000fe40000011627 */
[----:B------:R-:W-:Y:S02]  /*10ba0*/  SHF.R.U32.HI R43, RZ, 0x8, R37 ;  /* 0x00000008ff2b7819 */ /* 0x000fe40000011625 */
[----:B------:R-:W-:-:S02]  /*10bb0*/  PRMT R3, R14, 0x7604, R3 ;  /* 0x000076040e037816 */ /* 0x000fc40000000003 */
[----:B------:R-:W-:Y:S02]  /*10bc0*/  LOP3.LUT R15, R39, 0xff, RZ, 0xc0, !PT ;  /* 0x000000ff270f7812 */ /* 0x000fe400078ec0ff */
[----:B------:R-:W-:Y:S02]  /*10bd0*/  LOP3.LUT R40, R40, 0xff, RZ, 0xc0, !PT ;  /* 0x000000ff28287812 */ /* 0x000fe400078ec0ff */
[----:B------:R-:W-:Y:S02]  /*10be0*/  SHF.R.U32.HI R46, RZ, 0x10, R39 ;  /* 0x00000010ff2e7819 */ /* 0x000fe40000011627 */
[----:B------:R-:W-:Y:S02]  /*10bf0*/  SHF.R.U32.HI R14, RZ, 0x8, R36 ;  /* 0x00000008ff0e7819 */ /* 0x000fe40000011624 */
[----:B------:R-:W-:Y:S02]  /*10c00*/  SHF.R.U32.HI R45, RZ, 0x10, R37 ;  /* 0x00000010ff2d7819 */ /* 0x000fe40000011625 */
[----:B------:R-:W-:-:S02]  /*10c10*/  LOP3.LUT R42, R37, 0xff, RZ, 0xc0, !PT ;  /* 0x000000ff252a7812 */ /* 0x000fc400078ec0ff */
[----:B------:R-:W-:Y:S01]  /*10c20*/  LOP3.LUT R43, R43, 0xff, RZ, 0xc0, !PT ;  /* 0x000000ff2b2b7812 */ /* 0x000fe200078ec0ff */
[----:B------:R-:W-:Y:S01]  /*10c30*/  IMAD.U32 R45, R45, 0x10000, RZ ;  /* 0x000100002d2d7824 */ /* 0x000fe200078e00ff */
[----:B------:R-:W-:Y:S02]  /*10c40*/  PRMT R15, R40, 0x7604, R15 ;  /* 0x00007604280f7816 */ /* 0x000fe4000000000f */
[----:B------:R-:W-:Y:S01]  /*10c50*/  LOP3.LUT R41, R14, 0xff, RZ, 0xc0, !PT ;  /* 0x000000ff0e297812 */ /* 0x000fe200078ec0ff */
[----:B------:R-:W-:Y:S01]  /*10c60*/  IMAD.U32 R14, R46, 0x10000, RZ ;  /* 0x000100002e0e7824 */ /* 0x000fe200078e00ff */
[----:B------:R-:W-:Y:S02]  /*10c70*/  LOP3.LUT R40, R36, 0xff, RZ, 0xc0, !PT ;  /* 0x000000ff24287812 */ /* 0x000fe400078ec0ff */
[----:B------:R-:W-:Y:S02]  /*10c80*/  PRMT R42, R43, 0x7604, R42 ;  /* 0x000076042b2a7816 */ /* 0x000fe4000000002a */
[----:B------:R-:W-:-:S02]  /*10c90*/  PRMT R43, R41, 0x7604, R40 ;  /* 0x00007604292b7816 */ /* 0x000fc40000000028 */
[----:B------:R-:W-:Y:S02]  /*10ca0*/  LOP3.LUT R41, R15, 0xff0000, R14, 0xf8, !PT ;  /* 0x00ff00000f297812 */ /* 0x000fe400078ef80e */
[----:B------:R-:W-:Y:S02]  /*10cb0*/  LOP3.LUT R45, R42, 0xff0000, R45, 0xf8, !PT ;  /* 0x00ff00002a2d7812 */ /* 0x000fe400078ef82d */
[----:B------:R-:W-:Y:S02]  /*10cc0*/  LOP3.LUT R41, R41, 0xff000000, R39, 0xf8, !PT ;  /* 0xff00000029297812 */ /* 0x000fe400078ef827 */
[----:B------:R-:W-:Y:S02]  /*10cd0*/  LOP3.LUT R45, R45, 0xff000000, R37, 0xf8, !PT ;  /* 0xff0000002d2d7812 */ /* 0x000fe400078ef825 */
[----:B------:R-:W-:Y:S02]  /*10ce0*/  LOP3.LUT R15, R3, 0xff0000, R38, 0xf8, !PT ;  /* 0x00ff0000030f7812 */ /* 0x000fe400078ef826 */
[----:B0-----:R-:W-:-:S02]  /*10cf0*/  F2FP.F16.E4M3.UNPACK_B R3, R6.H1 ;  /* 0x00000006ff03723e */ /* 0x001fc400030006ff */
[----:B------:R-:W-:Y:S02]  /*10d00*/  F2FP.F16.E4M3.UNPACK_B R42, R45 ;  /* 0x0000002dff2a723e */ /* 0x000fe400020006ff */
[----:B------:R-:W-:Y:S01]  /*10d10*/  F2FP.F16.E4M3.UNPACK_B R39, R41 ;  /* 0x00000029ff27723e */ /* 0x000fe200020006ff */
[----:B------:R-:W-:Y:S01]  /*10d20*/  HADD2.F32 R14, -RZ, R3.H1_H1 ;  /* 0x30000003ff0e7230 */ /* 0x000fe20000004100 */
[--C-:B------:R-:W-:Y:S01]  /*10d30*/  LOP3.LUT R43, R43, 0xff0000, R36.reuse, 0xf8, !PT ;  /* 0x00ff00002b2b7812 */ /* 0x100fe200078ef824 */
[--C-:B------:R-:W-:Y:S01]  /*10d40*/  HADD2.F32 R46, -RZ, R42.reuse.H1_H1 ;  /* 0x3000002aff2e7230 */ /* 0x100fe20000004100 */
[----:B------:R-:W-:Y:S01]  /*10d50*/  F2FP.F16.E4M3.UNPACK_B R6, R6 ;  /* 0x00000006ff06723e */ /* 0x000fe200020006ff */
[----:B------:R-:W-:Y:S01]  /*10d60*/  HADD2.F32 R40, -RZ, R39.H1_H1 ;  /* 0x30000027ff287230 */ /* 0x000fe20000004100 */
[----:B------:R-:W-:Y:S01]  /*10d70*/  LOP3.LUT R43, R43, 0xff000000, R36, 0xf8, !PT ;  /* 0xff0000002b2b7812 */ /* 0x000fe200078ef824 */
[----:B------:R-:W-:Y:S01]  /*10d80*/  HADD2.F32 R42, -RZ, R42.H0_H0 ;  /* 0x2000002aff2a7230 */ /* 0x000fe20000004100 */
[----:B------:R-:W-:Y:S01]  /*10d90*/  LOP3.LUT R38, R15, 0xff000000, R38, 0xf8, !PT ;  /* 0xff0000000f267812 */ /* 0x000fe200078ef826 */
[C---:B------:R-:W-:Y:S01]  /*10da0*/  FMUL.FTZ R48, R14.reuse, R46 ;  /* 0x0000002e0e307220 */ /* 0x040fe20000410000 */
[-C--:B------:R-:W-:Y:S01]  /*10db0*/  F2FP.F16.E4M3.UNPACK_B R36, R7.reuse ;  /* 0x00000007ff24723e */ /* 0x080fe200020006ff */
[----:B------:R-:W-:Y:S01]  /*10dc0*/  FMUL.FTZ R47, R14, R40 ;  /* 0x000000280e2f7220 */ /* 0x000fe20000410000 */
[----:B------:R-:W-:Y:S01]  /*10dd0*/  F2FP.F16.E4M3.UNPACK_B R37, R7.H1 ;  /* 0x00000007ff25723e */ /* 0x000fe200030006ff */
[----:B------:R-:W-:Y:S01]  /*10de0*/  HADD2.F32 R15, -RZ, R3.H0_H0 ;  /* 0x20000003ff0f7230 */ /* 0x000fe20000004100 */
[-C--:B------:R-:W-:Y:S01]  /*10df0*/  F2FP.F16.E4M3.UNPACK_B R7, R5.reuse ;  /* 0x00000005ff07723e */ /* 0x080fe200020006ff */
[----:B------:R-:W-:Y:S01]  /*10e00*/  HADD2.F32 R39, -RZ, R39.H0_H0 ;  /* 0x20000027ff277230 */ /* 0x000fe20000004100 */
[----:B------:R-:W-:Y:S01]  /*10e10*/  F2FP.F16.E4M3.UNPACK_B R14, R5.H1 ;  /* 0x00000005ff0e723e */ /* 0x000fe200030006ff */
[----:B------:R-:W-:-:S02]  /*10e20*/  HADD2.F32 R5, -RZ, R6.H1_H1 ;  /* 0x30000006ff057230 */ /* 0x000fc40000004100 */
[C---:B------:R-:W-:Y:S01]  /*10e30*/  FFMA.FTZ R48, R15.reuse, R40, -R48 ;  /* 0x000000280f307223 */ /* 0x040fe20000010830 */
[----:B------:R-:W-:Y:S01]  /*10e40*/  FFMA.FTZ R49, R15, R46, R47 ;  /* 0x0000002e0f317223 */ /* 0x000fe2000001002f */
[----:B------:R-:W-:Y:S01]  /*10e50*/  HADD2.F32 R6, -RZ, R6.H0_H0 ;  /* 0x20000006ff067230 */ /* 0x000fe20000004100 */
[----:B------:R-:W-:Y:S01]  /*10e60*/  F2FP.F16.E4M3.UNPACK_B R45, R45.H1 ;  /* 0x0000002dff2d723e */ /* 0x000fe200030006ff */
[C---:B------:R-:W-:Y:S01]  /*10e70*/  FMUL.FTZ R15, R5.reuse, R42 ;  /* 0x0000002a050f7220 */ /* 0x040fe20000410000 */
[----:B------:R-:W-:Y:S01]  /*10e80*/  F2FP.F16.E4M3.UNPACK_B R41, R41.H1 ;  /* 0x00000029ff29723e */ /* 0x000fe200030006ff */
[-C--:B------:R-:W-:Y:S01]  /*10e90*/  FMUL.FTZ R47, R5, R39.reuse ;  /* 0x00000027052f7220 */ /* 0x080fe20000410000 */
[----:B------:R-:W-:Y:S02]  /*10ea0*/  HADD2.F32 R5, -RZ, R36.H1_H1 ;  /* 0x30000024ff057230 */ /* 0x000fe40000004100 */
[----:B------:R-:W-:Y:S01]  /*10eb0*/  FFMA.FTZ R46, R6, R39, -R15 ;  /* 0x00000027062e7223 */ /* 0x000fe2000001080f */
[----:B------:R-:W-:-:S02]  /*10ec0*/  HADD2.F32 R40, -RZ, R45.H0_H0 ;  /* 0x2000002dff287230 */ /* 0x000fc40000004100 */
[----:B------:R-:W-:Y:S01]  /*10ed0*/  FFMA.FTZ R47, R6, R42, R47 ;  /* 0x0000002a062f7223 */ /* 0x000fe2000001002f */
[----:B------:R-:W-:Y:S01]  /*10ee0*/  HADD2.F32 R15, -RZ, R41.H0_H0 ;  /* 0x20000029ff0f7230 */ /* 0x000fe20000004100 */
[----:B------:R-:W-:Y:S01]  /*10ef0*/  F2FP.F16.E4M3.UNPACK_B R3, R4 ;  /* 0x00000004ff03723e */ /* 0x000fe200020006ff */
[----:B------:R-:W-:Y:S02]  /*10f00*/  HADD2.F32 R36, -RZ, R36.H0_H0 ;  /* 0x20000024ff247230 */ /* 0x000fe40000004100 */
[C---:B------:R-:W-:Y:S01]  /*10f10*/  FMUL.FTZ R39, R5.reuse, R40 ;  /* 0x0000002805277220 */ /* 0x040fe20000410000 */
[----:B------:R-:W-:Y:S02]  /*10f20*/  HADD2.F32 R45, -RZ, R45.H1_H1 ;  /* 0x3000002dff2d7230 */ /* 0x000fe40000004100 */
[-C--:B------:R-:W-:Y:S01]  /*10f30*/  FMUL.FTZ R5, R5, R15.reuse ;  /* 0x0000000f05057220 */ /* 0x080fe20000410000 */
[----:B------:R-:W-:Y:S02]  /*10f40*/  HADD2.F32 R6, -RZ, R37.H1_H1 ;  /* 0x30000025ff067230 */ /* 0x000fe40000004100 */
[----:B------:R-:W-:Y:S01]  /*10f50*/  FFMA.FTZ R50, R36, R15, -R39 ;  /* 0x0000000f24327223 */ /* 0x000fe20000010827 */
[----:B------:R-:W-:-:S02]  /*10f60*/  HADD2.F32 R41, -RZ, R41.H1_H1 ;  /* 0x30000029ff297230 */ /* 0x000fc40000004100 */
[----:B------:R-:W-:Y:S01]  /*10f70*/  FFMA.FTZ R51, R36, R40, R5 ;  /* 0x0000002824337223 */ /* 0x000fe20000010005 */
[----:B------:R-:W-:Y:S02]  /*10f80*/  HADD2.F32 R37, -RZ, R37.H0_H0 ;  /* 0x20000025ff257230 */ /* 0x000fe40000004100 */
[C---:B------:R-:W-:Y:S01]  /*10f90*/  FMUL.FTZ R42, R6.reuse, R45 ;  /* 0x0000002d062a7220 */ /* 0x040fe20000410000 */
[----:B------:R-:W-:Y:S01]  /*10fa0*/  F2FP.F16.E4M3.UNPACK_B R5, R43 ;  /* 0x0000002bff05723e */ /* 0x000fe200020006ff */
[-C--:B------:R-:W-:Y:S01]  /*10fb0*/  FMUL.FTZ R36, R6, R41.reuse ;  /* 0x0000002906247220 */ /* 0x080fe20000410000 */
[----:B------:R-:W-:Y:S01]  /*10fc0*/  F2FP.F16.E4M3.UNPACK_B R4, R4.H1 ;  /* 0x00000004ff04723e */ /* 0x000fe200030006ff */
[C---:B------:R-:W-:Y:S01]  /*10fd0*/  FFMA.FTZ R52, R37.reuse, R41, -R42 ;  /* 0x0000002925347223 */ /* 0x040fe2000001082a */
[-C--:B------:R-:W-:Y:S01]  /*10fe0*/  F2FP.F16.E4M3.UNPACK_B R15, R38.reuse ;  /* 0x00000026ff0f723e */ /* 0x080fe200020006ff */
[----:B------:R-:W-:Y:S01]  /*10ff0*/  FFMA.FTZ R45, R37, R45, R36 ;  /* 0x0000002d252d7223 */ /* 0x000fe20000010024 */
[--C-:B------:R-:W-:Y:S01]  /*11000*/  HADD2.F32 R39, -RZ, R5.reuse.H1_H1 ;  /* 0x30000005ff277230 */ /* 0x100fe20000004100 */
[----:B------:R-:W-:Y:S01]  /*11010*/  F2FP.F16.E4M3.UNPACK_B R38, R38.H1 ;  /* 0x00000026ff26723e */ /* 0x000fe200030006ff */
[----:B------:R-:W-:Y:S01]  /*11020*/  HADD2.F32 R37, -RZ, R5.H0_H0 ;  /* 0x20000005ff257230 */ /* 0x000fe20000004100 */
[----:B------:R-:W-:Y:S01]  /*11030*/  F2FP.F16.E4M3.UNPACK_B R43, R43.H1 ;  /* 0x0000002bff2b723e */ /* 0x000fe200030006ff */
[----:B------:R-:W-:-:S02]  /*11040*/  HADD2.F32 R6, -RZ, R4.H1_H1 ;  /* 0x30000004ff067230 */ /* 0x000fc40000004100 */
[----:B------:R-:W-:Y:S02]  /*11050*/  HADD2.F32 R36, -RZ, R15.H1_H1 ;  /* 0x3000000fff247230 */ /* 0x000fe40000004100 */
[----:B------:R-:W-:Y:S02]  /*11060*/  HADD2.F32 R5, -RZ, R4.H0_H0 ;  /* 0x20000004ff057230 */ /* 0x000fe40000004100 */
[C---:B------:R-:W-:Y:S01]  /*11070*/  FMUL.FTZ R40, R6.reuse, R39 ;  /* 0x0000002706287220 */ /* 0x040fe20000410000 */
[----:B------:R-:W-:Y:S02]  /*11080*/  HADD2.F32 R4, -RZ, R3.H1_H1 ;  /* 0x30000003ff047230 */ /* 0x000fe40000004100 */
[-C--:B------:R-:W-:Y:S01]  /*11090*/  FMUL.FTZ R42, R6, R36.reuse ;  /* 0x00000024062a7220 */ /* 0x080fe20000410000 */
[----:B------:R-:W-:Y:S02]  /*110a0*/  HADD2.F32 R15, -RZ, R15.H0_H0 ;  /* 0x2000000fff0f7230 */ /* 0x000fe40000004100 */
[----:B------:R-:W-:Y:S01]  /*110b0*/  FFMA.FTZ R40, R5, R36, -R40 ;  /* 0x0000002405287223 */ /* 0x000fe20000010828 */
[----:B------:R-:W-:-:S02]  /*110c0*/  HADD2.F32 R3, -RZ, R3.H0_H0 ;  /* 0x20000003ff037230 */ /* 0x000fc40000004100 */
[C---:B------:R-:W-:Y:S01]  /*110d0*/  FMUL.FTZ R6, R4.reuse, R37 ;  /* 0x0000002504067220 */ /* 0x040fe20000410000 */
[----:B------:R-:W-:Y:S01]  /*110e0*/  FFMA.FTZ R39, R5, R39, R42 ;  /* 0x0000002705277223 */ /* 0x000fe2000001002a */
[-C--:B------:R-:W-:Y:S01]  /*110f0*/  FMUL.FTZ R4, R4, R15.reuse ;  /* 0x0000000f04047220 */ /* 0x080fe20000410000 */
[----:B------:R-:W-:Y:S02]  /*11100*/  HADD2.F32 R5, -RZ, R38.H1_H1 ;  /* 0x30000026ff057230 */ /* 0x000fe40000004100 */
[C---:B------:R-:W-:Y:S01]  /*11110*/  FFMA.FTZ R36, R3.reuse, R15, -R6 ;  /* 0x0000000f03247223 */ /* 0x040fe20000010806 */
[--C-:B------:R-:W-:Y:S02]  /*11120*/  HADD2.F32 R15, -RZ, R43.reuse.H1_H1 ;  /* 0x3000002bff0f7230 */ /* 0x100fe40000004100 */
[----:B------:R-:W-:Y:S01]  /*11130*/  FFMA.FTZ R37, R3, R37, R4 ;  /* 0x0000002503257223 */ /* 0x000fe20000010004 */
[----:B------:R-:W-:Y:S02]  /*11140*/  HADD2.F32 R4, -RZ, R14.H1_H1 ;  /* 0x3000000eff047230 */ /* 0x000fe40000004100 */
[----:B------:R-:W-:-:S02]  /*11150*/  HADD2.F32 R6, -RZ, R43.H0_H0 ;  /* 0x2000002bff067230 */ /* 0x000fc40000004100 */
[--C-:B------:R-:W-:Y:S02]  /*11160*/  HADD2.F32 R3, -RZ, R7.reuse.H1_H1 ;  /* 0x30000007ff037230 */ /* 0x100fe40000004100 */
[C---:B------:R-:W-:Y:S01]  /*11170*/  FMUL.FTZ R41, R4.reuse, R15 ;  /* 0x0000000f04297220 */ /* 0x040fe20000410000 */
[----:B------:R-:W-:Y:S02]  /*11180*/  HADD2.F32 R38, -RZ, R38.H0_H0 ;  /* 0x20000026ff267230 */ /* 0x000fe40000004100 */
[-C--:B------:R-:W-:Y:S01]  /*11190*/  FMUL.FTZ R42, R4, R5.reuse ;  /* 0x00000005042a7220 */ /* 0x080fe20000410000 */
[----:B------:R-:W-:Y:S02]  /*111a0*/  HADD2.F32 R14, -RZ, R14.H0_H0 ;  /* 0x2000000eff0e7230 */ /* 0x000fe40000004100 */
[C---:B------:R-:W-:Y:S01]  /*111b0*/  FMUL.FTZ R4, R3.reuse, R6 ;  /* 0x0000000603047220 */ /* 0x040fe20000410000 */
[----:B------:R-:W-:Y:S02]  /*111c0*/  HADD2.F32 R7, -RZ, R7.H0_H0 ;  /* 0x20000007ff077230 */ /* 0x000fe40000004100 */
[-C--:B------:R-:W-:Y:S01]  /*111d0*/  FMUL.FTZ R3, R3, R38.reuse ;  /* 0x0000002603037220 */ /* 0x080fe20000410000 */
[C---:B------:R-:W-:Y:S01]  /*111e0*/  FFMA.FTZ R41, R14.reuse, R5, -R41 ;  /* 0x000000050e297223 */ /* 0x040fe20000010829 */
[----:B------:R-:W-:Y:S01]  /*111f0*/  FFMA.FTZ R42, R14, R15, R42 ;  /* 0x0000000f0e2a7223 */ /* 0x000fe2000001002a */
[C---:B------:R-:W-:Y:S01]  /*11200*/  FFMA.FTZ R5, R7.reuse, R38, -R4 ;  /* 0x0000002607057223 */ /* 0x040fe20000010804 */
[----:B------:R-:W-:Y:S01]  /*11210*/  FFMA.FTZ R14, R7, R6, R3 ;  /* 0x00000006070e7223 */ /* 0x000fe20000010003 */
[----:B------:R-:W-:-:S02]  /*11220*/  F2FP.SATFINITE.E4M3.F32.PACK_AB_MERGE_C R6, R49, R48, RZ ;  /* 0x000000303106723e */ /* 0x000fc400048070ff */
[----:B------:R-:W-:Y:S02]  /*11230*/  F2FP.SATFINITE.E4M3.F32.PACK_AB_MERGE_C R7, R45, R52, RZ ;  /* 0x000000342d07723e */ /* 0x000fe400048070ff */
[----:B------:R-:W-:Y:S02]  /*11240*/  F2FP.SATFINITE.E4M3.F32.PACK_AB_MERGE_C R4, R39, R40, RZ ;  /* 0x000000282704723e */ /* 0x000fe400048070ff */
[----:B------:R-:W-:Y:S02]  /*11250*/  F2FP.SATFINITE.E4M3.F32.PACK_AB_MERGE_C R41, R42, R41, RZ ;  /* 0x000000292a29723e */ /* 0x000fe400048070ff */
[----:B------:R-:W-:Y:S02]  /*11260*/  F2FP.SATFINITE.E4M3.F32.PACK_AB_MERGE_C R6, R47, R46, R6 ;  /* 0x0000002e2f06723e */ /* 0x000fe40004807006 */
[----:B------:R-:W-:Y:S02]  /*11270*/  F2FP.SATFINITE.E4M3.F32.PACK_AB_MERGE_C R7, R51, R50, R7 ;  /* 0x000000323307723e */ /* 0x000fe40004807007 */
[----:B------:R-:W-:-:S02]  /*11280*/  F2FP.SATFINITE.E4M3.F32.PACK_AB_MERGE_C R4, R37, R36, R4 ;  /* 0x000000242504723e */ /* 0x000fc40004807004 */
[----:B------:R-:W-:-:S05]  /*11290*/  F2FP.SATFINITE.E4M3.F32.PACK_AB_MERGE_C R5, R14, R5, R41 ;  /* 0x000000050e05723e */ /* 0x000fca0004807029 */
[----:B------:R2:W-:Y:S02]  /*112a0*/  STS.128 [R0+0x14400], R4 ;  /* 0x0144000400007388 */ /* 0x0005e40000000c00 */
.L_x_598:
[----:B------:R-:W-:Y:S05]  /*112b0*/  BSYNC B1 ;  /* 0x0000000000017941 */ /* 0x000fea0003800000 */
.L_x_597:
[----:B------:R-:W-:Y:S04]  /*112c0*/  BSSY B1, `(.L_x_599) ;  /* 0x000007c000017945 */ /* 0x000fe80003800000 */
[----:B------:R-:W-:Y:S05]  /*112d0*/  @P1 BRA `(.L_x_600) ;  /* 0x0000000400e81947 */ /* 0x000fea0003800000 */
[----:B012---:R-:W0:Y:S01]  /*112e0*/  LDS.128 R4, [R220] ;  /* 0x00000000dc047984 */ /* 0x007e220000000c00 */
[----:B-----5:R-:W-:Y:S02]  /*112f0*/  SHF.R.U32.HI R15, RZ, 0x8, R33 ;  /* 0x00000008ff0f7819 */ /* 0x020fe40000011621 */
[----:B------:R-:W-:Y:S02]  /*11300*/  SHF.R.U32.HI R40, RZ, 0x8, R35 ;  /* 0x00000008ff287819 */ /* 0x000fe40000011623 */
[----:B------:R-:W-:Y:S02]  /*11310*/  SHF.R.U32.HI R37, RZ, 0x8, R34 ;  /* 0x00000008ff257819 */ /* 0x000fe40000011622 */
[----:B------:R-:W-:Y:S02]  /*11320*/  LOP3.LUT R36, R33, 0xff, RZ, 0xc0, !PT ;  /* 0x000000ff21247812 */ /* 0x000fe400078ec0ff */
[----:B------:R-:W-:Y:S02]  /*11330*/  LOP3.LUT R41, R35, 0xff, RZ, 0xc0, !PT ;  /* 0x000000ff23297812 */ /* 0x000fe400078ec0ff */
[----:B------:R-:W-:-:S02]  /*11340*/  LOP3.LUT R15, R15, 0xff, RZ, 0xc0, !PT ;  /* 0x000000ff0f0f7812 */ /* 0x000fc400078ec0ff */
[----:B------:R-:W-:Y:S02]  /*11350*/  LOP3.LUT R40, R40, 0xff, RZ, 0xc0, !PT ;  /* 0x000000ff28287812 */ /* 0x000fe400078ec0ff */
[----:B------:R-:W-:Y:S02]  /*11360*/  SHF.R.U32.HI R3, RZ, 0x8, R32 ;  /* 0x00000008ff037819 */ /* 0x000fe40000011620 */
[----:B------:R-:W-:Y:S02]  /*11370*/  LOP3.LUT R38, R37, 0xff, RZ, 0xc0, !PT ;  /* 0x000000ff25267812 */ /* 0x000fe400078ec0ff */
[----:B------:R-:W-:Y:S02]  /*11380*/  PRMT R37, R15, 0x7604, R36 ;  /* 0x000076040f257816 */ /* 0x000fe40000000024 */
[----:B------:R-:W-:Y:S02]  /*11390*/  PRMT R41, R40, 0x7604, R41 ;  /* 0x0000760428297816 */ /* 0x000fe40000000029 */
[----:B------:R-:W-:-:S02]  /*113a0*/  SHF.R.U32.HI R36, RZ, 0x10, R33 ;  /* 0x00000010ff247819 */ /* 0x000fc40000011621 */
[----:B------:R-:W-:Y:S02]  /*113b0*/  SHF.R.U32.HI R40, RZ, 0x10, R35 ;  /* 0x00000010ff287819 */ /* 0x000fe40000011623 */
[----:B---3--:R-:W-:Y:S02]  /*113c0*/  LOP3.LUT R14, R32, 0xff, RZ, 0xc0, !PT ;  /* 0x000000ff200e7812 */ /* 0x008fe400078ec0ff */
[----:B------:R-:W-:Y:S02]  /*113d0*/  LOP3.LUT R39, R34, 0xff, RZ, 0xc0, !PT ;  /* 0x000000ff22277812 */ /* 0x000fe400078ec0ff */
[----:B------:R-:W-:Y:S02]  /*113e0*/  LOP3.LUT R3, R3, 0xff, RZ, 0xc0, !PT ;  /* 0x000000ff03037812 */ /* 0x000fe400078ec0ff */
[----:B------:R-:W-:Y:S02]  /*113f0*/  SHF.R.U32.HI R15, RZ, 0x10, R34 ;  /* 0x00000010ff0f7819 */ /* 0x000fe40000011622 */
[----:B------:R-:W-:-:S02]  /*11400*/  LOP3.LUT R36, R36, 0xff, RZ, 0xc0, !PT ;  /* 0x000000ff24247812 */ /* 0x000fc400078ec0ff */
[----:B------:R-:W-:Y:S02]  /*11410*/  LOP3.LUT R40, R40, 0xff, RZ, 0xc0, !PT ;  /* 0x000000ff28287812 */ /* 0x000fe400078ec0ff */
[----:B------:R-:W-:Y:S02]  /*11420*/  PRMT R14, R3, 0x7604, R14 ;  /* 0x00007604030e7816 */ /* 0x000fe4000000000e */
[----:B------:R-:W-:Y:S02]  /*11430*/  PRMT R39, R38, 0x7604, R39 ;  /* 0x0000760426277816 */ /* 0x000fe40000000027 */
[----:B------:R-:W-:Y:S02]  /*11440*/  SHF.R.U32.HI R3, RZ, 0x10, R32 ;  /* 0x00000010ff037819 */ /* 0x000fe40000011620 */
[----:B------:R-:W-:Y:S02]  /*11450*/  LOP3.LUT R38, R15, 0xff, RZ, 0xc0, !PT ;  /* 0x000000ff0f267812 */ /* 0x000fe400078ec0ff */
[----:B------:R-:W-:-:S02]  /*11460*/  PRMT R37, R36, 0x7054, R37 ;  /* 0x0000705424257816 */ /* 0x000fc40000000025 */
[----:B------:R-:W-:Y:S02]  /*11470*/  PRMT R41, R40, 0x7054, R41 ;  /* 0x0000705428297816 */ /* 0x000fe40000000029 */
[----:B------:R-:W-:Y:S02]  /*11480*/  LOP3.LUT R3, R3, 0xff, RZ, 0xc0, !PT ;  /* 0x000000ff03037812 */ /* 0x000fe400078ec0ff */
[----:B------:R-:W-:Y:S02]  /*11490*/  PRMT R39, R38, 0x7054, R39 ;  /* 0x0000705426277816 */ /* 0x000fe40000000027 */
[----:B------:R-:W-:Y:S02]  /*114a0*/  LOP3.LUT R41, R41, 0xff000000, R35, 0xf8, !PT ;  /* 0xff00000029297812 */ /* 0x000fe400078ef823 */
[----:B------:R-:W-:Y:S02]  /*114b0*/  LOP3.LUT R37, R37, 0xff000000, R33, 0xf8, !PT ;  /* 0xff00000025257812 */ /* 0x000fe400078ef821 */
[----:B------:R-:W-:-:S02]  /*114c0*/  PRMT R15, R3, 0x7054, R14 ;  /* 0x00007054030f7816 */ /* 0x000fc4000000000e */
[----:B------:R-:W-:Y:S02]  /*114d0*/  LOP3.LUT R39, R39, 0xff000000, R34, 0xf8, !PT ;  /* 0xff00000027277812 */ /* 0x000fe400078ef822 */
[-C--:B0-----:R-:W-:Y:S02]  /*114e0*/  F2FP.F16.E4M3.UNPACK_B R3, R6.reuse.H1 ;  /* 0x00000006ff03723e */ /* 0x081fe400030006ff */
[----:B------:R-:W-:Y:S02]  /*114f0*/  F2FP.F16.E4M3.UNPACK_B R38, R41 ;  /* 0x00000029ff26723e */ /* 0x000fe400020006ff */
[----:B------:R-:W-:Y:S01]  /*11500*/  F2FP.F16.E4M3.UNPACK_B R34, R37 ;  /* 0x00000025ff22723e */ /* 0x000fe200020006ff */
[--C-:B------:R-:W-:Y:S01]  /*11510*/  HADD2.F32 R14, -RZ, R3.reuse.H1_H1 ;  /* 0x30000003ff0e7230 */ /* 0x100fe20000004100 */
[----:B------:R-:W-:Y:S01]  /*11520*/  F2FP.F16.E4M3.UNPACK_B R6, R6 ;  /* 0x00000006ff06723e */ /* 0x000fe200020006ff */
[----:B------:R-:W-:Y:S01]  /*11530*/  HADD2.F32 R40, -RZ, R38.H1_H1 ;  /* 0x30000026ff287230 */ /* 0x000fe20000004100 */
[----:B------:R-:W-:Y:S01]  /*11540*/  LOP3.LUT R36, R15, 0xff000000, R32, 0xf8, !PT ;  /* 0xff0000000f247812 */ /* 0x000fe200078ef820 */
[----:B------:R-:W-:Y:S01]  /*11550*/  HADD2.F32 R35, -RZ, R34.H1_H1 ;  /* 0x30000022ff237230 */ /* 0x000fe20000004100 */
[-C--:B------:R-:W-:Y:S01]  /*11560*/  F2FP.F16.E4M3.UNPACK_B R32, R7.reuse ;  /* 0x00000007ff20723e */ /* 0x080fe200020006ff */
[----:B------:R-:W-:Y:S01]  /*11570*/  HADD2.F32 R15, -RZ, R3.H0_H0 ;  /* 0x20000003ff0f7230 */ /* 0x000fe20000004100 */
[----:B------:R-:W-:Y:S01]  /*11580*/  F2FP.F16.E4M3.UNPACK_B R33, R7.H1 ;  /* 0x00000007ff21723e */ /* 0x000fe200030006ff */
[C---:B------:R-:W-:Y:S01]  /*11590*/  FMUL.FTZ R42, R14.reuse, R40 ;  /* 0x000000280e2a7220 */ /* 0x040fe20000410000 */
[----:B------:R-:W-:Y:S01]  /*115a0*/  FMUL.FTZ R43, R14, R35 ;  /* 0x000000230e2b7220 */ /* 0x000fe20000410000 */
[-C--:B------:R-:W-:Y:S01]  /*115b0*/  F2FP.F16.E4M3.UNPACK_B R7, R5.reuse ;  /* 0x00000005ff07723e */ /* 0x080fe200020006ff */
[----:B------:R-:W-:Y:S01]  /*115c0*/  HADD2.F32 R38, -RZ, R38.H0_H0 ;  /* 0x20000026ff267230 */ /* 0x000fe20000004100 */
[----:B------:R-:W-:Y:S01]  /*115d0*/  F2FP.F16.E4M3.UNPACK_B R14, R5.H1 ;  /* 0x00000005ff0e723e */ /* 0x000fe200030006ff */
[----:B------:R-:W-:-:S02]  /*115e0*/  HADD2.F32 R5, -RZ, R6.H1_H1 ;  /* 0x30000006ff057230 */ /* 0x000fc40000004100 */
[C---:B------:R-:W-:Y:S01]  /*115f0*/  FFMA.FTZ R45, R15.reuse, R35, -R42 ;  /* 0x000000230f2d7223 */ /* 0x040fe2000001082a */
[----:B------:R-:W-:Y:S02]  /*11600*/  HADD2.F32 R34, -RZ, R34.H0_H0 ;  /* 0x20000022ff227230 */ /* 0x000fe40000004100 */
        /* <DEDUP_REMOVED lines=70> */
[----:B------:R4:W-:Y:S02]  /*11a70*/  STS.128 [R220], R4 ;  /* 0x00000004dc007388 */ /* 0x0009e40000000c00 */
.L_x_600:
[----:B------:R-:W-:Y:S05]  /*11a80*/  BSYNC B1 ;  /* 0x0000000000017941 */ /* 0x000fea0003800000 */
.L_x_599:
[----:B------:R-:W-:Y:S04]  /*11a90*/  BSSY B1, `(.L_x_601) ;  /* 0x0000078000017945 */ /* 0x000fe80003800000 */
[----:B------:R-:W-:Y:S05]  /*11aa0*/  @P2 BRA `(.L_x_602) ;  /* 0x0000000400d82947 */ /* 0x000fea0003800000 */
[----:B012-4-:R-:W0:Y:S01]  /*11ab0*/  LDS.128 R4, [R0+0x16400] ;  /* 0x0164000000047984 */ /* 0x017e220000000c00 */
[----:B---3-5:R-:W-:Y:S02]  /*11ac0*/  SHF.R.U32.HI R14, RZ, 0x8, R30 ;  /* 0x00000008ff0e7819 */ /* 0x028fe4000001161e */
[----:B------:R-:W-:Y:S02]  /*11ad0*/  SHF.R.U32.HI R32, RZ, 0x8, R31 ;  /* 0x00000008ff207819 */ /* 0x000fe4000001161f */
[----:B------:R-:W-:Y:S02]  /*11ae0*/  LOP3.LUT R3, R30, 0xff, RZ, 0xc0, !PT ;  /* 0x000000ff1e037812 */ /* 0x000fe400078ec0ff */
[----:B------:R-:W-:Y:S02]  /*11af0*/  LOP3.LUT R14, R14, 0xff, RZ, 0xc0, !PT ;  /* 0x000000ff0e0e7812 */ /* 0x000fe400078ec0ff */
[----:B------:R-:W-:Y:S02]  /*11b00*/  SHF.R.U32.HI R35, RZ, 0x8, R29 ;  /* 0x00000008ff237819 */ /* 0x000fe4000001161d */
[----:B------:R-:W-:-:S02]  /*11b10*/  LOP3.LUT R15, R31, 0xff, RZ, 0xc0, !PT ;  /* 0x000000ff1f0f7812 */ /* 0x000fc400078ec0ff */
[----:B------:R-:W-:Y:S02]  /*11b20*/  LOP3.LUT R32, R32, 0xff, RZ, 0xc0, !PT ;  /* 0x000000ff20207812 */ /* 0x000fe400078ec0ff */
[----:B------:R-:W-:Y:S02]  /*11b30*/  PRMT R3, R14, 0x7604, R3 ;  /* 0x000076040e037816 */ /* 0x000fe40000000003 */
[----:B------:R-:W-:Y:S02]  /*11b40*/  SHF.R.U32.HI R37, RZ, 0x10, R29 ;  /* 0x00000010ff257819 */ /* 0x000fe4000001161d */
[----:B------:R-:W-:Y:S02]  /*11b50*/  SHF.R.U32.HI R14, RZ, 0x8, R28 ;  /* 0x00000008ff0e7819 */ /* 0x000fe4000001161c */
[----:B------:R-:W-:Y:S01]  /*11b60*/  SHF.R.U32.HI R36, RZ, 0x10, R31 ;  /* 0x00000010ff247819 */ /* 0x000fe2000001161f */
[----:B------:R-:W-:Y:S01]  /*11b70*/  IMAD.U32 R37, R37, 0x10000, RZ ;  /* 0x0001000025257824 */ /* 0x000fe200078e00ff */
[----:B------:R-:W-:-:S02]  /*11b80*/  LOP3.LUT R34, R29, 0xff, RZ, 0xc0, !PT ;  /* 0x000000ff1d227812 */ /* 0x000fc400078ec0ff */
[----:B------:R-:W-:Y:S02]  /*11b90*/  LOP3.LUT R35, R35, 0xff, RZ, 0xc0, !PT ;  /* 0x000000ff23237812 */ /* 0x000fe400078ec0ff */
[----:B------:R-:W-:Y:S02]  /*11ba0*/  PRMT R15, R32, 0x7604, R15 ;  /* 0x00007604200f7816 */ /* 0x000fe4000000000f */
[----:B------:R-:W-:Y:S02]  /*11bb0*/  LOP3.LUT R32, R28, 0xff, RZ, 0xc0, !PT ;  /* 0x000000ff1c207812 */ /* 0x000fe400078ec0ff */
[----:B------:R-:W-:Y:S02]  /*11bc0*/  LOP3.LUT R33, R14, 0xff, RZ, 0xc0, !PT ;  /* 0x000000ff0e217812 */ /* 0x000fe400078ec0ff */
[----:B------:R-:W-:Y:S02]  /*11bd0*/  SHF.L.U32 R14, R36, 0x10, RZ ;  /* 0x00000010240e7819 */ /* 0x000fe400000006ff */
[----:B------:R-:W-:-:S02]  /*11be0*/  PRMT R34, R35, 0x7604, R34 ;  /* 0x0000760423227816 */ /* 0x000fc40000000022 */
[----:B------:R-:W-:Y:S02]  /*11bf0*/  PRMT R35, R33, 0x7604, R32 ;  /* 0x0000760421237816 */ /* 0x000fe40000000020 */
[----:B------:R-:W-:Y:S02]  /*11c00*/  LOP3.LUT R33, R15, 0xff0000, R14, 0xf8, !PT ;  /* 0x00ff00000f217812 */ /* 0x000fe400078ef80e */
[----:B------:R-:W-:Y:S02]  /*11c10*/  LOP3.LUT R37, R34, 0xff0000, R37, 0xf8, !PT ;  /* 0x00ff000022257812 */ /* 0x000fe400078ef825 */
[----:B------:R-:W-:Y:S02]  /*11c20*/  LOP3.LUT R33, R33, 0xff000000, R31, 0xf8, !PT ;  /* 0xff00000021217812 */ /* 0x000fe400078ef81f */
[----:B------:R-:W-:Y:S02]  /*11c30*/  LOP3.LUT R37, R37, 0xff000000, R29, 0xf8, !PT ;  /* 0xff00000025257812 */ /* 0x000fe400078ef81d */
[----:B------:R-:W-:-:S02]  /*11c40*/  LOP3.LUT R15, R3, 0xff0000, R30, 0xf8, !PT ;  /* 0x00ff0000030f7812 */ /* 0x000fc400078ef81e */
[-C--:B0-----:R-:W-:Y:S02]  /*11c50*/  F2FP.F16.E4M3.UNPACK_B R3, R6.reuse.H1 ;  /* 0x00000006ff03723e */ /* 0x081fe400030006ff */
        /* <DEDUP_REMOVED lines=91> */
.L_x_602:
[----:B------:R-:W-:Y:S05]  /*12210*/  BSYNC B1 ;  /* 0x0000000000017941 */ /* 0x000fea0003800000 */
.L_x_601:
[----:B------:R-:W-:Y:S04]  /*12220*/  BSSY B1, `(.L_x_603) ;  /* 0x000007c000017945 */ /* 0x000fe80003800000 */
[----:B------:R-:W-:Y:S05]  /*12230*/  @P3 BRA `(.L_x_604) ;  /* 0x0000000400e83947 */ /* 0x000fea0003800000 */
[----:B012-4-:R-:W0:Y:S01]  /*12240*/  LDS.128 R4, [R220+0x2000] ;  /* 0x00200000dc047984 */ /* 0x017e220000000c00 */
        /* <DEDUP_REMOVED lines=16> */
[----:B------:R-:W-:Y:S02]  /*12350*/  LOP3.LUT R32, R32, 0xff, RZ, 0xc0, !PT ;  /* 0x000000ff20207812 */ /* 0x000fe400078ec0ff */
[----:B------:R-:W-:-:S02]  /*12360*/  LOP3.LUT R31, R24, 0xff, RZ, 0xc0, !PT ;  /* 0x000000ff181f7812 */ /* 0x000fc400078ec0ff */
[----:B------:R-:W-:Y:S02]  /*12370*/  PRMT R14, R3, 0x7604, R14 ;  /* 0x00007604030e7816 */ /* 0x000fe4000000000e */
[----:B------:R-:W-:Y:S02]  /*12380*/  SHF.R.U32.HI R3, RZ, 0x10, R26 ;  /* 0x00000010ff037819 */ /* 0x000fe4000001161a */
[----:B------:R-:W-:Y:S02]  /*12390*/  SHF.R.U32.HI R15, RZ, 0x10, R24 ;  /* 0x00000010ff0f7819 */ /* 0x000fe40000011618 */
[----:B------:R-:W-:Y:S02]  /*123a0*/  PRMT R29, R28, 0x7054, R29 ;  /* 0x000070541c1d7816 */ /* 0x000fe4000000001d */
[----:B------:R-:W-:Y:S02]  /*123b0*/  PRMT R33, R32, 0x7054, R33 ;  /* 0x0000705420217816 */ /* 0x000fe40000000021 */
[----:B------:R-:W-:-:S02]  /*123c0*/  PRMT R31, R30, 0x7604, R31 ;  /* 0x000076041e1f7816 */ /* 0x000fc4000000001f */
[----:B------:R-:W-:Y:S02]  /*123d0*/  LOP3.LUT R3, R3, 0xff, RZ, 0xc0, !PT ;  /* 0x000000ff03037812 */ /* 0x000fe400078ec0ff */
[----:B------:R-:W-:Y:S02]  /*123e0*/  LOP3.LUT R30, R15, 0xff, RZ, 0xc0, !PT ;  /* 0x000000ff0f1e7812 */ /* 0x000fe400078ec0ff */
[----:B------:R-:W-:Y:S02]  /*123f0*/  LOP3.LUT R33, R33, 0xff000000, R25, 0xf8, !PT ;  /* 0xff00000021217812 */ /* 0x000fe400078ef819 */
[----:B------:R-:W-:Y:S02]  /*12400*/  LOP3.LUT R29, R29, 0xff000000, R27, 0xf8, !PT ;  /* 0xff0000001d1d7812 */ /* 0x000fe400078ef81b */
[----:B------:R-:W-:Y:S02]  /*12410*/  PRMT R15, R3, 0x7054, R14 ;  /* 0x00007054030f7816 */ /* 0x000fe4000000000e */
[----:B------:R-:W-:-:S02]  /*12420*/  PRMT R31, R30, 0x7054, R31 ;  /* 0x000070541e1f7816 */ /* 0x000fc4000000001f */
[-C--:B0-----:R-:W-:Y:S02]  /*12430*/  F2FP.F16.E4M3.UNPACK_B R3, R6.reuse.H1 ;  /* 0x00000006ff03723e */ /* 0x081fe400030006ff */
[----:B------:R-:W-:Y:S02]  /*12440*/  F2FP.F16.E4M3.UNPACK_B R30, R33 ;  /* 0x00000021ff1e723e */ /* 0x000fe400020006ff */
[----:B------:R-:W-:Y:S01]  /*12450*/  F2FP.F16.E4M3.UNPACK_B R27, R29 ;  /* 0x0000001dff1b723e */ /* 0x000fe200020006ff */
[----:B------:R-:W-:Y:S01]  /*12460*/  HADD2.F32 R14, -RZ, R3.H1_H1 ;  /* 0x30000003ff0e7230 */ /* 0x000fe20000004100 */
[----:B------:R-:W-:Y:S01]  /*12470*/  F2FP.F16.E4M3.UNPACK_B R6, R6 ;  /* 0x00000006ff06723e */ /* 0x000fe200020006ff */
[--C-:B------:R-:W-:Y:S01]  /*12480*/  HADD2.F32 R32, -RZ, R30.reuse.H1_H1 ;  /* 0x3000001eff207230 */ /* 0x100fe20000004100 */
[----:B------:R-:W-:Y:S01]  /*12490*/  LOP3.LUT R31, R31, 0xff000000, R24, 0xf8, !PT ;  /* 0xff0000001f1f7812 */ /* 0x000fe200078ef818 */
[----:B------:R-:W-:Y:S01]  /*124a0*/  HADD2.F32 R28, -RZ, R27.H1_H1 ;  /* 0x3000001bff1c7230 */ /* 0x000fe20000004100 */
[----:B------:R-:W-:Y:S01]  /*124b0*/  LOP3.LUT R26, R15, 0xff000000, R26, 0xf8, !PT ;  /* 0xff0000000f1a7812 */ /* 0x000fe200078ef81a */
[----:B------:R-:W-:Y:S01]  /*124c0*/  HADD2.F32 R15, -RZ, R3.H0_H0 ;  /* 0x20000003ff0f7230 */ /* 0x000fe20000004100 */
[-C--:B------:R-:W-:Y:S01]  /*124d0*/  F2FP.F16.E4M3.UNPACK_B R24, R7.reuse ;  /* 0x00000007ff18723e */ /* 0x080fe200020006ff */
[C---:B------:R-:W-:Y:S01]  /*124e0*/  FMUL.FTZ R34, R14.reuse, R32 ;  /* 0x000000200e227220 */ /* 0x040fe20000410000 */
[----:B------:R-:W-:Y:S01]  /*124f0*/  F2FP.F16.E4M3.UNPACK_B R25, R7.H1 ;  /* 0x00000007ff19723e */ /* 0x000fe200030006ff */
        /* <DEDUP_REMOVED lines=78> */
.L_x_604:
[----:B------:R-:W-:Y:S05]  /*129e0*/  BSYNC B1 ;  /* 0x0000000000017941 */ /* 0x000fea0003800000 */
.L_x_603:
[----:B------:R-:W-:Y:S04]  /*129f0*/  BSSY B1, `(.L_x_605) ;  /* 0x0000078000017945 */ /* 0x000fe80003800000 */
[----:B------:R-:W-:Y:S05]  /*12a00*/  @P4 BRA `(.L_x_606) ;  /* 0x0000000400d84947 */ /* 0x000fea0003800000 */
[----:B012-4-:R-:W0:Y:S01]  /*12a10*/  LDS.128 R4, [R0+0x18400] ;  /* 0x0184000000047984 */ /* 0x017e220000000c00 */
        /* <DEDUP_REMOVED lines=25> */
[----:B------:R-:W-:-:S02]  /*12bb0*/  LOP3.LUT R15, R3, 0xff0000, R12, 0xf8, !PT ;  /* 0x00ff0000030f7812 */ /* 0x000fc400078ef80c */
[----:B------:R-:W-:Y:S02]  /*12bc0*/  LOP3.LUT R27, R27, 0xff000000, R20, 0xf8, !PT ;  /* 0xff0000001b1b7812 */ /* 0x000fe400078ef814 */
[-C--:B0-----:R-:W-:Y:S02]  /*12bd0*/  F2FP.F16.E4M3.UNPACK_B R3, R6.reuse.H1 ;  /* 0x00000006ff03723e */ /* 0x081fe400030006ff */
[----:B------:R-:W-:Y:S02]  /*12be0*/  F2FP.F16.E4M3.UNPACK_B R26, R29 ;  /* 0x0000001dff1a723e */ /* 0x000fe400020006ff */
[----:B------:R-:W-:Y:S01]  /*12bf0*/  F2FP.F16.E4M3.UNPACK_B R20, R25 ;  /* 0x00000019ff14723e */ /* 0x000fe200020006ff */
[--C-:B------:R-:W-:Y:S01]  /*12c00*/  HADD2.F32 R13, -RZ, R3.reuse.H0_H0 ;  /* 0x20000003ff0d7230 */ /* 0x100fe20000004100 */
[----:B------:R-:W-:Y:S01]  /*12c10*/  LOP3.LUT R24, R15, 0xff000000, R12, 0xf8, !PT ;  /* 0xff0000000f187812 */ /* 0x000fe200078ef80c */
[----:B------:R-:W-:Y:S01]  /*12c20*/  HADD2.F32 R12, -RZ, R3.H1_H1 ;  /* 0x30000003ff0c7230 */ /* 0x000fe20000004100 */
[----:B------:R-:W-:Y:S01]  /*12c30*/  F2FP.F16.E4M3.UNPACK_B R6, R6 ;  /* 0x00000006ff06723e */ /* 0x000fe200020006ff */
[----:B------:R-:W-:Y:S01]  /*12c40*/  HADD2.F32 R28, -RZ, R26.H1_H1 ;  /* 0x3000001aff1c7230 */ /* 0x000fe20000004100 */
[-C--:B------:R-:W-:Y:S01]  /*12c50*/  F2FP.F16.E4M3.UNPACK_B R14, R7.reuse ;  /* 0x00000007ff0e723e */ /* 0x080fe200020006ff */
[----:B------:R-:W-:Y:S01]  /*12c60*/  HADD2.F32 R21, -RZ, R20.H1_H1 ;  /* 0x30000014ff157230 */ /* 0x000fe20000004100 */
[----:B------:R-:W-:Y:S01]  /*12c70*/  F2FP.F16.E4M3.UNPACK_B R15, R7.H1 ;  /* 0x00000007ff0f723e */ /* 0x000fe200030006ff */
[----:B------:R-:W-:-:S02]  /*12c80*/  HADD2.F32 R26, -RZ, R26.H0_H0 ;  /* 0x2000001aff1a7230 */ /* 0x000fc40000004100 */
[CC--:B------:R-:W-:Y:S01]  /*12c90*/  FMUL.FTZ R30, R12.reuse, R28.reuse ;  /* 0x0000001c0c1e7220 */ /* 0x0c0fe20000410000 */
[----:B------:R-:W-:Y:S01]  /*12ca0*/  F2FP.F16.E4M3.UNPACK_B R7, R5 ;  /* 0x00000005ff07723e */ /* 0x000fe200020006ff */
[----:B------:R-:W-:Y:S01]  /*12cb0*/  FMUL.FTZ R31, R12, R21 ;  /* 0x000000150c1f7220 */ /* 0x000fe20000410000 */
[----:B------:R-:W-:Y:S01]  /*12cc0*/  F2FP.F16.E4M3.UNPACK_B R12, R5.H1 ;  /* 0x00000005ff0c723e */ /* 0x000fe200030006ff */
[----:B------:R-:W-:Y:S02]  /*12cd0*/  HADD2.F32 R5, -RZ, R6.H1_H1 ;  /* 0x30000006ff057230 */ /* 0x000fe40000004100 */
[C---:B------:R-:W-:Y:S01]  /*12ce0*/  FFMA.FTZ R32, R13.reuse, R21, -R30 ;  /* 0x000000150d207223 */ /* 0x040fe2000001081e */
[----:B------:R-:W-:Y:S02]  /*12cf0*/  HADD2.F32 R20, -RZ, R20.H0_H0 ;  /* 0x20000014ff147230 */ /* 0x000fe40000004100 */
[----:B------:R-:W-:Y:S01]  /*12d00*/  FFMA.FTZ R33, R13, R28, R31 ;  /* 0x0000001c0d217223 */ /* 0x000fe2000001001f */
[----:B------:R-:W-:Y:S01]  /*12d10*/  HADD2.F32 R6, -RZ, R6.H0_H0 ;  /* 0x20000006ff067230 */ /* 0x000fe20000004100 */
[----:B------:R-:W-:Y:S01]  /*12d20*/  F2FP.F16.E4M3.UNPACK_B R29, R29.H1 ;  /* 0x0000001dff1d723e */ /* 0x000fe200030006ff */
[C---:B------:R-:W-:Y:S01]  /*12d30*/  FMUL.FTZ R13, R5.reuse, R26 ;  /* 0x0000001a050d7220 */ /* 0x040fe20000410000 */
[----:B------:R-:W-:Y:S01]  /*12d40*/  F2FP.F16.E4M3.UNPACK_B R25, R25.H1 ;  /* 0x00000019ff19723e */ /* 0x000fe200030006ff */
[----:B------:R-:W-:Y:S01]  /*12d50*/  FMUL.FTZ R31, R5, R20 ;  /* 0x00000014051f7220 */ /* 0x000fe20000410000 */
[----:B------:R-:W-:-:S02]  /*12d60*/  HADD2.F32 R5, -RZ, R14.H1_H1 ;  /* 0x3000000eff057230 */ /* 0x000fc40000004100 */
[C---:B------:R-:W-:Y:S01]  /*12d70*/  FFMA.FTZ R30, R6.reuse, R20, -R13 ;  /* 0x00000014061e7223 */ /* 0x040fe2000001080d */
[----:B------:R-:W-:Y:S02]  /*12d80*/  HADD2.F32 R21, -RZ, R29.H0_H0 ;  /* 0x2000001dff157230 */ /* 0x000fe40000004100 */
[----:B------:R-:W-:Y:S01]  /*12d90*/  FFMA.FTZ R31, R6, R26, R31 ;  /* 0x0000001a061f7223 */ /* 0x000fe2000001001f */
[----:B------:R-:W-:Y:S01]  /*12da0*/  HADD2.F32 R13, -RZ, R25.H0_H0 ;  /* 0x20000019ff0d7230 */ /* 0x000fe20000004100 */
[----:B------:R-:W-:Y:S01]  /*12db0*/  F2FP.F16.E4M3.UNPACK_B R3, R4 ;  /* 0x00000004ff03723e */ /* 0x000fe200020006ff */
[----:B------:R-:W-:Y:S02]  /*12dc0*/  HADD2.F32 R14, -RZ, R14.H0_H0 ;  /* 0x2000000eff0e7230 */ /* 0x000fe40000004100 */
[C---:B------:R-:W-:Y:S01]  /*12dd0*/  FMUL.FTZ R35, R5.reuse, R21 ;  /* 0x0000001505237220 */ /* 0x040fe20000410000 */
[----:B------:R-:W-:Y:S02]  /*12de0*/  HADD2.F32 R29, -RZ, R29.H1_H1 ;  /* 0x3000001dff1d7230 */ /* 0x000fe40000004100 */
[----:B------:R-:W-:Y:S01]  /*12df0*/  FMUL.FTZ R5, R5, R13 ;  /* 0x0000000d05057220 */ /* 0x000fe20000410000 */
[----:B------:R-:W-:-:S02]  /*12e00*/  HADD2.F32 R6, -RZ, R15.H1_H1 ;  /* 0x3000000fff067230 */ /* 0x000fc40000004100 */
[C---:B------:R-:W-:Y:S01]  /*12e10*/  FFMA.FTZ R35, R14.reuse, R13, -R35 ;  /* 0x0000000d0e237223 */ /* 0x040fe20000010823 */
[----:B------:R-:W-:Y:S02]  /*12e20*/  HADD2.F32 R25, -RZ, R25.H1_H1 ;  /* 0x30000019ff197230 */ /* 0x000fe40000004100 */
        /* <DEDUP_REMOVED lines=52> */
.L_x_606:
[----:B------:R-:W-:Y:S05]  /*13170*/  BSYNC B1 ;  /* 0x0000000000017941 */ /* 0x000fea0003800000 */
.L_x_605:
[----:B------:R-:W-:Y:S05]  /*13180*/  @P5 BRA `(.L_x_596) ;  /* 0x0000003c00005947 */ /* 0x000fea0003800000 */
[----:B012-4-:R-:W0:Y:S01]  /*13190*/  LDS.128 R4, [R220+0x4000] ;  /* 0x00400000dc047984 */ /* 0x017e220000000c00 */
[----:B-----5:R-:W-:Y:S02]  /*131a0*/  SHF.R.U32.HI R12, RZ, 0x8, R11 ;  /* 0x00000008ff0c7819 */ /* 0x020fe4000001160b */
[----:B------:R-:W-:Y:S02]  /*131b0*/  SHF.R.U32.HI R20, RZ, 0x8, R9 ;  /* 0x00000008ff147819 */ /* 0x000fe40000011609 */
[----:B------:R-:W-:Y:S02]  /*131c0*/  LOP3.LUT R13, R11, 0xff, RZ, 0xc0, !PT ;  /* 0x000000ff0b0d7812 */ /* 0x000fe400078ec0ff */
[----:B------:R-:W-:Y:S02]  /*131d0*/  LOP3.LUT R21, R9, 0xff, RZ, 0xc0, !PT ;  /* 0x000000ff09157812 */ /* 0x000fe400078ec0ff */
[----:B------:R-:W-:Y:S02]  /*131e0*/  LOP3.LUT R12, R12, 0xff, RZ, 0xc0, !PT ;  /* 0x000000ff0c0c7812 */ /* 0x000fe400078ec0ff */
[----:B------:R-:W-:-:S02]  /*131f0*/  LOP3.LUT R20, R20, 0xff, RZ, 0xc0, !PT ;  /* 0x000000ff14147812 */ /* 0x000fc400078ec0ff */
[----:B------:R-:W-:Y:S02]  /*13200*/  SHF.R.U32.HI R0, RZ, 0x8, R10 ;  /* 0x00000008ff007819 */ /* 0x000fe4000001160a */
[----:B---3--:R-:W-:Y:S02]  /*13210*/  SHF.R.U32.HI R14, RZ, 0x8, R8 ;  /* 0x00000008ff0e7819 */ /* 0x008fe40000011608 */
[----:B------:R-:W-:Y:S02]  /*13220*/  PRMT R13, R12, 0x7604, R13 ;  /* 0x000076040c0d7816 */ /* 0x000fe4000000000d */
[----:B------:R-:W-:Y:S02]  /*13230*/  PRMT R21, R20, 0x7604, R21 ;  /* 0x0000760414157816 */ /* 0x000fe40000000015 */
[----:B------:R-:W-:Y:S02]  /*13240*/  SHF.R.U32.HI R12, RZ, 0x10, R11 ;  /* 0x00000010ff0c7819 */ /* 0x000fe4000001160b */
[----:B------:R-:W-:-:S02]  /*13250*/  SHF.R.U32.HI R20, RZ, 0x10, R9 ;  /* 0x00000010ff147819 */ /* 0x000fc40000011609 */
[----:B------:R-:W-:Y:S02]  /*13260*/  LOP3.LUT R3, R10, 0xff, RZ, 0xc0, !PT ;  /* 0x000000ff0a037812 */ /* 0x000fe400078ec0ff */
[----:B------:R-:W-:Y:S02]  /*13270*/  LOP3.LUT R15, R8, 0xff, RZ, 0xc0, !PT ;  /* 0x000000ff080f7812 */ /* 0x000fe400078ec0ff */
[----:B------:R-:W-:Y:S02]  /*13280*/  LOP3.LUT R0, R0, 0xff, RZ, 0xc0, !PT ;  /* 0x000000ff00007812 */ /* 0x000fe400078ec0ff */
[----:B------:R-:W-:Y:S02]  /*13290*/  LOP3.LUT R14, R14, 0xff, RZ, 0xc0, !PT ;  /* 0x000000ff0e0e7812 */ /* 0x000fe400078ec0ff */
[----:B------:R-:W-:Y:S02]  /*132a0*/  LOP3.LUT R12, R12, 0xff, RZ, 0xc0, !PT ;  /* 0x000000ff0c0c7812 */ /* 0x000fe400078ec0ff */
[----:B------:R-:W-:-:S02]  /*132b0*/  LOP3.LUT R20, R20, 0xff, RZ, 0xc0, !PT ;  /* 0x000000ff14147812 */ /* 0x000fc400078ec0ff */
[----:B------:R-:W-:Y:S02]  /*132c0*/  PRMT R3, R0, 0x7604, R3 ;  /* 0x0000760400037816 */ /* 0x000fe40000000003 */
[----:B------:R-:W-:Y:S02]  /*132d0*/  PRMT R15, R14, 0x7604, R15 ;  /* 0x000076040e0f7816 */ /* 0x000fe4000000000f */
[----:B------:R-:W-:Y:S02]  /*132e0*/  SHF.R.U32.HI R0, RZ, 0x10, R10 ;  /* 0x00000010ff007819 */ /* 0x000fe4000001160a */
[----:B------:R-:W-:Y:S02]  /*132f0*/  SHF.R.U32.HI R14, RZ, 0x10, R8 ;  /* 0x00000010ff0e7819 */ /* 0x000fe40000011608 */
        /* <DEDUP_REMOVED lines=12> */
[----:B------:R-:W-:Y:S01]  /*133c0*/  LOP3.LUT R12, R3, 0xff000000, R10, 0xf8, !PT ;  /* 0xff000000030c7812 */ /* 0x000fe200078ef80a */
[----:B------:R-:W-:Y:S01]  /*133d0*/  HADD2.F32 R25, -RZ, R24.H1_H1 ;  /* 0x30000018ff197230 */ /* 0x000fe20000004100 */
[----:B------:R-:W-:Y:S01]  /*133e0*/  LOP3.LUT R20, R15, 0xff000000, R8, 0xf8, !PT ;  /* 0xff0000000f147812 */ /* 0x000fe200078ef808 */
[----:B------:R-:W-:Y:S01]  /*133f0*/  HADD2.F32 R15, -RZ, R14.H1_H1 ;  /* 0x3000000eff0f7230 */ /* 0x000fe20000004100 */
[----:B------:R-:W-:Y:S01]  /*13400*/  F2FP.F16.E4M3.UNPACK_B R3, R6 ;  /* 0x00000006ff03723e */ /* 0x000fe200020006ff */
[----:B------:R-:W-:Y:S01]  /*13410*/  HADD2.F32 R8, -RZ, R0.H0_H0 ;  /* 0x20000000ff087230 */ /* 0x000fe20000004100 */
[----:B------:R-:W-:Y:S01]  /*13420*/  F2FP.F16.E4M3.UNPACK_B R10, R7 ;  /* 0x00000007ff0a723e */ /* 0x000fe200020006ff */
[C---:B------:R-:W-:Y:S01]  /*13430*/  FMUL.FTZ R27, R9.reuse, R25 ;  /* 0x00000019091b7220 */ /* 0x040fe20000410000 */
[----:B------:R-:W-:Y:S01]  /*13440*/  F2FP.F16.E4M3.UNPACK_B R11, R7.H1 ;  /* 0x00000007ff0b723e */ /* 0x000fe200030006ff */
[----:B------:R-:W-:Y:S01]  /*13450*/  FMUL.FTZ R26, R9, R15 ;  /* 0x0000000f091a7220 */ /* 0x000fe20000410000 */
[-C--:B------:R-:W-:Y:S01]  /*13460*/  F2FP.F16.E4M3.UNPACK_B R6, R5.reuse ;  /* 0x00000005ff06723e */ /* 0x080fe200020006ff */
[----:B------:R-:W-:Y:S01]  /*13470*/  HADD2.F32 R24, -RZ, R24.H0_H0 ;  /* 0x20000018ff187230 */ /* 0x000fe20000004100 */
[----:B------:R-:W-:Y:S01]  /*13480*/  F2FP.F16.E4M3.UNPACK_B R7, R5.H1 ;  /* 0x00000005ff07723e */ /* 0x000fe200030006ff */
[----:B------:R-:W-:Y:S01]  /*13490*/  HADD2.F32 R5, -RZ, R3.H1_H1 ;  /* 0x30000003ff057230 */ /* 0x000fe20000004100 */
[----:B------:R-:W-:Y:S01]  /*134a0*/  F2FP.F16.E4M3.UNPACK_B R21, R21.H1 ;  /* 0x00000015ff15723e */ /* 0x000fe200030006ff */
[----:B------:R-:W-:-:S02]  /*134b0*/  HADD2.F32 R14, -RZ, R14.H0_H0 ;  /* 0x2000000eff0e7230 */ /* 0x000fc40000004100 */
[C---:B------:R-:W-:Y:S01]  /*134c0*/  FFMA.FTZ R27, R8.reuse, R15, -R27 ;  /* 0x0000000f081b7223 */ /* 0x040fe2000001081b */
[----:B------:R-:W-:Y:S01]  /*134d0*/  FFMA.FTZ R26, R8, R25, R26 ;  /* 0x00000019081a7223 */ /* 0x000fe2000001001a */
[----:B------:R-:W-:Y:S01]  /*134e0*/  HADD2.F32 R3, -RZ, R3.H0_H0 ;  /* 0x20000003ff037230 */ /* 0x000fe20000004100 */
[----:B------:R-:W-:Y:S01]  /*134f0*/  F2FP.F16.E4M3.UNPACK_B R13, R13.H1 ;  /* 0x0000000dff0d723e */ /* 0x000fe200030006ff */
[C---:B------:R-:W-:Y:S01]  /*13500*/  FMUL.FTZ R8, R5.reuse, R24 ;  /* 0x0000001805087220 */ /* 0x040fe20000410000 */
[----:B------:R-:W-:Y:S01]  /*13510*/  FMUL.FTZ R15, R5, R14 ;  /* 0x0000000e050f7220 */ /* 0x000fe20000410000 */
[--C-:B------:R-:W-:Y:S01]  /*13520*/  HADD2.F32 R5, -RZ, R10.reuse.H1_H1 ;  /* 0x3000000aff057230 */ /* 0x100fe20000004100 */
[----:B------:R-:W-:Y:S01]  /*13530*/  F2FP.F16.E4M3.UNPACK_B R0, R4 ;  /* 0x00000004ff00723e */ /* 0x000fe200020006ff */
[----:B------:R-:W-:Y:S02]  /*13540*/  HADD2.F32 R9, -RZ, R21.H0_H0 ;  /* 0x20000015ff097230 */ /* 0x000fe40000004100 */
[C---:B------:R-:W-:Y:S01]  /*13550*/  FFMA.FTZ R25, R3.reuse, R14, -R8 ;  /* 0x0000000e03197223 */ /* 0x040fe20000010808 */
[----:B------:R-:W-:Y:S01]  /*13560*/  FFMA.FTZ R24, R3, R24, R15 ;  /* 0x0000001803187223 */ /* 0x000fe2000001000f */
[----:B------:R-:W-:Y:S01]  /*13570*/  HADD2.F32 R8, -RZ, R13.H0_H0 ;  /* 0x2000000dff087230 */ /* 0x000fe20000004100 */
[----:B------:R-:W-:Y:S01]  /*13580*/  F2FP.F16.E4M3.UNPACK_B R4, R4.H1 ;  /* 0x00000004ff04723e */ /* 0x000fe200030006ff */
[----:B------:R-:W-:-:S02]  /*13590*/  HADD2.F32 R10, -RZ, R10.H0_H0 ;  /* 0x2000000aff0a7230 */ /* 0x000fc40000004100 */
[CC--:B------:R-:W-:Y:S01]  /*135a0*/  FMUL.FTZ R15, R5.reuse, R9.reuse ;  /* 0x00000009050f7220 */ /* 0x0c0fe20000410000 */
[----:B------:R-:W-:Y:S02]  /*135b0*/  HADD2.F32 R14, -RZ, R21.H1_H1 ;  /* 0x30000015ff0e7230 */ /* 0x000fe40000004100 */
[-C--:B------:R-:W-:Y:S01]  /*135c0*/  FMUL.FTZ R5, R5, R8.reuse ;  /* 0x0000000805057220 */ /* 0x080fe20000410000 */
[----:B------:R-:W-:Y:S02]  /*135d0*/  HADD2.F32 R3, -RZ, R11.H1_H1 ;  /* 0x3000000bff037230 */ /* 0x000fe40000004100 */
[C---:B------:R-:W-:Y:S01]  /*135e0*/  FFMA.FTZ R21, R10.reuse, R8, -R15 ;  /* 0x000000080a157223 */ /* 0x040fe2000001080f */
[----:B------:R-:W-:Y:S02]  /*135f0*/  HADD2.F32 R8, -RZ, R13.H1_H1 ;  /* 0x3000000dff087230 */ /* 0x000fe40000004100 */
[----:B------:R-:W-:Y:S01]  /*13600*/  FFMA.FTZ R28, R10, R9, R5 ;  /* 0x000000090a1c7223 */ /* 0x000fe20000010005 */
[----:B------:R-:W-:-:S02]  /*13610*/  HADD2.F32 R11, -RZ, R11.H0_H0 ;  /* 0x2000000bff0b7230 */ /* 0x000fc40000004100 */
[C---:B------:R-:W-:Y:S01]  /*13620*/  FMUL.FTZ R30, R3.reuse, R14 ;  /* 0x0000000e031e7220 */ /* 0x040fe20000410000 */
[----:B------:R-:W-:Y:S01]  /*13630*/  F2FP.F16.E4M3.UNPACK_B R9, R20 ;  /* 0x00000014ff09723e */ /* 0x000fe200020006ff */
[-C--:B------:R-:W-:Y:S01]  /*13640*/  FMUL.FTZ R10, R3, R8.reuse ;  /* 0x00000008030a7220 */ /* 0x080fe20000410000 */
[----:B------:R-:W-:Y:S02]  /*13650*/  HADD2.F32 R5, -RZ, R4.H1_H1 ;  /* 0x30000004ff057230 */ /* 0x000fe40000004100 */
[C---:B------:R-:W-:Y:S01]  /*13660*/  FFMA.FTZ R30, R11.reuse, R8, -R30 ;  /* 0x000000080b1e7223 */ /* 0x040fe2000001081e */
[----:B------:R-:W-:Y:S01]  /*13670*/  F2FP.F16.E4M3.UNPACK_B R8, R12 ;  /* 0x0000000cff08723e */ /* 0x000fe200020006ff */
[----:B------:R-:W-:Y:S01]  /*13680*/  FFMA.FTZ R29, R11, R14, R10 ;  /* 0x0000000e0b1d7223 */ /* 0x000fe2000001000a */
[--C-:B------:R-:W-:Y:S01]  /*13690*/  HADD2.F32 R13, -RZ, R9.reuse.H1_H1 ;  /* 0x30000009ff0d7230 */ /* 0x100fe20000004100 */
[----:B------:R-:W-:Y:S01]  /*136a0*/  F2FP.F16.E4M3.UNPACK_B R12, R12.H1 ;  /* 0x0000000cff0c723e */ /* 0x000fe200030006ff */
[----:B------:R-:W-:Y:S01]  /*136b0*/  HADD2.F32 R10, -RZ, R9.H0_H0 ;  /* 0x20000009ff0a7230 */ /* 0x000fe20000004100 */
[----:B------:R-:W-:Y:S01]  /*136c0*/  F2FP.F16.E4M3.UNPACK_B R20, R20.H1 ;  /* 0x00000014ff14723e */ /* 0x000fe200030006ff */
[----:B------:R-:W-:-:S02]  /*136d0*/  HADD2.F32 R9, -RZ, R8.H1_H1 ;  /* 0x30000008ff097230 */ /* 0x000fc40000004100 */
[C---:B------:R-:W-:Y:S01]  /*136e0*/  FMUL.FTZ R11, R5.reuse, R13 ;  /* 0x0000000d050b7220 */ /* 0x040fe20000410000 */
[----:B------:R-:W-:Y:S02]  /*136f0*/  HADD2.F32 R3, -RZ, R0.H1_H1 ;  /* 0x30000000ff037230 */ /* 0x000fe40000004100 */
        /* <DEDUP_REMOVED lines=10> */
[----:B------:R-:W-:-:S02]  /*137a0*/  HADD2.F32 R4, -RZ, R12.H1_H1 ;  /* 0x3000000cff047230 */ /* 0x000fc40000004100 */
[--C-:B------:R-:W-:Y:S02]  /*137b0*/  HADD2.F32 R3, -RZ, R7.reuse.H1_H1 ;  /* 0x30000007ff037230 */ /* 0x100fe40000004100 */
[--C-:B------:R-:W-:Y:S02]  /*137c0*/  HADD2.F32 R8, -RZ, R20.reuse.H1_H1 ;  /* 0x30000014ff087230 */ /* 0x100fe40000004100 */
[----:B------:R-:W-:Y:S02]  /*137d0*/  HADD2.F32 R9, -RZ, R20.H0_H0 ;  /* 0x20000014ff097230 */ /* 0x000fe40000004100 */
[C---:B------:R-:W-:Y:S01]  /*137e0*/  FMUL.FTZ R13, R3.reuse, R4 ;  /* 0x00000004030d7220 */ /* 0x040fe20000410000 */
[----:B------:R-:W-:Y:S02]  /*137f0*/  HADD2.F32 R0, -RZ, R6.H1_H1 ;  /* 0x30000006ff007230 */ /* 0x000fe40000004100 */
[----:B------:R-:W-:Y:S02]  /*13800*/  HADD2.F32 R5, -RZ, R12.H0_H0 ;  /* 0x2000000cff057230 */ /* 0x000fe40000004100 */
[----:B------:R-:W-:Y:S01]  /*13810*/  FMUL.FTZ R12, R3, R8 ;  /* 0x00000008030c7220 */ /* 0x000fe20000410000 */
[----:B------:R-:W-:-:S02]  /*13820*/  HADD2.F32 R7, -RZ, R7.H0_H0 ;  /* 0x20000007ff077230 */ /* 0x000fc40000004100 */
[C---:B------:R-:W-:Y:S01]  /*13830*/  FMUL.FTZ R3, R0.reuse, R9 ;  /* 0x0000000900037220 */ /* 0x040fe20000410000 */
[----:B------:R-:W-:Y:S02]  /*13840*/  HADD2.F32 R6, -RZ, R6.H0_H0 ;  /* 0x20000006ff067230 */ /* 0x000fe40000004100 */
[-C--:B------:R-:W-:Y:S01]  /*13850*/  FMUL.FTZ R0, R0, R5.reuse ;  /* 0x0000000500007220 */ /* 0x080fe20000410000 */
[C---:B------:R-:W-:Y:S01]  /*13860*/  FFMA.FTZ R12, R7.reuse, R4, -R12 ;  /* 0x00000004070c7223 */ /* 0x040fe2000001080c */
[----:B------:R-:W-:Y:S01]  /*13870*/  FFMA.FTZ R13, R7, R8, R13 ;  /* 0x00000008070d7223 */ /* 0x000fe2000001000d */
[C---:B------:R-:W-:Y:S01]  /*13880*/  FFMA.FTZ R5, R6.reuse, R5, -R3 ;  /* 0x0000000506057223 */ /* 0x040fe20000010803 */
[----:B------:R-:W-:Y:S01]  /*13890*/  FFMA.FTZ R0, R6, R9, R0 ;  /* 0x0000000906007223 */ /* 0x000fe20000010000 */
[----:B------:R-:W-:Y:S02]  /*138a0*/  F2FP.SATFINITE.E4M3.F32.PACK_AB_MERGE_C R6, R26, R27, RZ ;  /* 0x0000001b1a06723e */ /* 0x000fe400048070ff */
[----:B------:R-:W-:-:S02]  /*138b0*/  F2FP.SATFINITE.E4M3.F32.PACK_AB_MERGE_C R7, R29, R30, RZ ;  /* 0x0000001e1d07723e */ /* 0x000fc400048070ff */
[----:B------:R-:W-:Y:S02]  /*138c0*/  F2FP.SATFINITE.E4M3.F32.PACK_AB_MERGE_C R4, R15, R14, RZ ;  /* 0x0000000e0f04723e */ /* 0x000fe400048070ff */
[----:B------:R-:W-:Y:S02]  /*138d0*/  F2FP.SATFINITE.E4M3.F32.PACK_AB_MERGE_C R12, R13, R12, RZ ;  /* 0x0000000c0d0c723e */ /* 0x000fe400048070ff */
[----:B------:R-:W-:Y:S02]  /*138e0*/  F2FP.SATFINITE.E4M3.F32.PACK_AB_MERGE_C R6, R24, R25, R6 ;  /* 0x000000191806723e */ /* 0x000fe40004807006 */
[----:B------:R-:W-:Y:S02]  /*138f0*/  F2FP.SATFINITE.E4M3.F32.PACK_AB_MERGE_C R7, R28, R21, R7 ;  /* 0x000000151c07723e */ /* 0x000fe40004807007 */
[----:B------:R-:W-:Y:S02]  /*13900*/  F2FP.SATFINITE.E4M3.F32.PACK_AB_MERGE_C R4, R10, R11, R4 ;  /* 0x0000000b0a04723e */ /* 0x000fe40004807004 */
[----:B------:R-:W-:-:S05]  /*13910*/  F2FP.SATFINITE.E4M3.F32.PACK_AB_MERGE_C R5, R0, R5, R12 ;  /* 0x000000050005723e */ /* 0x000fca000480700c */
[----:B------:R0:W-:Y:S01]  /*13920*/  STS.128 [R220+0x4000], R4 ;  /* 0x00400004dc007388 */ /* 0x0001e20000000c00 */
[----:B------:R-:W-:Y:S05]  /*13930*/  BRA `(.L_x_596) ;  /* 0x0000003400147947 */ /* 0x000fea0003800000 */
.L_x_590:
[----:B------:R-:W-:-:S03]  /*13940*/  UMOV UR4, 0xffffffff ;  /* 0xffffffff00047882 */ /* 0x000fc60000000000 */
[----:B------:R-:W-:Y:S05]  /*13950*/  BRA.DIV UR4, `(.L_x_607) ;  /* 0x0000015204387947 */ /* 0x000fea000b800000 */
[----:B------:R1:W2:Y:S04]  /*13960*/  SHFL.IDX PT, R3, R24, RZ, 0x1e1f ;  /* 0x001e1fff18037589 */ /* 0x0002a800000e0000 */
[----:B------:R1:W3:Y:S04]  /*13970*/  SHFL.IDX PT, R21, R144, RZ, 0x1e1f ;  /* 0x001e1fff90157589 */ /* 0x0002e800000e0000 */
[----:B------:R1:W4:Y:S04]  /*13980*/  SHFL.IDX PT, R0, R26, RZ, 0x1e1f ;  /* 0x001e1fff1a007589 */ /* 0x00032800000e0000 */
[----:B------:R1:W0:Y:S02]  /*13990*/  SHFL.IDX PT, R20, R27, RZ, 0x1e1f ;  /* 0x001e1fff1b147589 */ /* 0x00022400000e0000 */
.L_x_815:
[----:B------:R-:W-:Y:S01]  /*139a0*/  ULDC UR4, c[0x0][0x448] ;  /* 0x0001120000047ab9 */ /* 0x000fe20000000800 */
[----:B------:R-:W-:Y:S01]  /*139b0*/  BSSY B1, `(.L_x_608) ;  /* 0x0000039000017945 */ /* 0x000fe20003800000 */
[----:B------:R-:W-:Y:S01]  /*139c0*/  IMAD R157, R157, UR4, RZ ;  /* 0x000000049d9d7c24 */ /* 0x000fe2000f8e02ff */
[----:B------:R-:W-:Y:S02]  /*139d0*/  CS2R R4, SRZ ;  /* 0x0000000000047805 */ /* 0x000fe4000001ff00 */
[----:B------:R-:W-:Y:S02]  /*139e0*/  CS2R R6, SRZ ;  /* 0x0000000000067805 */ /* 0x000fe4000001ff00 */
[----:B------:R-:W-:Y:S02]  /*139f0*/  CS2R R10, SRZ ;  /* 0x00000000000a7805 */ /* 0x000fe4000001ff00 */
[----:B------:R-:W-:Y:S02]  /*13a00*/  CS2R R12, SRZ ;  /* 0x00000000000c7805 */ /* 0x000fe4000001ff00 */
[----:B------:R-:W-:-:S02]  /*13a10*/  ISETP.GE.AND P0, PT, R8, R157, PT ;  /* 0x0000009d0800720c */ /* 0x000fc40003f06270 */
[----:B------:R-:W-:Y:S02]  /*13a20*/  CS2R R8, SRZ ;  /* 0x0000000000087805 */ /* 0x000fe4000001ff00 */
[----:B------:R-:W-:Y:S02]  /*13a30*/  CS2R R14, SRZ ;  /* 0x00000000000e7805 */ /* 0x000fe4000001ff00 */
[----:B-1----:R-:W-:Y:S02]  /*13a40*/  CS2R R24, SRZ ;  /* 0x0000000000187805 */ /* 0x002fe4000001ff00 */
[----:B------:R-:W-:Y:S02]  /*13a50*/  CS2R R26, SRZ ;  /* 0x00000000001a7805 */ /* 0x000fe4000001ff00 */
[----:B------:R-:W-:Y:S02]  /*13a60*/  CS2R R28, SRZ ;  /* 0x00000000001c7805 */ /* 0x000fe4000001ff00 */
[----:B------:R-:W-:-:S02]  /*13a70*/  CS2R R30, SRZ ;  /* 0x00000000001e7805 */ /* 0x000fc4000001ff00 */
[----:B------:R-:W-:Y:S02]  /*13a80*/  CS2R R32, SRZ ;  /* 0x0000000000207805 */ /* 0x000fe4000001ff00 */
[----:B------:R-:W-:Y:S01]  /*13a90*/  CS2R R34, SRZ ;  /* 0x0000000000227805 */ /* 0x000fe2000001ff00 */
[----:B------:R-:W-:Y:S06]  /*13aa0*/  @P0 BRA `(.L_x_609) ;  /* 0x0000000000a40947 */ /* 0x000fec0003800000 */
[C---:B------:R-:W-:Y:S01]  /*13ab0*/  IADD3 R4, R18.reuse, 0x20, RZ ;  /* 0x0000002012047810 */ /* 0x040fe20007ffe0ff */
[----:B------:R-:W-:Y:S01]  /*13ac0*/  ULDC UR4, c[0x0][0x3f4] ;  /* 0x0000fd0000047ab9 */ /* 0x000fe20000000800 */
[C---:B------:R-:W-:Y:S01]  /*13ad0*/  VIADD R5, R18.reuse, 0x40 ;  /* 0x0000004012057836 */ /* 0x040fe20000000000 */
[----:B------:R-:W-:Y:S02]  /*13ae0*/  ISETP.GE.AND P2, PT, R18, UR4, PT ;  /* 0x0000000412007c0c */ /* 0x000fe4000bf46270 */
[----:B------:R-:W-:Y:S02]  /*13af0*/  CS2R R24, SRZ ;  /* 0x0000000000187805 */ /* 0x000fe4000001ff00 */
[----:B------:R-:W-:Y:S02]  /*13b00*/  ISETP.GE.AND P1, PT, R4, UR4, PT ;  /* 0x0000000404007c0c */ /* 0x000fe4000bf26270 */
[----:B------:R-:W-:Y:S02]  /*13b10*/  CS2R R26, SRZ ;  /* 0x00000000001a7805 */ /* 0x000fe4000001ff00 */
[----:B------:R-:W-:-:S02]  /*13b20*/  ISETP.GE.AND P0, PT, R5, UR4, PT ;  /* 0x0000000405007c0c */ /* 0x000fc4000bf06270 */
[----:B------:R-:W-:Y:S02]  /*13b30*/  CS2R R6, SRZ ;  /* 0x0000000000067805 */ /* 0x000fe4000001ff00 */
[----:B------:R-:W-:Y:S02]  /*13b40*/  CS2R R28, SRZ ;  /* 0x00000000001c7805 */ /* 0x000fe4000001ff00 */
[----:B------:R-:W-:Y:S02]  /*13b50*/  CS2R R30, SRZ ;  /* 0x00000000001e7805 */ /* 0x000fe4000001ff00 */
[----:B------:R-:W-:Y:S02]  /*13b60*/  @!P2 SHF.R.S32.HI R5, RZ, 0x1f, R18 ;  /* 0x0000001fff05a819 */ /* 0x000fe40000011412 */
[----:B---3--:R-:W-:Y:S01]  /*13b70*/  @!P2 IADD3 R38, P4, R18, R21, RZ ;  /* 0x000000151226a210 */ /* 0x008fe20007f9e0ff */
[----:B------:R-:W-:Y:S01]  /*13b80*/  @!P1 IMAD.SHL.U32 R42, R222, 0x10, RZ ;  /* 0x00000010de2a9824 */ /* 0x000fe200078e00ff */
[----:B--2---:R-:W-:Y:S01]  /*13b90*/  @!P2 IADD3 R36, P3, R18, R3, RZ ;  /* 0x000000031224a210 */ /* 0x004fe20007f7e0ff */
[----:B------:R-:W-:-:S02]  /*13ba0*/  @!P0 IMAD.SHL.U32 R48, R224, 0x10, RZ ;  /* 0x00000010e0308824 */ /* 0x000fc400078e00ff */
[----:B0-----:R-:W-:Y:S01]  /*13bb0*/  @!P2 IMAD.X R39, R20, 0x1, R5, P4 ;  /* 0x000000011427a824 */ /* 0x001fe200020e0605 */
[----:B----4-:R-:W-:Y:S02]  /*13bc0*/  @!P2 IADD3.X R37, R0, R5, RZ, P3, !PT ;  /* 0x000000050025a210 */ /* 0x010fe40001ffe4ff */
[----:B------:R-:W-:Y:S02]  /*13bd0*/  @!P1 SHF.R.S32.HI R5, RZ, 0x1f, R42 ;  /* 0x0000001fff059819 */ /* 0x000fe4000001142a */
[-C--:B------:R-:W-:Y:S02]  /*13be0*/  @!P1 IADD3 R40, P5, R3, R42.reuse, RZ ;  /* 0x0000002a03289210 */ /* 0x080fe40007fbe0ff */
[----:B------:R-:W-:Y:S02]  /*13bf0*/  CS2R R8, SRZ ;  /* 0x0000000000087805 */ /* 0x000fe4000001ff00 */
[----:B------:R-:W-:Y:S02]  /*13c00*/  @!P1 IADD3 R42, P4, R21, R42, RZ ;  /* 0x0000002a152a9210 */ /* 0x000fe40007f9e0ff */
[----:B------:R-:W-:-:S02]  /*13c10*/  CS2R R10, SRZ ;  /* 0x00000000000a7805 */ /* 0x000fc4000001ff00 */
[-C--:B------:R-:W-:Y:S01]  /*13c20*/  @!P0 IADD3 R46, P3, R3, R48.reuse, RZ ;  /* 0x00000030032e8210 */ /* 0x080fe20007f7e0ff */
[--C-:B------:R-:W-:Y:S01]  /*13c30*/  @!P1 IMAD.X R41, R0, 0x1, R5.reuse, P5 ;  /* 0x0000000100299824 */ /* 0x100fe200028e0605 */
[----:B------:R-:W-:Y:S01]  /*13c40*/  @!P0 SHF.R.S32.HI R3, RZ, 0x1f, R48 ;  /* 0x0000001fff038819 */ /* 0x000fe20000011430 */
[----:B------:R-:W-:Y:S01]  /*13c50*/  @!P1 IMAD.X R43, R20, 0x1, R5, P4 ;  /* 0x00000001142b9824 */ /* 0x000fe200020e0605 */
[----:B------:R-:W-:Y:S02]  /*13c60*/  @!P0 IADD3 R48, P5, R21, R48, RZ ;  /* 0x0000003015308210 */ /* 0x000fe40007fbe0ff */
[----:B------:R-:W-:Y:S02]  /*13c70*/  CS2R R4, SRZ ;  /* 0x0000000000047805 */ /* 0x000fe4000001ff00 */
[----:B------:R-:W-:Y:S02]  /*13c80*/  CS2R R32, SRZ ;  /* 0x0000000000207805 */ /* 0x000fe4000001ff00 */
[----:B------:R-:W-:-:S02]  /*13c90*/  CS2R R34, SRZ ;  /* 0x0000000000227805 */ /* 0x000fc4000001ff00 */
[----:B------:R-:W-:Y:S02]  /*13ca0*/  CS2R R12, SRZ ;  /* 0x00000000000c7805 */ /* 0x000fe4000001ff00 */
[----:B------:R-:W-:Y:S02]  /*13cb0*/  CS2R R14, SRZ ;  /* 0x00000000000e7805 */ /* 0x000fe4000001ff00 */
[----:B------:R-:W-:Y:S01]  /*13cc0*/  @!P0 IADD3.X R47, R0, R3, RZ, P3, !PT ;  /* 0x00000003002f8210 */ /* 0x000fe20001ffe4ff */
[----:B------:R-:W-:Y:S01]  /*13cd0*/  @!P0 IMAD.X R49, R20, 0x1, R3, P5 ;  /* 0x0000000114318824 */ /* 0x000fe200028e0603 */
[----:B------:R1:W5:Y:S04]  /*13ce0*/  @!P2 LD.E.128 R24, desc[UR54][R36.64] ;  /* 0x000000362418a980 */ /* 0x000368000c101d00 */
[----:B------:R1:W5:Y:S04]  /*13cf0*/  @!P2 LD.E.128 R4, desc[UR54][R38.64] ;  /* 0x000000362604a980 */ /* 0x000368000c101d00 */
[----:B------:R1:W5:Y:S04]  /*13d00*/  @!P1 LD.E.128 R28, desc[UR54][R40.64] ;  /* 0x00000036281c9980 */ /* 0x000368000c101d00 */
[----:B------:R1:W5:Y:S04]  /*13d10*/  @!P1 LD.E.128 R8, desc[UR54][R42.64] ;  /* 0x000000362a089980 */ /* 0x000368000c101d00 */
[----:B------:R1:W5:Y:S04]  /*13d20*/  @!P0 LD.E.128 R32, desc[UR54][R46.64] ;  /* 0x000000362e208980 */ /* 0x000368000c101d00 */
[----:B------:R1:W5:Y:S02]  /*13d30*/  @!P0 LD.E.128 R12, desc[UR54][R48.64] ;  /* 0x00000036300c8980 */ /* 0x000364000c101d00 */
.L_x_609:
[----:B------:R-:W-:Y:S05]  /*13d40*/  BSYNC B1 ;  /* 0x0000000000017941 */ /* 0x000fea0003800000 */
.L_x_608:
[----:B------:R-:W-:Y:S01]  /*13d50*/  ULEA.HI UR4, UR43, UR43, URZ, 0x1 ;  /* 0x0000002b2b047291 */ /* 0x000fe2000f8f083f */
[----:B----4-:R-:W-:Y:S01]  /*13d60*/  IMAD R0, R205, -0x80, R157 ;  /* 0xffffff80cd007824 */ /* 0x010fe200078e029d */
[----:B------:R-:W-:Y:S02]  /*13d70*/  BSSY B1, `(.L_x_610) ;  /* 0x0000009000017945 */ /* 0x000fe40003800000 */
[----:B------:R-:W-:Y:S02]  /*13d80*/  ULOP3.LUT UR4, UR4, 0xfffffffe, URZ, 0xc0, !UPT ;  /* 0xfffffffe04047892 */ /* 0x000fe4000f8ec03f */
[----:B--2---:R-:W-:Y:S02]  /*13d90*/  VIMNMX R3, R0, 0x80, PT ;  /* 0x0000008000037848 */ /* 0x004fe40003fe0100 */
[----:B------:R-:W-:Y:S02]  /*13da0*/  UIADD3 UR4, UR43, -UR4, URZ ;  /* 0x800000042b047290 */ /* 0x000fe4000fffe03f */
[----:B------:R-:W-:-:S04]  /*13db0*/  ISETP.GE.AND P1, PT, R168, R3, PT ;  /* 0x00000003a800720c */ /* 0x000fc80003f26270 */
[----:B---3--:R-:W-:-:S05]  /*13dc0*/  IMAD.U32 R21, RZ, RZ, UR4 ;  /* 0x00000004ff157e24 */ /* 0x008fca000f8e00ff */
[----:B------:R-:W-:-:S04]  /*13dd0*/  SHF.L.U32 R21, R21, 0x1f, RZ ;  /* 0x0000001f15157819 */ /* 0x000fc800000006ff */
[----:B------:R-:W2:Y:S02]  /*13de0*/  SYNCS.PHASECHK.TRANS64.TRYWAIT P0, [R16+URZ+0x29800], R21 ;  /* 0x02980015100075a7 */ /* 0x000ea4000800017f */
[----:B--2---:R-:W-:Y:S05]  /*13df0*/  @!P0 BRA `(.L_x_611) ;  /* 0x0000014c00848947 */ /* 0x004fea0003800000 */
.L_x_816:
[----:B------:R-:W-:Y:S05]  /*13e00*/  BSYNC B1 ;  /* 0x0000000000017941 */ /* 0x000fea0003800000 */
.L_x_610:
[----:B------:R-:W-:Y:S05]  /*13e10*/  @P1 BRA `(.L_x_596) ;  /* 0x0000002c00dc1947 */ /* 0x000fea0003800000 */
[----:B------:R-:W3:Y:S01]  /*13e20*/  LDC R3, c[0x0][0x3f4] ;  /* 0x0000fd00ff037b82 */ /* 0x000ee20000000800 */
[C---:B------:R-:W-:Y:S01]  /*13e30*/  VIADD R0, R18.reuse, 0x20 ;  /* 0x0000002012007836 */ /* 0x040fe20000000000 */
[C---:B0-----:R-:W-:Y:S01]  /*13e40*/  IADD3 R20, R18.reuse, 0x40, RZ ;  /* 0x0000004012147810 */ /* 0x041fe20007ffe0ff */
[----:B------:R-:W-:Y:S01]  /*13e50*/  BSSY B1, `(.L_x_612) ;  /* 0x00000fb000017945 */ /* 0x000fe20003800000 */
[-C--:B---3--:R-:W-:Y:S02]  /*13e60*/  ISETP.GE.AND P0, PT, R18, R3.reuse, PT ;  /* 0x000000031200720c */ /* 0x088fe40003f06270 */
[-C--:B------:R-:W-:Y:S02]  /*13e70*/  ISETP.GE.AND P1, PT, R0, R3.reuse, PT ;  /* 0x000000030000720c */ /* 0x080fe40003f26270 */
[----:B------:R-:W-:-:S09]  /*13e80*/  ISETP.GE.AND P2, PT, R20, R3, PT ;  /* 0x000000031400720c */ /* 0x000fd20003f46270 */
[----:B------:R-:W-:Y:S05]  /*13e90*/  @P0 BRA `(.L_x_613) ;  /* 0x0000000c00d80947 */ /* 0x000fea0003800000 */
[----:B-----5:R-:W-:Y:S02]  /*13ea0*/  SHF.R.U32.HI R0, RZ, 0x8, R24 ;  /* 0x00000008ff007819 */ /* 0x020fe40000011618 */
[----:B------:R-:W-:Y:S02]  /*13eb0*/  LOP3.LUT R20, R24, 0xff, RZ, 0xc0, !PT ;  /* 0x000000ff18147812 */ /* 0x000fe400078ec0ff */
[----:B--2---:R-:W-:Y:S02]  /*13ec0*/  LOP3.LUT R21, R0, 0xff, RZ, 0xc0, !PT ;  /* 0x000000ff00157812 */ /* 0x004fe400078ec0ff */
[----:B------:R-:W-:Y:S02]  /*13ed0*/  LEA.HI R0, R3, R223, RZ, 0x1c ;  /* 0x000000df03007211 */ /* 0x000fe400078fe0ff */
[----:B------:R-:W-:Y:S02]  /*13ee0*/  PRMT R45, R21, 0x7604, R20 ;  /* 0x00007604152d7816 */ /* 0x000fe40000000014 */
[----:B------:R-:W-:-:S02]  /*13ef0*/  SHF.R.S32.HI R21, RZ, 0x1f, R0 ;  /* 0x0000001fff157819 */ /* 0x000fc40000011400 */
[----:B-1----:R-:W-:Y:S02]  /*13f00*/  SHF.R.U32.HI R37, RZ, 0x8, R25 ;  /* 0x00000008ff257819 */ /* 0x002fe40000011619 */
[----:B------:R-:W-:Y:S01]  /*13f10*/  LEA.HI R20, R21, R0, RZ, 0x2 ;  /* 0x0000000015147211 */ /* 0x000fe200078f10ff */
[----:B------:R-:W-:Y:S01]  /*13f20*/  IMAD.SHL.U32 R0, R0, 0x10, RZ ;  /* 0x0000001000007824 */ /* 0x000fe200078e00ff */
[----:B------:R-:W-:Y:S02]  /*13f30*/  SHF.R.U32.HI R39, RZ, 0x8, R26 ;  /* 0x00000008ff277819 */ /* 0x000fe4000001161a */
[----:B------:R-:W-:Y:S01]  /*13f40*/  LOP3.LUT R36, R25, 0xff, RZ, 0xc0, !PT ;  /* 0x000000ff19247812 */ /* 0x000fe200078ec0ff */
[----:B------:R-:W-:Y:S01]  /*13f50*/  IMAD.SHL.U32 R20, R20, 0x800, RZ ;  /* 0x0000080014147824 */ /* 0x000fe200078e00ff */
[----:B------:R-:W-:Y:S02]  /*13f60*/  LOP3.LUT R21, R175, 0x30, R0, 0xf8, !PT ;  /* 0x00000030af157812 */ /* 0x000fe400078ef800 */
[----:B------:R-:W-:-:S02]  /*13f70*/  LOP3.LUT R38, R26, 0xff, RZ, 0xc0, !PT ;  /* 0x000000ff1a267812 */ /* 0x000fc400078ec0ff */
[----:B------:R-:W-:Y:S02]  /*13f80*/  LOP3.LUT R21, R21, R196, RZ, 0x3c, !PT ;  /* 0x000000c415157212 */ /* 0x000fe400078e3cff */
[----:B------:R-:W-:Y:S02]  /*13f90*/  LOP3.LUT R20, R20, 0xffffe000, RZ, 0xc0, !PT ;  /* 0xffffe00014147812 */ /* 0x000fe400078ec0ff */
[----:B------:R-:W-:Y:S02]  /*13fa0*/  LOP3.LUT R37, R37, 0xff, RZ, 0xc0, !PT ;  /* 0x000000ff25257812 */ /* 0x000fe400078ec0ff */
[----:B------:R-:W-:Y:S02]  /*13fb0*/  LOP3.LUT R39, R39, 0xff, RZ, 0xc0, !PT ;  /* 0x000000ff27277812 */ /* 0x000fe400078ec0ff */
[----:B------:R-:W-:Y:S02]  /*13fc0*/  IADD3 R21, R21, R197, R20 ;  /* 0x000000c515157210 */ /* 0x000fe40007ffe014 */
[----:B------:R-:W-:-:S02]  /*13fd0*/  PRMT R46, R37, 0x7604, R36 ;  /* 0x00007604252e7816 */ /* 0x000fc40000000024 */
[----:B------:R-:W-:Y:S01]  /*13fe0*/  PRMT R47, R39, 0x7604, R38 ;  /* 0x00007604272f7816 */ /* 0x000fe20000000026 */
[----:B------:R-:W-:Y:S01]  /*13ff0*/  IMAD.IADD R0, R16, 0x1, R21 ;  /* 0x0000000110007824 */ /* 0x000fe200078e0215 */
[----:B------:R-:W-:Y:S02]  /*14000*/  SHF.R.U32.HI R37, RZ, 0x8, R27 ;  /* 0x00000008ff257819 */ /* 0x000fe4000001161b */
[----:B------:R-:W-:Y:S02]  /*14010*/  SHF.R.U32.HI R39, RZ, 0x8, R4 ;  /* 0x00000008ff277819 */ /* 0x000fe40000011604 */
[----:B------:R-:W-:Y:S02]  /*14020*/  SHF.R.U32.HI R40, RZ, 0x8, R5 ;  /* 0x00000008ff287819 */ /* 0x000fe40000011605 */
[----:B------:R-:W-:Y:S02]  /*14030*/  LOP3.LUT R36, R27, 0xff, RZ, 0xc0, !PT ;  /* 0x000000ff1b247812 */ /* 0x000fe400078ec0ff */
[----:B------:R-:W-:-:S02]  /*14040*/  LOP3.LUT R38, R4, 0xff, RZ, 0xc0, !PT ;  /* 0x000000ff04267812 */ /* 0x000fc400078ec0ff */
[----:B------:R-:W-:Y:S02]  /*14050*/  LOP3.LUT R37, R37, 0xff, RZ, 0xc0, !PT ;  /* 0x000000ff25257812 */ /* 0x000fe400078ec0ff */
[----:B------:R-:W-:Y:S02]  /*14060*/  LOP3.LUT R39, R39, 0xff, RZ, 0xc0, !PT ;  /* 0x000000ff27277812 */ /* 0x000fe400078ec0ff */
[----:B------:R-:W-:Y:S02]  /*14070*/  LOP3.LUT R21, R40, 0xff, RZ, 0xc0, !PT ;  /* 0x000000ff28157812 */ /* 0x000fe400078ec0ff */
[----:B------:R-:W0:Y:S01]  /*14080*/  LDS.128 R40, [R0+0x14400] ;  /* 0x0144000000287984 */ /* 0x000e220000000c00 */
[----:B------:R-:W-:Y:S02]  /*14090*/  PRMT R48, R37, 0x7604, R36 ;  /* 0x0000760425307816 */ /* 0x000fe40000000024 */
[----:B------:R-:W-:Y:S02]  /*140a0*/  PRMT R53, R39, 0x7604, R38 ;  /* 0x0000760427357816 */ /* 0x000fe40000000026 */
[----:B------:R-:W1:Y:S01]  /*140b0*/  LDS.128 R36, [R233+0x14400] ;  /* 0x01440000e9247984 */ /* 0x000e620000000c00 */
[----:B------:R-:W-:-:S02]  /*140c0*/  SHF.R.U32.HI R50, RZ, 0x8, R6 ;  /* 0x00000008ff327819 */ /* 0x000fc40000011606 */
[----:B------:R-:W-:Y:S02]  /*140d0*/  LOP3.LUT R20, R5, 0xff, RZ, 0xc0, !PT ;  /* 0x000000ff05147812 */ /* 0x000fe400078ec0ff */
[----:B------:R-:W-:Y:S02]  /*140e0*/  LOP3.LUT R49, R6, 0xff, RZ, 0xc0, !PT ;  /* 0x000000ff06317812 */ /* 0x000fe400078ec0ff */
[----:B------:R-:W-:Y:S02]  /*140f0*/  LOP3.LUT R50, R50, 0xff, RZ, 0xc0, !PT ;  /* 0x000000ff32327812 */ /* 0x000fe400078ec0ff */
[----:B------:R-:W-:Y:S02]  /*14100*/  SHF.R.U32.HI R55, RZ, 0x10, R5 ;  /* 0x00000010ff377819 */ /* 0x000fe40000011605 */
[----:B------:R-:W-:Y:S02]  /*14110*/  PRMT R20, R21, 0x7604, R20 ;  /* 0x0000760415147816 */ /* 0x000fe40000000014 */
[----:B------:R-:W-:Y:S01]  /*14120*/  PRMT R57, R50, 0x7604, R49 ;  /* 0x0000760432397816 */ /* 0x000fe20000000031 */
[----:B------:R-:W-:Y:S01]  /*14130*/  IMAD.U32 R55, R55, 0x10000, RZ ;  /* 0x0001000037377824 */ /* 0x000fe200078e00ff */
[----:B------:R-:W-:-:S02]  /*14140*/  SHF.R.U32.HI R21, RZ, 0x10, R25 ;  /* 0x00000010ff157819 */ /* 0x000fc40000011619 */
[----:B------:R-:W-:Y:S02]  /*14150*/  SHF.R.U32.HI R49, RZ, 0x10, R27 ;  /* 0x00000010ff317819 */ /* 0x000fe4000001161b */
[----:B------:R-:W-:Y:S02]  /*14160*/  SHF.R.U32.HI R52, RZ, 0x8, R7 ;  /* 0x00000008ff347819 */ /* 0x000fe40000011607 */
[----:B------:R-:W-:Y:S01]  /*14170*/  SHF.L.U32 R21, R21, 0x10, RZ ;  /* 0x0000001015157819 */ /* 0x000fe200000006ff */
[----:B------:R-:W-:Y:S01]  /*14180*/  IMAD.U32 R49, R49, 0x10000, RZ ;  /* 0x0001000031317824 */ /* 0x000fe200078e00ff */
[----:B------:R-:W-:Y:S02]  /*14190*/  LOP3.LUT R51, R7, 0xff, RZ, 0xc0, !PT ;  /* 0x000000ff07337812 */ /* 0x000fe400078ec0ff */
[----:B------:R-:W-:Y:S02]  /*141a0*/  LOP3.LUT R52, R52, 0xff, RZ, 0xc0, !PT ;  /* 0x000000ff34347812 */ /* 0x000fe400078ec0ff */
[----:B------:R-:W-:-:S02]  /*141b0*/  LOP3.LUT R55, R20, 0xff0000, R55, 0xf8, !PT ;  /* 0x00ff000014377812 */ /* 0x000fc400078ef837 */
[----:B------:R-:W-:Y:S02]  /*141c0*/  LOP3.LUT R21, R46, 0xff0000, R21, 0xf8, !PT ;  /* 0x00ff00002e157812 */ /* 0x000fe400078ef815 */
[----:B------:R-:W-:Y:S02]  /*141d0*/  PRMT R52, R52, 0x7604, R51 ;  /* 0x0000760434347816 */ /* 0x000fe40000000033 */
[----:B------:R-:W-:Y:S02]  /*141e0*/  SHF.R.U32.HI R59, RZ, 0x10, R7 ;  /* 0x00000010ff3b7819 */ /* 0x000fe40000011607 */
[----:B------:R-:W-:Y:S02]  /*141f0*/  LOP3.LUT R51, R48, 0xff0000, R49, 0xf8, !PT ;  /* 0x00ff000030337812 */ /* 0x000fe400078ef831 */
[----:B------:R-:W-:Y:S01]  /*14200*/  LOP3.LUT R47, R47, 0xff0000, R26, 0xf8, !PT ;  /* 0x00ff00002f2f7812 */ /* 0x000fe200078ef81a */
[----:B------:R-:W-:Y:S01]  /*14210*/  IMAD.U32 R59, R59, 0x10000, RZ ;  /* 0x000100003b3b7824 */ /* 0x000fe200078e00ff */
[----:B------:R-:W-:-:S02]  /*14220*/  LOP3.LUT R55, R55, 0xff000000, R5, 0xf8, !PT ;  /* 0xff00000037377812 */ /* 0x000fc400078ef805 */
[----:B------:R-:W-:Y:S02]  /*14230*/  LOP3.LUT R50, R21, 0xff000000, R25, 0xf8, !PT ;  /* 0xff00000015327812 */ /* 0x000fe400078ef819 */
[----:B------:R-:W-:Y:S02]  /*14240*/  LOP3.LUT R21, R53, 0xff0000, R4, 0xf8, !PT ;  /* 0x00ff000035157812 */ /* 0x000fe400078ef804 */
[----:B------:R-:W-:Y:S02]  /*14250*/  LOP3.LUT R45, R45, 0xff0000, R24, 0xf8, !PT ;  /* 0x00ff00002d2d7812 */ /* 0x000fe400078ef818 */
[----:B------:R-:W-:Y:S02]  /*14260*/  LOP3.LUT R53, R51, 0xff000000, R27, 0xf8, !PT ;  /* 0xff00000033357812 */ /* 0x000fe400078ef81b */
[----:B------:R-:W-:Y:S02]  /*14270*/  LOP3.LUT R20, R47, 0xff000000, R26, 0xf8, !PT ;  /* 0xff0000002f147812 */ /* 0x000fe400078ef81a */
[----:B------:R-:W-:-:S02]  /*14280*/  F2FP.F16.E4M3.UNPACK_B R56, R55 ;  /* 0x00000037ff38723e */ /* 0x000fc400020006ff */
[----:B0-----:R-:W-:Y:S02]  /*14290*/  F2FP.F16.E4M3.UNPACK_B R27, R41 ;  /* 0x00000029ff1b723e */ /* 0x001fe400020006ff */
[----:B------:R-:W-:Y:S01]  /*142a0*/  F2FP.F16.E4M3.UNPACK_B R26, R50 ;  /* 0x00000032ff1a723e */ /* 0x000fe200020006ff */
[----:B------:R-:W-:Y:S01]  /*142b0*/  HADD2.F32 R58, -RZ, R56.H0_H0 ;  /* 0x20000038ff3a7230 */ /* 0x000fe20000004100 */
[----:B------:R-:W-:Y:S01]  /*142c0*/  LOP3.LUT R49, R45, 0xff000000, R24, 0xf8, !PT ;  /* 0xff0000002d317812 */ /* 0x000fe200078ef818 */
[----:B------:R-:W-:Y:S01]  /*142d0*/  HADD2.F32 R5, -RZ, R27.H0_H0 ;  /* 0x2000001bff057230 */ /* 0x000fe20000004100 */
[----:B-1----:R-:W-:Y:S02]  /*142e0*/  F2FP.F16.E4M3.UNPACK_B R24, R37 ;  /* 0x00000025ff18723e */ /* 0x002fe400020006ff */
[----:B------:R-:W-:Y:S01]  /*142f0*/  LOP3.LUT R59, R52, 0xff0000, R59, 0xf8, !PT ;  /* 0x00ff0000343b7812 */ /* 0x000fe200078ef83b */
[----:B------:R-:W-:Y:S02]  /*14300*/  HADD2.F32 R52, -RZ, R26.H0_H0 ;  /* 0x2000001aff347230 */ /* 0x000fe40000004100 */
[C---:B------:R-:W-:Y:S01]  /*14310*/  FMUL.FTZ R60, R5.reuse, R58 ;  /* 0x0000003a053c7220 */ /* 0x040fe20000410000 */
[----:B------:R-:W-:Y:S01]  /*14320*/  HADD2.F32 R25, -RZ, R24.H0_H0 ;  /* 0x20000018ff197230 */ /* 0x000fe20000004100 */
[----:B------:R-:W-:Y:S01]  /*14330*/  F2FP.F16.E4M3.UNPACK_B R46, R41.H1 ;  /* 0x00000029ff2e723e */ /* 0x000fe200030006ff */
[----:B------:R-:W-:Y:S01]  /*14340*/  FMUL.FTZ R51, R5, R52 ;  /* 0x0000003405337220 */ /* 0x000fe20000410000 */
[----:B------:R-:W-:-:S02]  /*14350*/  F2FP.F16.E4M3.UNPACK_B R50, R50.H1 ;  /* 0x00000032ff32723e */ /* 0x000fc400030006ff */
[----:B------:R-:W-:Y:S01]  /*14360*/  FFMA.FTZ R5, R25, R52, -R60 ;  /* 0x0000003419057223 */ /* 0x000fe2000001083c */
[--C-:B------:R-:W-:Y:S01]  /*14370*/  LOP3.LUT R57, R57, 0xff0000, R6.reuse, 0xf8, !PT ;  /* 0x00ff000039397812 */ /* 0x100fe200078ef806 */
[----:B------:R-:W-:Y:S01]  /*14380*/  FFMA.FTZ R25, R25, R58, R51 ;  /* 0x0000003a19197223 */ /* 0x000fe20000010033 */
[----:B------:R-:W-:Y:S01]  /*14390*/  LOP3.LUT R59, R59, 0xff000000, R7, 0xf8, !PT ;  /* 0xff0000003b3b7812 */ /* 0x000fe200078ef807 */
[----:B------:R-:W-:Y:S01]  /*143a0*/  HADD2.F32 R51, -RZ, R26.H1_H1 ;  /* 0x3000001aff337230 */ /* 0x000fe20000004100 */
[-C--:B------:R-:W-:Y:S01]  /*143b0*/  F2FP.F16.E4M3.UNPACK_B R47, R43.reuse ;  /* 0x0000002bff2f723e */ /* 0x080fe200020006ff */
[----:B------:R-:W-:Y:S01]  /*143c0*/  HADD2.F32 R26, -RZ, R24.H1_H1 ;  /* 0x30000018ff1a7230 */ /* 0x000fe20000004100 */
[----:B------:R-:W-:Y:S01]  /*143d0*/  F2FP.F16.E4M3.UNPACK_B R48, R43.H1 ;  /* 0x0000002bff30723e */ /* 0x000fe200030006ff */
[--C-:B------:R-:W-:Y:S01]  /*143e0*/  HADD2.F32 R52, -RZ, R50.reuse.H0_H0 ;  /* 0x20000032ff347230 */ /* 0x100fe20000004100 */
[----:B------:R-:W-:Y:S01]  /*143f0*/  F2FP.F16.E4M3.UNPACK_B R37, R37.H1 ;  /* 0x00000025ff25723e */ /* 0x000fe200030006ff */
[----:B------:R-:W-:Y:S01]  /*14400*/  HADD2.F32 R24, -RZ, R27.H1_H1 ;  /* 0x3000001bff187230 */ /* 0x000fe20000004100 */
[-C--:B------:R-:W-:Y:S01]  /*14410*/  F2FP.F16.E4M3.UNPACK_B R7, R42.reuse ;  /* 0x0000002aff07723e */ /* 0x080fe200020006ff */
[----:B------:R-:W-:Y:S01]  /*14420*/  HADD2.F32 R50, -RZ, R50.H1_H1 ;  /* 0x30000032ff327230 */ /* 0x000fe20000004100 */
[----:B------:R-:W-:Y:S01]  /*14430*/  F2FP.F16.E4M3.UNPACK_B R43, R42.H1 ;  /* 0x0000002aff2b723e */ /* 0x000fe200030006ff */
[----:B------:R-:W-:Y:S01]  /*14440*/  HADD2.F32 R42, -RZ, R46.H0_H0 ;  /* 0x2000002eff2a7230 */ /* 0x000fe20000004100 */
[----:B------:R-:W-:Y:S01]  /*14450*/  F2FP.F16.E4M3.UNPACK_B R55, R55.H1 ;  /* 0x00000037ff37723e */ /* 0x000fe200030006ff */
[----:B------:R-:W-:Y:S01]  /*14460*/  HADD2.F32 R27, -RZ, R37.H0_H0 ;  /* 0x20000025ff1b7230 */ /* 0x000fe20000004100 */
[----:B------:R-:W-:Y:S01]  /*14470*/  LOP3.LUT R6, R57, 0xff000000, R6, 0xf8, !PT ;  /* 0xff00000039067812 */ /* 0x000fe200078ef806 */
[----:B------:R-:W-:-:S02]  /*14480*/  HADD2.F32 R57, -RZ, R56.H1_H1 ;  /* 0x30000038ff397230 */ /* 0x000fc40000004100 */
[----:B------:R-:W-:Y:S01]  /*14490*/  FMUL.FTZ R63, R42, R52 ;  /* 0x000000342a3f7220 */ /* 0x000fe20000410000 */
[--C-:B------:R-:W-:Y:S02]  /*144a0*/  HADD2.F32 R56, -RZ, R55.reuse.H0_H0 ;  /* 0x20000037ff387230 */ /* 0x100fe40000004100 */
[C---:B------:R-:W-:Y:S01]  /*144b0*/  FMUL.FTZ R58, R24.reuse, R51 ;  /* 0x00000033183a7220 */ /* 0x040fe20000410000 */
[----:B------:R-:W-:Y:S01]  /*144c0*/  F2FP.F16.E4M3.UNPACK_B R45, R39 ;  /* 0x00000027ff2d723e */ /* 0x000fe200020006ff */
[----:B------:R-:W-:Y:S01]  /*144d0*/  FMUL.FTZ R61, R24, R57 ;  /* 0x00000039183d7220 */ /* 0x000fe20000410000 */
[----:B------:R-:W-:Y:S02]  /*144e0*/  HADD2.F32 R55, -RZ, R55.H1_H1 ;  /* 0x30000037ff377230 */ /* 0x000fe40000004100 */
[-C--:B------:R-:W-:Y:S01]  /*144f0*/  FMUL.FTZ R60, R42, R56.reuse ;  /* 0x000000382a3c7220 */ /* 0x080fe20000410000 */
[C---:B------:R-:W-:Y:S01]  /*14500*/  FFMA.FTZ R63, R27.reuse, R56, R63 ;  /* 0x000000381b3f7223 */ /* 0x040fe2000001003f */
[C---:B------:R-:W-:Y:S01]  /*14510*/  FFMA.FTZ R24, R26.reuse, R51, -R61 ;  /* 0x000000331a187223 */ /* 0x040fe2000001083d */
[----:B------:R-:W-:Y:S01]  /*14520*/  F2FP.F16.E4M3.UNPACK_B R56, R59 ;  /* 0x0000003bff38723e */ /* 0x000fe200020006ff */
[----:B------:R-:W-:Y:S01]  /*14530*/  FFMA.FTZ R26, R26, R57, R58 ;  /* 0x000000391a1a7223 */ /* 0x000fe2000001003a */
[----:B------:R-:W-:Y:S01]  /*14540*/  F2FP.F16.E4M3.UNPACK_B R51, R53 ;  /* 0x00000035ff33723e */ /* 0x000fe200020006ff */
[----:B------:R-:W-:Y:S01]  /*14550*/  FFMA.FTZ R60, R27, R52, -R60 ;  /* 0x000000341b3c7223 */ /* 0x000fe2000001083c */
[----:B------:R-:W-:Y:S01]  /*14560*/  HADD2.F32 R42, -RZ, R47.H0_H0 ;  /* 0x2000002fff2a7230 */ /* 0x000fe20000004100 */
[----:B------:R-:W-:Y:S01]  /*14570*/  F2FP.F16.E4M3.UNPACK_B R59, R59.H1 ;  /* 0x0000003bff3b723e */ /* 0x000fe200030006ff */
[----:B------:R-:W-:Y:S01]  /*14580*/  HADD2.F32 R57, -RZ, R56.H0_H0 ;  /* 0x20000038ff397230 */ /* 0x000fe20000004100 */
[----:B------:R-:W-:Y:S01]  /*14590*/  F2FP.F16.E4M3.UNPACK_B R53, R53.H1 ;  /* 0x00000035ff35723e */ /* 0x000fe200030006ff */
[----:B------:R-:W-:Y:S01]  /*145a0*/  HADD2.F32 R52, -RZ, R51.H0_H0 ;  /* 0x20000033ff347230 */ /* 0x000fe20000004100 */
[----:B------:R-:W-:Y:S01]  /*145b0*/  F2FP.F16.E4M3.UNPACK_B R39, R39.H1 ;  /* 0x00000027ff27723e */ /* 0x000fe200030006ff */
[----:B------:R-:W-:-:S02]  /*145c0*/  HADD2.F32 R46, -RZ, R46.H1_H1 ;  /* 0x3000002eff2e7230 */ /* 0x000fc40000004100 */
[C---:B------:R-:W-:Y:S01]  /*145d0*/  FMUL.FTZ R62, R42.reuse, R57 ;  /* 0x000000392a3e7220 */ /* 0x040fe20000410000 */
[----:B------:R-:W-:Y:S02]  /*145e0*/  HADD2.F32 R27, -RZ, R45.H0_H0 ;  /* 0x2000002dff1b7230 */ /* 0x000fe40000004100 */
[----:B------:R-:W-:Y:S01]  /*145f0*/  FMUL.FTZ R42, R42, R52 ;  /* 0x000000342a2a7220 */ /* 0x000fe20000410000 */
[----:B------:R-:W-:Y:S02]  /*14600*/  HADD2.F32 R37, -RZ, R37.H1_H1 ;  /* 0x30000025ff257230 */ /* 0x000fe40000004100 */
[C---:B------:R-:W-:Y:S01]  /*14610*/  FMUL.FTZ R58, R46.reuse, R55 ;  /* 0x000000372e3a7220 */ /* 0x040fe20000410000 */
[-C--:B------:R-:W-:Y:S01]  /*14620*/  FMUL.FTZ R46, R46, R50.reuse ;  /* 0x000000322e2e7220 */ /* 0x080fe20000410000 */
[----:B------:R-:W-:Y:S01]  /*14630*/  FFMA.FTZ R57, R27, R57, R42 ;  /* 0x000000391b397223 */ /* 0x000fe2000001002a */
[----:B------:R-:W-:Y:S02]  /*14640*/  HADD2.F32 R56, -RZ, R56.H1_H1 ;  /* 0x30000038ff387230 */ /* 0x000fe40000004100 */
[----:B------:R-:W-:Y:S01]  /*14650*/  FFMA.FTZ R61, R37, R50, -R58 ;  /* 0x00000032253d7223 */ /* 0x000fe2000001083a */
[----:B------:R-:W-:-:S02]  /*14660*/  HADD2.F32 R47, -RZ, R47.H1_H1 ;  /* 0x3000002fff2f7230 */ /* 0x000fc40000004100 */
[----:B------:R-:W-:Y:S01]  /*14670*/  FFMA.FTZ R58, R37, R55, R46 ;  /* 0x00000037253a7223 */ /* 0x000fe2000001002e */
[----:B------:R-:W-:Y:S02]  /*14680*/  HADD2.F32 R42, -RZ, R51.H1_H1 ;  /* 0x30000033ff2a7230 */ /* 0x000fe40000004100 */
[----:B------:R-:W-:Y:S01]  /*14690*/  FFMA.FTZ R62, R27, R52, -R62 ;  /* 0x000000341b3e7223 */ /* 0x000fe2000001083e */
[----:B------:R-:W-:Y:S02]  /*146a0*/  HADD2.F32 R45, -RZ, R45.H1_H1 ;  /* 0x3000002dff2d7230 */ /* 0x000fe40000004100 */
[C---:B------:R-:W-:Y:S01]  /*146b0*/  FMUL.FTZ R52, R47.reuse, R56 ;  /* 0x000000382f347220 */ /* 0x040fe20000410000 */
[----:B------:R-:W-:Y:S02]  /*146c0*/  HADD2.F32 R50, -RZ, R59.H0_H0 ;  /* 0x2000003bff327230 */ /* 0x000fe40000004100 */
[----:B------:R-:W-:Y:S01]  /*146d0*/  FMUL.FTZ R47, R47, R42 ;  /* 0x0000002a2f2f7220 */ /* 0x000fe20000410000 */
[----:B------:R-:W-:Y:S01]  /*146e0*/  HADD2.F32 R37, -RZ, R48.H0_H0 ;  /* 0x20000030ff257230 */ /* 0x000fe20000004100 */
[----:B------:R-:W-:Y:S01]  /*146f0*/  LOP3.LUT R54, R21, 0xff000000, R4, 0xf8, !PT ;  /* 0xff00000015367812 */ /* 0x000fe200078ef804 */
[----:B------:R-:W-:Y:S01]  /*14700*/  HADD2.F32 R46, -RZ, R53.H0_H0 ;  /* 0x20000035ff2e7230 */ /* 0x000fe20000004100 */
[----:B------:R-:W-:Y:S01]  /*14710*/  F2FP.F16.E4M3.UNPACK_B R41, R40 ;  /* 0x00000028ff29723e */ /* 0x000fe200020006ff */
[----:B------:R-:W-:-:S02]  /*14720*/  HADD2.F32 R27, -RZ, R39.H0_H0 ;  /* 0x20000027ff1b7230 */ /* 0x000fc40000004100 */
[----:B------:R-:W-:Y:S01]  /*14730*/  FMUL.FTZ R64, R37, R50 ;  /* 0x0000003225407220 */ /* 0x000fe20000410000 */
[C---:B------:R-:W-:Y:S01]  /*14740*/  FFMA.FTZ R55, R45.reuse, R42, -R52 ;  /* 0x0000002a2d377223 */ /* 0x040fe20000010834 */
[----:B------:R-:W-:Y:S01]  /*14750*/  FFMA.FTZ R56, R45, R56, R47 ;  /* 0x000000382d387223 */ /* 0x000fe2000001002f */
[----:B------:R-:W-:Y:S01]  /*14760*/  F2FP.F16.E4M3.UNPACK_B R40, R40.H1 ;  /* 0x00000028ff28723e */ /* 0x000fe200030006ff */
[----:B------:R-:W-:Y:S01]  /*14770*/  FMUL.FTZ R37, R37, R46 ;  /* 0x0000002e25257220 */ /* 0x000fe20000410000 */
[----:B------:R-:W-:Y:S01]  /*14780*/  F2FP.F16.E4M3.UNPACK_B R45, R54.H1 ;  /* 0x00000036ff2d723e */ /* 0x000fe200030006ff */
[----:B------:R-:W-:Y:S01]  /*14790*/  HADD2.F32 R53, -RZ, R53.H1_H1 ;  /* 0x30000035ff357230 */ /* 0x000fe20000004100 */
[----:B------:R-:W-:Y:S01]  /*147a0*/  F2FP.F16.E4M3.UNPACK_B R42, R49.H1 ;  /* 0x00000031ff2a723e */ /* 0x000fe200030006ff */
[----:B------:R-:W-:Y:S01]  /*147b0*/  FFMA.FTZ R65, R27, R50, R37 ;  /* 0x000000321b417223 */ /* 0x000fe20000010025 */
[-C--:B------:R-:W-:Y:S01]  /*147c0*/  F2FP.F16.E4M3.UNPACK_B R21, R36.reuse ;  /* 0x00000024ff15723e */ /* 0x080fe200020006ff */
[----:B------:R-:W-:Y:S01]  /*147d0*/  HADD2.F32 R59, -RZ, R59.H1_H1 ;  /* 0x3000003bff3b7230 */ /* 0x000fe20000004100 */
[----:B------:R-:W-:Y:S01]  /*147e0*/  F2FP.F16.E4M3.UNPACK_B R36, R36.H1 ;  /* 0x00000024ff24723e */ /* 0x000fe200030006ff */
[----:B------:R-:W-:-:S02]  /*147f0*/  HADD2.F32 R48, -RZ, R48.H1_H1 ;  /* 0x30000030ff307230 */ /* 0x000fc40000004100 */
[----:B------:R-:W-:Y:S01]  /*14800*/  FFMA.FTZ R64, R27, R46, -R64 ;  /* 0x0000002e1b407223 */ /* 0x000fe20000010840 */
[----:B------:R-:W-:Y:S01]  /*14810*/  HADD2.F32 R50, -RZ, R45.H0_H0 ;  /* 0x2000002dff327230 */ /* 0x000fe20000004100 */
[----:B------:R-:W-:Y:S01]  /*14820*/  F2FP.F16.E4M3.UNPACK_B R54, R54 ;  /* 0x00000036ff36723e */ /* 0x000fe200020006ff */
[----:B------:R-:W-:Y:S02]  /*14830*/  HADD2.F32 R37, -RZ, R40.H0_H0 ;  /* 0x20000028ff257230 */ /* 0x000fe40000004100 */
[C---:B------:R-:W-:Y:S01]  /*14840*/  FMUL.FTZ R52, R48.reuse, R59 ;  /* 0x0000003b30347220 */ /* 0x040fe20000410000 */
[----:B------:R-:W-:Y:S02]  /*14850*/  HADD2.F32 R46, -RZ, R42.H0_H0 ;  /* 0x2000002aff2e7230 */ /* 0x000fe40000004100 */
[----:B------:R-:W-:Y:S01]  /*14860*/  FMUL.FTZ R66, R48, R53 ;  /* 0x0000003530427220 */ /* 0x000fe20000410000 */
[----:B------:R-:W-:Y:S02]  /*14870*/  HADD2.F32 R27, -RZ, R36.H0_H0 ;  /* 0x20000024ff1b7230 */ /* 0x000fe40000004100 */
[----:B------:R-:W-:Y:S01]  /*14880*/  FMUL.FTZ R48, R37, R50 ;  /* 0x0000003225307220 */ /* 0x000fe20000410000 */
[----:B------:R-:W-:-:S02]  /*14890*/  HADD2.F32 R39, -RZ, R39.H1_H1 ;  /* 0x30000027ff277230 */ /* 0x000fc40000004100 */
[-C--:B------:R-:W-:Y:S01]  /*148a0*/  FMUL.FTZ R37, R37, R46.reuse ;  /* 0x0000002e25257220 */ /* 0x080fe20000410000 */
[----:B------:R-:W-:Y:S02]  /*148b0*/  HADD2.F32 R45, -RZ, R45.H1_H1 ;  /* 0x3000002dff2d7230 */ /* 0x000fe40000004100 */
[C---:B------:R-:W-:Y:S01]  /*148c0*/  FFMA.FTZ R47, R27.reuse, R46, -R48 ;  /* 0x0000002e1b2f7223 */ /* 0x040fe20000010830 */
[----:B------:R-:W-:Y:S02]  /*148d0*/  HADD2.F32 R40, -RZ, R40.H1_H1 ;  /* 0x30000028ff287230 */ /* 0x000fe40000004100 */
[----:B------:R-:W-:Y:S01]  /*148e0*/  FFMA.FTZ R50, R27, R50, R37 ;  /* 0x000000321b327223 */ /* 0x000fe20000010025 */
[----:B------:R-:W-:Y:S02]  /*148f0*/  HADD2.F32 R27, -RZ, R42.H1_H1 ;  /* 0x3000002aff1b7230 */ /* 0x000fe40000004100 */
[C---:B------:R-:W-:Y:S01]  /*14900*/  FFMA.FTZ R67, R39.reuse, R53, -R52 ;  /* 0x0000003527437223 */ /* 0x040fe20000010834 */
[----:B------:R-:W-:Y:S01]  /*14910*/  FFMA.FTZ R66, R39, R59, R66 ;  /* 0x0000003b27427223 */ /* 0x000fe20000010042 */
[----:B------:R-:W-:Y:S01]  /*14920*/  HADD2.F32 R36, -RZ, R36.H1_H1 ;  /* 0x30000024ff247230 */ /* 0x000fe20000004100 */
[----:B------:R-:W-:Y:S01]  /*14930*/  F2FP.F16.E4M3.UNPACK_B R49, R49 ;  /* 0x00000031ff31723e */ /* 0x000fe200020006ff */
[C---:B------:R-:W-:Y:S01]  /*14940*/  FMUL.FTZ R39, R40.reuse, R45 ;  /* 0x0000002d28277220 */ /* 0x040fe20000410000 */
[----:B------:R-:W-:Y:S01]  /*14950*/  FMUL.FTZ R42, R40, R27 ;  /* 0x0000001b282a7220 */ /* 0x000fe20000410000 */
[----:B------:R-:W-:Y:S01]  /*14960*/  HADD2.F32 R40, -RZ, R54.H0_H0 ;  /* 0x20000036ff287230 */ /* 0x000fe20000004100 */
[----:B------:R-:W-:Y:S01]  /*14970*/  F2FP.F16.E4M3.UNPACK_B R4, R38 ;  /* 0x00000026ff04723e */ /* 0x000fe200020006ff */
[----:B------:R-:W-:-:S02]  /*14980*/  HADD2.F32 R37, -RZ, R41.H0_H0 ;  /* 0x20000029ff257230 */ /* 0x000fc40000004100 */
[C---:B------:R-:W-:Y:S01]  /*14990*/  FFMA.FTZ R52, R36.reuse, R27, -R39 ;  /* 0x0000001b24347223 */ /* 0x040fe20000010827 */
[----:B------:R-:W-:Y:S01]  /*149a0*/  FFMA.FTZ R51, R36, R45, R42 ;  /* 0x0000002d24337223 */ /* 0x000fe2000001002a */
[----:B------:R-:W-:Y:S01]  /*149b0*/  HADD2.F32 R36, -RZ, R49.H0_H0 ;  /* 0x20000031ff247230 */ /* 0x000fe20000004100 */
[----:B------:R-:W-:Y:S01]  /*149c0*/  F2FP.F16.E4M3.UNPACK_B R39, R6.H1 ;  /* 0x00000006ff27723e */ /* 0x000fe200030006ff */
[----:B------:R-:W-:Y:S02]  /*149d0*/  HADD2.F32 R27, -RZ, R21.H0_H0 ;  /* 0x20000015ff1b7230 */ /* 0x000fe40000004100 */
[C---:B------:R-:W-:Y:S01]  /*149e0*/  FMUL.FTZ R42, R37.reuse, R40 ;  /* 0x00000028252a7220 */ /* 0x040fe20000410000 */
[----:B------:R-:W-:Y:S02]  /*149f0*/  HADD2.F32 R54, -RZ, R54.H1_H1 ;  /* 0x30000036ff367230 */ /* 0x000fe40000004100 */
[----:B------:R-:W-:Y:S01]  /*14a00*/  FMUL.FTZ R46, R37, R36 ;  /* 0x00000024252e7220 */ /* 0x000fe20000410000 */
[----:B------:R-:W-:-:S02]  /*14a10*/  HADD2.F32 R41, -RZ, R41.H1_H1 ;  /* 0x30000029ff297230 */ /* 0x000fc40000004100 */
[----:B------:R-:W-:Y:S01]  /*14a20*/  FFMA.FTZ R42, R27, R36, -R42 ;  /* 0x000000241b2a7223 */ /* 0x000fe2000001082a */
[----:B------:R-:W-:Y:S01]  /*14a30*/  HADD2.F32 R36, -RZ, R49.H1_H1 ;  /* 0x30000031ff247230 */ /* 0x000fe20000004100 */
[----:B------:R-:W-:Y:S01]  /*14a40*/  F2FP.F16.E4M3.UNPACK_B R37, R20.H1 ;  /* 0x00000014ff25723e */ /* 0x000fe200030006ff */
[----:B------:R-:W-:Y:S02]  /*14a50*/  HADD2.F32 R21, -RZ, R21.H1_H1 ;  /* 0x30000015ff157230 */ /* 0x000fe40000004100 */
[----:B------:R-:W-:Y:S01]  /*14a60*/  FMUL.FTZ R48, R41, R54 ;  /* 0x0000003629307220 */ /* 0x000fe20000410000 */
[----:B------:R-:W-:Y:S01]  /*14a70*/  F2FP.F16.E4M3.UNPACK_B R38, R38.H1 ;  /* 0x00000026ff26723e */ /* 0x000fe200030006ff */
[----:B------:R-:W-:Y:S01]  /*14a80*/  FFMA.FTZ R46, R27, R40, R46 ;  /* 0x000000281b2e7223 */ /* 0x000fe2000001002e */
[-C--:B------:R-:W-:Y:S01]  /*14a90*/  FMUL.FTZ R45, R41, R36.reuse ;  /* 0x00000024292d7220 */ /* 0x080fe20000410000 */
[----:B------:R-:W-:Y:S02]  /*14aa0*/  HADD2.F32 R40, -RZ, R39.H0_H0 ;  /* 0x20000027ff287230 */ /* 0x000fe40000004100 */
[----:B------:R-:W-:Y:S01]  /*14ab0*/  FFMA.FTZ R41, R21, R36, -R48 ;  /* 0x0000002415297223 */ /* 0x000fe20000010830 */
[----:B------:R-:W-:-:S02]  /*14ac0*/  HADD2.F32 R27, -RZ, R43.H0_H0 ;  /* 0x2000002bff1b7230 */ /* 0x000fc40000004100 */
[----:B------:R-:W-:Y:S01]  /*14ad0*/  FFMA.FTZ R45, R21, R54, R45 ;  /* 0x00000036152d7223 */ /* 0x000fe2000001002d */
[----:B------:R-:W-:Y:S01]  /*14ae0*/  HADD2.F32 R36, -RZ, R37.H0_H0 ;  /* 0x20000025ff247230 */ /* 0x000fe20000004100 */
[----:B------:R-:W-:Y:S01]  /*14af0*/  F2FP.F16.E4M3.UNPACK_B R20, R20 ;  /* 0x00000014ff14723e */ /* 0x000fe200020006ff */
[----:B------:R-:W-:Y:S02]  /*14b00*/  HADD2.F32 R39, -RZ, R39.H1_H1 ;  /* 0x30000027ff277230 */ /* 0x000fe40000004100 */
[C---:B------:R-:W-:Y:S01]  /*14b10*/  FMUL.FTZ R48, R27.reuse, R40 ;  /* 0x000000281b307220 */ /* 0x040fe20000410000 */
[----:B------:R-:W-:Y:S02]  /*14b20*/  HADD2.F32 R43, -RZ, R43.H1_H1 ;  /* 0x3000002bff2b7230 */ /* 0x000fe40000004100 */
[----:B------:R-:W-:Y:S01]  /*14b30*/  FMUL.FTZ R54, R27, R36 ;  /* 0x000000241b367220 */ /* 0x000fe20000410000 */
[----:B------:R-:W-:Y:S01]  /*14b40*/  HADD2.F32 R21, -RZ, R38.H0_H0 ;  /* 0x20000026ff157230 */ /* 0x000fe20000004100 */
[----:B------:R-:W-:Y:S01]  /*14b50*/  F2FP.F16.E4M3.UNPACK_B R6, R6 ;  /* 0x00000006ff06723e */ /* 0x000fe200020006ff */
[----:B------:R-:W-:-:S02]  /*14b60*/  HADD2.F32 R37, -RZ, R37.H1_H1 ;  /* 0x30000025ff257230 */ /* 0x000fc40000004100 */
[----:B------:R-:W-:Y:S01]  /*14b70*/  FMUL.FTZ R27, R43, R39 ;  /* 0x000000272b1b7220 */ /* 0x000fe20000410000 */
[----:B------:R-:W-:Y:S02]  /*14b80*/  HADD2.F32 R38, -RZ, R38.H1_H1 ;  /* 0x30000026ff267230 */ /* 0x000fe40000004100 */
[C---:B------:R-:W-:Y:S01]  /*14b90*/  FFMA.FTZ R48, R21.reuse, R36, -R48 ;  /* 0x0000002415307223 */ /* 0x040fe20000010830 */
[----:B------:R-:W-:Y:S01]  /*14ba0*/  FFMA.FTZ R54, R21, R40, R54 ;  /* 0x0000002815367223 */ /* 0x000fe20000010036 */
[-C--:B------:R-:W-:Y:S01]  /*14bb0*/  FMUL.FTZ R36, R43, R37.reuse ;  /* 0x000000252b247220 */ /* 0x080fe20000410000 */
[--C-:B------:R-:W-:Y:S02]  /*14bc0*/  HADD2.F32 R21, -RZ, R20.reuse.H0_H0 ;  /* 0x20000014ff157230 */ /* 0x100fe40000004100 */
[C---:B------:R-:W-:Y:S01]  /*14bd0*/  FFMA.FTZ R49, R38.reuse, R37, -R27 ;  /* 0x0000002526317223 */ /* 0x040fe2000001081b */
[----:B------:R-:W-:Y:S02]  /*14be0*/  HADD2.F32 R27, -RZ, R20.H1_H1 ;  /* 0x30000014ff1b7230 */ /* 0x000fe40000004100 */
[----:B------:R-:W-:Y:S01]  /*14bf0*/  FFMA.FTZ R53, R38, R39, R36 ;  /* 0x0000002726357223 */ /* 0x000fe20000010024 */
[--C-:B------:R-:W-:Y:S01]  /*14c00*/  HADD2.F32 R37, -RZ, R6.reuse.H0_H0 ;  /* 0x20000006ff257230 */ /* 0x100fe20000004100 */
[----:B------:R-:W-:Y:S01]  /*14c10*/  F2FP.SATFINITE.E4M3.F32.PACK_AB_MERGE_C R60, R61, R60, RZ ;  /* 0x0000003c3d3c723e */ /* 0x000fe200048070ff */
[--C-:B------:R-:W-:Y:S01]  /*14c20*/  HADD2.F32 R20, -RZ, R7.reuse.H0_H0 ;  /* 0x20000007ff147230 */ /* 0x100fe20000004100 */
[----:B------:R-:W-:Y:S01]  /*14c30*/  F2FP.SATFINITE.E4M3.F32.PACK_AB_MERGE_C R58, R58, R63, RZ ;  /* 0x0000003f3a3a723e */ /* 0x000fe200048070ff */
[----:B------:R-:W-:Y:S01]  /*14c40*/  HADD2.F32 R36, -RZ, R6.H1_H1 ;  /* 0x30000006ff247230 */ /* 0x000fe20000004100 */
[----:B------:R-:W-:Y:S01]  /*14c50*/  F2FP.SATFINITE.E4M3.F32.PACK_AB_MERGE_C R48, R49, R48, RZ ;  /* 0x000000303130723e */ /* 0x000fe200048070ff */
[----:B------:R-:W-:-:S02]  /*14c60*/  HADD2.F32 R7, -RZ, R7.H1_H1 ;  /* 0x30000007ff077230 */ /* 0x000fc40000004100 */
[C---:B------:R-:W-:Y:S01]  /*14c70*/  FMUL.FTZ R39, R20.reuse, R37 ;  /* 0x0000002514277220 */ /* 0x040fe20000410000 */
[--C-:B------:R-:W-:Y:S02]  /*14c80*/  HADD2.F32 R6, -RZ, R4.reuse.H0_H0 ;  /* 0x20000004ff067230 */ /* 0x100fe40000004100 */
[----:B------:R-:W-:Y:S01]  /*14c90*/  FMUL.FTZ R20, R20, R21 ;  /* 0x0000001514147220 */ /* 0x000fe20000410000 */
[----:B------:R-:W-:Y:S02]  /*14ca0*/  HADD2.F32 R4, -RZ, R4.H1_H1 ;  /* 0x30000004ff047230 */ /* 0x000fe40000004100 */
[CC--:B------:R-:W-:Y:S01]  /*14cb0*/  FMUL.FTZ R43, R7.reuse, R36.reuse ;  /* 0x00000024072b7220 */ /* 0x0c0fe20000410000 */
[----:B------:R-:W-:Y:S01]  /*14cc0*/  FMUL.FTZ R7, R7, R27 ;  /* 0x0000001b07077220 */ /* 0x000fe20000410000 */
        /* <DEDUP_REMOVED lines=8> */
[----:B------:R-:W-:Y:S02]  /*14d50*/  F2FP.SATFINITE.E4M3.F32.PACK_AB_MERGE_C R53, R53, R54, RZ ;  /* 0x000000363535723e */ /* 0x000fe400048070ff */
[----:B------:R-:W-:Y:S02]  /*14d60*/  F2FP.SATFINITE.E4M3.F32.PACK_AB_MERGE_C R5, R24, R5, R60 ;  /* 0x000000051805723e */ /* 0x000fe4000480703c */
[----:B------:R-:W-:-:S02]  /*14d70*/  F2FP.SATFINITE.E4M3.F32.PACK_AB_MERGE_C R7, R55, R62, R7 ;  /* 0x0000003e3707723e */ /* 0x000fc40004807007 */
[----:B------:R-:W-:Y:S02]  /*14d80*/  F2FP.SATFINITE.E4M3.F32.PACK_AB_MERGE_C R25, R26, R25, R58 ;  /* 0x000000191a19723e */ /* 0x000fe4000480703a */
[----:B------:R-:W-:Y:S02]  /*14d90*/  F2FP.SATFINITE.E4M3.F32.PACK_AB_MERGE_C R4, R41, R42, R4 ;  /* 0x0000002a2904723e */ /* 0x000fe40004807004 */
[----:B------:R-:W-:Y:S02]  /*14da0*/  F2FP.SATFINITE.E4M3.F32.PACK_AB_MERGE_C R6, R6, R39, R48 ;  /* 0x000000270606723e */ /* 0x000fe40004807030 */
[----:B------:R-:W-:Y:S02]  /*14db0*/  F2FP.SATFINITE.E4M3.F32.PACK_AB_MERGE_C R27, R56, R57, R27 ;  /* 0x00000039381b723e */ /* 0x000fe4000480701b */
[----:B------:R-:W-:Y:S01]  /*14dc0*/  F2FP.SATFINITE.E4M3.F32.PACK_AB_MERGE_C R24, R45, R46, R50 ;  /* 0x0000002e2d18723e */ /* 0x000fe20004807032 */
[----:B------:R0:W-:Y:S01]  /*14dd0*/  STS.128 [R233+0x14400], R4 ;  /* 0x01440004e9007388 */ /* 0x0001e20000000c00 */
[----:B------:R-:W-:-:S05]  /*14de0*/  F2FP.SATFINITE.E4M3.F32.PACK_AB_MERGE_C R26, R21, R20, R53 ;  /* 0x00000014151a723e */ /* 0x000fca0004807035 */
[----:B------:R0:W-:Y:S02]  /*14df0*/  STS.128 [R0+0x14400], R24 ;  /* 0x0144001800007388 */ /* 0x0001e40000000c00 */
.L_x_613:
[----:B------:R-:W-:Y:S05]  /*14e00*/  BSYNC B1 ;  /* 0x0000000000017941 */ /* 0x000fea0003800000 */
.L_x_612:
[----:B------:R-:W-:Y:S04]  /*14e10*/  BSSY B1, `(.L_x_614) ;  /* 0x0000100000017945 */ /* 0x000fe80003800000 */
[----:B------:R-:W-:Y:S05]  /*14e20*/  @P1 BRA `(.L_x_615) ;  /* 0x0000000c00f81947 */ /* 0x000fea0003800000 */
[----:B0----5:R-:W-:Y:S02]  /*14e30*/  SHF.R.U32.HI R0, RZ, 0x8, R28 ;  /* 0x00000008ff007819 */ /* 0x021fe4000001161c */
[----:B------:R-:W-:Y:S02]  /*14e40*/  LOP3.LUT R5, R28, 0xff, RZ, 0xc0, !PT ;  /* 0x000000ff1c057812 */ /* 0x000fe400078ec0ff */
[----:B------:R-:W-:Y:S02]  /*14e50*/  LOP3.LUT R4, R0, 0xff, RZ, 0xc0, !PT ;  /* 0x000000ff00047812 */ /* 0x000fe400078ec0ff */
[----:B------:R-:W-:Y:S02]  /*14e60*/  LEA.HI R0, R3, R222, RZ, 0x1c ;  /* 0x000000de03007211 */ /* 0x000fe400078fe0ff */
[----:B-1----:R-:W-:Y:S02]  /*14e70*/  PRMT R37, R4, 0x7604, R5 ;  /* 0x0000760404257816 */ /* 0x002fe40000000005 */
[----:B------:R-:W-:-:S02]  /*14e80*/  SHF.R.S32.HI R5, RZ, 0x1f, R0 ;  /* 0x0000001fff057819 */ /* 0x000fc40000011400 */
[----:B------:R-:W-:Y:S02]  /*14e90*/  SHF.R.U32.HI R24, RZ, 0x8, R31 ;  /* 0x00000008ff187819 */ /* 0x000fe4000001161f */
[----:B------:R-:W-:Y:S02]  /*14ea0*/  LEA.HI R4, R5, R0, RZ, 0x2 ;  /* 0x0000000005047211 */ /* 0x000fe400078f10ff */
[----:B------:R-:W-:Y:S02]  /*14eb0*/  SHF.L.U32 R0, R0, 0x4, RZ ;  /* 0x0000000400007819 */ /* 0x000fe400000006ff */
[----:B------:R-:W-:Y:S01]  /*14ec0*/  SHF.R.U32.HI R6, RZ, 0x8, R29 ;  /* 0x00000008ff067819 */ /* 0x000fe2000001161d */
[----:B------:R-:W-:Y:S01]  /*14ed0*/  IMAD.SHL.U32 R4, R4, 0x800, RZ ;  /* 0x0000080004047824 */ /* 0x000fe200078e00ff */
[----:B------:R-:W-:Y:S02]  /*14ee0*/  LOP3.LUT R5, R175, 0x30, R0, 0xf8, !PT ;  /* 0x00000030af057812 */ /* 0x000fe400078ef800 */
[----:B--2---:R-:W-:-:S02]  /*14ef0*/  LOP3.LUT R21, R31, 0xff, RZ, 0xc0, !PT ;  /* 0x000000ff1f157812 */ /* 0x004fc400078ec0ff */
[----:B------:R-:W-:Y:S02]  /*14f00*/  SHF.R.U32.HI R20, RZ, 0x8, R8 ;  /* 0x00000008ff147819 */ /* 0x000fe40000011608 */
[----:B------:R-:W-:Y:S02]  /*14f10*/  LOP3.LUT R0, R24, 0xff, RZ, 0xc0, !PT ;  /* 0x000000ff18007812 */ /* 0x000fe400078ec0ff */
[----:B------:R-:W-:Y:S02]  /*14f20*/  LOP3.LUT R7, R29, 0xff, RZ, 0xc0, !PT ;  /* 0x000000ff1d077812 */ /* 0x000fe400078ec0ff */
[----:B------:R-:W-:Y:S02]  /*14f30*/  LOP3.LUT R6, R6, 0xff, RZ, 0xc0, !PT ;  /* 0x000000ff06067812 */ /* 0x000fe400078ec0ff */
[----:B------:R-:W-:Y:S02]  /*14f40*/  LOP3.LUT R25, R8, 0xff, RZ, 0xc0, !PT ;  /* 0x000000ff08197812 */ /* 0x000fe400078ec0ff */
[----:B------:R-:W-:-:S02]  /*14f50*/  LOP3.LUT R20, R20, 0xff, RZ, 0xc0, !PT ;  /* 0x000000ff14147812 */ /* 0x000fc400078ec0ff */
[----:B------:R-:W-:Y:S02]  /*14f60*/  PRMT R43, R0, 0x7604, R21 ;  /* 0x00007604002b7816 */ /* 0x000fe40000000015 */
[----:B------:R-:W-:Y:S02]  /*14f70*/  PRMT R36, R6, 0x7604, R7 ;  /* 0x0000760406247816 */ /* 0x000fe40000000007 */
[----:B------:R-:W-:Y:S02]  /*14f80*/  LOP3.LUT R5, R5, R196, RZ, 0x3c, !PT ;  /* 0x000000c405057212 */ /* 0x000fe400078e3cff */
[----:B------:R-:W-:Y:S02]  /*14f90*/  LOP3.LUT R4, R4, 0xffffe000, RZ, 0xc0, !PT ;  /* 0xffffe00004047812 */ /* 0x000fe400078ec0ff */
[----:B------:R-:W-:Y:S02]  /*14fa0*/  SHF.R.U32.HI R0, RZ, 0x8, R9 ;  /* 0x00000008ff007819 */ /* 0x000fe40000011609 */
[----:B------:R-:W-:-:S02]  /*14fb0*/  SHF.R.U32.HI R6, RZ, 0x8, R30 ;  /* 0x00000008ff067819 */ /* 0x000fc4000001161e */
[----:B------:R-:W-:Y:S02]  /*14fc0*/  PRMT R45, R20, 0x7604, R25 ;  /* 0x00007604142d7816 */ /* 0x000fe40000000019 */
[----:B------:R-:W-:Y:S02]  /*14fd0*/  IADD3 R21, R5, R197, R4 ;  /* 0x000000c505157210 */ /* 0x000fe40007ffe004 */
[----:B------:R-:W-:Y:S02]  /*14fe0*/  LOP3.LUT R25, R9, 0xff, RZ, 0xc0, !PT ;  /* 0x000000ff09197812 */ /* 0x000fe400078ec0ff */
[----:B------:R-:W-:Y:S02]  /*14ff0*/  SHF.R.U32.HI R24, RZ, 0x8, R11 ;  /* 0x00000008ff187819 */ /* 0x000fe4000001160b */
[----:B------:R-:W-:Y:S02]  /*15000*/  LOP3.LUT R0, R0, 0xff, RZ, 0xc0, !PT ;  /* 0x000000ff00007812 */ /* 0x000fe400078ec0ff */
[----:B------:R-:W-:-:S02]  /*15010*/  LOP3.LUT R7, R30, 0xff, RZ, 0xc0, !PT ;  /* 0x000000ff1e077812 */ /* 0x000fc400078ec0ff */
[----:B------:R-:W-:Y:S02]  /*15020*/  LOP3.LUT R6, R6, 0xff, RZ, 0xc0, !PT ;  /* 0x000000ff06067812 */ /* 0x000fe400078ec0ff */
[----:B------:R-:W-:Y:S02]  /*15030*/  SHF.R.U32.HI R20, RZ, 0x8, R10 ;  /* 0x00000008ff147819 */ /* 0x000fe4000001160a */
[----:B------:R-:W-:Y:S02]  /*15040*/  LOP3.LUT R27, R10, 0xff, RZ, 0xc0, !PT ;  /* 0x000000ff0a1b7812 */ /* 0x000fe400078ec0ff */
[----:B------:R-:W-:Y:S02]  /*15050*/  LOP3.LUT R24, R24, 0xff, RZ, 0xc0, !PT ;  /* 0x000000ff18187812 */ /* 0x000fe400078ec0ff */
[----:B------:R-:W-:Y:S01]  /*15060*/  PRMT R47, R0, 0x7604, R25 ;  /* 0x00007604002f7816 */ /* 0x000fe20000000019 */
[----:B------:R-:W-:Y:S01]  /*15070*/  IMAD.IADD R0, R16, 0x1, R21 ;  /* 0x0000000110007824 */ /* 0x000fe200078e0215 */
[----:B------:R-:W-:-:S02]  /*15080*/  LOP3.LUT R20, R20, 0xff, RZ, 0xc0, !PT ;  /* 0x000000ff14147812 */ /* 0x000fc400078ec0ff */
[----:B------:R-:W-:Y:S02]  /*15090*/  LOP3.LUT R41, R11, 0xff, RZ, 0xc0, !PT ;  /* 0x000000ff0b297812 */ /* 0x000fe400078ec0ff */
[----:B------:R-:W-:Y:S02]  /*150a0*/  PRMT R39, R6, 0x7604, R7 ;  /* 0x0000760406277816 */ /* 0x000fe40000000007 */
[----:B------:R-:W0:Y:S01]  /*150b0*/  LDS.128 R4, [R232+0x14400] ;  /* 0x01440000e8047984 */ /* 0x000e220000000c00 */
[----:B------:R-:W-:Y:S02]  /*150c0*/  PRMT R49, R20, 0x7604, R27 ;  /* 0x0000760414317816 */ /* 0x000fe4000000001b */
[----:B------:R-:W-:Y:S02]  /*150d0*/  PRMT R42, R24, 0x7604, R41 ;  /* 0x00007604182a7816 */ /* 0x000fe40000000029 */
[----:B------:R-:W1:Y:S01]  /*150e0*/  LDS.128 R24, [R0+0x14400] ;  /* 0x0144000000187984 */ /* 0x000e620000000c00 */
[----:B------:R-:W-:-:S02]  /*150f0*/  SHF.R.U32.HI R21, RZ, 0x10, R29 ;  /* 0x00000010ff157819 */ /* 0x000fc4000001161d */
[----:B------:R-:W-:Y:S02]  /*15100*/  SHF.R.U32.HI R20, RZ, 0x10, R28 ;  /* 0x00000010ff147819 */ /* 0x000fe4000001161c */
[----:B------:R-:W-:Y:S02]  /*15110*/  SHF.R.U32.HI R38, RZ, 0x10, R30 ;  /* 0x00000010ff267819 */ /* 0x000fe4000001161e */
[----:B------:R-:W-:Y:S02]  /*15120*/  LOP3.LUT R21, R21, 0xff, RZ, 0xc0, !PT ;  /* 0x000000ff15157812 */ /* 0x000fe400078ec0ff */
[----:B------:R-:W-:Y:S02]  /*15130*/  LOP3.LUT R20, R20, 0xff, RZ, 0xc0, !PT ;  /* 0x000000ff14147812 */ /* 0x000fe400078ec0ff */
[----:B------:R-:W-:Y:S02]  /*15140*/  LOP3.LUT R38, R38, 0xff, RZ, 0xc0, !PT ;  /* 0x000000ff26267812 */ /* 0x000fe400078ec0ff */
[----:B------:R-:W-:-:S02]  /*15150*/  PRMT R21, R21, 0x7054, R36 ;  /* 0x0000705415157816 */ /* 0x000fc40000000024 */
[----:B------:R-:W-:Y:S02]  /*15160*/  PRMT R37, R20, 0x7054, R37 ;  /* 0x0000705414257816 */ /* 0x000fe40000000025 */
[----:B------:R-:W-:Y:S02]  /*15170*/  SHF.R.U32.HI R36, RZ, 0x10, R9 ;  /* 0x00000010ff247819 */ /* 0x000fe40000011609 */
[----:B------:R-:W-:Y:S02]  /*15180*/  SHF.R.U32.HI R20, RZ, 0x10, R8 ;  /* 0x00000010ff147819 */ /* 0x000fe40000011608 */
[----:B------:R-:W-:Y:S02]  /*15190*/  PRMT R41, R38, 0x7054, R39 ;  /* 0x0000705426297816 */ /* 0x000fe40000000027 */
[----:B------:R-:W-:Y:S02]  /*151a0*/  SHF.R.U32.HI R40, RZ, 0x10, R31 ;  /* 0x00000010ff287819 */ /* 0x000fe4000001161f */
[----:B------:R-:W-:-:S02]  /*151b0*/  SHF.R.U32.HI R39, RZ, 0x10, R11 ;  /* 0x00000010ff277819 */ /* 0x000fc4000001160b */
[----:B------:R-:W-:Y:S02]  /*151c0*/  LOP3.LUT R36, R36, 0xff, RZ, 0xc0, !PT ;  /* 0x000000ff24247812 */ /* 0x000fe400078ec0ff */
[----:B------:R-:W-:Y:S02]  /*151d0*/  LOP3.LUT R20, R20, 0xff, RZ, 0xc0, !PT ;  /* 0x000000ff14147812 */ /* 0x000fe400078ec0ff */
[----:B------:R-:W-:Y:S02]  /*151e0*/  LOP3.LUT R40, R40, 0xff, RZ, 0xc0, !PT ;  /* 0x000000ff28287812 */ /* 0x000fe400078ec0ff */
[----:B------:R-:W-:Y:S02]  /*151f0*/  SHF.R.U32.HI R38, RZ, 0x10, R10 ;  /* 0x00000010ff267819 */ /* 0x000fe4000001160a */
[----:B------:R-:W-:Y:S02]  /*15200*/  LOP3.LUT R39, R39, 0xff, RZ, 0xc0, !PT ;  /* 0x000000ff27277812 */ /* 0x000fe400078ec0ff */
[----:B------:R-:W-:-:S02]  /*15210*/  PRMT R47, R36, 0x7054, R47 ;  /* 0x00007054242f7816 */ /* 0x000fc4000000002f */
[----:B------:R-:W-:Y:S02]  /*15220*/  PRMT R45, R20, 0x7054, R45 ;  /* 0x00007054142d7816 */ /* 0x000fe4000000002d */
[----:B------:R-:W-:Y:S02]  /*15230*/  PRMT R43, R40, 0x7054, R43 ;  /* 0x00007054282b7816 */ /* 0x000fe4000000002b */
[----:B------:R-:W-:Y:S02]  /*15240*/  LOP3.LUT R38, R38, 0xff, RZ, 0xc0, !PT ;  /* 0x000000ff26267812 */ /* 0x000fe400078ec0ff */
[----:B------:R-:W-:Y:S02]  /*15250*/  PRMT R51, R39, 0x7054, R42 ;  /* 0x0000705427337816 */ /* 0x000fe4000000002a */
[----:B------:R-:W-:Y:S02]  /*15260*/  LOP3.LUT R39, R37, 0xff000000, R28, 0xf8, !PT ;  /* 0xff00000025277812 */ /* 0x000fe400078ef81c */
[----:B------:R-:W-:-:S02]  /*15270*/  LOP3.LUT R40, R21, 0xff000000, R29, 0xf8, !PT ;  /* 0xff00000015287812 */ /* 0x000fc400078ef81d */
[----:B------:R-:W-:Y:S02]  /*15280*/  LOP3.LUT R47, R47, 0xff000000, R9, 0xf8, !PT ;  /* 0xff0000002f2f7812 */ /* 0x000fe400078ef809 */
[----:B------:R-:W-:Y:S02]  /*15290*/  LOP3.LUT R45, R45, 0xff000000, R8, 0xf8, !PT ;  /* 0xff0000002d2d7812 */ /* 0x000fe400078ef808 */
[-C--:B0-----:R-:W-:Y:S02]  /*152a0*/  F2FP.F16.E4M3.UNPACK_B R28, R7.reuse ;  /* 0x00000007ff1c723e */ /* 0x081fe400020006ff */
[----:B------:R-:W-:Y:S02]  /*152b0*/  F2FP.F16.E4M3.UNPACK_B R29, R7.H1 ;  /* 0x00000007ff1d723e */ /* 0x000fe400030006ff */
[-C--:B------:R-:W-:Y:S02]  /*152c0*/  F2FP.F16.E4M3.UNPACK_B R7, R4.reuse ;  /* 0x00000004ff07723e */ /* 0x080fe400020006ff */
[----:B------:R-:W-:-:S02]  /*152d0*/  F2FP.F16.E4M3.UNPACK_B R8, R4.H1 ;  /* 0x00000004ff08723e */ /* 0x000fc400030006ff */
[----:B------:R-:W-:Y:S02]  /*152e0*/  PRMT R49, R38, 0x7054, R49 ;  /* 0x0000705426317816 */ /* 0x000fe40000000031 */
[-C--:B------:R-:W-:Y:S02]  /*152f0*/  F2FP.F16.E4M3.UNPACK_B R4, R6.reuse ;  /* 0x00000006ff04723e */ /* 0x080fe400020006ff */
[----:B------:R-:W-:Y:S02]  /*15300*/  F2FP.F16.E4M3.UNPACK_B R21, R6.H1 ;  /* 0x00000006ff15723e */ /* 0x000fe400030006ff */
[----:B------:R-:W-:Y:S02]  /*15310*/  LOP3.LUT R20, R41, 0xff000000, R30, 0xf8, !PT ;  /* 0xff00000029147812 */ /* 0x000fe400078ef81e */
[----:B------:R-:W-:Y:S02]  /*15320*/  F2FP.F16.E4M3.UNPACK_B R46, R47 ;  /* 0x0000002fff2e723e */ /* 0x000fe400020006ff */
[----:B-1----:R-:W-:-:S02]  /*15330*/  F2FP.F16.E4M3.UNPACK_B R6, R25 ;  /* 0x00000019ff06723e */ /* 0x002fc400020006ff */
[----:B------:R-:W-:Y:S01]  /*15340*/  F2FP.F16.E4M3.UNPACK_B R41, R40 ;  /* 0x00000028ff29723e */ /* 0x000fe200020006ff */
[--C-:B------:R-:W-:Y:S01]  /*15350*/  HADD2.F32 R48, -RZ, R46.reuse.H0_H0 ;  /* 0x2000002eff307230 */ /* 0x100fe20000004100 */
[----:B------:R-:W-:Y:S01]  /*15360*/  LOP3.LUT R50, R49, 0xff000000, R10, 0xf8, !PT ;  /* 0xff00000031327812 */ /* 0x000fe200078ef80a */
[----:B------:R-:W-:Y:S01]  /*15370*/  HADD2.F32 R49, -RZ, R46.H1_H1 ;  /* 0x3000002eff317230 */ /* 0x000fe20000004100 */
[----:B------:R-:W-:Y:S01]  /*15380*/  LOP3.LUT R51, R51, 0xff000000, R11, 0xf8, !PT ;  /* 0xff00000033337812 */ /* 0x000fe200078ef80b */
[--C-:B------:R-:W-:Y:S01]  /*15390*/  HADD2.F32 R42, -RZ, R41.reuse.H0_H0 ;  /* 0x20000029ff2a7230 */ /* 0x100fe20000004100 */
[-C--:B------:R-:W-:Y:S01]  /*153a0*/  F2FP.F16.E4M3.UNPACK_B R10, R5.reuse ;  /* 0x00000005ff0a723e */ /* 0x080fe200020006ff */
[----:B------:R-:W-:Y:S01]  /*153b0*/  HADD2.F32 R41, -RZ, R41.H1_H1 ;  /* 0x30000029ff297230 */ /* 0x000fe20000004100 */
[----:B------:R-:W-:Y:S01]  /*153c0*/  F2FP.F16.E4M3.UNPACK_B R11, R5.H1 ;  /* 0x00000005ff0b723e */ /* 0x000fe200030006ff */
[----:B------:R-:W-:Y:S01]  /*153d0*/  HADD2.F32 R5, -RZ, R6.H0_H0 ;  /* 0x20000006ff057230 */ /* 0x000fe20000004100 */
[----:B------:R-:W-:Y:S01]  /*153e0*/  LOP3.LUT R43, R43, 0xff000000, R31, 0xf8, !PT ;  /* 0xff0000002b2b7812 */ /* 0x000fe200078ef81f */
[--C-:B------:R-:W-:Y:S01]  /*153f0*/  HADD2.F32 R9, -RZ, R10.reuse.H0_H0 ;  /* 0x2000000aff097230 */ /* 0x100fe20000004100 */
[-C--:B------:R-:W-:Y:S01]  /*15400*/  F2FP.F16.E4M3.UNPACK_B R37, R27.reuse ;  /* 0x0000001bff25723e */ /* 0x080fe200020006ff */
[----:B------:R-:W-:Y:S01]  /*15410*/  HADD2.F32 R10, -RZ, R10.H1_H1 ;  /* 0x3000000aff0a7230 */ /* 0x000fe20000004100 */
[----:B------:R-:W-:Y:S01]  /*15420*/  F2FP.F16.E4M3.UNPACK_B R38, R27.H1 ;  /* 0x0000001bff26723e */ /* 0x000fe200030006ff */
[C---:B------:R-:W-:Y:S01]  /*15430*/  FMUL.FTZ R52, R5.reuse, R48 ;  /* 0x0000003005347220 */ /* 0x040fe20000410000 */
[----:B------:R-:W-:Y:S01]  /*15440*/  F2FP.F16.E4M3.UNPACK_B R31, R26 ;  /* 0x0000001aff1f723e */ /* 0x000fe200020006ff */
[----:B------:R-:W-:Y:S01]  /*15450*/  FMUL.FTZ R27, R5, R42 ;  /* 0x0000002a051b7220 */ /* 0x000fe20000410000 */
[----:B------:R-:W-:Y:S01]  /*15460*/  F2FP.F16.E4M3.UNPACK_B R36, R26.H1 ;  /* 0x0000001aff24723e */ /* 0x000fe200030006ff */
[----:B------:R-:W-:Y:S01]  /*15470*/  HADD2.F32 R26, -RZ, R6.H1_H1 ;  /* 0x30000006ff1a7230 */ /* 0x000fe20000004100 */
[----:B------:R-:W-:Y:S01]  /*15480*/  F2FP.F16.E4M3.UNPACK_B R30, R25.H1 ;  /* 0x00000019ff1e723e */ /* 0x000fe200030006ff */
[C---:B------:R-:W-:Y:S01]  /*15490*/  FFMA.FTZ R5, R9.reuse, R42, -R52 ;  /* 0x0000002a09057223 */ /* 0x040fe20000010834 */
[----:B------:R-:W-:Y:S01]  /*154a0*/  F2FP.F16.E4M3.UNPACK_B R47, R47.H1 ;  /* 0x0000002fff2f723e */ /* 0x000fe200030006ff */
[----:B------:R-:W-:Y:S01]  /*154b0*/  FFMA.FTZ R9, R9, R48, R27 ;  /* 0x0000003009097223 */ /* 0x000fe2000001001b */
[----:B------:R-:W-:Y:S01]  /*154c0*/  F2FP.F16.E4M3.UNPACK_B R40, R40.H1 ;  /* 0x00000028ff28723e */ /* 0x000fe200030006ff */
[----:B------:R-:W-:-:S02]  /*154d0*/  HADD2.F32 R27, -RZ, R30.H0_H0 ;  /* 0x2000001eff1b7230 */ /* 0x000fc40000004100 */
[C---:B------:R-:W-:Y:S01]  /*154e0*/  FMUL.FTZ R53, R26.reuse, R49 ;  /* 0x000000311a357220 */ /* 0x040fe20000410000 */
[----:B------:R-:W-:Y:S02]  /*154f0*/  HADD2.F32 R46, -RZ, R47.H0_H0 ;  /* 0x2000002fff2e7230 */ /* 0x000fe40000004100 */
[-C--:B------:R-:W-:Y:S01]  /*15500*/  FMUL.FTZ R26, R26, R41.reuse ;  /* 0x000000291a1a7220 */ /* 0x080fe20000410000 */
[----:B------:R-:W-:Y:S02]  /*15510*/  HADD2.F32 R42, -RZ, R40.H0_H0 ;  /* 0x20000028ff2a7230 */ /* 0x000fe40000004100 */
[C---:B------:R-:W-:Y:S01]  /*15520*/  FFMA.FTZ R48, R10.reuse, R41, -R53 ;  /* 0x000000290a307223 */ /* 0x040fe20000010835 */
[----:B------:R-:W-:Y:S02]  /*15530*/  HADD2.F32 R6, -RZ, R11.H0_H0 ;  /* 0x2000000bff067230 */ /* 0x000fe40000004100 */
[C---:B------:R-:W-:Y:S01]  /*15540*/  FMUL.FTZ R55, R27.reuse, R46 ;  /* 0x0000002e1b377220 */ /* 0x040fe20000410000 */
[----:B------:R-:W-:Y:S01]  /*15550*/  FFMA.FTZ R52, R10, R49, R26 ;  /* 0x000000310a347223 */ /* 0x000fe2000001001a */
[----:B------:R-:W-:Y:S01]  /*15560*/  F2FP.F16.E4M3.UNPACK_B R41, R51 ;  /* 0x00000033ff29723e */ /* 0x000fe200020006ff */
[----:B------:R-:W-:Y:S01]  /*15570*/  FMUL.FTZ R27, R27, R42 ;  /* 0x0000002a1b1b7220 */ /* 0x000fe20000410000 */
[----:B------:R-:W-:Y:S01]  /*15580*/  F2FP.F16.E4M3.UNPACK_B R26, R43 ;  /* 0x0000002bff1a723e */ /* 0x000fe200020006ff */
[----:B------:R-:W-:-:S02]  /*15590*/  HADD2.F32 R10, -RZ, R37.H0_H0 ;  /* 0x20000025ff0a7230 */ /* 0x000fc40000004100 */
[C---:B------:R-:W-:Y:S01]  /*155a0*/  FFMA.FTZ R55, R6.reuse, R42, -R55 ;  /* 0x0000002a06377223 */ /* 0x040fe20000010837 */
[----:B------:R-:W-:Y:S01]  /*155b0*/  FFMA.FTZ R46, R6, R46, R27 ;  /* 0x0000002e062e7223 */ /* 0x000fe2000001001b */
[----:B------:R-:W-:Y:S01]  /*155c0*/  HADD2.F32 R49, -RZ, R41.H0_H0 ;  /* 0x20000029ff317230 */ /* 0x000fe20000004100 */
[----:B------:R-:W-:Y:S01]  /*155d0*/  F2FP.F16.E4M3.UNPACK_B R51, R51.H1 ;  /* 0x00000033ff33723e */ /* 0x000fe200030006ff */
[----:B------:R-:W-:Y:S01]  /*155e0*/  HADD2.F32 R27, -RZ, R26.H0_H0 ;  /* 0x2000001aff1b7230 */ /* 0x000fe20000004100 */
[----:B------:R-:W-:Y:S01]  /*155f0*/  F2FP.F16.E4M3.UNPACK_B R43, R43.H1 ;  /* 0x0000002bff2b723e */ /* 0x000fe200030006ff */
[----:B------:R-:W-:Y:S02]  /*15600*/  HADD2.F32 R47, -RZ, R47.H1_H1 ;  /* 0x3000002fff2f7230 */ /* 0x000fe40000004100 */
[C---:B------:R-:W-:Y:S01]  /*15610*/  FMUL.FTZ R53, R10.reuse, R49 ;  /* 0x000000310a357220 */ /* 0x040fe20000410000 */
[----:B------:R-:W-:Y:S02]  /*15620*/  HADD2.F32 R30, -RZ, R30.H1_H1 ;  /* 0x3000001eff1e7230 */ /* 0x000fe40000004100 */
[----:B------:R-:W-:Y:S01]  /*15630*/  FMUL.FTZ R10, R10, R27 ;  /* 0x0000001b0a0a7220 */ /* 0x000fe20000410000 */
[----:B------:R-:W-:Y:S01]  /*15640*/  HADD2.F32 R40, -RZ, R40.H1_H1 ;  /* 0x30000028ff287230 */ /* 0x000fe20000004100 */
[----:B------:R-:W-:Y:S01]  /*15650*/  F2FP.F16.E4M3.UNPACK_B R25, R24 ;  /* 0x00000018ff19723e */ /* 0x000fe200020006ff */
[----:B------:R-:W-:-:S02]  /*15660*/  HADD2.F32 R6, -RZ, R28.H0_H0 ;  /* 0x2000001cff067230 */ /* 0x000fc40000004100 */
[C---:B------:R-:W-:Y:S01]  /*15670*/  FMUL.FTZ R42, R30.reuse, R47 ;  /* 0x0000002f1e2a7220 */ /* 0x040fe20000410000 */
[----:B------:R-:W-:Y:S02]  /*15680*/  HADD2.F32 R11, -RZ, R11.H1_H1 ;  /* 0x3000000bff0b7230 */ /* 0x000fe40000004100 */
[-C--:B------:R-:W-:Y:S01]  /*15690*/  FMUL.FTZ R30, R30, R40.reuse ;  /* 0x000000281e1e7220 */ /* 0x080fe20000410000 */
[----:B------:R-:W-:Y:S02]  /*156a0*/  HADD2.F32 R26, -RZ, R26.H1_H1 ;  /* 0x3000001aff1a7230 */ /* 0x000fe40000004100 */
[C---:B------:R-:W-:Y:S01]  /*156b0*/  FFMA.FTZ R53, R6.reuse, R27, -R53 ;  /* 0x0000001b06357223 */ /* 0x040fe20000010835 */
[----:B------:R-:W-:Y:S01]  /*156c0*/  FFMA.FTZ R49, R6, R49, R10 ;  /* 0x0000003106317223 */ /* 0x000fe2000001000a */
[----:B------:R-:W-:Y:S02]  /*156d0*/  HADD2.F32 R41, -RZ, R41.H1_H1 ;  /* 0x30000029ff297230 */ /* 0x000fe40000004100 */
[----:B------:R-:W-:Y:S01]  /*156e0*/  FFMA.FTZ R42, R11, R40, -R42 ;  /* 0x000000280b2a7223 */ /* 0x000fe2000001082a */
[----:B------:R-:W-:-:S02]  /*156f0*/  HADD2.F32 R37, -RZ, R37.H1_H1 ;  /* 0x30000025ff257230 */ /* 0x000fc40000004100 */
[----:B------:R-:W-:Y:S01]  /*15700*/  FFMA.FTZ R47, R11, R47, R30 ;  /* 0x0000002f0b2f7223 */ /* 0x000fe2000001001e */
[----:B------:R-:W-:Y:S01]  /*15710*/  HADD2.F32 R27, -RZ, R51.H0_H0 ;  /* 0x20000033ff1b7230 */ /* 0x000fe20000004100 */
[----:B------:R-:W-:Y:S01]  /*15720*/  F2FP.F16.E4M3.UNPACK_B R24, R24.H1 ;  /* 0x00000018ff18723e */ /* 0x000fe200030006ff */
[----:B------:R-:W-:Y:S02]  /*15730*/  HADD2.F32 R10, -RZ, R38.H0_H0 ;  /* 0x20000026ff0a7230 */ /* 0x000fe40000004100 */
[C---:B------:R-:W-:Y:S01]  /*15740*/  FMUL.FTZ R57, R37.reuse, R41 ;  /* 0x0000002925397220 */ /* 0x040fe20000410000 */
[----:B------:R-:W-:Y:S02]  /*15750*/  HADD2.F32 R28, -RZ, R28.H1_H1 ;  /* 0x3000001cff1c7230 */ /* 0x000fe40000004100 */
[----:B------:R-:W-:Y:S01]  /*15760*/  FMUL.FTZ R30, R37, R26 ;  /* 0x0000001a251e7220 */ /* 0x000fe20000410000 */
[----:B------:R-:W-:Y:S02]  /*15770*/  HADD2.F32 R11, -RZ, R43.H0_H0 ;  /* 0x2000002bff0b7230 */ /* 0x000fe40000004100 */
[----:B------:R-:W-:Y:S01]  /*15780*/  FMUL.FTZ R37, R10, R27 ;  /* 0x0000001b0a257220 */ /* 0x000fe20000410000 */
[----:B------:R-:W-:-:S02]  /*15790*/  HADD2.F32 R6, -RZ, R29.H0_H0 ;  /* 0x2000001dff067230 */ /* 0x000fc40000004100 */
[----:B------:R-:W-:Y:S01]  /*157a0*/  FFMA.FTZ R40, R28, R26, -R57 ;  /* 0x0000001a1c287223 */ /* 0x000fe20000010839 */
[----:B------:R-:W-:Y:S01]  /*157b0*/  F2FP.F16.E4M3.UNPACK_B R26, R45.H1 ;  /* 0x0000002dff1a723e */ /* 0x000fe200030006ff */
[-C--:B------:R-:W-:Y:S01]  /*157c0*/  FMUL.FTZ R10, R10, R11.reuse ;  /* 0x0000000b0a0a7220 */ /* 0x080fe20000410000 */
[----:B------:R-:W-:Y:S02]  /*157d0*/  HADD2.F32 R51, -RZ, R51.H1_H1 ;  /* 0x30000033ff337230 */ /* 0x000fe40000004100 */
[----:B------:R-:W-:Y:S01]  /*157e0*/  FFMA.FTZ R56, R6, R11, -R37 ;  /* 0x0000000b06387223 */ /* 0x000fe20000010825 */
[----:B------:R-:W-:Y:S01]  /*157f0*/  HADD2.F32 R38, -RZ, R38.H1_H1 ;  /* 0x30000026ff267230 */ /* 0x000fe20000004100 */
[----:B------:R-:W-:Y:S01]  /*15800*/  F2FP.F16.E4M3.UNPACK_B R11, R39.H1 ;  /* 0x00000027ff0b723e */ /* 0x000fe200030006ff */
[----:B------:R-:W-:Y:S02]  /*15810*/  HADD2.F32 R43, -RZ, R43.H1_H1 ;  /* 0x3000002bff2b7230 */ /* 0x000fe40000004100 */
[----:B------:R-:W-:Y:S01]  /*15820*/  FFMA.FTZ R54, R28, R41, R30 ;  /* 0x000000291c367223 */ /* 0x000fe2000001001e */
[----:B------:R-:W-:Y:S01]  /*15830*/  FFMA.FTZ R57, R6, R27, R10 ;  /* 0x0000001b06397223 */ /* 0x000fe2000001000a */
[----:B------:R-:W-:-:S02]  /*15840*/  HADD2.F32 R29, -RZ, R29.H1_H1 ;  /* 0x3000001dff1d7230 */ /* 0x000fc40000004100 */
[C---:B------:R-:W-:Y:S01]  /*15850*/  FMUL.FTZ R28, R38.reuse, R51 ;  /* 0x00000033261c7220 */ /* 0x040fe20000410000 */
[----:B------:R-:W-:Y:S02]  /*15860*/  HADD2.F32 R37, -RZ, R26.H0_H0 ;  /* 0x2000001aff257230 */ /* 0x000fe40000004100 */
[-C--:B------:R-:W-:Y:S01]  /*15870*/  FMUL.FTZ R38, R38, R43.reuse ;  /* 0x0000002b26267220 */ /* 0x080fe20000410000 */
[----:B------:R-:W-:Y:S02]  /*15880*/  HADD2.F32 R10, -RZ, R24.H0_H0 ;  /* 0x20000018ff0a7230 */ /* 0x000fe40000004100 */
[C---:B------:R-:W-:Y:S01]  /*15890*/  FFMA.FTZ R59, R29.reuse, R43, -R28 ;  /* 0x0000002b1d3b7223 */ /* 0x040fe2000001081c */
[----:B------:R-:W-:Y:S02]  /*158a0*/  HADD2.F32 R27, -RZ, R11.H0_H0 ;  /* 0x2000000bff1b7230 */ /* 0x000fe40000004100 */
[----:B------:R-:W-:Y:S01]  /*158b0*/  FFMA.FTZ R58, R29, R51, R38 ;  /* 0x000000331d3a7223 */ /* 0x000fe20000010026 */
[----:B------:R-:W-:-:S02]  /*158c0*/  HADD2.F32 R6, -RZ, R8.H0_H0 ;  /* 0x20000008ff067230 */ /* 0x000fc40000004100 */
[C---:B------:R-:W-:Y:S01]  /*158d0*/  FMUL.FTZ R41, R10.reuse, R37 ;  /* 0x000000250a297220 */ /* 0x040fe20000410000 */
[----:B------:R-:W-:Y:S02]  /*158e0*/  HADD2.F32 R29, -RZ, R26.H1_H1 ;  /* 0x3000001aff1d7230 */ /* 0x000fe40000004100 */
[----:B------:R-:W-:Y:S01]  /*158f0*/  FMUL.FTZ R10, R10, R27 ;  /* 0x0000001b0a0a7220 */ /* 0x000fe20000410000 */
[----:B------:R-:W-:Y:S01]  /*15900*/  HADD2.F32 R24, -RZ, R24.H1_H1 ;  /* 0x30000018ff187230 */ /* 0x000fe20000004100 */
[----:B------:R-:W-:Y:S01]  /*15910*/  F2FP.F16.E4M3.UNPACK_B R45, R45 ;  /* 0x0000002dff2d723e */ /* 0x000fe200020006ff */
[----:B------:R-:W-:Y:S02]  /*15920*/  HADD2.F32 R11, -RZ, R11.H1_H1 ;  /* 0x3000000bff0b7230 */ /* 0x000fe40000004100 */
[----:B------:R-:W-:Y:S01]  /*15930*/  FFMA.FTZ R28, R6, R37, R10 ;  /* 0x00000025061c7223 */ /* 0x000fe2000001000a */
[----:B------:R-:W-:Y:S01]  /*15940*/  HADD2.F32 R8, -RZ, R8.H1_H1 ;  /* 0x30000008ff087230 */ /* 0x000fe20000004100 */
[----:B------:R-:W-:Y:S01]  /*15950*/  F2FP.F16.E4M3.UNPACK_B R39, R39 ;  /* 0x00000027ff27723e */ /* 0x000fe200020006ff */
[----:B------:R-:W-:Y:S01]  /*15960*/  FMUL.FTZ R37, R24, R29 ;  /* 0x0000001d18257220 */ /* 0x000fe20000410000 */
[----:B------:R-:W-:Y:S01]  /*15970*/  FFMA.FTZ R41, R6, R27, -R41 ;  /* 0x0000001b06297223 */ /* 0x000fe20000010829 */
[----:B------:R-:W-:Y:S01]  /*15980*/  FMUL.FTZ R24, R24, R11 ;  /* 0x0000000b18187220 */ /* 0x000fe20000410000 */
[----:B------:R-:W-:-:S02]  /*15990*/  HADD2.F32 R27, -RZ, R45.H0_H0 ;  /* 0x2000002dff1b7230 */ /* 0x000fc40000004100 */
[C---:B------:R-:W-:Y:S01]  /*159a0*/  FFMA.FTZ R30, R8.reuse, R11, -R37 ;  /* 0x0000000b081e7223 */ /* 0x040fe20000010825 */
[----:B------:R-:W-:Y:S02]  /*159b0*/  HADD2.F32 R10, -RZ, R25.H0_H0 ;  /* 0x20000019ff0a7230 */ /* 0x000fe40000004100 */
[----:B------:R-:W-:Y:S01]  /*159c0*/  FFMA.FTZ R43, R8, R29, R24 ;  /* 0x0000001d082b7223 */ /* 0x000fe20000010018 */
[----:B------:R-:W-:Y:S01]  /*159d0*/  HADD2.F32 R11, -RZ, R39.H0_H0 ;  /* 0x20000027ff0b7230 */ /* 0x000fe20000004100 */
[----:B------:R-:W-:Y:S01]  /*159e0*/  F2FP.SATFINITE.E4M3.F32.PACK_AB_MERGE_C R42, R42, R55, RZ ;  /* 0x000000372a2a723e */ /* 0x000fe200048070ff */
        /* <DEDUP_REMOVED lines=8> */
[----:B------:R-:W-:Y:S01]  /*15a70*/  HADD2.F32 R7, -RZ, R7.H1_H1 ;  /* 0x30000007ff077230 */ /* 0x000fe20000004100 */
[----:B------:R-:W-:Y:S01]  /*15a80*/  F2FP.F16.E4M3.UNPACK_B R11, R50.H1 ;  /* 0x00000032ff0b723e */ /* 0x000fe200030006ff */
[C---:B------:R-:W-:Y:S01]  /*15a90*/  FMUL.FTZ R10, R25.reuse, R24 ;  /* 0x00000018190a7220 */ /* 0x040fe20000410000 */
[----:B------:R-:W-:Y:S01]  /*15aa0*/  F2FP.F16.E4M3.UNPACK_B R6, R20.H1 ;  /* 0x00000014ff06723e */ /* 0x000fe200030006ff */
[----:B------:R-:W-:Y:S01]  /*15ab0*/  FMUL.FTZ R27, R25, R8 ;  /* 0x00000008191b7220 */ /* 0x000fe20000410000 */
[----:B------:R-:W-:Y:S01]  /*15ac0*/  F2FP.F16.E4M3.UNPACK_B R50, R50 ;  /* 0x00000032ff32723e */ /* 0x000fe200020006ff */
[----:B------:R-:W-:Y:S01]  /*15ad0*/  FFMA.FTZ R26, R7, R8, -R10 ;  /* 0x00000008071a7223 */ /* 0x000fe2000001080a */
[----:B------:R-:W-:-:S02]  /*15ae0*/  HADD2.F32 R25, -RZ, R11.H0_H0 ;  /* 0x2000000bff197230 */ /* 0x000fc40000004100 */
[----:B------:R-:W-:Y:S01]  /*15af0*/  FFMA.FTZ R24, R7, R24, R27 ;  /* 0x0000001807187223 */ /* 0x000fe2000001001b */
[----:B------:R-:W-:Y:S01]  /*15b00*/  HADD2.F32 R8, -RZ, R36.H0_H0 ;  /* 0x20000024ff087230 */ /* 0x000fe20000004100 */
[----:B------:R-:W-:Y:S01]  /*15b10*/  F2FP.F16.E4M3.UNPACK_B R20, R20 ;  /* 0x00000014ff14723e */ /* 0x000fe200020006ff */
[----:B------:R-:W-:Y:S01]  /*15b20*/  HADD2.F32 R7, -RZ, R6.H0_H0 ;  /* 0x20000006ff077230 */ /* 0x000fe20000004100 */
[----:B------:R-:W-:Y:S01]  /*15b30*/  F2FP.SATFINITE.E4M3.F32.PACK_AB_MERGE_C R46, R47, R46, RZ ;  /* 0x0000002e2f2e723e */ /* 0x000fe200048070ff */
[----:B------:R-:W-:Y:S02]  /*15b40*/  HADD2.F32 R11, -RZ, R11.H1_H1 ;  /* 0x3000000bff0b7230 */ /* 0x000fe40000004100 */
[C---:B------:R-:W-:Y:S01]  /*15b50*/  FMUL.FTZ R27, R8.reuse, R25 ;  /* 0x00000019081b7220 */ /* 0x040fe20000410000 */
[----:B------:R-:W-:Y:S02]  /*15b60*/  HADD2.F32 R36, -RZ, R36.H1_H1 ;  /* 0x30000024ff247230 */ /* 0x000fe40000004100 */
[----:B------:R-:W-:Y:S01]  /*15b70*/  FMUL.FTZ R39, R8, R7 ;  /* 0x0000000708277220 */ /* 0x000fe20000410000 */
[----:B------:R-:W-:Y:S01]  /*15b80*/  HADD2.F32 R10, -RZ, R6.H1_H1 ;  /* 0x30000006ff0a7230 */ /* 0x000fe20000004100 */
[----:B------:R-:W-:Y:S01]  /*15b90*/  F2FP.SATFINITE.E4M3.F32.PACK_AB_MERGE_C R5, R48, R5, R42 ;  /* 0x000000053005723e */ /* 0x000fe2000480702a */
[----:B------:R-:W-:-:S02]  /*15ba0*/  HADD2.F32 R6, -RZ, R21.H0_H0 ;  /* 0x20000015ff067230 */ /* 0x000fc40000004100 */
[C---:B------:R-:W-:Y:S01]  /*15bb0*/  FMUL.FTZ R8, R36.reuse, R11 ;  /* 0x0000000b24087220 */ /* 0x040fe20000410000 */
[----:B------:R-:W-:Y:S02]  /*15bc0*/  HADD2.F32 R21, -RZ, R21.H1_H1 ;  /* 0x30000015ff157230 */ /* 0x000fe40000004100 */
[-C--:B------:R-:W-:Y:S01]  /*15bd0*/  FMUL.FTZ R38, R36, R10.reuse ;  /* 0x0000000a24267220 */ /* 0x080fe20000410000 */
[----:B------:R-:W-:Y:S01]  /*15be0*/  F2FP.SATFINITE.E4M3.F32.PACK_AB_MERGE_C R9, R52, R9, R46 ;  /* 0x000000093409723e */ /* 0x000fe2000480702e */
[C---:B------:R-:W-:Y:S01]  /*15bf0*/  FFMA.FTZ R27, R6.reuse, R7, -R27 ;  /* 0x00000007061b7223 */ /* 0x040fe2000001081b */
[----:B------:R-:W-:Y:S02]  /*15c00*/  HADD2.F32 R7, -RZ, R31.H0_H0 ;  /* 0x2000001fff077230 */ /* 0x000fe40000004100 */
[----:B------:R-:W-:Y:S01]  /*15c10*/  FFMA.FTZ R36, R21, R10, -R8 ;  /* 0x0000000a15247223 */ /* 0x000fe20000010808 */
[----:B------:R-:W-:Y:S02]  /*15c20*/  HADD2.F32 R10, -RZ, R50.H0_H0 ;  /* 0x20000032ff0a7230 */ /* 0x000fe40000004100 */
[----:B------:R-:W-:Y:S01]  /*15c30*/  FFMA.FTZ R39, R6, R25, R39 ;  /* 0x0000001906277223 */ /* 0x000fe20000010027 */
[----:B------:R-:W-:-:S02]  /*15c40*/  HADD2.F32 R8, -RZ, R20.H0_H0 ;  /* 0x20000014ff087230 */ /* 0x000fc40000004100 */
[----:B------:R-:W-:Y:S01]  /*15c50*/  FFMA.FTZ R38, R21, R11, R38 ;  /* 0x0000000b15267223 */ /* 0x000fe20000010026 */
[----:B------:R-:W-:Y:S02]  /*15c60*/  HADD2.F32 R50, -RZ, R50.H1_H1 ;  /* 0x30000032ff327230 */ /* 0x000fe40000004100 */
[C---:B------:R-:W-:Y:S01]  /*15c70*/  FMUL.FTZ R11, R7.reuse, R10 ;  /* 0x0000000a070b7220 */ /* 0x040fe20000410000 */
[----:B------:R-:W-:Y:S02]  /*15c80*/  HADD2.F32 R31, -RZ, R31.H1_H1 ;  /* 0x3000001fff1f7230 */ /* 0x000fe40000004100 */
[----:B------:R-:W-:Y:S01]  /*15c90*/  FMUL.FTZ R7, R7, R8 ;  /* 0x0000000807077220 */ /* 0x000fe20000410000 */
[----:B------:R-:W-:Y:S01]  /*15ca0*/  HADD2.F32 R20, -RZ, R20.H1_H1 ;  /* 0x30000014ff147230 */ /* 0x000fe20000004100 */
[----:B------:R-:W-:Y:S01]  /*15cb0*/  F2FP.SATFINITE.E4M3.F32.PACK_AB_MERGE_C R27, R36, R27, RZ ;  /* 0x0000001b241b723e */ /* 0x000fe200048070ff */
[--C-:B------:R-:W-:Y:S02]  /*15cc0*/  HADD2.F32 R6, -RZ, R4.reuse.H0_H0 ;  /* 0x20000004ff067230 */ /* 0x100fe40000004100 */
[----:B------:R-:W-:Y:S01]  /*15cd0*/  FMUL.FTZ R25, R31, R50 ;  /* 0x000000321f197220 */ /* 0x000fe20000410000 */
[----:B------:R-:W-:-:S02]  /*15ce0*/  HADD2.F32 R4, -RZ, R4.H1_H1 ;  /* 0x30000004ff047230 */ /* 0x000fc40000004100 */
[----:B------:R-:W-:Y:S01]  /*15cf0*/  FMUL.FTZ R31, R31, R20 ;  /* 0x000000141f1f7220 */ /* 0x000fe20000410000 */
[----:B------:R-:W-:Y:S01]  /*15d00*/  F2FP.SATFINITE.E4M3.F32.PACK_AB_MERGE_C R38, R38, R39, RZ ;  /* 0x000000272626723e */ /* 0x000fe200048070ff */
[C---:B------:R-:W-:Y:S01]  /*15d10*/  FFMA.FTZ R21, R6.reuse, R8, -R11 ;  /* 0x0000000806157223 */ /* 0x040fe2000001080b */
[----:B------:R-:W-:Y:S01]  /*15d20*/  FFMA.FTZ R10, R6, R10, R7 ;  /* 0x0000000a060a7223 */ /* 0x000fe20000010007 */
[C---:B------:R-:W-:Y:S01]  /*15d30*/  FFMA.FTZ R6, R4.reuse, R20, -R25 ;  /* 0x0000001404067223 */ /* 0x040fe20000010819 */
[----:B------:R-:W-:Y:S01]  /*15d40*/  FFMA.FTZ R31, R4, R50, R31 ;  /* 0x00000032041f7223 */ /* 0x000fe2000001001f */
[----:B------:R-:W-:Y:S02]  /*15d50*/  F2FP.SATFINITE.E4M3.F32.PACK_AB_MERGE_C R7, R59, R56, RZ ;  /* 0x000000383b07723e */ /* 0x000fe400048070ff */
[----:B------:R-:W-:Y:S02]  /*15d60*/  F2FP.SATFINITE.E4M3.F32.PACK_AB_MERGE_C R4, R30, R41, RZ ;  /* 0x000000291e04723e */ /* 0x000fe400048070ff */
[----:B------:R-:W-:-:S02]  /*15d70*/  F2FP.SATFINITE.E4M3.F32.PACK_AB_MERGE_C R11, R58, R57, RZ ;  /* 0x000000393a0b723e */ /* 0x000fc400048070ff */
[----:B------:R-:W-:Y:S02]  /*15d80*/  F2FP.SATFINITE.E4M3.F32.PACK_AB_MERGE_C R8, R43, R28, RZ ;  /* 0x0000001c2b08723e */ /* 0x000fe400048070ff */
        /* <DEDUP_REMOVED lines=8> */
.L_x_615:
[----:B------:R-:W-:Y:S05]  /*15e10*/  BSYNC B1 ;  /* 0x0000000000017941 */ /* 0x000fea0003800000 */
.L_x_614:
[----:B------:R-:W-:Y:S05]  /*15e20*/  @P2 BRA `(.L_x_596) ;  /* 0x0000000c00d82947 */ /* 0x000fea0003800000 */
[----:B0--3-5:R-:W-:Y:S02]  /*15e30*/  SHF.R.U32.HI R4, RZ, 0x8, R32 ;  /* 0x00000008ff047819 */ /* 0x029fe40000011620 */
[----:B------:R-:W-:Y:S02]  /*15e40*/  LOP3.LUT R0, R32, 0xff, RZ, 0xc0, !PT ;  /* 0x000000ff20007812 */ /* 0x000fe400078ec0ff */
[----:B------:R-:W-:Y:S02]  /*15e50*/  SHF.R.U32.HI R8, RZ, 0x8, R34 ;  /* 0x00000008ff087819 */ /* 0x000fe40000011622 */
[----:B------:R-:W-:Y:S02]  /*15e60*/  LOP3.LUT R5, R4, 0xff, RZ, 0xc0, !PT ;  /* 0x000000ff04057812 */ /* 0x000fe400078ec0ff */
[----:B------:R-:W-:Y:S02]  /*15e70*/  LEA.HI R3, R3, R224, RZ, 0x1c ;  /* 0x000000e003037211 */ /* 0x000fe400078fe0ff */
[----:B------:R-:W-:-:S02]  /*15e80*/  LOP3.LUT R4, R34, 0xff, RZ, 0xc0, !PT ;  /* 0x000000ff22047812 */ /* 0x000fc400078ec0ff */
[----:B------:R-:W-:Y:S02]  /*15e90*/  LOP3.LUT R9, R8, 0xff, RZ, 0xc0, !PT ;  /* 0x000000ff08097812 */ /* 0x000fe400078ec0ff */
[----:B--2---:R-:W-:Y:S02]  /*15ea0*/  PRMT R21, R5, 0x7604, R0 ;  /* 0x0000760405157816 */ /* 0x004fe40000000000 */
[----:B------:R-:W-:Y:S02]  /*15eb0*/  SHF.R.S32.HI R0, RZ, 0x1f, R3 ;  /* 0x0000001fff007819 */ /* 0x000fe40000011403 */
[----:B------:R-:W-:Y:S02]  /*15ec0*/  PRMT R25, R9, 0x7604, R4 ;  /* 0x0000760409197816 */ /* 0x000fe40000000004 */
[----:B------:R-:W-:Y:S01]  /*15ed0*/  LEA.HI R4, R0, R3, RZ, 0x2 ;  /* 0x0000000300047211 */ /* 0x000fe200078f10ff */
[----:B------:R-:W-:Y:S01]  /*15ee0*/  IMAD.SHL.U32 R0, R3, 0x10, RZ ;  /* 0x0000001003007824 */ /* 0x000fe200078e00ff */
[----:B------:R-:W-:-:S02]  /*15ef0*/  SHF.R.U32.HI R7, RZ, 0x8, R33 ;  /* 0x00000008ff077819 */ /* 0x000fc40000011621 */
[----:B------:R-:W-:Y:S02]  /*15f00*/  SHF.L.U32 R4, R4, 0xb, RZ ;  /* 0x0000000b04047819 */ /* 0x000fe400000006ff */
[----:B------:R-:W-:Y:S02]  /*15f10*/  LOP3.LUT R3, R175, 0x30, R0, 0xf8, !PT ;  /* 0x00000030af037812 */ /* 0x000fe400078ef800 */
[----:B------:R-:W-:Y:S02]  /*15f20*/  LOP3.LUT R6, R33, 0xff, RZ, 0xc0, !PT ;  /* 0x000000ff21067812 */ /* 0x000fe400078ec0ff */
[----:B------:R-:W-:Y:S02]  /*15f30*/  LOP3.LUT R7, R7, 0xff, RZ, 0xc0, !PT ;  /* 0x000000ff07077812 */ /* 0x000fe400078ec0ff */
[----:B------:R-:W-:Y:S02]  /*15f40*/  SHF.R.U32.HI R8, RZ, 0x8, R12 ;  /* 0x00000008ff087819 */ /* 0x000fe4000001160c */
[----:B------:R-:W-:-:S02]  /*15f50*/  LOP3.LUT R3, R3, R196, RZ, 0x3c, !PT ;  /* 0x000000c403037212 */ /* 0x000fc400078e3cff */
[----:B------:R-:W-:Y:S02]  /*15f60*/  LOP3.LUT R0, R4, 0xffffe000, RZ, 0xc0, !PT ;  /* 0xffffe00004007812 */ /* 0x000fe400078ec0ff */
[----:B------:R-:W-:Y:S02]  /*15f70*/  PRMT R20, R7, 0x7604, R6 ;  /* 0x0000760407147816 */ /* 0x000fe40000000006 */
[----:B------:R-:W-:Y:S02]  /*15f80*/  LOP3.LUT R7, R12, 0xff, RZ, 0xc0, !PT ;  /* 0x000000ff0c077812 */ /* 0x000fe400078ec0ff */
[----:B------:R-:W-:Y:S02]  /*15f90*/  LOP3.LUT R8, R8, 0xff, RZ, 0xc0, !PT ;  /* 0x000000ff08087812 */ /* 0x000fe400078ec0ff */
[----:B------:R-:W-:Y:S02]  /*15fa0*/  IADD3 R3, R3, R197, R0 ;  /* 0x000000c503037210 */ /* 0x000fe40007ffe000 */
[----:B------:R-:W-:-:S02]  /*15fb0*/  PRMT R31, R8, 0x7604, R7 ;  /* 0x00007604081f7816 */ /* 0x000fc40000000007 */
[----:B------:R-:W-:Y:S01]  /*15fc0*/  SHF.R.U32.HI R6, RZ, 0x8, R35 ;  /* 0x00000008ff067819 */ /* 0x000fe20000011623 */
[----:B------:R-:W-:Y:S01]  /*15fd0*/  IMAD.IADD R0, R16, 0x1, R3 ;  /* 0x0000000110007824 */ /* 0x000fe200078e0203 */
[----:B------:R-:W-:Y:S02]  /*15fe0*/  SHF.R.U32.HI R8, RZ, 0x8, R13 ;  /* 0x00000008ff087819 */ /* 0x000fe4000001160d */
[----:B------:R-:W-:Y:S02]  /*15ff0*/  LOP3.LUT R5, R35, 0xff, RZ, 0xc0, !PT ;  /* 0x000000ff23057812 */ /* 0x000fe400078ec0ff */
[----:B------:R-:W-:Y:S02]  /*16000*/  LOP3.LUT R6, R6, 0xff, RZ, 0xc0, !PT ;  /* 0x000000ff06067812 */ /* 0x000fe400078ec0ff */
[----:B------:R-:W-:Y:S02]  /*16010*/  LOP3.LUT R3, R8, 0xff, RZ, 0xc0, !PT ;  /* 0x000000ff08037812 */ /* 0x000fe400078ec0ff */
[----:B------:R-:W0:Y:S01]  /*16020*/  LDS.128 R8, [R0+0x14400] ;  /* 0x0144000000087984 */ /* 0x000e220000000c00 */
[----:B------:R-:W-:-:S02]  /*16030*/  PRMT R24, R6, 0x7604, R5 ;  /* 0x0000760406187816 */ /* 0x000fc40000000005 */
[----:B------:R-:W-:Y:S01]  /*16040*/  SHF.R.U32.HI R30, RZ, 0x8, R15 ;  /* 0x00000008ff1e7819 */ /* 0x000fe2000001160f */
[----:B------:R-:W2:Y:S01]  /*16050*/  LDS.128 R4, [R231+0x14400] ;  /* 0x01440000e7047984 */ /* 0x000ea20000000c00 */
[----:B------:R-:W-:Y:S02]  /*16060*/  LOP3.LUT R26, R13, 0xff, RZ, 0xc0, !PT ;  /* 0x000000ff0d1a7812 */ /* 0x000fe400078ec0ff */
[----:B------:R-:W-:Y:S02]  /*16070*/  SHF.R.U32.HI R28, RZ, 0x8, R14 ;  /* 0x00000008ff1c7819 */ /* 0x000fe4000001160e */
[----:B------:R-:W-:Y:S02]  /*16080*/  LOP3.LUT R29, R15, 0xff, RZ, 0xc0, !PT ;  /* 0x000000ff0f1d7812 */ /* 0x000fe400078ec0ff */
[----:B------:R-:W-:Y:S02]  /*16090*/  LOP3.LUT R30, R30, 0xff, RZ, 0xc0, !PT ;  /* 0x000000ff1e1e7812 */ /* 0x000fe400078ec0ff */
[----:B------:R-:W-:-:S02]  /*160a0*/  PRMT R26, R3, 0x7604, R26 ;  /* 0x00007604031a7816 */ /* 0x000fc4000000001a */
[----:B------:R-:W-:Y:S02]  /*160b0*/  LOP3.LUT R27, R14, 0xff, RZ, 0xc0, !PT ;  /* 0x000000ff0e1b7812 */ /* 0x000fe400078ec0ff */
[----:B------:R-:W-:Y:S02]  /*160c0*/  LOP3.LUT R28, R28, 0xff, RZ, 0xc0, !PT ;  /* 0x000000ff1c1c7812 */ /* 0x000fe400078ec0ff */
[----:B------:R-:W-:Y:S02]  /*160d0*/  SHF.R.U32.HI R3, RZ, 0x10, R33 ;  /* 0x00000010ff037819 */ /* 0x000fe40000011621 */
[----:B------:R-:W-:Y:S02]  /*160e0*/  PRMT R30, R30, 0x7604, R29 ;  /* 0x000076041e1e7816 */ /* 0x000fe4000000001d */
[----:B------:R-:W-:Y:S01]  /*160f0*/  SHF.R.U32.HI R29, RZ, 0x10, R13 ;  /* 0x00000010ff1d7819 */ /* 0x000fe2000001160d */
[----:B------:R-:W-:Y:S01]  /*16100*/  IMAD.U32 R3, R3, 0x10000, RZ ;  /* 0x0001000003037824 */ /* 0x000fe200078e00ff */
[----:B-1----:R-:W-:-:S02]  /*16110*/  PRMT R39, R28, 0x7604, R27 ;  /* 0x000076041c277816 */ /* 0x002fc4000000001b */
[----:B------:R-:W-:Y:S02]  /*16120*/  SHF.R.U32.HI R27, RZ, 0x10, R35 ;  /* 0x00000010ff1b7819 */ /* 0x000fe40000011623 */
[----:B------:R-:W-:Y:S02]  /*16130*/  SHF.L.U32 R29, R29, 0x10, RZ ;  /* 0x000000101d1d7819 */ /* 0x000fe400000006ff */
[----:B------:R-:W-:Y:S01]  /*16140*/  SHF.R.U32.HI R41, RZ, 0x10, R15 ;  /* 0x00000010ff297819 */ /* 0x000fe2000001160f */
[----:B------:R-:W-:Y:S01]  /*16150*/  IMAD.U32 R27, R27, 0x10000, RZ ;  /* 0x000100001b1b7824 */ /* 0x000fe200078e00ff */
        /* <DEDUP_REMOVED lines=9> */
[----:B------:R-:W-:-:S02]  /*161f0*/  LOP3.LUT R31, R31, 0xff0000, R12, 0xf8, !PT ;  /* 0x00ff00001f1f7812 */ /* 0x000fc400078ef80c */
[----:B------:R-:W-:Y:S02]  /*16200*/  LOP3.LUT R41, R30, 0xff0000, R41, 0xf8, !PT ;  /* 0x00ff00001e297812 */ /* 0x000fe400078ef829 */
[----:B------:R-:W-:Y:S02]  /*16210*/  F2FP.F16.E4M3.UNPACK_B R36, R37 ;  /* 0x00000025ff24723e */ /* 0x000fe400020006ff */
[----:B0-----:R-:W-:Y:S02]  /*16220*/  F2FP.F16.E4M3.UNPACK_B R21, R9 ;  /* 0x00000009ff15723e */ /* 0x001fe400020006ff */
[----:B------:R-:W-:Y:S01]  /*16230*/  LOP3.LUT R33, R25, 0xff000000, R34, 0xf8, !PT ;  /* 0xff00000019217812 */ /* 0x000fe200078ef822 */
[--C-:B------:R-:W-:Y:S01]  /*16240*/  HADD2.F32 R38, -RZ, R36.reuse.H0_H0 ;  /* 0x20000024ff267230 */ /* 0x100fe20000004100 */
[----:B------:R-:W-:Y:S01]  /*16250*/  F2FP.F16.E4M3.UNPACK_B R30, R32 ;  /* 0x00000020ff1e723e */ /* 0x000fe200020006ff */
[----:B------:R-:W-:Y:S01]  /*16260*/  HADD2.F32 R36, -RZ, R36.H1_H1 ;  /* 0x30000024ff247230 */ /* 0x000fe20000004100 */
[----:B------:R-:W-:-:S02]  /*16270*/  LOP3.LUT R34, R27, 0xff000000, R35, 0xf8, !PT ;  /* 0xff0000001b227812 */ /* 0x000fc400078ef823 */
[----:B------:R-:W-:Y:S02]  /*16280*/  LOP3.LUT R39, R39, 0xff0000, R14, 0xf8, !PT ;  /* 0x00ff000027277812 */ /* 0x000fe400078ef80e */
[----:B------:R-:W-:Y:S01]  /*16290*/  LOP3.LUT R35, R31, 0xff000000, R12, 0xf8, !PT ;  /* 0xff0000001f237812 */ /* 0x000fe200078ef80c */
[--C-:B------:R-:W-:Y:S01]  /*162a0*/  HADD2.F32 R31, -RZ, R30.reuse.H0_H0 ;  /* 0x2000001eff1f7230 */ /* 0x100fe20000004100 */
[-C--:B--2---:R-:W-:Y:S01]  /*162b0*/  F2FP.F16.E4M3.UNPACK_B R12, R5.reuse ;  /* 0x00000005ff0c723e */ /* 0x084fe200020006ff */
[----:B------:R-:W-:Y:S01]  /*162c0*/  HADD2.F32 R30, -RZ, R30.H1_H1 ;  /* 0x3000001eff1e7230 */ /* 0x000fe20000004100 */
[----:B------:R-:W-:Y:S01]  /*162d0*/  F2FP.F16.E4M3.UNPACK_B R13, R5.H1 ;  /* 0x00000005ff0d723e */ /* 0x000fe200030006ff */
[--C-:B------:R-:W-:Y:S01]  /*162e0*/  HADD2.F32 R5, -RZ, R21.reuse.H0_H0 ;  /* 0x20000015ff057230 */ /* 0x100fe20000004100 */
[----:B------:R-:W-:Y:S01]  /*162f0*/  LOP3.LUT R41, R41, 0xff000000, R15, 0xf8, !PT ;  /* 0xff00000029297812 */ /* 0x000fe200078ef80f */
[----:B------:R-:W-:Y:S01]  /*16300*/  HADD2.F32 R21, -RZ, R21.H1_H1 ;  /* 0x30000015ff157230 */ /* 0x000fe20000004100 */
[----:B------:R-:W-:-:S02]  /*16310*/  LOP3.LUT R40, R39, 0xff000000, R14, 0xf8, !PT ;  /* 0xff00000027287812 */ /* 0x000fc400078ef80e */
[----:B------:R-:W-:Y:S01]  /*16320*/  F2FP.F16.E4M3.UNPACK_B R15, R7 ;  /* 0x00000007ff0f723e */ /* 0x000fe200020006ff */
[----:B------:R-:W-:Y:S01]  /*16330*/  FMUL.FTZ R39, R5, R31 ;  /* 0x0000001f05277220 */ /* 0x000fe20000410000 */
[----:B------:R-:W-:Y:S01]  /*16340*/  F2FP.F16.E4M3.UNPACK_B R20, R7.H1 ;  /* 0x00000007ff14723e */ /* 0x000fe200030006ff */
[C---:B------:R-:W-:Y:S01]  /*16350*/  FMUL.FTZ R43, R21.reuse, R36 ;  /* 0x00000024152b7220 */ /* 0x040fe20000410000 */
[----:B------:R-:W-:Y:S01]  /*16360*/  F2FP.F16.E4M3.UNPACK_B R7, R6 ;  /* 0x00000006ff07723e */ /* 0x000fe200020006ff */
[----:B------:R-:W-:Y:S01]  /*16370*/  FMUL.FTZ R21, R21, R30 ;  /* 0x0000001e15157220 */ /* 0x000fe20000410000 */
[----:B------:R-:W-:Y:S01]  /*16380*/  F2FP.F16.E4M3.UNPACK_B R14, R6.H1 ;  /* 0x00000006ff0e723e */ /* 0x000fe200030006ff */
[--C-:B------:R-:W-:Y:S01]  /*16390*/  HADD2.F32 R6, -RZ, R12.reuse.H0_H0 ;  /* 0x2000000cff067230 */ /* 0x100fe20000004100 */
[----:B------:R-:W-:Y:S01]  /*163a0*/  F2FP.F16.E4M3.UNPACK_B R24, R9.H1 ;  /* 0x00000009ff18723e */ /* 0x000fe200030006ff */
[----:B------:R-:W-:Y:S01]  /*163b0*/  FMUL.FTZ R9, R5, R38 ;  /* 0x0000002605097220 */ /* 0x000fe20000410000 */
[----:B------:R-:W-:Y:S01]  /*163c0*/  F2FP.F16.E4M3.UNPACK_B R37, R37.H1 ;  /* 0x00000025ff25723e */ /* 0x000fe200030006ff */
[----:B------:R-:W-:Y:S01]  /*163d0*/  HADD2.F32 R12, -RZ, R12.H1_H1 ;  /* 0x3000000cff0c7230 */ /* 0x000fe20000004100 */
[----:B------:R-:W-:Y:S01]  /*163e0*/  F2FP.F16.E4M3.UNPACK_B R32, R32.H1 ;  /* 0x00000020ff20723e */ /* 0x000fe200030006ff */
[C---:B------:R-:W-:Y:S01]  /*163f0*/  FFMA.FTZ R5, R6.reuse, R31, -R9 ;  /* 0x0000001f06057223 */ /* 0x040fe20000010809 */
[----:B------:R-:W-:Y:S01]  /*16400*/  F2FP.F16.E4M3.UNPACK_B R25, R10 ;  /* 0x0000000aff19723e */ /* 0x000fe200020006ff */
[----:B------:R-:W-:Y:S01]  /*16410*/  FFMA.FTZ R9, R6, R38, R39 ;  /* 0x0000002606097223 */ /* 0x000fe20000010027 */
[----:B------:R-:W-:Y:S01]  /*16420*/  F2FP.F16.E4M3.UNPACK_B R26, R10.H1 ;  /* 0x0000000aff1a723e */ /* 0x000fe200030006ff */
[----:B------:R-:W-:-:S02]  /*16430*/  HADD2.F32 R39, -RZ, R37.H0_H0 ;  /* 0x20000025ff277230 */ /* 0x000fc40000004100 */
[C---:B------:R-:W-:Y:S01]  /*16440*/  FFMA.FTZ R38, R12.reuse, R30, -R43 ;  /* 0x0000001e0c267223 */ /* 0x040fe2000001082b */
[----:B------:R-:W-:Y:S01]  /*16450*/  HADD2.F32 R10, -RZ, R24.H0_H0 ;  /* 0x20000018ff0a7230 */ /* 0x000fe20000004100 */
[----:B------:R-:W-:Y:S01]  /*16460*/  F2FP.F16.E4M3.UNPACK_B R27, R11 ;  /* 0x0000000bff1b723e */ /* 0x000fe200020006ff */
[----:B------:R-:W-:Y:S02]  /*16470*/  HADD2.F32 R31, -RZ, R32.H0_H0 ;  /* 0x20000020ff1f7230 */ /* 0x000fe40000004100 */
[----:B------:R-:W-:Y:S01]  /*16480*/  FFMA.FTZ R36, R12, R36, R21 ;  /* 0x000000240c247223 */ /* 0x000fe20000010015 */
[----:B------:R-:W-:Y:S02]  /*16490*/  HADD2.F32 R6, -RZ, R13.H0_H0 ;  /* 0x2000000dff067230 */ /* 0x000fe40000004100 */
[C---:B------:R-:W-:Y:S01]  /*164a0*/  FMUL.FTZ R45, R10.reuse, R39 ;  /* 0x000000270a2d7220 */ /* 0x040fe20000410000 */
[----:B------:R-:W-:Y:S01]  /*164b0*/  F2FP.F16.E4M3.UNPACK_B R30, R41 ;  /* 0x00000029ff1e723e */ /* 0x000fe200020006ff */
[-C--:B------:R-:W-:Y:S01]  /*164c0*/  FMUL.FTZ R10, R10, R31.reuse ;  /* 0x0000001f0a0a7220 */ /* 0x080fe20000410000 */
[----:B------:R-:W-:Y:S01]  /*164d0*/  F2FP.F16.E4M3.UNPACK_B R12, R34 ;  /* 0x00000022ff0c723e */ /* 0x000fe200020006ff */
[----:B------:R-:W-:Y:S01]  /*164e0*/  FFMA.FTZ R45, R6, R31, -R45 ;  /* 0x0000001f062d7223 */ /* 0x000fe2000001082d */
[----:B------:R-:W-:-:S02]  /*164f0*/  HADD2.F32 R37, -RZ, R37.H1_H1 ;  /* 0x30000025ff257230 */ /* 0x000fc40000004100 */
[----:B------:R-:W-:Y:S01]  /*16500*/  FFMA.FTZ R39, R6, R39, R10 ;  /* 0x0000002706277223 */ /* 0x000fe2000001000a */
[----:B------:R-:W-:Y:S01]  /*16510*/  HADD2.F32 R31, -RZ, R30.H0_H0 ;  /* 0x2000001eff1f7230 */ /* 0x000fe20000004100 */
[----:B------:R-:W-:Y:S01]  /*16520*/  F2FP.F16.E4M3.UNPACK_B R28, R11.H1 ;  /* 0x0000000bff1c723e */ /* 0x000fe200030006ff */
[----:B------:R-:W-:Y:S01]  /*16530*/  HADD2.F32 R10, -RZ, R27.H0_H0 ;  /* 0x2000001bff0a7230 */ /* 0x000fe20000004100 */
[----:B------:R-:W-:Y:S01]  /*16540*/  F2FP.F16.E4M3.UNPACK_B R41, R41.H1 ;  /* 0x00000029ff29723e */ /* 0x000fe200030006ff */
[----:B------:R-:W-:Y:S01]  /*16550*/  HADD2.F32 R24, -RZ, R24.H1_H1 ;  /* 0x30000018ff187230 */ /* 0x000fe20000004100 */
[----:B------:R-:W-:Y:S01]  /*16560*/  F2FP.F16.E4M3.UNPACK_B R34, R34.H1 ;  /* 0x00000022ff22723e */ /* 0x000fe200030006ff */
[----:B------:R-:W-:Y:S02]  /*16570*/  HADD2.F32 R21, -RZ, R12.H0_H0 ;  /* 0x2000000cff157230 */ /* 0x000fe40000004100 */
[----:B------:R-:W-:Y:S01]  /*16580*/  FMUL.FTZ R43, R10, R31 ;  /* 0x0000001f0a2b7220 */ /* 0x000fe20000410000 */
[----:B------:R-:W-:-:S02]  /*16590*/  HADD2.F32 R32, -RZ, R32.H1_H1 ;  /* 0x30000020ff207230 */ /* 0x000fc40000004100 */
[----:B------:R-:W-:Y:S01]  /*165a0*/  FMUL.FTZ R42, R24, R37 ;  /* 0x00000025182a7220 */ /* 0x000fe20000410000 */
[----:B------:R-:W-:Y:S02]  /*165b0*/  HADD2.F32 R13, -RZ, R13.H1_H1 ;  /* 0x3000000dff0d7230 */ /* 0x000fe40000004100 */
[----:B------:R-:W-:Y:S01]  /*165c0*/  FMUL.FTZ R10, R10, R21 ;  /* 0x000000150a0a7220 */ /* 0x000fe20000410000 */
[----:B------:R-:W-:Y:S02]  /*165d0*/  HADD2.F32 R6, -RZ, R15.H0_H0 ;  /* 0x2000000fff067230 */ /* 0x000fe40000004100 */
[-C--:B------:R-:W-:Y:S01]  /*165e0*/  FMUL.FTZ R24, R24, R32.reuse ;  /* 0x0000002018187220 */ /* 0x080fe20000410000 */
[----:B------:R-:W-:Y:S02]  /*165f0*/  HADD2.F32 R30, -RZ, R30.H1_H1 ;  /* 0x3000001eff1e7230 */ /* 0x000fe40000004100 */
[----:B------:R-:W-:Y:S01]  /*16600*/  FFMA.FTZ R42, R13, R32, -R42 ;  /* 0x000000200d2a7223 */ /* 0x000fe2000001082a */
[----:B------:R-:W-:-:S02]  /*16610*/  HADD2.F32 R27, -RZ, R27.H1_H1 ;  /* 0x3000001bff1b7230 */ /* 0x000fc40000004100 */
[C---:B------:R-:W-:Y:S01]  /*16620*/  FFMA.FTZ R43, R6.reuse, R21, -R43 ;  /* 0x00000015062b7223 */ /* 0x040fe2000001082b */
[----:B------:R-:W-:Y:S01]  /*16630*/  FFMA.FTZ R46, R6, R31, R10 ;  /* 0x0000001f062e7223 */ /* 0x000fe2000001000a */
[----:B------:R-:W-:Y:S01]  /*16640*/  FFMA.FTZ R32, R13, R37, R24 ;  /* 0x000000250d207223 */ /* 0x000fe20000010018 */
[----:B------:R-:W-:Y:S02]  /*16650*/  HADD2.F32 R21, -RZ, R41.H0_H0 ;  /* 0x20000029ff157230 */ /* 0x000fe40000004100 */
[----:B------:R-:W-:Y:S01]  /*16660*/  FMUL.FTZ R24, R27, R30 ;  /* 0x0000001e1b187220 */ /* 0x000fe20000410000 */
[----:B------:R-:W-:Y:S01]  /*16670*/  HADD2.F32 R10, -RZ, R28.H0_H0 ;  /* 0x2000001cff0a7230 */ /* 0x000fe20000004100 */
[-C--:B------:R-:W-:Y:S01]  /*16680*/  F2FP.F16.E4M3.UNPACK_B R11, R8.reuse ;  /* 0x00000008ff0b723e */ /* 0x080fe200020006ff */
[----:B------:R-:W-:Y:S01]  /*16690*/  HADD2.F32 R13, -RZ, R34.H0_H0 ;  /* 0x20000022ff0d7230 */ /* 0x000fe20000004100 */
[----:B------:R-:W-:Y:S01]  /*166a0*/  F2FP.F16.E4M3.UNPACK_B R8, R8.H1 ;  /* 0x00000008ff08723e */ /* 0x000fe200030006ff */
[----:B------:R-:W-:-:S02]  /*166b0*/  HADD2.F32 R6, -RZ, R20.H0_H0 ;  /* 0x20000014ff067230 */ /* 0x000fc40000004100 */
[C---:B------:R-:W-:Y:S01]  /*166c0*/  FMUL.FTZ R31, R10.reuse, R21 ;  /* 0x000000150a1f7220 */ /* 0x040fe20000410000 */
[----:B------:R-:W-:Y:S02]  /*166d0*/  HADD2.F32 R12, -RZ, R12.H1_H1 ;  /* 0x3000000cff0c7230 */ /* 0x000fe40000004100 */
[----:B------:R-:W-:Y:S01]  /*166e0*/  FMUL.FTZ R10, R10, R13 ;  /* 0x0000000d0a0a7220 */ /* 0x000fe20000410000 */
[----:B------:R-:W-:Y:S01]  /*166f0*/  HADD2.F32 R15, -RZ, R15.H1_H1 ;  /* 0x3000000fff0f7230 */ /* 0x000fe20000004100 */
[----:B------:R-:W-:Y:S01]  /*16700*/  F2FP.F16.E4M3.UNPACK_B R3, R4 ;  /* 0x00000004ff03723e */ /* 0x000fe200020006ff */
[----:B------:R-:W-:Y:S02]  /*16710*/  HADD2.F32 R41, -RZ, R41.H1_H1 ;  /* 0x30000029ff297230 */ /* 0x000fe40000004100 */
[C---:B------:R-:W-:Y:S01]  /*16720*/  FFMA.FTZ R50, R6.reuse, R21, R10 ;  /* 0x0000001506327223 */ /* 0x040fe2000001000a */
[-C--:B------:R-:W-:Y:S01]  /*16730*/  FMUL.FTZ R27, R27, R12.reuse ;  /* 0x0000000c1b1b7220 */ /* 0x080fe20000410000 */
[C---:B------:R-:W-:Y:S01]  /*16740*/  FFMA.FTZ R48, R15.reuse, R12, -R24 ;  /* 0x0000000c0f307223 */ /* 0x040fe20000010818 */
[----:B------:R-:W-:Y:S01]  /*16750*/  F2FP.F16.E4M3.UNPACK_B R21, R35.H1 ;  /* 0x00000023ff15723e */ /* 0x000fe200030006ff */
[----:B------:R-:W-:Y:S01]  /*16760*/  HADD2.F32 R28, -RZ, R28.H1_H1 ;  /* 0x3000001cff1c7230 */ /* 0x000fe20000004100 */
[----:B------:R-:W-:Y:S01]  /*16770*/  F2FP.F16.E4M3.UNPACK_B R12, R29.H1 ;  /* 0x0000001dff0c723e */ /* 0x000fe200030006ff */
[----:B------:R-:W-:Y:S01]  /*16780*/  FFMA.FTZ R47, R15, R30, R27 ;  /* 0x0000001e0f2f7223 */ /* 0x000fe2000001001b */
[----:B------:R-:W-:Y:S01]  /*16790*/  F2FP.F16.E4M3.UNPACK_B R4, R4.H1 ;  /* 0x00000004ff04723e */ /* 0x000fe200030006ff */
[----:B------:R-:W-:Y:S01]  /*167a0*/  FFMA.FTZ R49, R6, R13, -R31 ;  /* 0x0000000d06317223 */ /* 0x000fe2000001081f */
[----:B------:R-:W-:-:S02]  /*167b0*/  HADD2.F32 R15, -RZ, R34.H1_H1 ;  /* 0x30000022ff0f7230 */ /* 0x000fc40000004100 */
[C---:B------:R-:W-:Y:S01]  /*167c0*/  FMUL.FTZ R37, R28.reuse, R41 ;  /* 0x000000291c257220 */ /* 0x040fe20000410000 */
[----:B------:R-:W-:Y:S01]  /*167d0*/  HADD2.F32 R27, -RZ, R21.H0_H0 ;  /* 0x20000015ff1b7230 */ /* 0x000fe20000004100 */
[----:B------:R-:W-:Y:S01]  /*167e0*/  F2FP.F16.E4M3.UNPACK_B R35, R35 ;  /* 0x00000023ff23723e */ /* 0x000fe200020006ff */
[----:B------:R-:W-:Y:S02]  /*167f0*/  HADD2.F32 R10, -RZ, R8.H0_H0 ;  /* 0x20000008ff0a7230 */ /* 0x000fe40000004100 */
[----:B------:R-:W-:Y:S01]  /*16800*/  FMUL.FTZ R28, R28, R15 ;  /* 0x0000000f1c1c7220 */ /* 0x000fe20000410000 */
[----:B------:R-:W-:Y:S01]  /*16810*/  HADD2.F32 R13, -RZ, R12.H0_H0 ;  /* 0x2000000cff0d7230 */ /* 0x000fe20000004100 */
[----:B------:R-:W-:Y:S01]  /*16820*/  F2FP.F16.E4M3.UNPACK_B R29, R29 ;  /* 0x0000001dff1d723e */ /* 0x000fe200020006ff */
[----:B------:R-:W-:Y:S02]  /*16830*/  HADD2.F32 R20, -RZ, R20.H1_H1 ;  /* 0x30000014ff147230 */ /* 0x000fe40000004100 */
[----:B------:R-:W-:Y:S01]  /*16840*/  FMUL.FTZ R31, R10, R27 ;  /* 0x0000001b0a1f7220 */ /* 0x000fe20000410000 */
[----:B------:R-:W-:-:S02]  /*16850*/  HADD2.F32 R6, -RZ, R4.H0_H0 ;  /* 0x20000004ff067230 */ /* 0x000fc40000004100 */
[----:B------:R-:W-:Y:S01]  /*16860*/  FMUL.FTZ R10, R10, R13 ;  /* 0x0000000d0a0a7220 */ /* 0x000fe20000410000 */
[----:B------:R-:W-:Y:S02]  /*16870*/  HADD2.F32 R21, -RZ, R21.H1_H1 ;  /* 0x30000015ff157230 */ /* 0x000fe40000004100 */
[----:B------:R-:W-:Y:S01]  /*16880*/  FFMA.FTZ R41, R20, R41, R28 ;  /* 0x0000002914297223 */ /* 0x000fe2000001001c */
[----:B------:R-:W-:Y:S02]  /*16890*/  HADD2.F32 R8, -RZ, R8.H1_H1 ;  /* 0x30000008ff087230 */ /* 0x000fe40000004100 */
[C---:B------:R-:W-:Y:S01]  /*168a0*/  FFMA.FTZ R31, R6.reuse, R13, -R31 ;  /* 0x0000000d061f7223 */ /* 0x040fe2000001081f */
[----:B------:R-:W-:Y:S01]  /*168b0*/  FFMA.FTZ R28, R6, R27, R10 ;  /* 0x0000001b061c7223 */ /* 0x000fe2000001000a */
[----:B------:R-:W-:Y:S02]  /*168c0*/  HADD2.F32 R13, -RZ, R12.H1_H1 ;  /* 0x3000000cff0d7230 */ /* 0x000fe40000004100 */
[----:B------:R-:W-:Y:S01]  /*168d0*/  FFMA.FTZ R34, R20, R15, -R37 ;  /* 0x0000000f14227223 */ /* 0x000fe20000010825 */
        /* <DEDUP_REMOVED lines=8> */
[----:B------:R-:W-:-:S02]  /*16960*/  HADD2.F32 R10, -RZ, R35.H1_H1 ;  /* 0x30000023ff0a7230 */ /* 0x000fc40000004100 */
[C---:B------:R-:W-:Y:S01]  /*16970*/  FMUL.FTZ R21, R6.reuse, R15 ;  /* 0x0000000f06157220 */ /* 0x040fe20000410000 */
[----:B------:R-:W-:Y:S02]  /*16980*/  HADD2.F32 R11, -RZ, R11.H1_H1 ;  /* 0x3000000bff0b7230 */ /* 0x000fe40000004100 */
[-C--:B------:R-:W-:Y:S01]  /*16990*/  FMUL.FTZ R27, R6, R13.reuse ;  /* 0x0000000d061b7220 */ /* 0x080fe20000410000 */
[----:B------:R-:W-:Y:S01]  /*169a0*/  HADD2.F32 R4, -RZ, R3.H0_H0 ;  /* 0x20000003ff047230 */ /* 0x000fe20000004100 */
[----:B------:R-:W-:Y:S01]  /*169b0*/  F2FP.F16.E4M3.UNPACK_B R12, R40.H1 ;  /* 0x00000028ff0c723e */ /* 0x000fe200030006ff */
[----:B------:R-:W-:Y:S02]  /*169c0*/  HADD2.F32 R6, -RZ, R29.H1_H1 ;  /* 0x3000001dff067230 */ /* 0x000fe40000004100 */
[C---:B------:R-:W-:Y:S01]  /*169d0*/  FMUL.FTZ R20, R11.reuse, R10 ;  /* 0x0000000a0b147220 */ /* 0x040fe20000410000 */
[----:B------:R-:W-:Y:S02]  /*169e0*/  HADD2.F32 R3, -RZ, R3.H1_H1 ;  /* 0x30000003ff037230 */ /* 0x000fe40000004100 */
[C---:B------:R-:W-:Y:S01]  /*169f0*/  FFMA.FTZ R21, R4.reuse, R13, -R21 ;  /* 0x0000000d04157223 */ /* 0x040fe20000010815 */
[----:B------:R-:W-:Y:S01]  /*16a00*/  FFMA.FTZ R27, R4, R15, R27 ;  /* 0x0000000f041b7223 */ /* 0x000fe2000001001b */
[----:B------:R-:W-:Y:S01]  /*16a10*/  F2FP.F16.E4M3.UNPACK_B R8, R33.H1 ;  /* 0x00000021ff08723e */ /* 0x000fe200030006ff */
[----:B------:R-:W-:Y:S01]  /*16a20*/  FMUL.FTZ R11, R11, R6 ;  /* 0x000000060b0b7220 */ /* 0x000fe20000410000 */
[----:B------:R-:W-:-:S02]  /*16a30*/  HADD2.F32 R13, -RZ, R12.H0_H0 ;  /* 0x2000000cff0d7230 */ /* 0x000fc40000004100 */
[C---:B------:R-:W-:Y:S01]  /*16a40*/  FFMA.FTZ R20, R3.reuse, R6, -R20 ;  /* 0x0000000603147223 */ /* 0x040fe20000010814 */
[----:B------:R-:W-:Y:S02]  /*16a50*/  HADD2.F32 R4, -RZ, R26.H0_H0 ;  /* 0x2000001aff047230 */ /* 0x000fe40000004100 */
[----:B------:R-:W-:Y:S01]  /*16a60*/  FFMA.FTZ R24, R3, R10, R11 ;  /* 0x0000000a03187223 */ /* 0x000fe2000001000b */
[--C-:B------:R-:W-:Y:S01]  /*16a70*/  HADD2.F32 R6, -RZ, R8.reuse.H0_H0 ;  /* 0x20000008ff067230 */ /* 0x100fe20000004100 */
[----:B------:R-:W-:Y:S01]  /*16a80*/  F2FP.F16.E4M3.UNPACK_B R33, R33 ;  /* 0x00000021ff21723e */ /* 0x000fe200020006ff */
[----:B------:R-:W-:Y:S02]  /*16a90*/  HADD2.F32 R11, -RZ, R8.H1_H1 ;  /* 0x30000008ff0b7230 */ /* 0x000fe40000004100 */
[C---:B------:R-:W-:Y:S01]  /*16aa0*/  FMUL.FTZ R8, R4.reuse, R13 ;  /* 0x0000000d04087220 */ /* 0x040fe20000410000 */
[----:B------:R-:W-:Y:S02]  /*16ab0*/  HADD2.F32 R3, -RZ, R14.H0_H0 ;  /* 0x2000000eff037230 */ /* 0x000fe40000004100 */
[----:B------:R-:W-:Y:S01]  /*16ac0*/  FMUL.FTZ R4, R4, R6 ;  /* 0x0000000604047220 */ /* 0x000fe20000410000 */
[----:B------:R-:W-:Y:S01]  /*16ad0*/  HADD2.F32 R15, -RZ, R12.H1_H1 ;  /* 0x3000000cff0f7230 */ /* 0x000fe20000004100 */
[----:B------:R-:W-:Y:S01]  /*16ae0*/  F2FP.F16.E4M3.UNPACK_B R40, R40 ;  /* 0x00000028ff28723e */ /* 0x000fe200020006ff */
[----:B------:R-:W-:-:S02]  /*16af0*/  HADD2.F32 R26, -RZ, R26.H1_H1 ;  /* 0x3000001aff1a7230 */ /* 0x000fc40000004100 */
[C---:B------:R-:W-:Y:S01]  /*16b00*/  FFMA.FTZ R29, R3.reuse, R6, -R8 ;  /* 0x00000006031d7223 */ /* 0x040fe20000010808 */
[----:B------:R-:W-:Y:S02]  /*16b10*/  HADD2.F32 R14, -RZ, R14.H1_H1 ;  /* 0x3000000eff0e7230 */ /* 0x000fe40000004100 */
[----:B------:R-:W-:Y:S01]  /*16b20*/  FFMA.FTZ R13, R3, R13, R4 ;  /* 0x0000000d030d7223 */ /* 0x000fe20000010004 */
[----:B------:R-:W-:Y:S02]  /*16b30*/  HADD2.F32 R10, -RZ, R40.H0_H0 ;  /* 0x20000028ff0a7230 */ /* 0x000fe40000004100 */
[C---:B------:R-:W-:Y:S01]  /*16b40*/  FMUL.FTZ R35, R26.reuse, R15 ;  /* 0x0000000f1a237220 */ /* 0x040fe20000410000 */
[----:B------:R-:W-:Y:S01]  /*16b50*/  FMUL.FTZ R6, R26, R11 ;  /* 0x0000000b1a067220 */ /* 0x000fe20000410000 */
[----:B------:R-:W-:Y:S01]  /*16b60*/  HADD2.F32 R4, -RZ, R25.H0_H0 ;  /* 0x20000019ff047230 */ /* 0x000fe20000004100 */
[----:B------:R-:W-:Y:S01]  /*16b70*/  F2FP.SATFINITE.E4M3.F32.PACK_AB_MERGE_C R42, R42, R45, RZ ;  /* 0x0000002d2a2a723e */ /* 0x000fe200048070ff */
[C---:B------:R-:W-:Y:S01]  /*16b80*/  FFMA.FTZ R26, R14.reuse, R11, -R35 ;  /* 0x0000000b0e1a7223 */ /* 0x040fe20000010823 */
[----:B------:R-:W-:Y:S01]  /*16b90*/  FFMA.FTZ R14, R14, R15, R6 ;  /* 0x0000000f0e0e7223 */ /* 0x000fe20000010006 */
[----:B------:R-:W-:-:S02]  /*16ba0*/  HADD2.F32 R6, -RZ, R33.H0_H0 ;  /* 0x20000021ff067230 */ /* 0x000fc40000004100 */
[----:B------:R-:W-:Y:S01]  /*16bb0*/  FMUL.FTZ R12, R4, R10 ;  /* 0x0000000a040c7220 */ /* 0x000fe20000410000 */
[----:B------:R-:W-:Y:S01]  /*16bc0*/  HADD2.F32 R40, -RZ, R40.H1_H1 ;  /* 0x30000028ff287230 */ /* 0x000fe20000004100 */
[----:B------:R-:W-:Y:S01]  /*16bd0*/  F2FP.SATFINITE.E4M3.F32.PACK_AB_MERGE_C R26, R26, R29, RZ ;  /* 0x0000001d1a1a723e */ /* 0x000fe200048070ff */
        /* <DEDUP_REMOVED lines=21> */
[----:B------:R-:W-:-:S02]  /*16d30*/  F2FP.SATFINITE.E4M3.F32.PACK_AB_MERGE_C R9, R36, R9, R32 ;  /* 0x000000092409723e */ /* 0x000fc40004807020 */
[----:B------:R-:W-:Y:S01]  /*16d40*/  F2FP.SATFINITE.E4M3.F32.PACK_AB_MERGE_C R11, R47, R46, R11 ;  /* 0x0000002e2f0b723e */ /* 0x000fe2000480700b */
[----:B------:R4:W-:Y:S01]  /*16d50*/  STS.128 [R231+0x14400], R4 ;  /* 0x01440004e7007388 */ /* 0x0009e20000000c00 */
[----:B------:R-:W-:Y:S02]  /*16d60*/  F2FP.SATFINITE.E4M3.F32.PACK_AB_MERGE_C R8, R24, R27, R8 ;  /* 0x0000001b1808723e */ /* 0x000fe40004807008 */
[----:B------:R-:W-:-:S05]  /*16d70*/  F2FP.SATFINITE.E4M3.F32.PACK_AB_MERGE_C R10, R25, R10, R13 ;  /* 0x0000000a190a723e */ /* 0x000fca000480700d */
[----:B------:R4:W-:Y:S02]  /*16d80*/  STS.128 [R0+0x14400], R8 ;  /* 0x0144000800007388 */ /* 0x0009e40000000c00 */
.L_x_596:
[----:B------:R-:W-:Y:S05]  /*16d90*/  BSYNC B0 ;  /* 0x0000000000007941 */ /* 0x000fea0003800000 */
.L_x_589:
[----:B------:R-:W-:Y:S01]  /*16da0*/  @!PT LDS RZ, [RZ] ;  /* 0x00000000fffff984 */ /* 0x000fe20000000800 */
[----:B------:R-:W-:Y:S01]  /*16db0*/  @!PT LDS RZ, [RZ] ;  /* 0x00000000fffff984 */ /* 0x000fe20000000800 */
[----:B------:R-:W-:Y:S01]  /*16dc0*/  @!PT LDS RZ, [RZ] ;  /* 0x00000000fffff984 */ /* 0x000fe20000000800 */
[----:B------:R-:W-:Y:S01]  /*16dd0*/  @!PT LDS RZ, [RZ] ;  /* 0x00000000fffff984 */ /* 0x000fe20000000800 */
[----:B------:R1:W-:Y:S06]  /*16de0*/  MEMBAR.ALL.CTA ;  /* 0x0000000000007992 */ /* 0x0003ec0000008000 */
[----:B-1----:R-:W1:Y:S01]  /*16df0*/  FENCE.VIEW.ASYNC.S ;  /* 0x00000000000073c6 */ /* 0x002e620000000000 */
[----:B------:R-:W-:Y:S05]  /*16e00*/  WARPSYNC.ALL ;  /* 0x0000000000007948 */ /* 0x000fea0003800000 */
[----:B-1----:R-:W-:Y:S06]  /*16e10*/  BAR.SYNC.DEFER_BLOCKING 0xd, 0x100 ;  /* 0x0344000000007b1d */ /* 0x002fec0000010000 */
.L_x_587:
[----:B0-234-:R-:W-:-:S05]  /*16e20*/  IMAD.U32 R0, RZ, RZ, UR53 ;  /* 0x00000035ff007e24 */ /* 0x01dfca000f8e00ff */
[----:B------:R-:W-:-:S13]  /*16e30*/  ISETP.NE.AND P0, PT, R0, 0x3, PT ;  /* 0x000000030000780c */ /* 0x000fda0003f05270 */
[----:B------:R-:W-:Y:S05]  /*16e40*/  @!P0 BRA `(.L_x_616) ;  /* 0x0000000000048947 */ /* 0x000fea0003800000 */
[----:B------:R-:W-:Y:S01]  /*16e50*/  BPT.TRAP 0x1 ;  /* 0x000000040000795c */ /* 0x000fe20000300000 */
.L_x_616:
[----:B-1----:R-:W-:Y:S01]  /*16e60*/  IMAD R3, R156, 0x8, R16 ;  /* 0x000000089c037824 */ /* 0x002fe200078e0210 */
[----:B------:R-:W-:-:S04]  /*16e70*/  SHF.L.U32 R0, R198, 0x1f, RZ ;  /* 0x0000001fc6007819 */ /* 0x000fc800000006ff */
[----:B------:R0:W1:Y:S01]  /*16e80*/  SYNCS.PHASECHK.TRANS64.TRYWAIT P2, [R3+URZ+0x29830], R0 ;  /* 0x02983000030075a7 */ /* 0x000062000804017f */
[----:B------:R-:W-:Y:S05]  /*16e90*/  @!P0 BRA `(.L_x_617) ;  /* 0x0000000000048947 */ /* 0x000fea0003800000 */
[----:B------:R-:W-:Y:S01]  /*16ea0*/  BPT.TRAP 0x1 ;  /* 0x000000040000795c */ /* 0x000fe20000300000 */
.L_x_617:
[----:B-----5:R-:W2:Y:S01]  /*16eb0*/  S2R R4, SR_TID.X ;  /* 0x0000000000047919 */ /* 0x020ea20000002100 */
[----:B------:R-:W-:Y:S02]  /*16ec0*/  MOV R87, RZ ;  /* 0x000000ff00577202 */ /* 0x000fe40000000f00 */
[----:B--2---:R-:W-:-:S04]  /*16ed0*/  LOP3.LUT R4, R4, 0x7f, RZ, 0xc0, !PT ;  /* 0x0000007f04047812 */ /* 0x004fc800078ec0ff */
[----:B------:R-:W-:Y:S01]  /*16ee0*/  ISETP.NE.AND P1, PT, R4, RZ, PT ;  /* 0x000000ff0400720c */ /* 0x000fe20003f25270 */
[----:B-1----:R-:W-:-:S12]  /*16ef0*/  @P2 BRA `(.L_x_618) ;  /* 0x0000000000082947 */ /* 0x002fd80003800000 */
[----:B------:R-:W1:Y:S02]  /*16f00*/  SYNCS.PHASECHK.TRANS64.TRYWAIT P2, [R3+URZ+0x29830], R0 ;  /* 0x02983000030075a7 */ /* 0x000e64000804017f */
[----:B-1----:R-:W-:Y:S05]  /*16f10*/  @!P2 BRA `(.L_x_619) ;  /* 0x0000011c0050a947 */ /* 0x002fea0003800000 */
.L_x_618:
[----:B------:R-:W-:Y:S05]  /*16f20*/  WARPSYNC.ALL ;  /* 0x0000000000007948 */ /* 0x000fea0003800000 */
[----:B01----:R-:W-:Y:S01]  /*16f30*/  VIADD R0, R16, 0x1a400 ;  /* 0x0001a40010007836 */ /* 0x003fe20000000000 */
[----:B------:R-:W-:Y:S01]  /*16f40*/  R2UR UR32, R44 ;  /* 0x000000002c2072ca */ /* 0x000fe200000e0000 */
[----:B------:R-:W-:Y:S01]  /*16f50*/  IMAD.MOV.U32 R5, RZ, RZ, -0x7fffffe0 ;  /* 0x80000020ff057424 */ /* 0x000fe200078e00ff */
[----:B------:R-:W-:Y:S01]  /*16f60*/  WARPGROUP.ARRIVE ;  /* 0x00000000000079c5 */ /* 0x000fe20000000000 */
[----:B------:R-:W-:Y:S01]  /*16f70*/  UMOV UR29, 0x80000020 ;  /* 0x80000020001d7882 */ /* 0x000fe20000000000 */
[----:B------:R-:W-:Y:S01]  /*16f80*/  SHF.R.U32.HI R0, RZ, 0x4, R0 ;  /* 0x00000004ff007819 */ /* 0x000fe20000011600 */
[----:B------:R-:W-:Y:S01]  /*16f90*/  IMAD.MOV.U32 R7, RZ, RZ, -0x7fffffe0 ;  /* 0x80000020ff077424 */ /* 0x000fe200078e00ff */
[----:B------:R-:W-:Y:S01]  /*16fa0*/  R2UR UR31, R5 ;  /* 0x00000000051f72ca */ /* 0x000fe200000e0000 */
[----:B------:R-:W-:Y:S01]  /*16fb0*/  IMAD.MOV.U32 R9, RZ, RZ, -0x7fffffe0 ;  /* 0x80000020ff097424 */ /* 0x000fe200078e00ff */
[----:B------:R-:W-:Y:S01]  /*16fc0*/  LOP3.LUT R0, R0, 0x3fff, RZ, 0xc0, !PT ;  /* 0x00003fff00007812 */ /* 0x000fe200078ec0ff */
[----:B------:R-:W-:Y:S01]  /*16fd0*/  UMOV UR5, UR29 ;  /* 0x0000001d00057c82 */ /* 0x000fe20008000000 */
[----:B------:R-:W-:Y:S01]  /*16fe0*/  UMOV UR9, UR29 ;  /* 0x0000001d00097c82 */ /* 0x000fe20008000000 */
[----:B------:R-:W-:Y:S01]  /*16ff0*/  UMOV UR13, UR29 ;  /* 0x0000001d000d7c82 */ /* 0x000fe20008000000 */
[----:B------:R-:W-:Y:S01]  /*17000*/  LOP3.LUT R0, R0, 0x10000, RZ, 0xfc, !PT ;  /* 0x0001000000007812 */ /* 0x000fe200078efcff */
[----:B------:R-:W-:Y:S01]  /*17010*/  ULOP3.LUT UR32, UR32, 0x10000, URZ, 0xfc, !UPT ;  /* 0x0001000020207892 */ /* 0x000fe2000f8efc3f */
[----:B------:R-:W-:Y:S01]  /*17020*/  R2UR UR7, R9 ;  /* 0x00000000090772ca */ /* 0x000fe200000e0000 */
[----:B------:R-:W-:Y:S01]  /*17030*/  IMAD.MOV.U32 R9, RZ, RZ, -0x7fffffe0 ;  /* 0x80000020ff097424 */ /* 0x000fe200078e00ff */
[----:B------:R-:W-:Y:S01]  /*17040*/  MOV R11, 0x80000020 ;  /* 0x80000020000b7802 */ /* 0x000fe20000000f00 */
[----:B------:R-:W-:Y:S01]  /*17050*/  IMAD R4, R156, 0x780, R0 ;  /* 0x000007809c047824 */ /* 0x000fe200078e0200 */
[----:B------:R-:W-:Y:S01]  /*17060*/  UIADD3 UR48, UR32, 0x2, URZ ;  /* 0x0000000220307890 */ /* 0x000fe2000fffe03f */
[----:B------:R-:W-:Y:S01]  /*17070*/  IMAD.MOV.U32 R5, RZ, RZ, -0x7fffffe0 ;  /* 0x80000020ff057424 */ /* 0x000fe200078e00ff */
[----:B------:R-:W-:Y:S01]  /*17080*/  UMOV UR28, UR32 ;  /* 0x00000020001c7c82 */ /* 0x000fe20008000000 */
[C---:B------:R-:W-:Y:S01]  /*17090*/  VIADD R6, R4.reuse, 0x80 ;  /* 0x0000008004067836 */ /* 0x040fe20000000000 */
[C---:B------:R-:W-:Y:S01]  /*170a0*/  R2UR UR30, R4.reuse ;  /* 0x00000000041e72ca */ /* 0x040fe200000e0000 */
[----:B------:R-:W-:Y:S01]  /*170b0*/  UMOV UR4, UR28 ;  /* 0x0000001c00047c82 */ /* 0x000fe20008000000 */
[----:B------:R-:W-:Y:S01]  /*170c0*/  IADD3 R8, R4, 0x100, RZ ;  /* 0x0000010004087810 */ /* 0x000fe20007ffe0ff */
[----:B------:R-:W-:Y:S01]  /*170d0*/  UMOV UR8, UR28 ;  /* 0x0000001c00087c82 */ /* 0x000fe20008000000 */
[----:B------:R-:W-:Y:S01]  /*170e0*/  R2UR UR15, R9 ;  /* 0x00000000090f72ca */ /* 0x000fe200000e0000 */
[----:B------:R-:W-:Y:S01]  /*170f0*/  UMOV UR12, UR28 ;  /* 0x0000001c000c7c82 */ /* 0x000fe20008000000 */
[----:B------:R-:W-:Y:S01]  /*17100*/  R2UR UR6, R8 ;  /* 0x00000000080672ca */ /* 0x000fe200000e0000 */
[C---:B------:R-:W-:Y:S01]  /*17110*/  VIADD R10, R4.reuse, 0x2 ;  /* 0x00000002040a7836 */ /* 0x040fe20000000000 */
[----:B------:R-:W-:Y:S01]  /*17120*/  IADD3 R8, R4, 0x200, RZ ;  /* 0x0000020004087810 */ /* 0x000fe20007ffe0ff */
[----:B------:R-:W-:Y:S01]  /*17130*/  UMOV UR49, 0x80000020 ;  /* 0x8000002000317882 */ /* 0x000fe20000000000 */
[----:B------:R-:W-:Y:S01]  /*17140*/  R2UR UR51, R11 ;  /* 0x000000000b3372ca */ /* 0x000fe200000e0000 */
[----:B------:R-:W-:Y:S01]  /*17150*/  IMAD.MOV.U32 R9, RZ, RZ, -0x7fffffe0 ;  /* 0x80000020ff097424 */ /* 0x000fe200078e00ff */
[----:B------:R-:W-:Y:S01]  /*17160*/  R2UR UR14, R8 ;  /* 0x00000000080e72ca */ /* 0x000fe200000e0000 */
[----:B------:R-:W-:Y:S01]  /*17170*/  QGMMA.64x32x32.F32.E4M3.E4M3 R104, gdesc[UR28], RZ, !UPT, gsb0 ;  /* 0x006000001c6879f3 */ /* 0x000fe2000c0008ff */
[----:B------:R-:W-:Y:S01]  /*17180*/  R2UR UR30, R6 ;  /* 0x00000000061e72ca */ /* 0x000fe200000e0000 */
[----:B------:R-:W-:Y:S01]  /*17190*/  VIADD R6, R4, 0x180 ;  /* 0x0000018004067836 */ /* 0x000fe20000000000 */
[----:B------:R-:W-:Y:S01]  /*171a0*/  R2UR UR31, R7 ;  /* 0x00000000071f72ca */ /* 0x000fe200000e0000 */
[----:B------:R-:W-:Y:S01]  /*171b0*/  IMAD.MOV.U32 R7, RZ, RZ, -0x7fffffe0 ;  /* 0x80000020ff077424 */ /* 0x000fe200078e00ff */
[----:B------:R-:W-:Y:S01]  /*171c0*/  R2UR UR50, R10 ;  /* 0x000000000a3272ca */ /* 0x000fe200000e0000 */
[----:B------:R-:W-:Y:S01]  /*171d0*/  VIADD R8, R4, 0x102 ;  /* 0x0000010204087836 */ /* 0x000fe20000000000 */
[----:B------:R-:W-:Y:S01]  /*171e0*/  R2UR UR10, R6 ;  /* 0x00000000060a72ca */ /* 0x000fe200000e0000 */
[C---:B------:R-:W-:Y:S01]  /*171f0*/  VIADD R6, R4.reuse, 0x82 ;  /* 0x0000008204067836 */ /* 0x040fe20000000000 */
[----:B------:R-:W-:Y:S01]  /*17200*/  R2UR UR11, R7 ;  /* 0x00000000070b72ca */ /* 0x000fe200000e0000 */
[----:B------:R-:W-:Y:S01]  /*17210*/  IMAD.MOV.U32 R7, RZ, RZ, -0x7fffffe0 ;  /* 0x80000020ff077424 */ /* 0x000fe200078e00ff */
[----:B------:R-:W-:Y:S01]  /*17220*/  UMOV UR16, UR48 ;  /* 0x0000003000107c82 */ /* 0x000fe20008000000 */
[----:B------:R-:W-:Y:S01]  /*17230*/  UMOV UR17, UR49 ;  /* 0x0000003100117c82 */ /* 0x000fe20008000000 */
[----:B------:R-:W-:Y:S01]  /*17240*/  VIADD R10, R4, 0x280 ;  /* 0x00000280040a7836 */ /* 0x000fe20000000000 */
[----:B------:R-:W-:Y:S01]  /*17250*/  ULDC UR56, c[0x0][0x988] ;  /* 0x0002620000387ab9 */ /* 0x000fe20000000800 */
[----:B------:R-:W-:Y:S01]  /*17260*/  IMAD.MOV.U32 R11, RZ, RZ, -0x7fffffe0 ;  /* 0x80000020ff0b7424 */ /* 0x000fe200078e00ff */
[----:B------:R-:W-:-:S02]  /*17270*/  WARPGROUP.DEPBAR.LE gsb0, 0x0 ;  /* 0x00008000000079c5 */ /* 0x000fc40000010000 */
[----:B------:R-:W-:-:S06]  /*17280*/  WARPGROUP.ARRIVE ;  /* 0x00000000000079c5 */ /* 0x000fcc0000000000 */
[----:B------:R-:W-:Y:S03]  /*17290*/  QGMMA.64x32x32.F32.E4M3.E4M3 R88, gdesc[UR28], RZ, !UPT, gsb0 ;  /* 0x006000001c5879f3 */ /* 0x000fe6000c0008ff */
[----:B------:R-:W-:Y:S02]  /*172a0*/  WARPGROUP.DEPBAR.LE gsb0, 0x0 ;  /* 0x00008000000079c5 */ /* 0x000fe40000010000 */
[----:B------:R-:W-:-:S06]  /*172b0*/  WARPGROUP.ARRIVE ;  /* 0x00000000000079c5 */ /* 0x000fcc0000000000 */
[----:B------:R-:W-:Y:S01]  /*172c0*/  QGMMA.64x32x32.F32.E4M3.E4M3 R56, gdesc[UR4], RZ, !UPT, gsb0 ;  /* 0x00600000043879f3 */ /* 0x000fe2000c0008ff */
[----:B------:R-:W-:Y:S01]  /*172d0*/  R2UR UR6, R10 ;  /* 0x000000000a0672ca */ /* 0x000fe200000e0000 */
[----:B------:R-:W-:Y:S01]  /*172e0*/  UIADD3 UR4, UR32, 0x200, URZ ;  /* 0x0000020020047890 */ /* 0x000fe2000fffe03f */
[----:B------:R-:W-:Y:S01]  /*172f0*/  R2UR UR7, R11 ;  /* 0x000000000b0772ca */ /* 0x000fe200000e0000 */
[----:B------:R-:W-:Y:S01]  /*17300*/  UMOV UR5, 0x80000020 ;  /* 0x8000002000057882 */ /* 0x000fe20000000000 */
[----:B------:R-:W-:Y:S01]  /*17310*/  VIADD R10, R4, 0x282 ;  /* 0x00000282040a7836 */ /* 0x000fe20000000000 */
[----:B------:R-:W-:Y:S01]  /*17320*/  UMOV UR21, UR5 ;  /* 0x0000000500157c82 */ /* 0x000fe20008000000 */
[----:B------:R-:W-:Y:S02]  /*17330*/  MOV R11, 0x80000020 ;  /* 0x80000020000b7802 */ /* 0x000fe40000000f00 */
[----:B------:R-:W-:Y:S01]  /*17340*/  UMOV UR20, UR4 ;  /* 0x0000000400147c82 */ /* 0x000fe20008000000 */
[----:B------:R-:W-:-:S02]  /*17350*/  WARPGROUP.DEPBAR.LE gsb0, 0x0 ;  /* 0x00008000000079c5 */ /* 0x000fc40000010000 */
[----:B------:R-:W-:-:S06]  /*17360*/  WARPGROUP.ARRIVE ;  /* 0x00000000000079c5 */ /* 0x000fcc0000000000 */
[----:B------:R-:W-:Y:S01]  /*17370*/  QGMMA.64x32x32.F32.E4M3.E4M3 R40, gdesc[UR8], RZ, !UPT, gsb0 ;  /* 0x00600000082879f3 */ /* 0x000fe2000c0008ff */
[----:B------:R-:W-:Y:S01]  /*17380*/  R2UR UR10, R8 ;  /* 0x00000000080a72ca */ /* 0x000fe200000e0000 */
[----:B------:R-:W-:Y:S01]  /*17390*/  UMOV UR8, UR48 ;  /* 0x0000003000087c82 */ /* 0x000fe20008000000 */
[----:B------:R-:W-:Y:S01]  /*173a0*/  R2UR UR11, R9 ;  /* 0x00000000090b72ca */ /* 0x000fe200000e0000 */
[----:B------:R-:W-:Y:S01]  /*173b0*/  UMOV UR9, UR49 ;  /* 0x0000003100097c82 */ /* 0x000fe20008000000 */
[----:B------:R-:W-:Y:S02]  /*173c0*/  VIADD R8, R4, 0x202 ;  /* 0x0000020204087836 */ /* 0x000fe40000000000 */
[----:B------:R-:W-:-:S03]  /*173d0*/  IMAD.MOV.U32 R9, RZ, RZ, -0x7fffffe0 ;  /* 0x80000020ff097424 */ /* 0x000fc600078e00ff */
[----:B------:R-:W-:Y:S02]  /*173e0*/  R2UR UR18, R8 ;  /* 0x00000000081272ca */ /* 0x000fe400000e0000 */
[----:B------:R-:W-:Y:S01]  /*173f0*/  R2UR UR19, R9 ;  /* 0x00000000091372ca */ /* 0x000fe200000e0000 */
[----:B------:R-:W-:Y:S01]  /*17400*/  IMAD.MOV.U32 R9, RZ, RZ, -0x7fffffe0 ;  /* 0x80000020ff097424 */ /* 0x000fe200078e00ff */
[----:B------:R-:W-:Y:S01]  /*17410*/  IADD3 R8, R4, 0x380, RZ ;  /* 0x0000038004087810 */ /* 0x000fe20007ffe0ff */
[----:B------:R-:W-:Y:S02]  /*17420*/  WARPGROUP.DEPBAR.LE gsb0, 0x0 ;  /* 0x00008000000079c5 */ /* 0x000fe40000010000 */
[----:B------:R-:W-:-:S06]  /*17430*/  WARPGROUP.ARRIVE ;  /* 0x00000000000079c5 */ /* 0x000fcc0000000000 */
[----:B------:R-:W-:Y:S01]  /*17440*/  QGMMA.64x32x32.F32.E4M3.E4M3 R24, gdesc[UR12], RZ, !UPT, gsb0 ;  /* 0x006000000c1879f3 */ /* 0x000fe2000c0008ff */
[----:B------:R-:W-:Y:S01]  /*17450*/  UMOV UR12, UR48 ;  /* 0x00000030000c7c82 */ /* 0x000fe20008000000 */
[----:B------:R-:W-:Y:S01]  /*17460*/  UMOV UR13, UR49 ;  /* 0x00000031000d7c82 */ /* 0x000fe20008000000 */
[----:B------:R-:W-:Y:S02]  /*17470*/  WARPGROUP.DEPBAR.LE gsb0, 0x0 ;  /* 0x00008000000079c5 */ /* 0x000fe40000010000 */
[----:B------:R-:W-:-:S06]  /*17480*/  WARPGROUP.ARRIVE ;  /* 0x00000000000079c5 */ /* 0x000fcc0000000000 */
[----:B------:R-:W-:Y:S01]  /*17490*/  QGMMA.64x32x32.F32.E4M3.E4M3 R104, gdesc[UR48], R104, gsb0 ;  /* 0x00600000306879f3 */ /* 0x000fe20008000868 */
[----:B------:R-:W-:Y:S02]  /*174a0*/  R2UR UR50, R6 ;  /* 0x00000000063272ca */ /* 0x000fe400000e0000 */
[----:B------:R-:W-:Y:S02]  /*174b0*/  R2UR UR51, R7 ;  /* 0x00000000073372ca */ /* 0x000fe400000e0000 */
[----:B------:R-:W-:Y:S02]  /*174c0*/  IADD3 R6, R4, 0x182, RZ ;  /* 0x0000018204067810 */ /* 0x000fe40007ffe0ff */
[----:B------:R-:W-:Y:S02]  /*174d0*/  MOV R7, 0x80000020 ;  /* 0x8000002000077802 */ /* 0x000fe40000000f00 */
[----:B------:R-:W-:Y:S01]  /*174e0*/  R2UR UR14, R6 ;  /* 0x00000000060e72ca */ /* 0x000fe200000e0000 */
[----:B------:R-:W-:Y:S01]  /*174f0*/  VIADD R6, R4, 0x300 ;  /* 0x0000030004067836 */ /* 0x000fe20000000000 */
[----:B------:R-:W-:Y:S01]  /*17500*/  R2UR UR15, R7 ;  /* 0x00000000070f72ca */ /* 0x000fe200000e0000 */
[----:B------:R-:W-:Y:S01]  /*17510*/  IMAD.MOV.U32 R7, RZ, RZ, -0x7fffffe0 ;  /* 0x80000020ff077424 */ /* 0x000fe200078e00ff */
[----:B------:R-:W-:-:S02]  /*17520*/  WARPGROUP.DEPBAR.LE gsb0, 0x0 ;  /* 0x00008000000079c5 */ /* 0x000fc40000010000 */
[----:B------:R-:W-:-:S06]  /*17530*/  WARPGROUP.ARRIVE ;  /* 0x00000000000079c5 */ /* 0x000fcc0000000000 */
[----:B------:R-:W-:Y:S03]  /*17540*/  QGMMA.64x32x32.F32.E4M3.E4M3 R88, gdesc[UR48], R88, gsb0 ;  /* 0x00600000305879f3 */ /* 0x000fe60008000858 */
[----:B------:R-:W-:Y:S02]  /*17550*/  WARPGROUP.DEPBAR.LE gsb0, 0x0 ;  /* 0x00008000000079c5 */ /* 0x000fe40000010000 */
[----:B------:R-:W-:-:S06]  /*17560*/  WARPGROUP.ARRIVE ;  /* 0x00000000000079c5 */ /* 0x000fcc0000000000 */
[----:B------:R-:W-:Y:S01]  /*17570*/  QGMMA.64x32x32.F32.E4M3.E4M3 R56, gdesc[UR8], R56, gsb0 ;  /* 0x00600000083879f3 */ /* 0x000fe20008000838 */
[----:B------:R-:W-:Y:S01]  /*17580*/  R2UR UR10, R10 ;  /* 0x000000000a0a72ca */ /* 0x000fe200000e0000 */
[----:B------:R-:W-:Y:S01]  /*17590*/  UIADD3 UR8, UR32, 0x202, URZ ;  /* 0x0000020220087890 */ /* 0x000fe2000fffe03f */
[----:B------:R-:W-:Y:S01]  /*175a0*/  R2UR UR11, R11 ;  /* 0x000000000b0b72ca */ /* 0x000fe200000e0000 */
[----:B------:R-:W-:Y:S01]  /*175b0*/  UMOV UR9, 0x80000020 ;  /* 0x8000002000097882 */ /* 0x000fe20000000000 */
[----:B------:R-:W-:Y:S01]  /*175c0*/  VIADD R10, R4, 0x500 ;  /* 0x00000500040a7836 */ /* 0x000fe20000000000 */
[----:B------:R-:W-:Y:S01]  /*175d0*/  UMOV UR25, UR9 ;  /* 0x0000000900197c82 */ /* 0x000fe20008000000 */
[----:B------:R-:W-:Y:S02]  /*175e0*/  IMAD.MOV.U32 R11, RZ, RZ, -0x7fffffe0 ;  /* 0x80000020ff0b7424 */ /* 0x000fe400078e00ff */
[----:B------:R-:W-:Y:S01]  /*175f0*/  UMOV UR24, UR8 ;  /* 0x0000000800187c82 */ /* 0x000fe20008000000 */
[----:B------:R-:W-:-:S02]  /*17600*/  WARPGROUP.DEPBAR.LE gsb0, 0x0 ;  /* 0x00008000000079c5 */ /* 0x000fc40000010000 */
[----:B------:R-:W-:-:S06]  /*17610*/  WARPGROUP.ARRIVE ;  /* 0x00000000000079c5 */ /* 0x000fcc0000000000 */
[----:B------:R-:W-:Y:S01]  /*17620*/  QGMMA.64x32x32.F32.E4M3.E4M3 R40, gdesc[UR12], R40, gsb0 ;  /* 0x006000000c2879f3 */ /* 0x000fe20008000828 */
[----:B------:R-:W-:Y:S01]  /*17630*/  R2UR UR14, R8 ;  /* 0x00000000080e72ca */ /* 0x000fe200000e0000 */
[----:B------:R-:W-:Y:S01]  /*17640*/  UMOV UR12, UR4 ;  /* 0x00000004000c7c82 */ /* 0x000fe20008000000 */
[----:B------:R-:W-:Y:S01]  /*17650*/  R2UR UR15, R9 ;  /* 0x00000000090f72ca */ /* 0x000fe200000e0000 */
[----:B------:R-:W-:Y:S01]  /*17660*/  UMOV UR13, UR5 ;  /* 0x00000005000d7c82 */ /* 0x000fe20008000000 */
[----:B------:R-:W-:Y:S01]  /*17670*/  IMAD.MOV.U32 R9, RZ, RZ, -0x7fffffe0 ;  /* 0x80000020ff097424 */ /* 0x000fe200078e00ff */
[----:B------:R-:W-:-:S04]  /*17680*/  IADD3 R8, R4, 0x480, RZ ;  /* 0x0000048004087810 */ /* 0x000fc80007ffe0ff */
[----:B------:R-:W-:Y:S01]  /*17690*/  R2UR UR22, R8 ;  /* 0x00000000081672ca */ /* 0x000fe200000e0000 */
[----:B------:R-:W-:Y:S01]  /*176a0*/  VIADD R8, R4, 0x382 ;  /* 0x0000038204087836 */ /* 0x000fe20000000000 */
[----:B------:R-:W-:Y:S01]  /*176b0*/  R2UR UR23, R9 ;  /* 0x00000000091772ca */ /* 0x000fe200000e0000 */
[----:B------:R-:W-:Y:S01]  /*176c0*/  IMAD.MOV.U32 R9, RZ, RZ, -0x7fffffe0 ;  /* 0x80000020ff097424 */ /* 0x000fe200078e00ff */
[----:B------:R-:W-:Y:S02]  /*176d0*/  WARPGROUP.DEPBAR.LE gsb0, 0x0 ;  /* 0x00008000000079c5 */ /* 0x000fe40000010000 */
[----:B------:R-:W-:-:S06]  /*176e0*/  WARPGROUP.ARRIVE ;  /* 0x00000000000079c5 */ /* 0x000fcc0000000000 */
[----:B------:R-:W-:Y:S01]  /*176f0*/  QGMMA.64x32x32.F32.E4M3.E4M3 R24, gdesc[UR16], R24, gsb0 ;  /* 0x00600000101879f3 */ /* 0x000fe20008000818 */
[----:B------:R-:W-:Y:S01]  /*17700*/  UMOV UR16, UR4 ;  /* 0x0000000400107c82 */ /* 0x000fe20008000000 */
[----:B------:R-:W-:Y:S01]  /*17710*/  UMOV UR17, UR5 ;  /* 0x0000000500117c82 */ /* 0x000fe20008000000 */
[----:B------:R-:W-:Y:S02]  /*17720*/  WARPGROUP.DEPBAR.LE gsb0, 0x0 ;  /* 0x00008000000079c5 */ /* 0x000fe40000010000 */
[----:B------:R-:W-:-:S06]  /*17730*/  WARPGROUP.ARRIVE ;  /* 0x00000000000079c5 */ /* 0x000fcc0000000000 */
[----:B------:R-:W-:Y:S01]  /*17740*/  QGMMA.64x32x32.F32.E4M3.E4M3 R104, gdesc[UR4], R104, gsb0 ;  /* 0x00600000046879f3 */ /* 0x000fe20008000868 */
[----:B------:R-:W-:Y:S01]  /*17750*/  R2UR UR6, R6 ;  /* 0x00000000060672ca */ /* 0x000fe200000e0000 */
[----:B------:R-:W-:Y:S01]  /*17760*/  VIADD R6, R4, 0x400 ;  /* 0x0000040004067836 */ /* 0x000fe20000000000 */
[----:B------:R-:W-:Y:S01]  /*17770*/  R2UR UR7, R7 ;  /* 0x00000000070772ca */ /* 0x000fe200000e0000 */
[----:B------:R-:W-:-:S03]  /*17780*/  IMAD.MOV.U32 R7, RZ, RZ, -0x7fffffe0 ;  /* 0x80000020ff077424 */ /* 0x000fc600078e00ff */
[----:B------:R-:W-:Y:S01]  /*17790*/  R2UR UR18, R6 ;  /* 0x00000000061272ca */ /* 0x000fe200000e0000 */
[----:B------:R-:W-:Y:S01]  /*177a0*/  VIADD R6, R4, 0x302 ;  /* 0x0000030204067836 */ /* 0x000fe20000000000 */
[----:B------:R-:W-:Y:S01]  /*177b0*/  R2UR UR19, R7 ;  /* 0x00000000071372ca */ /* 0x000fe200000e0000 */
[----:B------:R-:W-:Y:S01]  /*177c0*/  IMAD.MOV.U32 R7, RZ, RZ, -0x7fffffe0 ;  /* 0x80000020ff077424 */ /* 0x000fe200078e00ff */
[----:B------:R-:W-:Y:S02]  /*177d0*/  WARPGROUP.DEPBAR.LE gsb0, 0x0 ;  /* 0x00008000000079c5 */ /* 0x000fe40000010000 */
[----:B------:R-:W-:-:S06]  /*177e0*/  WARPGROUP.ARRIVE ;  /* 0x00000000000079c5 */ /* 0x000fcc0000000000 */
[----:B------:R-:W-:Y:S01]  /*177f0*/  QGMMA.64x32x32.F32.E4M3.E4M3 R88, gdesc[UR4], R88, gsb0 ;  /* 0x00600000045879f3 */ /* 0x000fe20008000858 */
[----:B------:R-:W-:Y:S02]  /*17800*/  ULDC UR6, c[0x0][0x988] ;  /* 0x0002620000067ab9 */ /* 0x000fe40000000800 */
        /* <DEDUP_REMOVED lines=9> */
[----:B------:R-:W-:Y:S01]  /*178a0*/  MOV R11, 0x80000020 ;  /* 0x80000020000b7802 */ /* 0x000fe20000000f00 */
[----:B------:R-:W-:Y:S02]  /*178b0*/  WARPGROUP.DEPBAR.LE gsb0, 0x0 ;  /* 0x00008000000079c5 */ /* 0x000fe40000010000 */
[----:B------:R-:W-:-:S06]  /*178c0*/  WARPGROUP.ARRIVE ;  /* 0x00000000000079c5 */ /* 0x000fcc0000000000 */
[----:B------:R-:W-:Y:S01]  /*178d0*/  QGMMA.64x32x32.F32.E4M3.E4M3 R40, gdesc[UR16], R40, gsb0 ;  /* 0x00600000102879f3 */ /* 0x000fe20008000828 */
        /* <DEDUP_REMOVED lines=32> */
[----:B------:R-:W-:Y:S01]  /*17ae0*/  UIADD3 UR16, UR32, 0x402, URZ ;  /* 0x0000040220107890 */ /* 0x000fe2000fffe03f */
[----:B------:R-:W-:Y:S01]  /*17af0*/  R2UR UR18, R10 ;  /* 0x000000000a1272ca */ /* 0x000fe200000e0000 */
[----:B------:R-:W-:Y:S01]  /*17b00*/  UMOV UR17, 0x80000020 ;  /* 0x8000002000117882 */ /* 0x000fe20000000000 */
[----:B------:R-:W-:Y:S01]  /*17b10*/  UMOV UR32, UR12 ;  /* 0x0000000c00207c82 */ /* 0x000fe20008000000 */
[----:B------:R-:W-:Y:S01]  /*17b20*/  R2UR UR19, R11 ;  /* 0x000000000b1372ca */ /* 0x000fe200000e0000 */
[----:B------:R-:W-:Y:S02]  /*17b30*/  WARPGROUP.DEPBAR.LE gsb0, 0x0 ;  /* 0x00008000000079c5 */ /* 0x000fe40000010000 */
        /* <DEDUP_REMOVED lines=8> */
[----:B------:R-:W-:Y:S02]  /*17bc0*/  R2UR UR34, R8 ;  /* 0x00000000082272ca */ /* 0x000fe400000e0000 */
[----:B------:R-:W-:Y:S01]  /*17bd0*/  R2UR UR35, R9 ;  /* 0x00000000092372ca */ /* 0x000fe200000e0000 */
        /* <DEDUP_REMOVED lines=31> */
[----:B------:R-:W-:Y:S01]  /*17dd0*/  R2UR UR18, R6 ;  /* 0x00000000061272ca */ /* 0x000fe200000e0000 */
[----:B------:R-:W-:Y:S01]  /*17de0*/  VIADD R6, R4, 0x602 ;  /* 0x0000060204067836 */ /* 0x000fe20000000000 */
[----:B------:R-:W-:Y:S02]  /*17df0*/  R2UR UR19, R7 ;  /* 0x00000000071372ca */ /* 0x000fe400000e0000 */
[----:B------:R-:W-:Y:S01]  /*17e00*/  MOV R7, 0x80000020 ;  /* 0x8000002000077802 */ /* 0x000fe20000000f00 */
[----:B------:R-:W-:Y:S02]  /*17e10*/  WARPGROUP.DEPBAR.LE gsb0, 0x0 ;  /* 0x00008000000079c5 */ /* 0x000fe40000010000 */
[----:B------:R-:W-:Y:S01]  /*17e20*/  WARPGROUP.ARRIVE ;  /* 0x00000000000079c5 */ /* 0x000fe20000000000 */
[C---:B------:R-:W-:Y:S01]  /*17e30*/  FMUL.FTZ R8, R2.reuse, R104 ;  /* 0x0000006802087220 */ /* 0x040fe20000410000 */
[C---:B------:R-:W-:Y:S01]  /*17e40*/  FMUL.FTZ R12, R2.reuse, R106 ;  /* 0x0000006a020c7220 */ /* 0x040fe20000410000 */
[C---:B------:R-:W-:Y:S01]  /*17e50*/  FMUL.FTZ R9, R2.reuse, R105 ;  /* 0x0000006902097220 */ /* 0x040fe20000410000 */
[C---:B------:R-:W-:Y:S01]  /*17e60*/  FMUL.FTZ R15, R2.reuse, R112 ;  /* 0x00000070020f7220 */ /* 0x040fe20000410000 */
[----:B------:R-:W-:-:S03]  /*17e70*/  FMUL.FTZ R11, R2, R108 ;  /* 0x0000006c020b7220 */ /* 0x000fc60000410000 */
[----:B------:R-:W-:Y:S01]  /*17e80*/  QGMMA.64x32x32.F32.E4M3.E4M3 R88, gdesc[UR16], R88, gsb0 ;  /* 0x00600000105879f3 */ /* 0x000fe20008000858 */
[----:B------:R-:W-:Y:S01]  /*17e90*/  R2UR UR18, R6 ;  /* 0x00000000061272ca */ /* 0x000fe200000e0000 */
[----:B------:R-:W-:Y:S01]  /*17ea0*/  VIADD R6, R4, 0x682 ;  /* 0x0000068204067836 */ /* 0x000fe20000000000 */
[----:B------:R-:W-:Y:S01]  /*17eb0*/  R2UR UR19, R7 ;  /* 0x00000000071372ca */ /* 0x000fe200000e0000 */
[----:B------:R-:W-:Y:S01]  /*17ec0*/  IMAD.MOV.U32 R7, RZ, RZ, -0x7fffffe0 ;  /* 0x80000020ff077424 */ /* 0x000fe200078e00ff */
[----:B------:R-:W0:Y:S01]  /*17ed0*/  MUFU.TANH R8, R8 ;  /* 0x0000000800087308 */ /* 0x000e220000002400 */
[C---:B------:R-:W-:Y:S01]  /*17ee0*/  FMUL.FTZ R10, R2.reuse, R109 ;  /* 0x0000006d020a7220 */ /* 0x040fe20000410000 */
[C---:B------:R-:W-:Y:S01]  /*17ef0*/  FMUL.FTZ R13, R2.reuse, R107 ;  /* 0x0000006b020d7220 */ /* 0x040fe20000410000 */
[----:B------:R-:W-:Y:S01]  /*17f00*/  FMUL.FTZ R21, R2, R110 ;  /* 0x0000006e02157220 */ /* 0x000fe20000410000 */
[----:B------:R-:W-:Y:S02]  /*17f10*/  VIADD R4, R4, 0x702 ;  /* 0x0000070204047836 */ /* 0x000fe40000000000 */
[C---:B------:R-:W-:Y:S01]  /*17f20*/  FMUL.FTZ R14, R2.reuse, R113 ;  /* 0x00000071020e7220 */ /* 0x040fe20000410000 */
[C---:B------:R-:W-:Y:S01]  /*17f30*/  FMUL.FTZ R20, R2.reuse, R111 ;  /* 0x0000006f02147220 */ /* 0x040fe20000410000 */
[C---:B------:R-:W-:Y:S01]  /*17f40*/  FMUL.FTZ R73, R2.reuse, R116 ;  /* 0x0000007402497220 */ /* 0x040fe20000410000 */
[----:B------:R-:W-:Y:S01]  /*17f50*/  MUFU.TANH R12, R12 ;  /* 0x0000000c000c7308 */ /* 0x000fe20000002400 */
[C---:B------:R-:W-:Y:S01]  /*17f60*/  FMUL.FTZ R75, R2.reuse, R114 ;  /* 0x00000072024b7220 */ /* 0x040fe20000410000 */
[C---:B------:R-:W-:Y:S01]  /*17f70*/  FMUL.FTZ R72, R2.reuse, R117 ;  /* 0x0000007502487220 */ /* 0x040fe20000410000 */
[C---:B------:R-:W-:Y:S01]  /*17f80*/  FMUL.FTZ R74, R2.reuse, R115 ;  /* 0x00000073024a7220 */ /* 0x040fe20000410000 */
[C---:B------:R-:W-:Y:S01]  /*17f90*/  FMUL.FTZ R79, R2.reuse, R118 ;  /* 0x00000076024f7220 */ /* 0x040fe20000410000 */
[----:B------:R-:W-:-:S03]  /*17fa0*/  FMUL.FTZ R78, R2, R119 ;  /* 0x00000077024e7220 */ /* 0x000fc60000410000 */
[----:B------:R-:W1:Y:S08]  /*17fb0*/  MUFU.TANH R9, R9 ;  /* 0x0000000900097308 */ /* 0x000e700000002400 */
[----:B------:R-:W-:Y:S08]  /*17fc0*/  MUFU.TANH R15, R15 ;  /* 0x0000000f000f7308 */ /* 0x000ff00000002400 */
[----:B------:R-:W2:Y:S08]  /*17fd0*/  MUFU.TANH R11, R11 ;  /* 0x0000000b000b7308 */ /* 0x000eb00000002400 */
[----:B------:R-:W3:Y:S08]  /*17fe0*/  MUFU.TANH R10, R10 ;  /* 0x0000000a000a7308 */ /* 0x000ef00000002400 */
[----:B------:R-:W-:Y:S01]  /*17ff0*/  MUFU.TANH R13, R13 ;  /* 0x0000000d000d7308 */ /* 0x000fe20000002400 */
[----:B------:R-:W-:-:S02]  /*18000*/  WARPGROUP.DEPBAR.LE gsb0, 0x0 ;  /* 0x00008000000079c5 */ /* 0x000fc40000010000 */
[----:B------:R-:W-:Y:S01]  /*18010*/  WARPGROUP.ARRIVE ;  /* 0x00000000000079c5 */ /* 0x000fe20000000000 */
[C---:B------:R-:W-:Y:S01]  /*18020*/  FMUL.FTZ R81, R2.reuse, R92 ;  /* 0x0000005c02517220 */ /* 0x040fe20000410000 */
[----:B------:R-:W-:-:S03]  /*18030*/  FMUL.FTZ R92, R2, R98 ;  /* 0x00000062025c7220 */ /* 0x000fc60000410000 */
[----:B------:R-:W4:Y:S01]  /*18040*/  MUFU.TANH R21, R21 ;  /* 0x0000001500157308 */ /* 0x000f220000002400 */
[C---:B------:R-:W-:Y:S01]  /*18050*/  FMUL.FTZ R76, R2.reuse, R89 ;  /* 0x00000059024c7220 */ /* 0x040fe20000410000 */
[----:B------:R-:W-:Y:S01]  /*18060*/  FMUL.FTZ R89, R2, R100 ;  /* 0x0000006402597220 */ /* 0x000fe20000410000 */
[----:B------:R-:W-:Y:S01]  /*18070*/  QGMMA.64x32x32.F32.E4M3.E4M3 R56, gdesc[UR16], R56, gsb0 ;  /* 0x00600000103879f3 */ /* 0x000fe20008000838 */
[----:B------:R-:W-:Y:S01]  /*18080*/  R2UR UR18, R6 ;  /* 0x00000000061272ca */ /* 0x000fe200000e0000 */
[C---:B------:R-:W-:Y:S01]  /*18090*/  FMUL.FTZ R77, R2.reuse, R88 ;  /* 0x00000058024d7220 */ /* 0x040fe20000410000 */
[----:B------:R-:W-:Y:S01]  /*180a0*/  R2UR UR19, R7 ;  /* 0x00000000071372ca */ /* 0x000fe200000e0000 */
[C---:B------:R-:W-:Y:S01]  /*180b0*/  FMUL.FTZ R88, R2.reuse, R94 ;  /* 0x0000005e02587220 */ /* 0x040fe20000410000 */
[----:B------:R-:W-:Y:S01]  /*180c0*/  IADD3 R7, R237, R158, RZ ;  /* 0x0000009eed077210 */ /* 0x000fe20007ffe0ff */
[----:B------:R-:W-:Y:S01]  /*180d0*/  MUFU.TANH R14, R14 ;  /* 0x0000000e000e7308 */ /* 0x000fe20000002400 */
[C---:B------:R-:W-:Y:S01]  /*180e0*/  FMUL.FTZ R94, R2.reuse, R102 ;  /* 0x00000066025e7220 */ /* 0x040fe20000410000 */
[C---:B------:R-:W-:Y:S01]  /*180f0*/  FMUL.FTZ R82, R2.reuse, R91 ;  /* 0x0000005b02527220 */ /* 0x040fe20000410000 */
[----:B------:R-:W-:Y:S01]  /*18100*/  FMUL.FTZ R83, R2, R90 ;  /* 0x0000005a02537220 */ /* 0x000fe20000410000 */
[----:B------:R-:W-:-:S02]  /*18110*/  IMAD R7, R164, -0xa0, R7 ;  /* 0xffffff60a4077824 */ /* 0x000fc400078e0207 */
[C---:B------:R-:W-:Y:S01]  /*18120*/  FMUL.FTZ R80, R2.reuse, R93 ;  /* 0x0000005d02507220 */ /* 0x040fe20000410000 */
[C---:B------:R-:W-:Y:S01]  /*18130*/  FMUL.FTZ R86, R2.reuse, R95 ;  /* 0x0000005f02567220 */ /* 0x040fe20000410000 */
[C---:B------:R-:W-:Y:S01]  /*18140*/  FMUL.FTZ R85, R2.reuse, R96 ;  /* 0x0000006002557220 */ /* 0x040fe20000410000 */
[----:B------:R-:W5:Y:S01]  /*18150*/  MUFU.TANH R20, R20 ;  /* 0x0000001400147308 */ /* 0x000f620000002400 */
[C---:B------:R-:W-:Y:S01]  /*18160*/  ISETP.GT.AND P2, PT, R7.reuse, RZ, PT ;  /* 0x000000ff0700720c */ /* 0x040fe20003f44270 */
[C---:B------:R-:W-:Y:S01]  /*18170*/  FMUL.FTZ R84, R2.reuse, R97 ;  /* 0x0000006102547220 */ /* 0x040fe20000410000 */
[C---:B------:R-:W-:Y:S01]  /*18180*/  ISETP.GT.AND P3, PT, R7.reuse, 0x1, PT ;  /* 0x000000010700780c */ /* 0x040fe20003f64270 */
[----:B------:R-:W-:Y:S01]  /*18190*/  FMUL.FTZ R91, R2, R99 ;  /* 0x00000063025b7220 */ /* 0x000fe20000410000 */
[----:B0-----:R-:W-:Y:S01]  /*181a0*/  FSEL R98, R8, -INF , P2 ;  /* 0xff80000008627808 */ /* 0x001fe20001000000 */
[C---:B------:R-:W-:Y:S01]  /*181b0*/  FMUL.FTZ R90, R2.reuse, R101 ;  /* 0x00000065025a7220 */ /* 0x040fe20000410000 */
[----:B------:R-:W-:Y:S01]  /*181c0*/  ISETP.GT.AND P4, PT, R7, 0x8, PT ;  /* 0x000000080700780c */ /* 0x000fe20003f84270 */
[----:B------:R-:W0:Y:S01]  /*181d0*/  MUFU.TANH R73, R73 ;  /* 0x0000004900497308 */ /* 0x000e220000002400 */
[----:B-1----:R-:W-:Y:S01]  /*181e0*/  FSEL R9, R9, -INF , P3 ;  /* 0xff80000009097808 */ /* 0x002fe20001800000 */
[----:B------:R-:W-:Y:S01]  /*181f0*/  FMUL.FTZ R95, R2, R103 ;  /* 0x00000067025f7220 */ /* 0x000fe20000410000 */
[----:B------:R-:W-:-:S02]  /*18200*/  ISETP.GT.AND P5, PT, R7, 0x9, PT ;  /* 0x000000090700780c */ /* 0x000fc40003fa4270 */
[----:B--2---:R-:W-:Y:S02]  /*18210*/  FSEL R100, R11, -INF , P4 ;  /* 0xff8000000b647808 */ /* 0x004fe40002000000 */
[----:B---3--:R-:W-:Y:S01]  /*18220*/  FSEL R102, R10, -INF , P5 ;  /* 0xff8000000a667808 */ /* 0x008fe20002800000 */
[----:B------:R-:W-:Y:S01]  /*18230*/  MUFU.TANH R75, R75 ;  /* 0x0000004b004b7308 */ /* 0x000fe20000002400 */
[----:B----4-:R-:W-:Y:S02]  /*18240*/  FSEL R6, R21, -INF , P4 ;  /* 0xff80000015067808 */ /* 0x010fe40002000000 */
[C---:B------:R-:W-:Y:S02]  /*18250*/  ISETP.GT.AND P4, PT, R7.reuse, 0x18, PT ;  /* 0x000000180700780c */ /* 0x040fe40003f84270 */
[----:B-----5:R-:W-:Y:S02]  /*18260*/  FSEL R8, R20, -INF , P5 ;  /* 0xff80000014087808 */ /* 0x020fe40002800000 */
[----:B------:R-:W-:Y:S01]  /*18270*/  ISETP.GT.AND P5, PT, R7, 0x19, PT ;  /* 0x000000190700780c */ /* 0x000fe20003fa4270 */
[----:B------:R-:W1:Y:S01]  /*18280*/  MUFU.TANH R72, R72 ;  /* 0x0000004800487308 */ /* 0x000e620000002400 */
[----:B0-----:R-:W-:-:S07]  /*18290*/  FSEL R108, R73, -INF , P4 ;  /* 0xff800000496c7808 */ /* 0x001fce0002000000 */
[----:B------:R-:W0:Y:S08]  /*182a0*/  MUFU.TANH R74, R74 ;  /* 0x0000004a004a7308 */ /* 0x000e300000002400 */
[----:B------:R-:W2:Y:S01]  /*182b0*/  MUFU.TANH R77, R77 ;  /* 0x0000004d004d7308 */ /* 0x000ea20000002400 */
[----:B-1----:R-:W-:Y:S01]  /*182c0*/  FSEL R110, R72, -INF , P5 ;  /* 0xff800000486e7808 */ /* 0x002fe20002800000 */
[----:B------:R-:W-:-:S02]  /*182d0*/  WARPGROUP.DEPBAR.LE gsb0, 0x0 ;  /* 0x00008000000079c5 */ /* 0x000fc40000010000 */
[----:B------:R-:W-:-:S04]  /*182e0*/  WARPGROUP.ARRIVE ;  /* 0x00000000000079c5 */ /* 0x000fc80000000000 */
[----:B------:R-:W1:Y:S01]  /*182f0*/  MUFU.TANH R79, R79 ;  /* 0x0000004f004f7308 */ /* 0x000e620000002400 */
[C---:B------:R-:W-:Y:S01]  /*18300*/  FMUL.FTZ R97, R2.reuse, R59 ;  /* 0x0000003b02617220 */ /* 0x040fe20000410000 */
[C---:B------:R-:W-:Y:S01]  /*18310*/  FMUL.FTZ R96, R2.reuse, R60 ;  /* 0x0000003c02607220 */ /* 0x040fe20000410000 */
[C---:B------:R-:W-:Y:S01]  /*18320*/  FMUL.FTZ R59, R2.reuse, R61 ;  /* 0x0000003d023b7220 */ /* 0x040fe20000410000 */
[----:B------:R-:W-:Y:S01]  /*18330*/  FMUL.FTZ R60, R2, R62 ;  /* 0x0000003e023c7220 */ /* 0x000fe20000410000 */
[----:B------:R-:W-:Y:S01]  /*18340*/  QGMMA.64x32x32.F32.E4M3.E4M3 R40, gdesc[UR16], R40, gsb0 ;  /* 0x00600000102879f3 */ /* 0x000fe20008000828 */
[----:B------:R-:W-:Y:S01]  /*18350*/  R2UR UR18, R4 ;  /* 0x00000000041272ca */ /* 0x000fe200000e0000 */
[----:B------:R-:W-:Y:S01]  /*18360*/  FMUL.FTZ R62, R2, R63 ;  /* 0x0000003f023e7220 */ /* 0x000fe20000410000 */
[----:B------:R-:W-:Y:S01]  /*18370*/  R2UR UR19, R5 ;  /* 0x00000000051372ca */ /* 0x000fe200000e0000 */
[----:B------:R-:W3:Y:S01]  /*18380*/  MUFU.TANH R82, R82 ;  /* 0x0000005200527308 */ /* 0x000ee20000002400 */
[----:B------:R-:W-:Y:S01]  /*18390*/  FSEL R4, R12, -INF , P2 ;  /* 0xff8000000c047808 */ /* 0x000fe20001000000 */
[C---:B------:R-:W-:Y:S01]  /*183a0*/  FMUL.FTZ R61, R2.reuse, R64 ;  /* 0x00000040023d7220 */ /* 0x040fe20000410000 */
[----:B------:R-:W-:Y:S01]  /*183b0*/  ISETP.GT.AND P2, PT, R7, 0x10, PT ;  /* 0x000000100700780c */ /* 0x000fe20003f44270 */
[C---:B------:R-:W-:Y:S01]  /*183c0*/  FMUL.FTZ R63, R2.reuse, R65 ;  /* 0x00000041023f7220 */ /* 0x040fe20000410000 */
[----:B------:R-:W-:Y:S01]  /*183d0*/  FSEL R5, R13, -INF , P3 ;  /* 0xff8000000d057808 */ /* 0x000fe20001800000 */
[----:B------:R-:W-:Y:S01]  /*183e0*/  FMUL.FTZ R64, R2, R66 ;  /* 0x0000004202407220 */ /* 0x000fe20000410000 */
[----:B------:R-:W-:Y:S01]  /*183f0*/  FSEL R104, R15, -INF , P2 ;  /* 0xff8000000f687808 */ /* 0x000fe20001000000 */
[----:B------:R-:W4:Y:S01]  /*18400*/  MUFU.TANH R76, R76 ;  /* 0x0000004c004c7308 */ /* 0x000f220000002400 */
[----:B------:R-:W-:Y:S01]  /*18410*/  FMNMX.FTZ R15, R98, R9, !PT ;  /* 0x00000009620f7209 */ /* 0x000fe20007810000 */
[C---:B------:R-:W-:Y:S01]  /*18420*/  FMUL.FTZ R66, R2.reuse, R67 ;  /* 0x0000004302427220 */ /* 0x040fe20000410000 */
[----:B------:R-:W-:Y:S01]  /*18430*/  ISETP.GT.AND P3, PT, R7, 0x11, PT ;  /* 0x000000110700780c */ /* 0x000fe20003f64270 */
[----:B------:R-:W-:Y:S01]  /*18440*/  FMUL.FTZ R65, R2, R68 ;  /* 0x0000004402417220 */ /* 0x000fe20000410000 */
[----:B------:R-:W-:Y:S01]  /*18450*/  FMNMX.FTZ R15, R100, R15, !PT ;  /* 0x0000000f640f7209 */ /* 0x000fe20007810000 */
[----:B------:R-:W-:Y:S01]  /*18460*/  FMUL.FTZ R67, R2, R69 ;  /* 0x0000004502437220 */ /* 0x000fe20000410000 */
[----:B------:R-:W-:Y:S01]  /*18470*/  FSEL R106, R14, -INF , P3 ;  /* 0xff8000000e6a7808 */ /* 0x000fe20001800000 */
[----:B------:R-:W-:Y:S01]  /*18480*/  MUFU.TANH R78, R78 ;  /* 0x0000004e004e7308 */ /* 0x000fe20000002400 */
[----:B------:R-:W-:Y:S01]  /*18490*/  FMNMX.FTZ R15, R102, R15, !PT ;  /* 0x0000000f660f7209 */ /* 0x000fe20007810000 */
[C---:B------:R-:W-:Y:S01]  /*184a0*/  FMUL.FTZ R69, R2.reuse, R70 ;  /* 0x0000004602457220 */ /* 0x040fe20000410000 */
[----:B------:R-:W-:Y:S01]  /*184b0*/  FSEL R10, R75, -INF , P2 ;  /* 0xff8000004b0a7808 */ /* 0x000fe20001000000 */
[----:B------:R-:W-:Y:S01]  /*184c0*/  FMUL.FTZ R70, R2, R71 ;  /* 0x0000004702467220 */ /* 0x000fe20000410000 */
[----:B------:R-:W-:Y:S01]  /*184d0*/  FMNMX.FTZ R15, R104, R15, !PT ;  /* 0x0000000f680f7209 */ /* 0x000fe20007810000 */
[----:B------:R-:W-:Y:S01]  /*184e0*/  FMUL.FTZ R57, R2, R57 ;  /* 0x0000003902397220 */ /* 0x000fe20000410000 */
[----:B------:R-:W-:Y:S01]  /*184f0*/  ISETP.GT.AND P2, PT, R7, 0x20, PT ;  /* 0x000000200700780c */ /* 0x000fe20003f44270 */
[----:B------:R-:W-:Y:S01]  /*18500*/  MUFU.TANH R88, R88 ;  /* 0x0000005800587308 */ /* 0x000fe20000002400 */
[----:B------:R-:W-:Y:S01]  /*18510*/  FMNMX.FTZ R15, R106, R15, !PT ;  /* 0x0000000f6a0f7209 */ /* 0x000fe20007810000 */
[----:B------:R-:W-:Y:S01]  /*18520*/  FMUL.FTZ R93, R2, R56 ;  /* 0x00000038025d7220 */ /* 0x000fe20000410000 */
[----:B0-----:R-:W-:Y:S01]  /*18530*/  FSEL R12, R74, -INF , P3 ;  /* 0xff8000004a0c7808 */ /* 0x001fe20001800000 */
[----:B------:R-:W-:Y:S01]  /*18540*/  FMUL.FTZ R58, R2, R58 ;  /* 0x0000003a023a7220 */ /* 0x000fe20000410000 */
[----:B------:R-:W-:-:S02]  /*18550*/  FMNMX.FTZ R15, R108, R15, !PT ;  /* 0x0000000f6c0f7209 */ /* 0x000fc40007810000 */
[----:B------:R-:W-:Y:S01]  /*18560*/  ISETP.GT.AND P3, PT, R7, 0x21, PT ;  /* 0x000000210700780c */ /* 0x000fe20003f64270 */
[----:B------:R-:W-:Y:S01]  /*18570*/  MUFU.TANH R81, R81 ;  /* 0x0000005100517308 */ /* 0x000fe20000002400 */
[----:B--2---:R-:W-:Y:S02]  /*18580*/  FSEL R112, R77, -INF , P2 ;  /* 0xff8000004d707808 */ /* 0x004fe40001000000 */
[----:B------:R-:W-:Y:S02]  /*18590*/  FMNMX.FTZ R15, R110, R15, !PT ;  /* 0x0000000f6e0f7209 */ /* 0x000fe40007810000 */
[----:B-1----:R-:W-:Y:S02]  /*185a0*/  FSEL R20, R79, -INF , P4 ;  /* 0xff8000004f147808 */ /* 0x002fe40002000000 */
[----:B------:R-:W-:Y:S01]  /*185b0*/  ISETP.GT.AND P4, PT, R7, 0x28, PT ;  /* 0x000000280700780c */ /* 0x000fe20003f84270 */
[----:B------:R-:W-:Y:S01]  /*185c0*/  MUFU.TANH R83, R83 ;  /* 0x0000005300537308 */ /* 0x000fe20000002400 */
[----:B------:R-:W-:-:S07]  /*185d0*/  FMNMX.FTZ R21, R112, R15, !PT ;  /* 0x0000000f70157209 */ /* 0x000fce0007810000 */
[----:B------:R-:W-:Y:S01]  /*185e0*/  MUFU.TANH R80, R80 ;  /* 0x0000005000507308 */ /* 0x000fe20000002400 */
[----:B------:R-:W-:Y:S02]  /*185f0*/  WARPGROUP.DEPBAR.LE gsb0, 0x0 ;  /* 0x00008000000079c5 */ /* 0x000fe40000010000 */
[----:B------:R-:W-:-:S05]  /*18600*/  WARPGROUP.ARRIVE ;  /* 0x00000000000079c5 */ /* 0x000fca0000000000 */
[----:B------:R-:W-:Y:S01]  /*18610*/  MUFU.TANH R86, R86 ;  /* 0x0000005600567308 */ /* 0x000fe20000002400 */
[C---:B------:R-:W-:Y:S01]  /*18620*/  FMUL.FTZ R68, R2.reuse, R40 ;  /* 0x0000002802447220 */ /* 0x040fe20000410000 */
[C---:B------:R-:W-:Y:S01]  /*18630*/  FMUL.FTZ R99, R2.reuse, R44 ;  /* 0x0000002c02637220 */ /* 0x040fe20000410000 */
[C---:B------:R-:W-:Y:S01]  /*18640*/  FMUL.FTZ R46, R2.reuse, R46 ;  /* 0x0000002e022e7220 */ /* 0x040fe20000410000 */
[----:B------:R-:W-:Y:S01]  /*18650*/  FMUL.FTZ R40, R2, R47 ;  /* 0x0000002f02287220 */ /* 0x000fe20000410000 */
[----:B------:R-:W-:Y:S01]  /*18660*/  QGMMA.64x32x32.F32.E4M3.E4M3 R24, gdesc[UR16], R24, gsb0 ;  /* 0x00600000101879f3 */ /* 0x000fe20008000818 */
[----:B---3--:R-:W-:Y:S01]  /*18670*/  FSEL R44, R82, -INF , P3 ;  /* 0xff800000522c7808 */ /* 0x008fe20001800000 */
[----:B------:R-:W-:Y:S01]  /*18680*/  FMUL.FTZ R71, R2, R42 ;  /* 0x0000002a02477220 */ /* 0x000fe20000410000 */
[----:B------:R-:W-:Y:S01]  /*18690*/  MUFU.TANH R85, R85 ;  /* 0x0000005500557308 */ /* 0x000fe20000002400 */
[----:B----4-:R-:W-:Y:S01]  /*186a0*/  FSEL R82, R76, -INF , P3 ;  /* 0xff8000004c527808 */ /* 0x010fe20001800000 */
[C---:B------:R-:W-:Y:S01]  /*186b0*/  FMUL.FTZ R42, R2.reuse, R49 ;  /* 0x00000031022a7220 */ /* 0x040fe20000410000 */
[C---:B------:R-:W-:Y:S01]  /*186c0*/  FMUL.FTZ R48, R2.reuse, R48 ;  /* 0x0000003002307220 */ /* 0x040fe20000410000 */
[----:B------:R-:W-:Y:S01]  /*186d0*/  FMUL.FTZ R51, R2, R51 ;  /* 0x0000003302337220 */ /* 0x000fe20000410000 */
[----:B------:R-:W-:Y:S01]  /*186e0*/  FMNMX.FTZ R21, R82, R21, !PT ;  /* 0x0000001552157209 */ /* 0x000fe20007810000 */
[C---:B------:R-:W-:Y:S01]  /*186f0*/  FMUL.FTZ R50, R2.reuse, R50 ;  /* 0x0000003202327220 */ /* 0x040fe20000410000 */
[----:B------:R-:W-:Y:S01]  /*18700*/  ISETP.GT.AND P3, PT, R7, 0x31, PT ;  /* 0x000000310700780c */ /* 0x000fe20003f64270 */
        /* <DEDUP_REMOVED lines=8> */
[----:B------:R-:W-:Y:S08]  /*18790*/  MUFU.TANH R92, R92 ;  /* 0x0000005c005c7308 */ /* 0x000ff00000002400 */
[----:B------:R1:W-:Y:S01]  /*187a0*/  MUFU.TANH R47, R46 ;  /* 0x0000002e002f7308 */ /* 0x0003e20000002400 */
[----:B0-----:R-:W-:-:S07]  /*187b0*/  FSEL R84, R84, -INF , P3 ;  /* 0xff80000054547808 */ /* 0x001fce0001800000 */
[----:B------:R0:W-:Y:S01]  /*187c0*/  MUFU.TANH R49, R40 ;  /* 0x0000002800317308 */ /* 0x0001e20000002400 */
[----:B-1----:R-:W-:Y:S02]  /*187d0*/  FSEL R46, R88, -INF , P4 ;  /* 0xff800000582e7808 */ /* 0x002fe40002000000 */
[----:B------:R-:W-:Y:S02]  /*187e0*/  FSEL R88, R81, -INF , P4 ;  /* 0xff80000051587808 */ /* 0x000fe40002000000 */
[C---:B------:R-:W-:Y:S02]  /*187f0*/  ISETP.GT.AND P4, PT, R7.reuse, 0x38, PT ;  /* 0x000000380700780c */ /* 0x040fe40003f84270 */
[----:B------:R-:W-:Y:S01]  /*18800*/  FMNMX.FTZ R21, R88, R21, !PT ;  /* 0x0000001558157209 */ /* 0x000fe20007810000 */
[----:B------:R-:W-:Y:S01]  /*18810*/  MUFU.TANH R89, R89 ;  /* 0x0000005900597308 */ /* 0x000fe20000002400 */
[----:B0-----:R-:W-:Y:S02]  /*18820*/  FSEL R40, R78, -INF , P5 ;  /* 0xff8000004e287808 */ /* 0x001fe40002800000 */
[----:B------:R-:W-:-:S04]  /*18830*/  ISETP.GT.AND P5, PT, R7, 0x29, PT ;  /* 0x000000290700780c */ /* 0x000fc80003fa4270 */
[----:B------:R-:W-:Y:S01]  /*18840*/  FSEL R80, R80, -INF , P5 ;  /* 0xff80000050507808 */ /* 0x000fe20002800000 */
        /* <DEDUP_REMOVED lines=10> */
[----:B-1----:R-:W-:Y:S01]  /*188f0*/  FSEL R42, R83, -INF , P2 ;  /* 0xff800000532a7808 */ /* 0x002fe20001000000 */
[C---:B------:R-:W-:Y:S01]  /*18900*/  FMUL.FTZ R33, R2.reuse, R33 ;  /* 0x0000002102217220 */ /* 0x040fe20000410000 */
[----:B------:R-:W-:Y:S01]  /*18910*/  ISETP.GT.AND P2, PT, R7, 0x30, PT ;  /* 0x000000300700780c */ /* 0x000fe20003f44270 */
[----:B------:R-:W-:Y:S01]  /*18920*/  FMUL.FTZ R37, R2, R37 ;  /* 0x0000002502257220 */ /* 0x000fe20000410000 */
[----:B0-----:R-:W-:-:S02]  /*18930*/  FSEL R52, R91, -INF , P3 ;  /* 0xff8000005b347808 */ /* 0x001fc40001800000 */
[----:B------:R-:W-:Y:S01]  /*18940*/  ISETP.GT.AND P3, PT, R7, 0x41, PT ;  /* 0x000000410700780c */ /* 0x000fe20003f64270 */
[----:B------:R-:W0:Y:S08]  /*18950*/  MUFU.TANH R94, R94 ;  /* 0x0000005e005e7308 */ /* 0x000e300000002400 */
[----:B------:R-:W1:Y:S08]  /*18960*/  MUFU.TANH R57, R57 ;  /* 0x0000003900397308 */ /* 0x000e700000002400 */
[----:B------:R2:W-:Y:S01]  /*18970*/  MUFU.TANH R13, R48 ;  /* 0x00000030000d7308 */ /* 0x0005e20000002400 */
[----:B0-----:R-:W-:-:S07]  /*18980*/  FSEL R54, R94, -INF , P4 ;  /* 0xff8000005e367808 */ /* 0x001fce0002000000 */
[----:B------:R-:W0:Y:S01]  /*18990*/  MUFU.TANH R93, R93 ;  /* 0x0000005d005d7308 */ /* 0x000e220000002400 */
[----:B--2---:R-:W-:Y:S02]  /*189a0*/  FSEL R48, R86, -INF , P5 ;  /* 0xff80000056307808 */ /* 0x004fe40002800000 */
[----:B------:R-:W-:Y:S02]  /*189b0*/  FSEL R86, R85, -INF , P2 ;  /* 0xff80000055567808 */ /* 0x000fe40001000000 */
[----:B------:R-:W-:Y:S02]  /*189c0*/  ISETP.GT.AND P5, PT, R7, 0x39, PT ;  /* 0x000000390700780c */ /* 0x000fe40003fa4270 */
[----:B-1----:R-:W-:Y:S01]  /*189d0*/  FSEL R116, R57, -INF , P3 ;  /* 0xff80000039747808 */ /* 0x002fe20001800000 */
[----:B------:R1:W-:Y:S01]  /*189e0*/  MUFU.TANH R74, R51 ;  /* 0x00000033004a7308 */ /* 0x0003e20000002400 */
[----:B------:R-:W-:-:S07]  /*189f0*/  FSEL R90, R90, -INF , P5 ;  /* 0xff8000005a5a7808 */ /* 0x000fce0002800000 */
[----:B------:R-:W2:Y:S01]  /*18a00*/  MUFU.TANH R95, R95 ;  /* 0x0000005f005f7308 */ /* 0x000ea20000002400 */
[----:B-1----:R-:W-:Y:S01]  /*18a10*/  FMNMX.FTZ R51, R86, R21, !PT ;  /* 0x0000001556337209 */ /* 0x002fe20007810000 */
[----:B------:R-:W-:-:S03]  /*18a20*/  FMUL.FTZ R21, R2, R26 ;  /* 0x0000001a02157220 */ /* 0x000fc60000410000 */
[----:B------:R-:W-:-:S03]  /*18a30*/  FMNMX.FTZ R51, R84, R51, !PT ;  /* 0x0000003354337209 */ /* 0x000fc60007810000 */
[----:B------:R1:W-:Y:S08]  /*18a40*/  MUFU.TANH R14, R50 ;  /* 0x00000032000e7308 */ /* 0x0003f00000002400 */
[----:B------:R-:W3:Y:S01]  /*18a50*/  MUFU.TANH R96, R96 ;  /* 0x0000006000607308 */ /* 0x000ee20000002400 */
[----:B-1----:R-:W-:Y:S02]  /*18a60*/  FSEL R50, R92, -INF , P2 ;  /* 0xff8000005c327808 */ /* 0x002fe40001000000 */
[----:B------:R-:W-:-:S02]  /*18a70*/  FSEL R92, R89, -INF , P4 ;  /* 0xff800000595c7808 */ /* 0x000fc40002000000 */
[----:B------:R-:W-:Y:S02]  /*18a80*/  ISETP.GT.AND P2, PT, R7, 0x40, PT ;  /* 0x000000400700780c */ /* 0x000fe40003f44270 */
[----:B------:R-:W-:Y:S01]  /*18a90*/  FMNMX.FTZ R51, R92, R51, !PT ;  /* 0x000000335c337209 */ /* 0x000fe20007810000 */
[----:B------:R-:W1:Y:S01]  /*18aa0*/  MUFU.TANH R58, R58 ;  /* 0x0000003a003a7308 */ /* 0x000e620000002400 */
[----:B0-----:R-:W-:Y:S02]  /*18ab0*/  FSEL R94, R93, -INF , P2 ;  /* 0xff8000005d5e7808 */ /* 0x001fe40001000000 */
[----:B------:R-:W-:Y:S01]  /*18ac0*/  FMNMX.FTZ R57, R90, R51, !PT ;  /* 0x000000335a397209 */ /* 0x000fe20007810000 */
[----:B------:R-:W-:Y:S01]  /*18ad0*/  FMUL.FTZ R51, R2, R28 ;  /* 0x0000001c02337220 */ /* 0x000fe20000410000 */
[----:B------:R-:W-:Y:S02]  /*18ae0*/  ISETP.GT.AND P4, PT, R7, 0x48, PT ;  /* 0x000000480700780c */ /* 0x000fe40003f84270 */
[----:B------:R-:W-:Y:S01]  /*18af0*/  FMNMX.FTZ R57, R94, R57, !PT ;  /* 0x000000395e397209 */ /* 0x000fe20007810000 */
[----:B------:R-:W0:Y:S01]  /*18b00*/  MUFU.TANH R59, R59 ;  /* 0x0000003b003b7308 */ /* 0x000e220000002400 */
[----:B--2---:R-:W-:-:S02]  /*18b10*/  FSEL R56, R95, -INF , P5 ;  /* 0xff8000005f387808 */ /* 0x004fc40002800000 */
[C---:B------:R-:W-:Y:S02]  /*18b20*/  ISETP.GT.AND P5, PT, R7.reuse, 0x49, PT ;  /* 0x000000490700780c */ /* 0x040fe40003fa4270 */
[----:B---3--:R-:W-:Y:S02]  /*18b30*/  FSEL R120, R96, -INF , P4 ;  /* 0xff80000060787808 */ /* 0x008fe40002000000 */
[----:B------:R-:W-:Y:S01]  /*18b40*/  FMNMX.FTZ R57, R116, R57, !PT ;  /* 0x0000003974397209 */ /* 0x000fe20007810000 */
[----:B------:R-:W2:Y:S01]  /*18b50*/  MUFU.TANH R97, R97 ;  /* 0x0000006100617308 */ /* 0x000ea20000002400 */
[----:B-1----:R-:W-:Y:S02]  /*18b60*/  FSEL R24, R58, -INF , P2 ;  /* 0xff8000003a187808 */ /* 0x002fe40001000000 */
[----:B------:R-:W-:Y:S02]  /*18b70*/  ISETP.GT.AND P2, PT, R7, 0x50, PT ;  /* 0x000000500700780c */ /* 0x000fe40003f44270 */
[----:B------:R-:W-:-:S03]  /*18b80*/  FMNMX.FTZ R57, R120, R57, !PT ;  /* 0x0000003978397209 */ /* 0x000fc60007810000 */
[----:B------:R-:W1:Y:S01]  /*18b90*/  MUFU.TANH R61, R61 ;  /* 0x0000003d003d7308 */ /* 0x000e620000002400 */
[----:B0-----:R-:W-:-:S04]  /*18ba0*/  FSEL R122, R59, -INF , P5 ;  /* 0xff8000003b7a7808 */ /* 0x001fc80002800000 */
[----:B------:R-:W-:-:S03]  /*18bb0*/  FMNMX.FTZ R57, R122, R57, !PT ;  /* 0x000000397a397209 */ /* 0x000fc60007810000 */
[----:B------:R-:W0:Y:S01]  /*18bc0*/  MUFU.TANH R62, R62 ;  /* 0x0000003e003e7308 */ /* 0x000e220000002400 */
[----:B--2---:R-:W-:Y:S02]  /*18bd0*/  FSEL R58, R97, -INF , P3 ;  /* 0xff800000613a7808 */ /* 0x004fe40001800000 */
[----:B------:R-:W-:-:S05]  /*18be0*/  ISETP.GT.AND P3, PT, R7, 0x51, PT ;  /* 0x000000510700780c */ /* 0x000fca0003f64270 */
[----:B------:R-:W2:Y:S01]  /*18bf0*/  MUFU.TANH R64, R64 ;  /* 0x0000004000407308 */ /* 0x000ea20000002400 */
[----:B-1----:R-:W-:-:S04]  /*18c00*/  FSEL R124, R61, -INF , P2 ;  /* 0xff8000003d7c7808 */ /* 0x002fc80001000000 */
[----:B------:R-:W-:Y:S01]  /*18c10*/  FMNMX.FTZ R59, R124, R57, !PT ;  /* 0x000000397c3b7209 */ /* 0x000fe20007810000 */
[----:B------:R-:W-:Y:S02]  /*18c20*/  FMUL.FTZ R57, R2, R30 ;  /* 0x0000001e02397220 */ /* 0x000fe40000410000 */
[----:B------:R-:W1:Y:S01]  /*18c30*/  MUFU.TANH R60, R60 ;  /* 0x0000003c003c7308 */ /* 0x000e620000002400 */
[----:B0-----:R-:W-:Y:S02]  /*18c40*/  FSEL R26, R62, -INF , P5 ;  /* 0xff8000003e1a7808 */ /* 0x001fe40002800000 */
[----:B------:R-:W-:-:S05]  /*18c50*/  ISETP.GT.AND P5, PT, R7, 0x59, PT ;  /* 0x000000590700780c */ /* 0x000fca0003fa4270 */
[----:B------:R-:W0:Y:S01]  /*18c60*/  MUFU.TANH R63, R63 ;  /* 0x0000003f003f7308 */ /* 0x000e220000002400 */
[----:B--2---:R-:W-:Y:S02]  /*18c70*/  FSEL R62, R64, -INF , P2 ;  /* 0xff800000403e7808 */ /* 0x004fe40001000000 */
[----:B------:R-:W-:-:S05]  /*18c80*/  ISETP.GT.AND P2, PT, R7, 0x60, PT ;  /* 0x000000600700780c */ /* 0x000fca0003f44270 */
[----:B------:R-:W2:Y:S01]  /*18c90*/  MUFU.TANH R66, R66 ;  /* 0x0000004200427308 */ /* 0x000ea20000002400 */
[----:B-1----:R-:W-:Y:S02]  /*18ca0*/  FSEL R60, R60, -INF , P4 ;  /* 0xff8000003c3c7808 */ /* 0x002fe40002000000 */
[----:B------:R-:W-:-:S05]  /*18cb0*/  ISETP.GT.AND P4, PT, R7, 0x58, PT ;  /* 0x000000580700780c */ /* 0x000fca0003f84270 */
[----:B------:R-:W1:Y:S01]  /*18cc0*/  MUFU.TANH R68, R68 ;  /* 0x0000004400447308 */ /* 0x000e620000002400 */
[----:B0-----:R-:W-:-:S04]  /*18cd0*/  FSEL R126, R63, -INF , P3 ;  /* 0xff8000003f7e7808 */ /* 0x001fc80001800000 */
[----:B------:R-:W-:-:S03]  /*18ce0*/  FMNMX.FTZ R59, R126, R59, !PT ;  /* 0x0000003b7e3b7209 */ /* 0x000fc60007810000 */
[----:B------:R-:W0:Y:S01]  /*18cf0*/  MUFU.TANH R71, R71 ;  /* 0x0000004700477308 */ /* 0x000e220000002400 */
[----:B--2---:R-:W-:Y:S02]  /*18d00*/  FSEL R28, R66, -INF , P3 ;  /* 0xff800000421c7808 */ /* 0x004fe40001800000 */
[----:B------:R-:W-:-:S05]  /*18d10*/  ISETP.GT.AND P3, PT, R7, 0x61, PT ;  /* 0x000000610700780c */ /* 0x000fca0003f64270 */
[----:B------:R-:W2:Y:S01]  /*18d20*/  MUFU.TANH R65, R65 ;  /* 0x0000004100417308 */ /* 0x000ea20000002400 */
[----:B-1----:R-:W-:-:S07]  /*18d30*/  FSEL R132, R68, -INF , P2 ;  /* 0xff80000044847808 */ /* 0x002fce0001000000 */
[----:B------:R-:W1:Y:S01]  /*18d40*/  MUFU.TANH R41, R41 ;  /* 0x0000002900297308 */ /* 0x000e620000002400 */
[----:B0-----:R-:W-:Y:S02]  /*18d50*/  FSEL R30, R71, -INF , P2 ;  /* 0xff800000471e7808 */ /* 0x001fe40001000000 */
[----:B------:R-:W-:-:S04]  /*18d60*/  ISETP.GT.AND P2, PT, R7, 0x70, PT ;  /* 0x000000700700780c */ /* 0x000fc80003f44270 */
[----:B------:R-:W-:Y:S01]  /*18d70*/  FSEL R140, R13, -INF , P2 ;  /* 0xff8000000d8c7808 */ /* 0x000fe20001000000 */
[----:B------:R-:W0:Y:S01]  /*18d80*/  MUFU.TANH R43, R43 ;  /* 0x0000002b002b7308 */ /* 0x000e220000002400 */
[----:B--2---:R-:W-:-:S04]  /*18d90*/  FSEL R128, R65, -INF , P4 ;  /* 0xff80000041807808 */ /* 0x004fc80002000000 */
[----:B------:R-:W-:-:S03]  /*18da0*/  FMNMX.FTZ R59, R128, R59, !PT ;  /* 0x0000003b803b7209 */ /* 0x000fc60007810000 */
[----:B------:R-:W2:Y:S01]  /*18db0*/  MUFU.TANH R67, R67 ;  /* 0x0000004300437308 */ /* 0x000ea20000002400 */
[----:B-1----:R-:W-:Y:S01]  /*18dc0*/  FSEL R134, R41, -INF , P3 ;  /* 0xff80000029867808 */ /* 0x002fe20001800000 */
[----:B------:R-:W-:Y:S01]  /*18dd0*/  FMUL.FTZ R41, R2, R32 ;  /* 0x0000002002297220 */ /* 0x000fe20000410000 */
[----:B------:R-:W-:Y:S02]  /*18de0*/  FSEL R32, R14, -INF , P2 ;  /* 0xff8000000e207808 */ /* 0x000fe40001000000 */
[----:B------:R-:W-:-:S03]  /*18df0*/  ISETP.GT.AND P2, PT, R7, 0x80, PT ;  /* 0x000000800700780c */ /* 0x000fc60003f44270 */
[----:B------:R-:W1:Y:S01]  /*18e00*/  MUFU.TANH R21, R21 ;  /* 0x0000001500157308 */ /* 0x000e620000002400 */
[----:B0-----:R-:W-:Y:S01]  /*18e10*/  FSEL R68, R43, -INF , P3 ;  /* 0xff8000002b447808 */ /* 0x001fe20001800000 */
[C---:B------:R-:W-:Y:S01]  /*18e20*/  FMUL.FTZ R43, R2.reuse, R35 ;  /* 0x00000023022b7220 */ /* 0x040fe20000410000 */
[----:B------:R-:W-:Y:S01]  /*18e30*/  ISETP.GT.AND P3, PT, R7, 0x71, PT ;  /* 0x000000710700780c */ /* 0x000fe20003f64270 */
[----:B------:R-:W-:-:S03]  /*18e40*/  FMUL.FTZ R35, R2, R39 ;  /* 0x0000002702237220 */ /* 0x000fc60000410000 */
[----:B------:R-:W-:Y:S01]  /*18e50*/  FSEL R142, R11, -INF , P3 ;  /* 0xff8000000b8e7808 */ /* 0x000fe20001800000 */
[----:B------:R-:W0:Y:S01]  /*18e60*/  MUFU.TANH R69, R69 ;  /* 0x0000004500457308 */ /* 0x000e220000002400 */
[----:B--2---:R-:W-:Y:S01]  /*18e70*/  FSEL R130, R67, -INF , P5 ;  /* 0xff80000043827808 */ /* 0x004fe20002800000 */
[----:B------:R-:W-:Y:S01]  /*18e80*/  FMUL.FTZ R11, R2, R36 ;  /* 0x00000024020b7220 */ /* 0x000fe20000410000 */
[----:B------:R-:W-:Y:S02]  /*18e90*/  FSEL R74, R74, -INF , P3 ;  /* 0xff8000004a4a7808 */ /* 0x000fe40001800000 */
[----:B------:R-:W-:Y:S02]  /*18ea0*/  FMNMX.FTZ R59, R130, R59, !PT ;  /* 0x0000003b823b7209 */ /* 0x000fe40007810000 */
[----:B------:R-:W-:Y:S01]  /*18eb0*/  ISETP.GT.AND P3, PT, R7, 0x81, PT ;  /* 0x000000810700780c */ /* 0x000fe20003f64270 */
[----:B------:R-:W2:Y:S01]  /*18ec0*/  MUFU.TANH R70, R70 ;  /* 0x0000004600467308 */ /* 0x000ea20000002400 */
[----:B-1----:R-:W-:-:S02]  /*18ed0*/  FSEL R36, R21, -INF , P2 ;  /* 0xff80000015247808 */ /* 0x002fc40001000000 */
[----:B------:R-:W-:Y:S02]  /*18ee0*/  FMNMX.FTZ R21, R4, R5, !PT ;  /* 0x0000000504157209 */ /* 0x000fe40007810000 */
[----:B------:R-:W-:Y:S02]  /*18ef0*/  FMNMX.FTZ R59, R132, R59, !PT ;  /* 0x0000003b843b7209 */ /* 0x000fe40007810000 */
[----:B------:R-:W-:Y:S01]  /*18f00*/  FMNMX.FTZ R21, R6, R21, !PT ;  /* 0x0000001506157209 */ /* 0x000fe20007810000 */
[----:B------:R-:W1:Y:S01]  /*18f10*/  MUFU.TANH R99, R99 ;  /* 0x0000006300637308 */ /* 0x000e620000002400 */
[----:B0-----:R-:W-:Y:S02]  /*18f20*/  FSEL R64, R69, -INF , P4 ;  /* 0xff80000045407808 */ /* 0x001fe40002000000 */
[----:B------:R-:W-:Y:S02]  /*18f30*/  ISETP.GT.AND P4, PT, R7, 0x68, PT ;  /* 0x000000680700780c */ /* 0x000fe40003f84270 */
[----:B------:R-:W-:-:S03]  /*18f40*/  FMNMX.FTZ R59, R134, R59, !PT ;  /* 0x0000003b863b7209 */ /* 0x000fc60007810000 */
[----:B------:R-:W0:Y:S01]  /*18f50*/  MUFU.TANH R25, R25 ;  /* 0x0000001900197308 */ /* 0x000e220000002400 */
[----:B--2---:R-:W-:Y:S02]  /*18f60*/  FSEL R66, R70, -INF , P5 ;  /* 0xff80000046427808 */ /* 0x004fe40002800000 */
[----:B------:R-:W-:Y:S02]  /*18f70*/  ISETP.GT.AND P5, PT, R7, 0x69, PT ;  /* 0x000000690700780c */ /* 0x000fe40003fa4270 */
[----:B------:R-:W-:Y:S02]  /*18f80*/  FSEL R70, R47, -INF , P4 ;  /* 0xff8000002f467808 */ /* 0x000fe40002000000 */
[----:B------:R-:W-:Y:S01]  /*18f90*/  FSEL R72, R49, -INF , P5 ;  /* 0xff80000031487808 */ /* 0x000fe20002800000 */
[----:B------:R-:W2:Y:S01]  /*18fa0*/  MUFU.TANH R45, R45 ;  /* 0x0000002d002d7308 */ /* 0x000ea20000002400 */
[----:B-1----:R-:W-:Y:S02]  /*18fb0*/  FSEL R136, R99, -INF , P4 ;  /* 0xff80000063887808 */ /* 0x002fe40002000000 */
[----:B------:R-:W-:-:S02]  /*18fc0*/  ISETP.GT.AND P4, PT, R7, 0x78, PT ;  /* 0x000000780700780c */ /* 0x000fc40003f84270 */
[----:B------:R-:W-:-:S03]  /*18fd0*/  FMNMX.FTZ R59, R136, R59, !PT ;  /* 0x0000003b883b7209 */ /* 0x000fc60007810000 */
[----:B------:R-:W1:Y:S01]  /*18fe0*/  MUFU.TANH R144, R144 ;  /* 0x0000009000907308 */ /* 0x000e620000002400 */
[----:B0-----:R-:W-:Y:S02]  /*18ff0*/  FSEL R150, R25, -INF , P3 ;  /* 0xff80000019967808 */ /* 0x001fe40001800000 */
[----:B------:R-:W-:-:S04]  /*19000*/  FMNMX.FTZ R25, R8, R21, !PT ;  /* 0x0000001508197209 */ /* 0x000fc80007810000 */
[----:B------:R-:W-:Y:S01]  /*19010*/  FMNMX.FTZ R25, R10, R25, !PT ;  /* 0x000000190a197209 */ /* 0x000fe20007810000 */
[----:B------:R-:W0:Y:S01]  /*19020*/  MUFU.TANH R27, R27 ;  /* 0x0000001b001b7308 */ /* 0x000e220000002400 */
[----:B--2---:R-:W-:Y:S02]  /*19030*/  FSEL R138, R45, -INF , P5 ;  /* 0xff8000002d8a7808 */ /* 0x004fe40002800000 */
[----:B------:R-:W-:Y:S02]  /*19040*/  FMNMX.FTZ R25, R12, R25, !PT ;  /* 0x000000190c197209 */ /* 0x000fe40007810000 */
[----:B------:R-:W-:Y:S02]  /*19050*/  FMNMX.FTZ R59, R138, R59, !PT ;  /* 0x0000003b8a3b7209 */ /* 0x000fe40007810000 */
[----:B------:R-:W-:Y:S01]  /*19060*/  FMNMX.FTZ R25, R20, R25, !PT ;  /* 0x0000001914197209 */ /* 0x000fe20007810000 */
[----:B------:R-:W2:Y:S01]  /*19070*/  MUFU.TANH R53, R53 ;  /* 0x0000003500357308 */ /* 0x000ea20000002400 */
[----:B------:R-:W-:-:S02]  /*19080*/  FMNMX.FTZ R59, R140, R59, !PT ;  /* 0x0000003b8c3b7209 */ /* 0x000fc40007810000 */
[----:B------:R-:W-:Y:S02]  /*19090*/  ISETP.GT.AND P5, PT, R7, 0x79, PT ;  /* 0x000000790700780c */ /* 0x000fe40003fa4270 */
[----:B-1----:R-:W-:Y:S02]  /*190a0*/  FSEL R144, R144, -INF , P4 ;  /* 0xff80000090907808 */ /* 0x002fe40002000000 */
[----:B------:R-:W-:Y:S01]  /*190b0*/  FMNMX.FTZ R59, R142, R59, !PT ;  /* 0x0000003b8e3b7209 */ /* 0x000fe20007810000 */
[----:B------:R-:W1:Y:S01]  /*190c0*/  MUFU.TANH R15, R15 ;  /* 0x0000000f000f7308 */ /* 0x000e620000002400 */
[----:B0-----:R-:W-:Y:S02]  /*190d0*/  FSEL R96, R27, -INF , P3 ;  /* 0xff8000001b607808 */ /* 0x001fe40001800000 */
[----:B------:R-:W-:Y:S02]  /*190e0*/  FMNMX.FTZ R27, R40, R25, !PT ;  /* 0x00000019281b7209 */ /* 0x000fe40007810000 */
[----:B------:R-:W-:-:S02]  /*190f0*/  FMNMX.FTZ R59, R144, R59, !PT ;  /* 0x0000003b903b7209 */ /* 0x000fc40007810000 */
[----:B------:R-:W-:Y:S01]  /*19100*/  FMNMX.FTZ R27, R42, R27, !PT ;  /* 0x0000001b2a1b7209 */ /* 0x000fe20007810000 */
[----:B------:R-:W0:Y:S01]  /*19110*/  MUFU.TANH R76, R101 ;  /* 0x00000065004c7308 */ /* 0x000e220000002400 */
[----:B--2---:R-:W-:Y:S02]  /*19120*/  FSEL R146, R53, -INF , P5 ;  /* 0xff80000035927808 */ /* 0x004fe40002800000 */
[----:B------:R-:W-:Y:S02]  /*19130*/  FMNMX.FTZ R27, R44, R27, !PT ;  /* 0x0000001b2c1b7209 */ /* 0x000fe40007810000 */
[----:B------:R-:W-:Y:S02]  /*19140*/  FMNMX.FTZ R59, R146, R59, !PT ;  /* 0x0000003b923b7209 */ /* 0x000fe40007810000 */
[----:B------:R-:W-:Y:S01]  /*19150*/  FMNMX.FTZ R27, R46, R27, !PT ;  /* 0x0000001b2e1b7209 */ /* 0x000fe20007810000 */
[----:B------:R-:W2:Y:S01]  /*19160*/  MUFU.TANH R55, R55 ;  /* 0x0000003700377308 */ /* 0x000ea20000002400 */
[----:B-1----:R-:W-:Y:S01]  /*19170*/  FSEL R148, R15, -INF , P2 ;  /* 0xff8000000f947808 */ /* 0x002fe20001000000 */
[----:B------:R-:W-:Y:S01]  /*19180*/  IMAD.U32 R15, RZ, RZ, UR6 ;  /* 0x00000006ff0f7e24 */ /* 0x000fe2000f8e00ff */
[----:B------:R-:W-:-:S02]  /*19190*/  ISETP.GT.AND P2, PT, R7, 0x90, PT ;  /* 0x000000900700780c */ /* 0x000fc40003f44270 */
[----:B------:R-:W-:Y:S02]  /*191a0*/  FMNMX.FTZ R59, R148, R59, !PT ;  /* 0x0000003b943b7209 */ /* 0x000fe40007810000 */
[C---:B------:R-:W-:Y:S01]  /*191b0*/  ISETP.GT.AND P3, PT, R7.reuse, 0x91, PT ;  /* 0x000000910700780c */ /* 0x040fe20003f64270 */
[----:B------:R-:W1:Y:S01]  /*191c0*/  MUFU.TANH R51, R51 ;  /* 0x0000003300337308 */ /* 0x000e620000002400 */
[----:B0-----:R-:W-:Y:S02]  /*191d0*/  FSEL R76, R76, -INF , P4 ;  /* 0xff8000004c4c7808 */ /* 0x001fe40002000000 */
[----:B------:R-:W-:Y:S02]  /*191e0*/  ISETP.GT.AND P4, PT, R7, 0x88, PT ;  /* 0x000000880700780c */ /* 0x000fe40003f84270 */
[----:B------:R-:W-:-:S03]  /*191f0*/  FMNMX.FTZ R59, R150, R59, !PT ;  /* 0x0000003b963b7209 */ /* 0x000fc60007810000 */
[----:B------:R-:W0:Y:S01]  /*19200*/  MUFU.TANH R31, R31 ;  /* 0x0000001f001f7308 */ /* 0x000e220000002400 */
[----:B--2---:R-:W-:Y:S02]  /*19210*/  FSEL R78, R55, -INF , P5 ;  /* 0xff800000374e7808 */ /* 0x004fe40002800000 */
[----:B------:R-:W-:-:S05]  /*19220*/  ISETP.GT.AND P5, PT, R7, 0x89, PT ;  /* 0x000000890700780c */ /* 0x000fca0003fa4270 */
[----:B------:R-:W2:Y:S01]  /*19230*/  MUFU.TANH R29, R29 ;  /* 0x0000001d001d7308 */ /* 0x000ea20000002400 */
[----:B-1----:R-:W-:-:S04]  /*19240*/  FSEL R152, R51, -INF , P4 ;  /* 0xff80000033987808 */ /* 0x002fc80002000000 */
        /* <DEDUP_REMOVED lines=12> */
[----:B------:R-:W-:Y:S01]  /*19310*/  FMUL.FTZ R41, R2, R34 ;  /* 0x0000002202297220 */ /* 0x000fe20000410000 */
[----:B------:R-:W-:-:S02]  /*19320*/  ISETP.GT.AND P5, PT, R7, 0x99, PT ;  /* 0x000000990700780c */ /* 0x000fc40003fa4270 */
[----:B------:R-:W-:-:S03]  /*19330*/  FMNMX.FTZ R59, R160, R59, !PT ;  /* 0x0000003ba03b7209 */ /* 0x000fc60007810000 */
[----:B------:R-:W1:Y:S01]  /*19340*/  MUFU.TANH R11, R11 ;  /* 0x0000000b000b7308 */ /* 0x000e620000002400 */
[----:B0-----:R-:W-:Y:S02]  /*19350*/  FSEL R114, R57, -INF , P4 ;  /* 0xff80000039727808 */ /* 0x001fe40002000000 */
[----:B------:R-:W-:-:S05]  /*19360*/  ISETP.GT.AND P4, PT, R7, 0x98, PT ;  /* 0x000000980700780c */ /* 0x000fca0003f84270 */
[----:B------:R-:W0:Y:S01]  /*19370*/  MUFU.TANH R37, R37 ;  /* 0x0000002500257308 */ /* 0x000e220000002400 */
[----:B--2---:R-:W-:Y:S02]  /*19380*/  FSEL R162, R33, -INF , P3 ;  /* 0xff80000021a27808 */ /* 0x004fe40001800000 */
[----:B------:R-:W-:Y:S02]  /*19390*/  FMNMX.FTZ R33, R56, R31, !PT ;  /* 0x0000001f38217209 */ /* 0x000fe40007810000 */
[----:B------:R-:W-:Y:S02]  /*193a0*/  FMNMX.FTZ R59, R162, R59, !PT ;  /* 0x0000003ba23b7209 */ /* 0x000fe40007810000 */
[----:B------:R-:W-:Y:S01]  /*193b0*/  FMNMX.FTZ R33, R24, R33, !PT ;  /* 0x0000002118217209 */ /* 0x000fe20007810000 */
[----:B------:R-:W2:Y:S01]  /*193c0*/  MUFU.TANH R41, R41 ;  /* 0x0000002900297308 */ /* 0x000ea20000002400 */
[----:B-1----:R-:W-:Y:S02]  /*193d0*/  FSEL R176, R11, -INF , P4 ;  /* 0xff8000000bb07808 */ /* 0x002fe40002000000 */
[----:B------:R-:W-:-:S02]  /*193e0*/  FMNMX.FTZ R33, R58, R33, !PT ;  /* 0x000000213a217209 */ /* 0x000fc40007810000 */
[----:B------:R-:W-:Y:S02]  /*193f0*/  FMNMX.FTZ R59, R176, R59, !PT ;  /* 0x0000003bb03b7209 */ /* 0x000fe40007810000 */
[----:B------:R-:W-:Y:S01]  /*19400*/  FMNMX.FTZ R33, R60, R33, !PT ;  /* 0x000000213c217209 */ /* 0x000fe20007810000 */
[----:B------:R-:W1:Y:S01]  /*19410*/  MUFU.TANH R43, R43 ;  /* 0x0000002b002b7308 */ /* 0x000e620000002400 */
[----:B0-----:R-:W-:Y:S01]  /*19420*/  FSEL R166, R37, -INF , P5 ;  /* 0xff80000025a67808 */ /* 0x001fe20002800000 */
[----:B------:R-:W-:Y:S01]  /*19430*/  FMUL.FTZ R37, R2, R38 ;  /* 0x0000002602257220 */ /* 0x000fe20000410000 */
[----:B------:R-:W-:Y:S02]  /*19440*/  FMNMX.FTZ R39, R26, R33, !PT ;  /* 0x000000211a277209 */ /* 0x000fe40007810000 */
[----:B------:R-:W-:Y:S02]  /*19450*/  FMNMX.FTZ R59, R166, R59, !PT ;  /* 0x0000003ba63b7209 */ /* 0x000fe40007810000 */
[----:B------:R-:W-:Y:S01]  /*19460*/  FMNMX.FTZ R39, R62, R39, !PT ;  /* 0x000000273e277209 */ /* 0x000fe20007810000 */
[----:B------:R-:W0:Y:S02]  /*19470*/  MUFU.TANH R37, R37 ;  /* 0x0000002500257308 */ /* 0x000e240000002400 */
[----:B------:R-:W3:Y:S01]  /*19480*/  SHFL.BFLY PT, R14, R59, 0x2, 0x1f ;  /* 0x0c401f003b0e7f89 */ /* 0x000ee200000e0000 */
[----:B------:R-:W-:-:S04]  /*19490*/  FMNMX.FTZ R39, R28, R39, !PT ;  /* 0x000000271c277209 */ /* 0x000fc80007810000 */
[----:B------:R-:W-:Y:S01]  /*194a0*/  FMNMX.FTZ R39, R64, R39, !PT ;  /* 0x0000002740277209 */ /* 0x000fe20007810000 */
[----:B------:R-:W4:Y:S03]  /*194b0*/  MUFU.TANH R35, R35 ;  /* 0x0000002300237308 */ /* 0x000f260000002400 */
[----:B------:R-:W-:-:S04]  /*194c0*/  FMNMX.FTZ R45, R66, R39, !PT ;  /* 0x00000027422d7209 */ /* 0x000fc80007810000 */
[----:B------:R-:W-:-:S04]  /*194d0*/  FMNMX.FTZ R45, R30, R45, !PT ;  /* 0x0000002d1e2d7209 */ /* 0x000fc80007810000 */
[----:B------:R-:W-:-:S04]  /*194e0*/  FMNMX.FTZ R45, R68, R45, !PT ;  /* 0x0000002d442d7209 */ /* 0x000fc80007810000 */
[----:B------:R-:W-:Y:S02]  /*194f0*/  FMNMX.FTZ R45, R70, R45, !PT ;  /* 0x0000002d462d7209 */ /* 0x000fe40007810000 */
[----:B---3--:R-:W-:Y:S02]  /*19500*/  FMNMX.FTZ R7, R59, R14, !PT ;  /* 0x0000000e3b077209 */ /* 0x008fe40007810000 */
[----:B------:R-:W-:-:S03]  /*19510*/  FMNMX.FTZ R47, R72, R45, !PT ;  /* 0x0000002d482f7209 */ /* 0x000fc60007810000 */
[----:B------:R-:W3:Y:S01]  /*19520*/  SHFL.BFLY PT, R14, R7, 0x1, 0x1f ;  /* 0x0c201f00070e7f89 */ /* 0x000ee200000e0000 */
[----:B------:R-:W-:-:S04]  /*19530*/  FMNMX.FTZ R47, R32, R47, !PT ;  /* 0x0000002f202f7209 */ /* 0x000fc80007810000 */
[----:B------:R-:W-:-:S04]  /*19540*/  FMNMX.FTZ R47, R74, R47, !PT ;  /* 0x0000002f4a2f7209 */ /* 0x000fc80007810000 */
[----:B------:R-:W-:-:S04]  /*19550*/  FMNMX.FTZ R47, R76, R47, !PT ;  /* 0x0000002f4c2f7209 */ /* 0x000fc80007810000 */
[----:B------:R-:W-:-:S04]  /*19560*/  FMNMX.FTZ R49, R78, R47, !PT ;  /* 0x0000002f4e317209 */ /* 0x000fc80007810000 */
[----:B------:R-:W-:-:S04]  /*19570*/  FMNMX.FTZ R49, R36, R49, !PT ;  /* 0x0000003124317209 */ /* 0x000fc80007810000 */
[----:B------:R-:W-:Y:S02]  /*19580*/  FMNMX.FTZ R49, R96, R49, !PT ;  /* 0x0000003160317209 */ /* 0x000fe40007810000 */
[----:B---3--:R-:W-:Y:S02]  /*19590*/  FMNMX.FTZ R14, R7, R14, !PT ;  /* 0x0000000e070e7209 */ /* 0x008fe40007810000 */
[----:B------:R-:W-:Y:S02]  /*195a0*/  FMNMX.FTZ R49, R114, R49, !PT ;  /* 0x0000003172317209 */ /* 0x000fe40007810000 */
[C---:B------:R-:W-:Y:S01]  /*195b0*/  FSETP.NEU.FTZ.AND P6, PT, R14.reuse, -INF , PT ;  /* 0xff8000000e00780b */ /* 0x040fe20003fdd000 */
[----:B------:R-:W-:-:S01]  /*195c0*/  FFMA.FTZ R29, R14, R15, -8 ;  /* 0xc10000000e1d7423 */ /* 0x000fc2000001000f */
[----:B------:R-:W-:-:S04]  /*195d0*/  FMNMX.FTZ R49, R118, R49, !PT ;  /* 0x0000003176317209 */ /* 0x000fc80007810000 */
[----:B------:R-:W-:-:S05]  /*195e0*/  FSEL R29, R29, RZ, P6 ;  /* 0x000000ff1d1d7208 */ /* 0x000fca0003000000 */
[-CC-:B------:R-:W-:Y:S01]  /*195f0*/  FFMA.FTZ R11, R104, R15.reuse, -R29.reuse ;  /* 0x0000000f680b7223 */ /* 0x180fe2000001081d */
[----:B--2---:R-:W-:Y:S01]  /*19600*/  FSEL R104, R41, -INF , P2 ;  /* 0xff80000029687808 */ /* 0x004fe20001000000 */
[-CC-:B------:R-:W-:Y:S01]  /*19610*/  FFMA.FTZ R7, R98, R15.reuse, -R29.reuse ;  /* 0x0000000f62077223 */ /* 0x180fe2000001081d */
[----:B------:R-:W-:-:S01]  /*19620*/  FFMA.FTZ R98, R106, R15, -R29 ;  /* 0x0000000f6a627223 */ /* 0x000fc2000001081d */
[----:B-1----:R-:W-:Y:S01]  /*19630*/  FSEL R106, R43, -INF , P3 ;  /* 0xff8000002b6a7808 */ /* 0x002fe20001800000 */
[----:B------:R-:W-:-:S01]  /*19640*/  FFMA.FTZ R34, R9, R15, -R29 ;  /* 0x0000000f09227223 */ /* 0x000fc2000001081d */
[----:B------:R-:W-:Y:S01]  /*19650*/  FMNMX.FTZ R49, R104, R49, !PT ;  /* 0x0000003168317209 */ /* 0x000fe20007810000 */
[----:B------:R-:W-:-:S01]  /*19660*/  FFMA.FTZ R9, R100, R15, -R29 ;  /* 0x0000000f64097223 */ /* 0x000fc2000001081d */
[-CC-:B------:R-:W-:Y:S01]  /*19670*/  FFMA.FTZ R100, R110, R15.reuse, -R29.reuse ;  /* 0x0000000f6e647223 */ /* 0x180fe2000001081d */
[----:B------:R-:W-:-:S01]  /*19680*/  FFMA.FTZ R112, R112, R15, -R29 ;  /* 0x0000000f70707223 */ /* 0x000fc2000001081d */
[----:B0-----:R-:W-:Y:S01]  /*19690*/  FSEL R110, R37, -INF , P4 ;  /* 0xff800000256e7808 */ /* 0x001fe20002000000 */
[----:B------:R-:W-:-:S01]  /*196a0*/  FFMA.FTZ R86, R86, R15, -R29 ;  /* 0x0000000f56567223 */ /* 0x000fc2000001081d */
[----:B------:R-:W-:Y:S01]  /*196b0*/  FMNMX.FTZ R49, R106, R49, !PT ;  /* 0x000000316a317209 */ /* 0x000fe20007810000 */
[----:B------:R4:W-:Y:S01]  /*196c0*/  MUFU.EX2 R21, R112 ;  /* 0x0000007000157308 */ /* 0x0009e20000000800 */
[----:B------:R-:W-:-:S01]  /*196d0*/  FFMA.FTZ R90, R90, R15, -R29 ;  /* 0x0000000f5a5a7223 */ /* 0x000fc2000001081d */
[--C-:B------:R-:W-:Y:S01]  /*196e0*/  FFMA.FTZ R38, R102, R15, -R29.reuse ;  /* 0x0000000f66267223 */ /* 0x100fe2000001081d */
[----:B------:R-:W-:Y:S01]  /*196f0*/  FMNMX.FTZ R49, R110, R49, !PT ;  /* 0x000000316e317209 */ /* 0x000fe20007810000 */
[-CC-:B------:R-:W-:Y:S01]  /*19700*/  FFMA.FTZ R41, R132, R15.reuse, -R29.reuse ;  /* 0x0000000f84297223 */ /* 0x180fe2000001081d */
[----:B------:R-:W-:-:S01]  /*19710*/  FFMA.FTZ R88, R88, R15, -R29 ;  /* 0x0000000f58587223 */ /* 0x000fc2000001081d */
[-CC-:B------:R-:W-:Y:S01]  /*19720*/  FFMA.FTZ R92, R92, R15.reuse, -R29.reuse ;  /* 0x0000000f5c5c7223 */ /* 0x180fe2000001081d */
[----:B------:R-:W-:-:S01]  /*19730*/  FFMA.FTZ R94, R94, R15, -R29 ;  /* 0x0000000f5e5e7223 */ /* 0x000fc2000001081d */
[----:B------:R-:W-:Y:S01]  /*19740*/  MUFU.EX2 R27, R86 ;  /* 0x00000056001b7308 */ /* 0x000fe20000000800 */
[----:B----4-:R-:W-:Y:S01]  /*19750*/  FSEL R112, R35, -INF , P5 ;  /* 0xff80000023707808 */ /* 0x010fe20002800000 */
[-CC-:B------:R-:W-:Y:S01]  /*19760*/  FFMA.FTZ R120, R120, R15.reuse, -R29.reuse ;  /* 0x0000000f78787223 */ /* 0x180fe2000001081d */
[----:B------:R-:W-:-:S01]  /*19770*/  FFMA.FTZ R124, R124, R15, -R29 ;  /* 0x0000000f7c7c7223 */ /* 0x000fc2000001081d */
[--C-:B------:R-:W-:Y:S01]  /*19780*/  FFMA.FTZ R128, R128, R15, -R29.reuse ;  /* 0x0000000f80807223 */ /* 0x100fe2000001081d */
[----:B------:R-:W-:Y:S01]  /*19790*/  FMNMX.FTZ R49, R112, R49, !PT ;  /* 0x0000003170317209 */ /* 0x000fe20007810000 */
[-CC-:B------:R-:W-:Y:S01]  /*197a0*/  FFMA.FTZ R13, R108, R15.reuse, -R29.reuse ;  /* 0x0000000f6c0d7223 */ /* 0x180fe2000001081d */
        /* <DEDUP_REMOVED lines=10> */
[----:B0-----:R-:W0:Y:S01]  /*19850*/  SHFL.BFLY PT, R90, R49, 0x2, 0x1f ;  /* 0x0c401f00315a7f89 */ /* 0x001e2200000e0000 */
[----:B------:R-:W-:-:S01]  /*19860*/  FFMA.FTZ R51, R152, R15, -R29 ;  /* 0x0000000f98337223 */ /* 0x000fc2000001081d */
[-CC-:B------:R-:W-:Y:S01]  /*19870*/  FFMA.FTZ R53, R160, R15.reuse, -R29.reuse ;  /* 0x0000000fa0357223 */ /* 0x180fe2000001081d */
[----:B------:R-:W-:-:S04]  /*19880*/  FFMA.FTZ R130, R166, R15, -R29 ;  /* 0x0000000fa6827223 */ /* 0x000fc8000001081d */
[----:B------:R-:W-:Y:S08]  /*19890*/  MUFU.EX2 R34, R34 ;  /* 0x0000002200227308 */ /* 0x000ff00000000800 */
[----:B------:R-:W-:Y:S08]  /*198a0*/  MUFU.EX2 R9, R9 ;  /* 0x0000000900097308 */ /* 0x000ff00000000800 */
[----:B------:R-:W1:Y:S01]  /*198b0*/  MUFU.EX2 R38, R38 ;  /* 0x0000002600267308 */ /* 0x000e620000000800 */
[----:B0-----:R-:W-:Y:S01]  /*198c0*/  FMNMX.FTZ R55, R49, R90, !PT ;  /* 0x0000005a31377209 */ /* 0x001fe20007810000 */
[----:B------:R-:W-:-:S04]  /*198d0*/  FFMA.FTZ R49, R148, R15, -R29 ;  /* 0x0000000f94317223 */ /* 0x000fc8000001081d */
[----:B------:R-:W0:Y:S02]  /*198e0*/  SHFL.BFLY PT, R90, R55, 0x1, 0x1f ;  /* 0x0c201f00375a7f89 */ /* 0x000e2400000e0000 */
[----:B------:R2:W-:Y:S08]  /*198f0*/  MUFU.EX2 R25, R88 ;  /* 0x0000005800197308 */ /* 0x0005f00000000800 */
[----:B------:R3:W4:Y:S01]  /*19900*/  MUFU.EX2 R31, R92 ;  /* 0x0000005c001f7308 */ /* 0x0007220000000800 */
[----:B--2---:R-:W-:-:S01]  /*19910*/  FFMA.FTZ R88, R116, R15, -R29 ;  /* 0x0000000f74587223 */ /* 0x004fc2000001081d */
[----:B------:R-:W-:-:S06]  /*19920*/  FFMA.FTZ R116, R138, R15, -R29 ;  /* 0x0000000f8a747223 */ /* 0x000fcc000001081d */
[----:B------:R2:W-:Y:S01]  /*19930*/  MUFU.EX2 R33, R94 ;  /* 0x0000005e00217308 */ /* 0x0005e20000000800 */
[----:B---3--:R-:W-:-:S01]  /*19940*/  FFMA.FTZ R92, R122, R15, -R29 ;  /* 0x0000000f7a5c7223 */ /* 0x008fc2000001081d */
[-CC-:B------:R-:W-:Y:S01]  /*19950*/  FFMA.FTZ R122, R146, R15.reuse, -R29.reuse ;  /* 0x0000000f927a7223 */ /* 0x180fe2000001081d */
[----:B0-----:R-:W-:Y:S01]  /*19960*/  FMNMX.FTZ R90, R55, R90, !PT ;  /* 0x0000005a375a7209 */ /* 0x001fe20007810000 */
[----:B------:R-:W-:-:S04]  /*19970*/  FFMA.FTZ R55, R176, R15, -R29 ;  /* 0x0000000fb0377223 */ /* 0x000fc8000001081d */
[----:B------:R0:W-:Y:S01]  /*19980*/  MUFU.EX2 R39, R120 ;  /* 0x0000007800277308 */ /* 0x0001e20000000800 */
[----:B--2---:R-:W-:-:S01]  /*19990*/  FFMA.FTZ R94, R126, R15, -R29 ;  /* 0x0000000f7e5e7223 */ /* 0x004fc2000001081d */
[C---:B------:R-:W-:Y:S01]  /*199a0*/  FSETP.NEU.FTZ.AND P2, PT, R90.reuse, -INF , PT ;  /* 0xff8000005a00780b */ /* 0x040fe20003f5d000 */
[----:B------:R-:W-:-:S01]  /*199b0*/  FFMA.FTZ R57, R90, R15, -8 ;  /* 0xc10000005a397423 */ /* 0x000fc2000001000f */
[--C-:B------:R-:W-:Y:S01]  /*199c0*/  FFMA.FTZ R126, R154, R15, -R29.reuse ;  /* 0x0000000f9a7e7223 */ /* 0x100fe2000001081d */
[----:B-1----:R-:W-:Y:S02]  /*199d0*/  F2FP.SATFINITE.E4M3.F32.PACK_AB_MERGE_C R176, R38, R9, RZ ;  /* 0x0000000926b0723e */ /* 0x002fe400048070ff */
[----:B----4-:R-:W-:Y:S01]  /*199e0*/  F2FP.SATFINITE.E4M3.F32.PACK_AB_MERGE_C R182, R86, R31, RZ ;  /* 0x0000001f56b6723e */ /* 0x010fe200048070ff */
[----:B------:R1:W-:Y:S01]  /*199f0*/  MUFU.EX2 R45, R124 ;  /* 0x0000007c002d7308 */ /* 0x0003e20000000800 */
[----:B------:R-:W-:Y:S01]  /*19a00*/  FSEL R57, R57, RZ, P2 ;  /* 0x000000ff39397208 */ /* 0x000fe20001000000 */
[----:B0-----:R-:W-:Y:S01]  /*19a10*/  FFMA.FTZ R120, R142, R15, -R29 ;  /* 0x0000000f8e787223 */ /* 0x001fe2000001081d */
[----:B------:R-:W-:-:S02]  /*19a20*/  F2FP.SATFINITE.E4M3.F32.PACK_AB_MERGE_C R176, R34, R7, R176 ;  /* 0x0000000722b0723e */ /* 0x000fc400048070b0 */
[----:B------:R-:W-:Y:S01]  /*19a30*/  ISETP.GE.AND P2, PT, R158, 0xa1, PT ;  /* 0x000000a19e00780c */ /* 0x000fe20003f46270 */
[----:B------:R-:W-:-:S01]  /*19a40*/  FFMA.FTZ R4, R4, R15, -R57 ;  /* 0x0000000f04047223 */ /* 0x000fc20000010839 */
[-CC-:B------:R-:W-:Y:S01]  /*19a50*/  FFMA.FTZ R5, R5, R15.reuse, -R57.reuse ;  /* 0x0000000f05057223 */ /* 0x180fe20000010839 */
[----:B------:R-:W-:-:S01]  /*19a60*/  FFMA.FTZ R59, R6, R15, -R57 ;  /* 0x0000000f063b7223 */ /* 0x000fc20000010839 */
[-CC-:B------:R-:W-:Y:S01]  /*19a70*/  FFMA.FTZ R132, R8, R15.reuse, -R57.reuse ;  /* 0x0000000f08847223 */ /* 0x180fe20000010839 */
[----:B------:R-:W-:-:S01]  /*19a80*/  FFMA.FTZ R6, R10, R15, -R57 ;  /* 0x0000000f0a067223 */ /* 0x000fc20000010839 */
[----:B------:R0:W-:Y:S01]  /*19a90*/  MUFU.EX2 R47, R128 ;  /* 0x00000080002f7308 */ /* 0x0001e20000000800 */
[----:B-1----:R-:W-:-:S01]  /*19aa0*/  FFMA.FTZ R124, R150, R15, -R29 ;  /* 0x0000000f967c7223 */ /* 0x002fc2000001081d */
[-CC-:B------:R-:W-:Y:S01]  /*19ab0*/  FFMA.FTZ R75, R26, R15.reuse, -R57.reuse ;  /* 0x0000000f1a4b7223 */ /* 0x180fe20000010839 */
[----:B------:R-:W-:-:S01]  /*19ac0*/  FFMA.FTZ R71, R28, R15, -R57 ;  /* 0x0000000f1c477223 */ /* 0x000fc20000010839 */
[----:B------:R-:W-:Y:S01]  /*19ad0*/  FADD.FTZ R26, R7, R34 ;  /* 0x00000022071a7221 */ /* 0x000fe20000010000 */
[----:B------:R-:W-:-:S01]  /*19ae0*/  FFMA.FTZ R65, R40, R15, -R57 ;  /* 0x0000000f28417223 */ /* 0x000fc20000010839 */
[-CC-:B------:R-:W-:Y:S01]  /*19af0*/  FFMA.FTZ R8, R42, R15.reuse, -R57.reuse ;  /* 0x0000000f2a087223 */ /* 0x180fe20000010839 */
[----:B------:R-:W-:-:S01]  /*19b00*/  FFMA.FTZ R61, R44, R15, -R57 ;  /* 0x0000000f2c3d7223 */ /* 0x000fc20000010839 */
[----:B------:R-:W-:Y:S01]  /*19b10*/  MUFU.EX2 R4, R4 ;  /* 0x0000000400047308 */ /* 0x000fe20000000800 */
[----:B0-----:R-:W-:-:S01]  /*19b20*/  FFMA.FTZ R128, R162, R15, -R29 ;  /* 0x0000000fa2807223 */ /* 0x001fc2000001081d */
[-CC-:B------:R-:W-:Y:S01]  /*19b30*/  FFMA.FTZ R29, R12, R15.reuse, -R57.reuse ;  /* 0x0000000f0c1d7223 */ /* 0x180fe20000010839 */
[----:B------:R-:W-:-:S01]  /*19b40*/  FFMA.FTZ R12, R20, R15, -R57 ;  /* 0x0000000f140c7223 */ /* 0x000fc20000010839 */
[----:B------:R-:W-:Y:S01]  /*19b50*/  FADD.FTZ R79, R9, R26 ;  /* 0x0000001a094f7221 */ /* 0x000fe20000010000 */
[----:B------:R-:W-:-:S01]  /*19b60*/  FFMA.FTZ R40, R46, R15, -R57 ;  /* 0x0000000f2e287223 */ /* 0x000fc20000010839 */
[-CC-:B------:R-:W-:Y:S01]  /*19b70*/  FFMA.FTZ R69, R48, R15.reuse, -R57.reuse ;  /* 0x0000000f30457223 */ /* 0x180fe20000010839 */
[----:B------:R-:W-:-:S01]  /*19b80*/  FFMA.FTZ R30, R30, R15, -R57 ;  /* 0x0000000f1e1e7223 */ /* 0x000fc20000010839 */
[----:B------:R-:W0:Y:S01]  /*19b90*/  MUFU.EX2 R5, R5 ;  /* 0x0000000500057308 */ /* 0x000e220000000800 */
[----:B------:R-:W-:-:S02]  /*19ba0*/  @!P1 VIADD R26, R3, 0x29840 ;  /* 0x00029840031a9836 */ /* 0x000fc40000000000 */
        /* <DEDUP_REMOVED lines=11> */
[----:B------:R-:W-:Y:S01]  /*19c60*/  @!P1 PRMT R26, RZ, 0x654, R26 ;  /* 0x00000654ff1a9816 */ /* 0x000fe2000000001a */
[-CC-:B------:R-:W-:Y:S01]  /*19c70*/  FFMA.FTZ R68, R68, R15.reuse, -R57.reuse ;  /* 0x0000000f44447223 */ /* 0x180fe20000010839 */
[----:B------:R-:W-:-:S01]  /*19c80*/  FFMA.FTZ R70, R70, R15, -R57 ;  /* 0x0000000f46467223 */ /* 0x000fc20000010839 */
[----:B------:R-:W2:Y:S01]  /*19c90*/  MUFU.EX2 R132, R132 ;  /* 0x0000008400847308 */ /* 0x000ea20000000800 */
[----:B0-----:R-:W-:-:S01]  /*19ca0*/  FADD.FTZ R28, R4, R5 ;  /* 0x00000005041c7221 */ /* 0x001fc20000010000 */
[----:B------:R0:W-:Y:S01]  /*19cb0*/  @!P1 SYNCS.ARRIVE.TRANS64.RED.A1T0 RZ, [R26+URZ], RZ ;  /* 0x000000ff1aff99a7 */ /* 0x0001e2000810043f */
[----:B------:R-:W-:-:S01]  /*19cc0*/  FFMA.FTZ R72, R72, R15, -R57 ;  /* 0x0000000f48487223 */ /* 0x000fc20000010839 */
[-CC-:B------:R-:W-:Y:S01]  /*19cd0*/  FFMA.FTZ R76, R76, R15.reuse, -R57.reuse ;  /* 0x0000000f4c4c7223 */ /* 0x180fe20000010839 */
[----:B------:R-:W-:-:S01]  /*19ce0*/  FFMA.FTZ R78, R78, R15, -R57 ;  /* 0x0000000f4e4e7223 */ /* 0x000fc20000010839 */
[-CC-:B------:R-:W-:Y:S01]  /*19cf0*/  FFMA.FTZ R36, R36, R15.reuse, -R57.reuse ;  /* 0x0000000f24247223 */ /* 0x180fe20000010839 */
[----:B------:R-:W-:-:S01]  /*19d00*/  FFMA.FTZ R96, R96, R15, -R57 ;  /* 0x0000000f60607223 */ /* 0x000fc20000010839 */
[----:B------:R-:W3:Y:S01]  /*19d10*/  MUFU.EX2 R11, R11 ;  /* 0x0000000b000b7308 */ /* 0x000ee20000000800 */
[----:B-1----:R-:W-:-:S01]  /*19d20*/  FADD.FTZ R81, R59, R28 ;  /* 0x0000001c3b517221 */ /* 0x002fc20000010000 */
[----:B------:R-:W-:Y:S01]  /*19d30*/  FADD.FTZ R28, R38, R79 ;  /* 0x0000004f261c7221 */ /* 0x000fe20000010000 */
[----:B------:R-:W-:-:S01]  /*19d40*/  FFMA.FTZ R114, R114, R15, -R57 ;  /* 0x0000000f72727223 */ /* 0x000fc20000010839 */
[-CC-:B------:R-:W-:Y:S01]  /*19d50*/  FFMA.FTZ R118, R118, R15.reuse, -R57.reuse ;  /* 0x0000000f76767223 */ /* 0x180fe20000010839 */
[----:B------:R-:W-:-:S01]  /*19d60*/  FFMA.FTZ R104, R104, R15, -R57 ;  /* 0x0000000f68687223 */ /* 0x000fc20000010839 */
[-CC-:B------:R-:W-:Y:S01]  /*19d70*/  FFMA.FTZ R106, R106, R15.reuse, -R57.reuse ;  /* 0x0000000f6a6a7223 */ /* 0x180fe20000010839 */
[----:B------:R-:W-:-:S01]  /*19d80*/  FFMA.FTZ R110, R110, R15, -R57 ;  /* 0x0000000f6e6e7223 */ /* 0x000fc20000010839 */
[----:B------:R-:W1:Y:S01]  /*19d90*/  MUFU.EX2 R6, R6 ;  /* 0x0000000600067308 */ /* 0x000e620000000800 */
[----:B--2---:R-:W-:-:S01]  /*19da0*/  FADD.FTZ R81, R132, R81 ;  /* 0x0000005184517221 */ /* 0x004fc20000010000 */
[----:B------:R-:W-:Y:S01]  /*19db0*/  F2FP.SATFINITE.E4M3.F32.PACK_AB_MERGE_C R59, R132, R59, RZ ;  /* 0x0000003b843b723e */ /* 0x000fe200048070ff */
[--C-:B------:R-:W-:Y:S01]  /*19dc0*/  IMAD.MOV.U32 R64, RZ, RZ, R87.reuse ;  /* 0x000000ffff407224 */ /* 0x100fe200078e0057 */
[----:B------:R-:W-:Y:S01]  /*19dd0*/  MOV R66, R87 ;  /* 0x0000005700427202 */ /* 0x000fe20000000f00 */
[----:B------:R-:W-:Y:S01]  /*19de0*/  IMAD.MOV.U32 R60, RZ, RZ, R87 ;  /* 0x000000ffff3c7224 */ /* 0x000fe200078e0057 */
[----:B------:R-:W-:Y:S01]  /*19df0*/  F2FP.SATFINITE.E4M3.F32.PACK_AB_MERGE_C R177, R5, R4, R59 ;  /* 0x0000000405b1723e */ /* 0x000fe2000480703b */
[----:B------:R-:W-:Y:S01]  /*19e00*/  IMAD.MOV.U32 R59, RZ, RZ, R87 ;  /* 0x000000ffff3b7224 */ /* 0x000fe200078e0057 */
[----:B------:R-:W2:Y:S01]  /*19e10*/  MUFU.EX2 R98, R98 ;  /* 0x0000006200627308 */ /* 0x000ea20000000800 */
[----:B---3--:R-:W-:-:S01]  /*19e20*/  FADD.FTZ R79, R11, R28 ;  /* 0x0000001c0b4f7221 */ /* 0x008fc20000010000 */
[-C--:B------:R-:W-:Y:S01]  /*19e30*/  MOV R62, R87.reuse ;  /* 0x00000057003e7202 */ /* 0x080fe20000000f00 */
[--C-:B------:R-:W-:Y:S01]  /*19e40*/  IMAD.MOV.U32 R56, RZ, RZ, R87.reuse ;  /* 0x000000ffff387224 */ /* 0x100fe200078e0057 */
[-C--:B------:R-:W-:Y:S01]  /*19e50*/  MOV R58, R87.reuse ;  /* 0x00000057003a7202 */ /* 0x080fe20000000f00 */
[--C-:B------:R-:W-:Y:S01]  /*19e60*/  IMAD.MOV.U32 R52, RZ, RZ, R87.reuse ;  /* 0x000000ffff347224 */ /* 0x100fe200078e0057 */
[----:B------:R-:W-:Y:S01]  /*19e70*/  MOV R54, R87 ;  /* 0x0000005700367202 */ /* 0x000fe20000000f00 */
[----:B------:R-:W-:Y:S01]  /*19e80*/  IMAD.MOV.U32 R50, RZ, RZ, R87 ;  /* 0x000000ffff327224 */ /* 0x000fe200078e0057 */
[----:B------:R-:W3:Y:S01]  /*19e90*/  MUFU.EX2 R29, R29 ;  /* 0x0000001d001d7308 */ /* 0x000ee20000000800 */
[----:B-1----:R-:W-:-:S01]  /*19ea0*/  FADD.FTZ R28, R6, R81 ;  /* 0x00000051061c7221 */ /* 0x002fc20000010000 */
[----:B------:R-:W-:-:S02]  /*19eb0*/  IMAD.MOV.U32 R38, RZ, RZ, R87 ;  /* 0x000000ffff267224 */ /* 0x000fc400078e0057 */
[----:B------:R-:W-:-:S04]  /*19ec0*/  IMAD.MOV.U32 R34, RZ, RZ, R87 ;  /* 0x000000ffff227224 */ /* 0x000fc800078e0057 */
[----:B------:R-:W1:Y:S01]  /*19ed0*/  MUFU.EX2 R13, R13 ;  /* 0x0000000d000d7308 */ /* 0x000e620000000800 */
[----:B--2---:R-:W-:-:S07]  /*19ee0*/  FADD.FTZ R48, R98, R79 ;  /* 0x0000004f62307221 */ /* 0x004fce0000010000 */
[----:B------:R-:W-:Y:S01]  /*19ef0*/  MUFU.EX2 R12, R12 ;  /* 0x0000000c000c7308 */ /* 0x000fe20000000800 */
[----:B---3--:R-:W-:-:S01]  /*19f00*/  FADD.FTZ R79, R29, R28 ;  /* 0x0000001c1d4f7221 */ /* 0x008fc20000010000 */
[----:B------:R-:W-:-:S06]  /*19f10*/  FFMA.FTZ R28, R32, R15, -R57 ;  /* 0x0000000f201c7223 */ /* 0x000fcc0000010839 */
[----:B------:R-:W2:Y:S01]  /*19f20*/  MUFU.EX2 R100, R100 ;  /* 0x0000006400647308 */ /* 0x000ea20000000800 */
[----:B-1----:R-:W-:-:S07]  /*19f30*/  FADD.FTZ R81, R13, R48 ;  /* 0x000000300d517221 */ /* 0x002fce0000010000 */
[----:B------:R-:W-:Y:S08]  /*19f40*/  MUFU.EX2 R65, R65 ;  /* 0x0000004100417308 */ /* 0x000ff00000000800 */
[----:B------:R-:W-:Y:S01]  /*19f50*/  MUFU.EX2 R8, R8 ;  /* 0x0000000800087308 */ /* 0x000fe20000000800 */
[----:B--2---:R-:W-:-:S01]  /*19f60*/  FADD.FTZ R48, R100, R81 ;  /* 0x0000005164307221 */ /* 0x004fc20000010000 */
[----:B------:R-:W-:-:S03]  /*19f70*/  F2FP.SATFINITE.E4M3.F32.PACK_AB_MERGE_C R178, R100, R13, RZ ;  /* 0x0000000d64b2723e */ /* 0x000fc600048070ff */
[----:B------:R-:W-:Y:S01]  /*19f80*/  FADD.FTZ R83, R21, R48 ;  /* 0x0000003015537221 */ /* 0x000fe20000010000 */
[----:B------:R-:W-:Y:S02]  /*19f90*/  F2FP.SATFINITE.E4M3.F32.PACK_AB_MERGE_C R178, R98, R11, R178 ;  /* 0x0000000b62b2723e */ /* 0x000fe400048070b2 */
[----:B------:R-:W1:Y:S01]  /*19fa0*/  MUFU.EX2 R82, R82 ;  /* 0x0000005200527308 */ /* 0x000e620000000800 */
[----:B------:R-:W-:-:S07]  /*19fb0*/  MOV R48, R87 ;  /* 0x0000005700307202 */ /* 0x000fce0000000f00 */
[----:B------:R-:W2:Y:S08]  /*19fc0*/  MUFU.EX2 R61, R61 ;  /* 0x0000003d003d7308 */ /* 0x000eb00000000800 */
[----:B------:R-:W3:Y:S01]  /*19fd0*/  MUFU.EX2 R40, R40 ;  /* 0x0000002800287308 */ /* 0x000ee20000000800 */
[----:B-1----:R-:W-:-:S04]  /*19fe0*/  FADD.FTZ R32, R82, R83 ;  /* 0x0000005352207221 */ /* 0x002fc80000010000 */
[----:B------:R-:W-:-:S03]  /*19ff0*/  FADD.FTZ R85, R25, R32 ;  /* 0x0000002019557221 */ /* 0x000fc60000010000 */
[----:B------:R1:W-:Y:S08]  /*1a000*/  MUFU.EX2 R3, R30 ;  /* 0x0000001e00037308 */ /* 0x0003f00000000800 */
[----:B------:R-:W4:Y:S01]  /*1a010*/  MUFU.EX2 R80, R80 ;  /* 0x0000005000507308 */ /* 0x000f220000000800 */
[----:B-1----:R-:W-:-:S01]  /*1a020*/  FADD.FTZ R30, R12, R79 ;  /* 0x0000004f0c1e7221 */ /* 0x002fc20000010000 */
[-CC-:B------:R-:W-:Y:S01]  /*1a030*/  FFMA.FTZ R79, R74, R15.reuse, -R57.reuse ;  /* 0x0000000f4a4f7223 */ /* 0x180fe20000010839 */
[----:B------:R-:W-:-:S01]  /*1a040*/  FFMA.FTZ R57, R112, R15, -R57 ;  /* 0x0000000f70397223 */ /* 0x000fc20000010839 */
[----:B------:R-:W-:Y:S01]  /*1a050*/  MOV R74, R87 ;  /* 0x00000057004a7202 */ /* 0x000fe20000000f00 */
[----:B------:R-:W-:-:S01]  /*1a060*/  FADD.FTZ R81, R65, R30 ;  /* 0x0000001e41517221 */ /* 0x000fc20000010000 */
[----:B------:R-:W-:-:S02]  /*1a070*/  F2FP.SATFINITE.E4M3.F32.PACK_AB_MERGE_C R65, R65, R12, RZ ;  /* 0x0000000c4141723e */ /* 0x000fc400048070ff */
[----:B------:R-:W1:Y:S01]  /*1a080*/  MUFU.EX2 R69, R69 ;  /* 0x0000004500457308 */ /* 0x000e620000000800 */
[----:B------:R-:W-:-:S01]  /*1a090*/  FADD.FTZ R30, R8, R81 ;  /* 0x00000051081e7221 */ /* 0x000fc20000010000 */
[----:B------:R-:W-:Y:S01]  /*1a0a0*/  F2FP.SATFINITE.E4M3.F32.PACK_AB_MERGE_C R179, R29, R6, R65 ;  /* 0x000000061db3723e */ /* 0x000fe20004807041 */
[--C-:B------:R-:W-:Y:S02]  /*1a0b0*/  IMAD.MOV.U32 R65, RZ, RZ, R87.reuse ;  /* 0x000000ffff417224 */ /* 0x100fe400078e0057 */
[----:B--2---:R-:W-:Y:S01]  /*1a0c0*/  FADD.FTZ R83, R61, R30 ;  /* 0x0000001e3d537221 */ /* 0x004fe20000010000 */
[----:B------:R-:W-:Y:S02]  /*1a0d0*/  IMAD.MOV.U32 R29, RZ, RZ, R87 ;  /* 0x000000ffff1d7224 */ /* 0x000fe400078e0057 */
[----:B------:R-:W2:Y:S01]  /*1a0e0*/  MUFU.EX2 R10, R10 ;  /* 0x0000000a000a7308 */ /* 0x000ea20000000800 */
[----:B---3--:R-:W-:-:S01]  /*1a0f0*/  FADD.FTZ R30, R40, R83 ;  /* 0x00000053281e7221 */ /* 0x008fc20000010000 */
[C---:B----4-:R-:W-:Y:S01]  /*1a100*/  FADD.FTZ R32, R80.reuse, R85 ;  /* 0x0000005550207221 */ /* 0x050fe20000010000 */
[----:B------:R-:W-:Y:S01]  /*1a110*/  F2FP.SATFINITE.E4M3.F32.PACK_AB_MERGE_C R180, R80, R25, RZ ;  /* 0x0000001950b4723e */ /* 0x000fe200048070ff */
[----:B------:R-:W-:-:S02]  /*1a120*/  IMAD.MOV.U32 R80, RZ, RZ, R87 ;  /* 0x000000ffff507224 */ /* 0x000fc400078e0057 */
[----:B------:R-:W-:-:S01]  /*1a130*/  FADD.FTZ R85, R27, R32 ;  /* 0x000000201b557221 */ /* 0x000fc20000010000 */
[----:B------:R-:W-:Y:S01]  /*1a140*/  F2FP.SATFINITE.E4M3.F32.PACK_AB_MERGE_C R180, R82, R21, R180 ;  /* 0x0000001552b4723e */ /* 0x000fe200048070b4 */
[----:B------:R-:W3:Y:S01]  /*1a150*/  MUFU.EX2 R84, R84 ;  /* 0x0000005400547308 */ /* 0x000ee20000000800 */
[----:B-1----:R-:W-:-:S01]  /*1a160*/  FADD.FTZ R83, R69, R30 ;  /* 0x0000001e45537221 */ /* 0x002fc20000010000 */
[----:B------:R-:W-:Y:S01]  /*1a170*/  F2FP.SATFINITE.E4M3.F32.PACK_AB_MERGE_C R40, R69, R40, RZ ;  /* 0x000000284528723e */ /* 0x000fe200048070ff */
[--C-:B------:R-:W-:Y:S01]  /*1a180*/  IMAD.MOV.U32 R69, RZ, RZ, R87.reuse ;  /* 0x000000ffff457224 */ /* 0x100fe200078e0057 */
[----:B------:R-:W-:Y:S02]  /*1a190*/  MOV R82, R87 ;  /* 0x0000005700527202 */ /* 0x000fe40000000f00 */
[----:B------:R-:W-:Y:S01]  /*1a1a0*/  F2FP.SATFINITE.E4M3.F32.PACK_AB_MERGE_C R181, R61, R8, R40 ;  /* 0x000000083db5723e */ /* 0x000fe20004807028 */
[----:B------:R-:W-:Y:S01]  /*1a1b0*/  IMAD.MOV.U32 R61, RZ, RZ, R87 ;  /* 0x000000ffff3d7224 */ /* 0x000fe200078e0057 */
[----:B------:R-:W1:Y:S01]  /*1a1c0*/  MUFU.EX2 R63, R63 ;  /* 0x0000003f003f7308 */ /* 0x000e620000000800 */
[----:B--2---:R-:W-:-:S01]  /*1a1d0*/  FADD.FTZ R30, R10, R83 ;  /* 0x000000530a1e7221 */ /* 0x004fc20000010000 */
[----:B------:R-:W-:-:S06]  /*1a1e0*/  IMAD.MOV.U32 R40, RZ, RZ, R87 ;  /* 0x000000ffff287224 */ /* 0x000fcc00078e0057 */
[----:B------:R-:W2:Y:S01]  /*1a1f0*/  MUFU.EX2 R42, R42 ;  /* 0x0000002a002a7308 */ /* 0x000ea20000000800 */
[----:B---3--:R-:W-:-:S01]  /*1a200*/  FADD.FTZ R32, R84, R85 ;  /* 0x0000005554207221 */ /* 0x008fc20000010000 */
[----:B------:R-:W-:Y:S01]  /*1a210*/  F2FP.SATFINITE.E4M3.F32.PACK_AB_MERGE_C R182, R84, R27, R182 ;  /* 0x0000001b54b6723e */ /* 0x000fe200048070b6 */
[----:B------:R-:W-:Y:S01]  /*1a220*/  IMAD.MOV.U32 R84, RZ, RZ, R87 ;  /* 0x000000ffff547224 */ /* 0x000fe200078e0057 */
[----:B------:R-:W-:Y:S01]  /*1a230*/  MOV R27, R87 ;  /* 0x00000057001b7202 */ /* 0x000fe20000000f00 */
[----:B------:R-:W-:-:S03]  /*1a240*/  FADD.FTZ R85, R31, R32 ;  /* 0x000000201f557221 */ /* 0x000fc60000010000 */
[----:B------:R-:W3:Y:S01]  /*1a250*/  MUFU.EX2 R73, R73 ;  /* 0x0000004900497308 */ /* 0x000ee20000000800 */
[----:B-1----:R-:W-:-:S01]  /*1a260*/  FADD.FTZ R83, R63, R30 ;  /* 0x0000001e3f537221 */ /* 0x002fc20000010000 */
[----:B------:R-:W-:Y:S01]  /*1a270*/  FADD.FTZ R32, R86, R85 ;  /* 0x0000005556207221 */ /* 0x000fe20000010000 */
[----:B------:R-:W-:Y:S01]  /*1a280*/  MOV R86, R87 ;  /* 0x0000005700567202 */ /* 0x000fe20000000f00 */
[----:B------:R-:W-:-:S04]  /*1a290*/  IMAD.MOV.U32 R85, RZ, RZ, R87 ;  /* 0x000000ffff557224 */ /* 0x000fc800078e0057 */
[----:B------:R-:W1:Y:S01]  /*1a2a0*/  MUFU.EX2 R20, R20 ;  /* 0x0000001400147308 */ /* 0x000e620000000800 */
[----:B--2---:R-:W-:-:S01]  /*1a2b0*/  FADD.FTZ R30, R42, R83 ;  /* 0x000000532a1e7221 */ /* 0x004fc20000010000 */
[----:B------:R-:W-:-:S06]  /*1a2c0*/  FADD.FTZ R83, R33, R32 ;  /* 0x0000002021537221 */ /* 0x000fcc0000010000 */
[----:B------:R-:W2:Y:S01]  /*1a2d0*/  MUFU.EX2 R88, R88 ;  /* 0x0000005800587308 */ /* 0x000ea20000000800 */
[----:B---3--:R-:W-:-:S01]  /*1a2e0*/  FADD.FTZ R9, R73, R30 ;  /* 0x0000001e49097221 */ /* 0x008fc20000010000 */
[----:B------:R-:W-:Y:S01]  /*1a2f0*/  F2FP.SATFINITE.E4M3.F32.PACK_AB_MERGE_C R42, R73, R42, RZ ;  /* 0x0000002a492a723e */ /* 0x000fe200048070ff */
[----:B------:R-:W-:-:S03]  /*1a300*/  IMAD.MOV.U32 R73, RZ, RZ, R87 ;  /* 0x000000ffff497224 */ /* 0x000fc600078e0057 */
[----:B------:R-:W-:Y:S01]  /*1a310*/  F2FP.SATFINITE.E4M3.F32.PACK_AB_MERGE_C R183, R63, R10, R42 ;  /* 0x0000000a3fb7723e */ /* 0x000fe2000480702a */
[----:B------:R-:W-:Y:S01]  /*1a320*/  IMAD.MOV.U32 R63, RZ, RZ, R87 ;  /* 0x000000ffff3f7224 */ /* 0x000fe200078e0057 */
[----:B------:R-:W3:Y:S01]  /*1a330*/  MUFU.EX2 R67, R67 ;  /* 0x0000004300437308 */ /* 0x000ee20000000800 */
[----:B-1----:R-:W-:-:S01]  /*1a340*/  FADD.FTZ R30, R20, R9 ;  /* 0x00000009141e7221 */ /* 0x002fc20000010000 */
[----:B------:R-:W-:-:S06]  /*1a350*/  MOV R42, R87 ;  /* 0x00000057002a7202 */ /* 0x000fcc0000000f00 */
[----:B------:R-:W1:Y:S01]  /*1a360*/  MUFU.EX2 R44, R44 ;  /* 0x0000002c002c7308 */ /* 0x000e620000000800 */
[----:B--2---:R-:W-:-:S01]  /*1a370*/  FADD.FTZ R32, R88, R83 ;  /* 0x0000005358207221 */ /* 0x004fc20000010000 */
[----:B------:R-:W-:-:S03]  /*1a380*/  IMAD.MOV.U32 R83, RZ, RZ, R87 ;  /* 0x000000ffff537224 */ /* 0x000fc600078e0057 */
[----:B------:R-:W-:Y:S01]  /*1a390*/  FADD.FTZ R25, R39, R32 ;  /* 0x0000002027197221 */ /* 0x000fe20000010000 */
[----:B------:R-:W-:Y:S02]  /*1a3a0*/  IMAD.MOV.U32 R32, RZ, RZ, R87 ;  /* 0x000000ffff207224 */ /* 0x000fe400078e0057 */
[----:B------:R-:W2:Y:S01]  /*1a3b0*/  MUFU.EX2 R92, R92 ;  /* 0x0000005c005c7308 */ /* 0x000ea20000000800 */
[----:B---3--:R-:W-:-:S07]  /*1a3c0*/  FADD.FTZ R13, R67, R30 ;  /* 0x0000001e430d7221 */ /* 0x008fce0000010000 */
[----:B------:R-:W3:Y:S01]  /*1a3d0*/  MUFU.EX2 R75, R75 ;  /* 0x0000004b004b7308 */ /* 0x000ee20000000800 */
[----:B-1----:R-:W-:-:S07]  /*1a3e0*/  FADD.FTZ R30, R44, R13 ;  /* 0x0000000d2c1e7221 */ /* 0x002fce0000010000 */
[----:B------:R-:W1:Y:S01]  /*1a3f0*/  MUFU.EX2 R24, R24 ;  /* 0x0000001800187308 */ /* 0x000e620000000800 */
[C---:B--2---:R-:W-:Y:S01]  /*1a400*/  F2FP.SATFINITE.E4M3.F32.PACK_AB_MERGE_C R184, R92.reuse, R39, RZ ;  /* 0x000000275cb8723e */ /* 0x044fe200048070ff */
[----:B------:R-:W-:Y:S01]  /*1a410*/  FADD.FTZ R92, R92, R25 ;  /* 0x000000195c5c7221 */ /* 0x000fe20000010000 */
[----:B------:R-:W-:Y:S02]  /*1a420*/  MOV R39, R87 ;  /* 0x0000005700277202 */ /* 0x000fe40000000f00 */
[----:B------:R-:W-:Y:S01]  /*1a430*/  F2FP.SATFINITE.E4M3.F32.PACK_AB_MERGE_C R184, R88, R33, R184 ;  /* 0x0000002158b8723e */ /* 0x000fe200048070b8 */
[----:B------:R-:W-:-:S01]  /*1a440*/  FADD.FTZ R25, R45, R92 ;  /* 0x0000005c2d197221 */ /* 0x000fc20000010000 */
[----:B------:R-:W-:Y:S01]  /*1a450*/  MOV R33, R87 ;  /* 0x0000005700217202 */ /* 0x000fe20000000f00 */
        /* <DEDUP_REMOVED lines=8> */
[----:B------:R-:W-:-:S06]  /*1a4e0*/  IMAD.MOV.U32 R44, RZ, RZ, R87 ;  /* 0x000000ffff2c7224 */ /* 0x000fcc00078e0057 */
[----:B------:R-:W1:Y:S01]  /*1a4f0*/  MUFU.EX2 R46, R46 ;  /* 0x0000002e002e7308 */ /* 0x000e620000000800 */
[----:B--2---:R-:W-:-:S04]  /*1a500*/  FADD.FTZ R30, R94, R25 ;  /* 0x000000195e1e7221 */ /* 0x004fc80000010000 */
[----:B------:R-:W-:-:S03]  /*1a510*/  FADD.FTZ R31, R47, R30 ;  /* 0x0000001e2f1f7221 */ /* 0x000fc60000010000 */
[----:B------:R-:W2:Y:S01]  /*1a520*/  MUFU.EX2 R102, R102 ;  /* 0x0000006600667308 */ /* 0x000ea20000000800 */
[----:B---3--:R-:W-:-:S07]  /*1a530*/  FADD.FTZ R25, R71, R12 ;  /* 0x0000000c47197221 */ /* 0x008fce0000010000 */
[----:B------:R-:W3:Y:S01]  /*1a540*/  MUFU.EX2 R77, R77 ;  /* 0x0000004d004d7308 */ /* 0x000ee20000000800 */
[----:B-1----:R-:W-:-:S07]  /*1a550*/  FADD.FTZ R12, R46, R25 ;  /* 0x000000192e0c7221 */ /* 0x002fce0000010000 */
[----:B------:R-:W1:Y:S01]  /*1a560*/  MUFU.EX2 R41, R41 ;  /* 0x0000002900297308 */ /* 0x000e620000000800 */
[C---:B--2---:R-:W-:Y:S01]  /*1a570*/  F2FP.SATFINITE.E4M3.F32.PACK_AB_MERGE_C R186, R102.reuse, R47, RZ ;  /* 0x0000002f66ba723e */ /* 0x044fe200048070ff */
[----:B------:R-:W-:Y:S01]  /*1a580*/  FADD.FTZ R102, R102, R31 ;  /* 0x0000001f66667221 */ /* 0x000fe20000010000 */
[--C-:B------:R-:W-:Y:S02]  /*1a590*/  IMAD.MOV.U32 R47, RZ, RZ, R87.reuse ;  /* 0x000000ffff2f7224 */ /* 0x100fe400078e0057 */
[----:B------:R-:W-:Y:S01]  /*1a5a0*/  F2FP.SATFINITE.E4M3.F32.PACK_AB_MERGE_C R186, R94, R45, R186 ;  /* 0x0000002d5eba723e */ /* 0x000fe200048070ba */
[----:B------:R-:W-:Y:S01]  /*1a5b0*/  IMAD.MOV.U32 R31, RZ, RZ, R87 ;  /* 0x000000ffff1f7224 */ /* 0x000fe200078e0057 */
[----:B------:R-:W-:Y:S01]  /*1a5c0*/  MOV R45, R87 ;  /* 0x00000057002d7202 */ /* 0x000fe20000000f00 */
[----:B------:R-:W2:Y:S01]  /*1a5d0*/  MUFU.EX2 R108, R108 ;  /* 0x0000006c006c7308 */ /* 0x000ea20000000800 */
[----:B---3--:R-:W-:-:S01]  /*1a5e0*/  FADD.FTZ R12, R77, R12 ;  /* 0x0000000c4d0c7221 */ /* 0x008fc20000010000 */
[----:B------:R-:W-:Y:S01]  /*1a5f0*/  F2FP.SATFINITE.E4M3.F32.PACK_AB_MERGE_C R46, R77, R46, RZ ;  /* 0x0000002e4d2e723e */ /* 0x000fe200048070ff */
[----:B------:R-:W-:-:S02]  /*1a600*/  IMAD.MOV.U32 R77, RZ, RZ, R87 ;  /* 0x000000ffff4d7224 */ /* 0x000fc400078e0057 */
[----:B------:R-:W-:Y:S01]  /*1a610*/  FADD.FTZ R11, R3, R12 ;  /* 0x0000000c030b7221 */ /* 0x000fe20000010000 */
[----:B------:R-:W-:Y:S01]  /*1a620*/  F2FP.SATFINITE.E4M3.F32.PACK_AB_MERGE_C R187, R71, R24, R46 ;  /* 0x0000001847bb723e */ /* 0x000fe2000480702e */
[----:B------:R-:W-:Y:S01]  /*1a630*/  IMAD.MOV.U32 R71, RZ, RZ, R87 ;  /* 0x000000ffff477224 */ /* 0x000fe200078e0057 */
[----:B0-----:R0:W3:Y:S01]  /*1a640*/  MUFU.EX2 R26, R68 ;  /* 0x00000044001a7308 */ /* 0x0010e20000000800 */
[----:B-1----:R-:W-:-:S01]  /*1a650*/  FADD.FTZ R7, R41, R102 ;  /* 0x0000006629077221 */ /* 0x002fc20000010000 */
[----:B------:R-:W-:Y:S01]  /*1a660*/  IMAD.MOV.U32 R46, RZ, RZ, R87 ;  /* 0x000000ffff2e7224 */ /* 0x000fe200078e0057 */
[----:B------:R-:W-:-:S05]  /*1a670*/  MOV R24, R87 ;  /* 0x0000005700187202 */ /* 0x000fca0000000f00 */
[----:B------:R-:W1:Y:S01]  /*1a680*/  MUFU.EX2 R35, R35 ;  /* 0x0000002300237308 */ /* 0x000e620000000800 */
[----:B--2---:R-:W-:-:S01]  /*1a690*/  FADD.FTZ R12, R108, R7 ;  /* 0x000000076c0c7221 */ /* 0x004fc20000010000 */
[----:B0-----:R-:W-:-:S06]  /*1a6a0*/  IMAD.MOV.U32 R68, RZ, RZ, R87 ;  /* 0x000000ffff447224 */ /* 0x001fcc00078e0057 */
        /* <DEDUP_REMOVED lines=9> */
[----:B-1----:R-:W-:Y:S02]  /*1a740*/  IMAD.MOV.U32 R72, RZ, RZ, R87 ;  /* 0x000000ffff487224 */ /* 0x002fe400078e0057 */
[----:B------:R-:W-:Y:S01]  /*1a750*/  F2FP.SATFINITE.E4M3.F32.PACK_AB_MERGE_C R188, R108, R41, R35 ;  /* 0x000000296cbc723e */ /* 0x000fe20004807023 */
[--C-:B------:R-:W-:Y:S02]  /*1a760*/  IMAD.MOV.U32 R41, RZ, RZ, R87.reuse ;  /* 0x000000ffff297224 */ /* 0x100fe400078e0057 */
[----:B------:R-:W1:Y:S01]  /*1a770*/  MUFU.EX2 R28, R28 ;  /* 0x0000001c001c7308 */ /* 0x000e620000000800 */
[C---:B---3--:R-:W-:Y:S01]  /*1a780*/  F2FP.SATFINITE.E4M3.F32.PACK_AB_MERGE_C R70, R81.reuse, R70, RZ ;  /* 0x000000465146723e */ /* 0x048fe200048070ff */
[----:B------:R-:W-:Y:S01]  /*1a790*/  FADD.FTZ R81, R81, R12 ;  /* 0x0000000c51517221 */ /* 0x000fe20000010000 */
[----:B------:R-:W-:-:S02]  /*1a7a0*/  IMAD.MOV.U32 R35, RZ, RZ, R87 ;  /* 0x000000ffff237224 */ /* 0x000fc400078e0057 */
[----:B------:R-:W-:Y:S01]  /*1a7b0*/  F2FP.SATFINITE.E4M3.F32.PACK_AB_MERGE_C R189, R26, R3, R70 ;  /* 0x000000031abd723e */ /* 0x000fe20004807046 */
[----:B------:R-:W-:Y:S01]  /*1a7c0*/  IMAD.MOV.U32 R26, RZ, RZ, R87 ;  /* 0x000000ffff1a7224 */ /* 0x000fe200078e0057 */
[----:B------:R-:W-:Y:S01]  /*1a7d0*/  MOV R70, R87 ;  /* 0x0000005700467202 */ /* 0x000fe20000000f00 */
[----:B------:R-:W2:Y:S01]  /*1a7e0*/  MUFU.EX2 R120, R120 ;  /* 0x0000007800787308 */ /* 0x000ea20000000800 */
[----:B0-----:R-:W-:-:S07]  /*1a7f0*/  FADD.FTZ R11, R37, R116 ;  /* 0x00000074250b7221 */ /* 0x001fce0000010000 */
[----:B------:R-:W0:Y:S01]  /*1a800*/  MUFU.EX2 R79, R79 ;  /* 0x0000004f004f7308 */ /* 0x000e220000000800 */
[----:B-1----:R-:W-:-:S01]  /*1a810*/  FADD.FTZ R12, R28, R81 ;  /* 0x000000511c0c7221 */ /* 0x002fc20000010000 */
[----:B------:R-:W-:-:S06]  /*1a820*/  IMAD.MOV.U32 R81, RZ, RZ, R87 ;  /* 0x000000ffff517224 */ /* 0x000fcc00078e0057 */
[----:B------:R-:W-:Y:S01]  /*1a830*/  MUFU.EX2 R43, R43 ;  /* 0x0000002b002b7308 */ /* 0x000fe20000000800 */
[----:B--2---:R-:W-:-:S07]  /*1a840*/  FADD.FTZ R30, R120, R11 ;  /* 0x0000000b781e7221 */ /* 0x004fce0000010000 */
[----:B------:R-:W1:Y:S01]  /*1a850*/  MUFU.EX2 R122, R122 ;  /* 0x0000007a007a7308 */ /* 0x000e620000000800 */
[----:B0-----:R-:W-:-:S07]  /*1a860*/  FADD.FTZ R21, R79, R12 ;  /* 0x0000000c4f157221 */ /* 0x001fce0000010000 */
[----:B------:R-:W0:Y:S08]  /*1a870*/  MUFU.EX2 R76, R76 ;  /* 0x0000004c004c7308 */ /* 0x000e300000000800 */
[----:B------:R2:W3:Y:S01]  /*1a880*/  MUFU.EX2 R9, R78 ;  /* 0x0000004e00097308 */ /* 0x0004e20000000800 */
[----:B-1----:R-:W-:Y:S01]  /*1a890*/  F2FP.SATFINITE.E4M3.F32.PACK_AB_MERGE_C R25, R122, R43, RZ ;  /* 0x0000002b7a19723e */ /* 0x002fe200048070ff */
[----:B------:R-:W-:Y:S01]  /*1a8a0*/  FADD.FTZ R43, R43, R30 ;  /* 0x0000001e2b2b7221 */ /* 0x000fe20000010000 */
[----:B------:R-:W-:-:S02]  /*1a8b0*/  MOV R30, R87 ;  /* 0x00000057001e7202 */ /* 0x000fc40000000f00 */
[----:B------:R-:W-:Y:S01]  /*1a8c0*/  F2FP.SATFINITE.E4M3.F32.PACK_AB_MERGE_C R190, R120, R37, R25 ;  /* 0x0000002578be723e */ /* 0x000fe20004807019 */
[----:B------:R-:W-:-:S01]  /*1a8d0*/  FADD.FTZ R122, R122, R43 ;  /* 0x0000002b7a7a7221 */ /* 0x000fc20000010000 */
[----:B------:R-:W-:Y:S01]  /*1a8e0*/  IMAD.MOV.U32 R43, RZ, RZ, R87 ;  /* 0x000000ffff2b7224 */ /* 0x000fe200078e0057 */
[----:B------:R-:W-:Y:S01]  /*1a8f0*/  MUFU.EX2 R51, R51 ;  /* 0x0000003300337308 */ /* 0x000fe20000000800 */
[----:B0-----:R-:W-:-:S01]  /*1a900*/  FADD.FTZ R12, R76, R21 ;  /* 0x000000154c0c7221 */ /* 0x001fc20000010000 */
[----:B--2---:R-:W-:Y:S01]  /*1a910*/  MOV R78, R87 ;  /* 0x00000057004e7202 */ /* 0x004fe20000000f00 */
[--C-:B------:R-:W-:Y:S02]  /*1a920*/  IMAD.MOV.U32 R37, RZ, RZ, R87.reuse ;  /* 0x000000ffff257224 */ /* 0x100fe400078e0057 */
[----:B------:R-:W-:-:S03]  /*1a930*/  IMAD.MOV.U32 R25, RZ, RZ, R87 ;  /* 0x000000ffff197224 */ /* 0x000fc600078e0057 */
[----:B------:R-:W0:Y:S01]  /*1a940*/  MUFU.EX2 R126, R126 ;  /* 0x0000007e007e7308 */ /* 0x000e220000000800 */
[C---:B---3--:R-:W-:Y:S01]  /*1a950*/  F2FP.SATFINITE.E4M3.F32.PACK_AB_MERGE_C R76, R9.reuse, R76, RZ ;  /* 0x0000004c094c723e */ /* 0x048fe200048070ff */
[----:B------:R-:W-:-:S03]  /*1a960*/  FADD.FTZ R9, R9, R12 ;  /* 0x0000000c09097221 */ /* 0x000fc60000010000 */
[----:B------:R-:W-:Y:S01]  /*1a970*/  F2FP.SATFINITE.E4M3.F32.PACK_AB_MERGE_C R191, R79, R28, R76 ;  /* 0x0000001c4fbf723e */ /* 0x000fe2000480704c */
[--C-:B------:R-:W-:Y:S02]  /*1a980*/  IMAD.MOV.U32 R79, RZ, RZ, R87.reuse ;  /* 0x000000ffff4f7224 */ /* 0x100fe400078e0057 */
[----:B------:R-:W1:Y:S01]  /*1a990*/  MUFU.EX2 R49, R49 ;  /* 0x0000003100317308 */ /* 0x000e620000000800 */
[--C-:B------:R-:W-:Y:S02]  /*1a9a0*/  IMAD.MOV.U32 R76, RZ, RZ, R87.reuse ;  /* 0x000000ffff4c7224 */ /* 0x100fe400078e0057 */
[----:B------:R-:W-:-:S05]  /*1a9b0*/  IMAD.MOV.U32 R28, RZ, RZ, R87 ;  /* 0x000000ffff1c7224 */ /* 0x000fca00078e0057 */
[----:B------:R-:W2:Y:S01]  /*1a9c0*/  MUFU.EX2 R36, R36 ;  /* 0x0000002400247308 */ /* 0x000ea20000000800 */
[----:B0-----:R-:W-:-:S07]  /*1a9d0*/  F2FP.SATFINITE.E4M3.F32.PACK_AB_MERGE_C R12, R126, R51, RZ ;  /* 0x000000337e0c723e */ /* 0x001fce00048070ff */
[----:B------:R-:W0:Y:S01]  /*1a9e0*/  MUFU.EX2 R124, R124 ;  /* 0x0000007c007c7308 */ /* 0x000e220000000800 */
[----:B-1----:R-:W-:-:S07]  /*1a9f0*/  FADD.FTZ R5, R49, R122 ;  /* 0x0000007a31057221 */ /* 0x002fce0000010000 */
[----:B------:R-:W1:Y:S01]  /*1aa00*/  MUFU.EX2 R13, R96 ;  /* 0x00000060000d7308 */ /* 0x000e620000000800 */
[----:B--2---:R-:W-:-:S07]  /*1aa10*/  FADD.FTZ R4, R36, R9 ;  /* 0x0000000924047221 */ /* 0x004fce0000010000 */
[----:B------:R-:W2:Y:S01]  /*1aa20*/  MUFU.EX2 R114, R114 ;  /* 0x0000007200727308 */ /* 0x000ea20000000800 */
[C---:B0-----:R-:W-:Y:S01]  /*1aa30*/  F2FP.SATFINITE.E4M3.F32.PACK_AB_MERGE_C R192, R124.reuse, R49, R12 ;  /* 0x000000317cc0723e */ /* 0x041fe2000480700c */
[----:B------:R-:W-:Y:S01]  /*1aa40*/  FADD.FTZ R124, R124, R5 ;  /* 0x000000057c7c7221 */ /* 0x000fe20000010000 */
[----:B------:R-:W-:-:S03]  /*1aa50*/  IMAD.MOV.U32 R49, RZ, RZ, R87 ;  /* 0x000000ffff317224 */ /* 0x000fc600078e0057 */
[----:B------:R-:W-:Y:S02]  /*1aa60*/  FADD.FTZ R51, R51, R124 ;  /* 0x0000007c33337221 */ /* 0x000fe40000010000 */
[----:B------:R-:W0:Y:S01]  /*1aa70*/  MUFU.EX2 R7, R118 ;  /* 0x0000007600077308 */ /* 0x000e220000000800 */
[----:B-1----:R-:W-:-:S01]  /*1aa80*/  FADD.FTZ R5, R13, R4 ;  /* 0x000000040d057221 */ /* 0x002fc20000010000 */
[----:B------:R-:W-:Y:S01]  /*1aa90*/  FADD.FTZ R126, R126, R51 ;  /* 0x000000337e7e7221 */ /* 0x000fe20000010000 */
[----:B------:R-:W-:-:S05]  /*1aaa0*/  MOV R51, R87 ;  /* 0x0000005700337202 */ /* 0x000fca0000000f00 */
[----:B------:R-:W-:Y:S01]  /*1aab0*/  MUFU.EX2 R55, R55 ;  /* 0x0000003700377308 */ /* 0x000fe20000000800 */
[----:B--2---:R-:W-:-:S07]  /*1aac0*/  FADD.FTZ R4, R114, R5 ;  /* 0x0000000572047221 */ /* 0x004fce0000010000 */
[----:B------:R-:W1:Y:S01]  /*1aad0*/  MUFU.EX2 R130, R130 ;  /* 0x0000008200827308 */ /* 0x000e620000000800 */
[C---:B0-----:R-:W-:Y:S01]  /*1aae0*/  F2FP.SATFINITE.E4M3.F32.PACK_AB_MERGE_C R114, R7.reuse, R114, RZ ;  /* 0x000000720772723e */ /* 0x041fe200048070ff */
[----:B------:R-:W-:-:S03]  /*1aaf0*/  FADD.FTZ R7, R7, R4 ;  /* 0x0000000407077221 */ /* 0x000fc60000010000 */
[----:B------:R-:W-:Y:S02]  /*1ab00*/  F2FP.SATFINITE.E4M3.F32.PACK_AB_MERGE_C R193, R13, R36, R114 ;  /* 0x000000240dc1723e */ /* 0x000fe40004807072 */
[----:B------:R-:W-:Y:S01]  /*1ab10*/  MOV R36, R87 ;  /* 0x0000005700247202 */ /* 0x000fe20000000f00 */
        /* <DEDUP_REMOVED lines=10> */
[----:B------:R-:W-:-:S03]  /*1abc0*/  IMAD.MOV.U32 R53, RZ, RZ, R87 ;  /* 0x000000ffff357224 */ /* 0x000fc600078e0057 */
[----:B------:R-:W-:Y:S02]  /*1abd0*/  FADD.FTZ R55, R55, R128 ;  /* 0x0000008037377221 */ /* 0x000fe40000010000 */
[----:B------:R-:W1:Y:S01]  /*1abe0*/  MUFU.EX2 R57, R57 ;  /* 0x0000003900397308 */ /* 0x000e620000000800 */
[----:B0-----:R-:W-:-:S04]  /*1abf0*/  FADD.FTZ R3, R11, R4 ;  /* 0x000000040b037221 */ /* 0x001fc80000010000 */
[----:B--2---:R-:W-:Y:S01]  /*1ac00*/  FADD.FTZ R4, R110, R3 ;  /* 0x000000036e047221 */ /* 0x004fe20000010000 */
[----:B------:R-:W-:-:S01]  /*1ac10*/  FADD.FTZ R3, R130, R55 ;  /* 0x0000003782037221 */ /* 0x000fc20000010000 */
[--C-:B------:R-:W-:Y:S01]  /*1ac20*/  IMAD.MOV.U32 R55, RZ, RZ, R87.reuse ;  /* 0x000000ffff377224 */ /* 0x100fe200078e0057 */
[C---:B-1----:R-:W-:Y:S01]  /*1ac30*/  F2FP.SATFINITE.E4M3.F32.PACK_AB_MERGE_C R5, R57.reuse, R110, RZ ;  /* 0x0000006e3905723e */ /* 0x042fe200048070ff */
[----:B------:R-:W-:Y:S01]  /*1ac40*/  FADD.FTZ R4, R57, R4 ;  /* 0x0000000439047221 */ /* 0x000fe20000010000 */
[----:B------:R-:W-:Y:S02]  /*1ac50*/  IMAD.MOV.U32 R57, RZ, RZ, R87 ;  /* 0x000000ffff397224 */ /* 0x000fe400078e0057 */
[----:B------:R-:W-:Y:S01]  /*1ac60*/  F2FP.SATFINITE.E4M3.F32.PACK_AB_MERGE_C R195, R11, R104, R5 ;  /* 0x000000680bc3723e */ /* 0x000fe20004807005 */
[----:B------:R-:W-:Y:S06]  /*1ac70*/  @!P2 BRA `(.L_x_620) ;  /* 0x0000003c00a4a947 */ /* 0x000fec0003800000 */
[----:B------:R-:W-:Y:S01]  /*1ac80*/  VIADD R5, R164, 0xfffffffe ;  /* 0xfffffffea4057836 */ /* 0x000fe20000000000 */
[----:B------:R-:W-:Y:S01]  /*1ac90*/  MOV R7, R14 ;  /* 0x0000000e00077202 */ /* 0x000fe20000000f00 */
[----:B------:R-:W-:Y:S01]  /*1aca0*/  IMAD.MOV.U32 R6, RZ, RZ, R90 ;  /* 0x000000ffff067224 */ /* 0x000fe200078e005a */
[----:B------:R-:W-:Y:S01]  /*1acb0*/  CS2R R86, SRZ ;  /* 0x0000000000567805 */ /* 0x000fe2000001ff00 */
[----:B------:R-:W-:Y:S01]  /*1acc0*/  IMAD.MOV.U32 R8, RZ, RZ, R198 ;  /* 0x000000ffff087224 */ /* 0x000fe200078e00c6 */
[----:B------:R-:W-:Y:S01]  /*1acd0*/  CS2R R84, SRZ ;  /* 0x0000000000547805 */ /* 0x000fe2000001ff00 */
[----:B------:R-:W-:Y:S01]  /*1ace0*/  IMAD.MOV.U32 R9, RZ, RZ, R156 ;  /* 0x000000ffff097224 */ /* 0x000fe200078e009c */
        /* <DEDUP_REMOVED lines=29> */
[----:B------:R-:W-:-:S07]  /*1aec0*/  CS2R R24, SRZ ;  /* 0x0000000000187805 */ /* 0x000fce000001ff00 */
.L_x_631:
[----:B------:R-:W-:Y:S01]  /*1aed0*/  ISETP.NE.AND P1, PT, R9, 0x1, PT ;  /* 0x000000010900780c */ /* 0x000fe20003f25270 */
[----:B------:R-:W-:Y:S05]  /*1aee0*/  YIELD ;  /* 0x0000000000007946 */ /* 0x000fea0003800000 */
[----:B------:R-:W-:Y:S02]  /*1aef0*/  SEL R11, RZ, 0x1, P1 ;  /* 0x00000001ff0b7807 */ /* 0x000fe40000800000 */
[----:B------:R-:W-:Y:S02]  /*1af00*/  ISETP.NE.AND P1, PT, R201, RZ, PT ;  /* 0x000000ffc900720c */ /* 0x000fe40003f25270 */
[----:B------:R-:W-:-:S11]  /*1af10*/  LOP3.LUT R198, R8, R11, RZ, 0x3c, !PT ;  /* 0x0000000b08c67212 */ /* 0x000fd600078e3cff */
[----:B------:R-:W-:Y:S05]  /*1af20*/  @P1 BRA `(.L_x_621) ;  /* 0x00000000003c1947 */ /* 0x000fea0003800000 */
[----:B------:R-:W-:Y:S05]  /*1af30*/  @!P0 BRA `(.L_x_622) ;  /* 0x0000000000048947 */ /* 0x000fea0003800000 */
[----:B------:R-:W-:Y:S01]  /*1af40*/  BPT.TRAP 0x1 ;  /* 0x000000040000795c */ /* 0x000fe20000300000 */
.L_x_622:
[----:B------:R-:W-:-:S04]  /*1af50*/  IADD3 R10, R9, 0x1, RZ ;  /* 0x00000001090a7810 */ /* 0x000fc80007ffe0ff */
[----:B------:R-:W-:-:S04]  /*1af60*/  ISETP.NE.AND P2, PT, R10, 0x2, PT ;  /* 0x000000020a00780c */ /* 0x000fc80003f45270 */
[----:B------:R-:W-:Y:S02]  /*1af70*/  SEL R11, R10, RZ, P2 ;  /* 0x000000ff0a0b7207 */ /* 0x000fe40001000000 */
[----:B------:R-:W-:-:S03]  /*1af80*/  SHF.L.U32 R10, R198, 0x1f, RZ ;  /* 0x0000001fc60a7819 */ /* 0x000fc600000006ff */
[----:B------:R-:W-:-:S04]  /*1af90*/  IMAD R11, R11, 0x8, R16 ;  /* 0x000000080b0b7824 */ /* 0x000fc800078e0210 */
[----:B------:R0:W1:Y:S01]  /*1afa0*/  SYNCS.PHASECHK.TRANS64.TRYWAIT P2, [R11+URZ+0x29830], R10 ;  /* 0x0298300a0b0075a7 */ /* 0x000062000804017f */
[----:B------:R-:W-:Y:S05]  /*1afb0*/  @!P0 BRA `(.L_x_623) ;  /* 0x0000000000048947 */ /* 0x000fea0003800000 */
[----:B------:R-:W-:Y:S01]  /*1afc0*/  BPT.TRAP 0x1 ;  /* 0x000000040000795c */ /* 0x000fe20000300000 */
.L_x_623:
[----:B------:R-:W-:Y:S04]  /*1afd0*/  BSSY B0, `(.L_x_621) ;  /* 0x0000004000007945 */ /* 0x000fe80003800000 */
[----:B-1----:R-:W-:Y:S05]  /*1afe0*/  @P2 BRA `(.L_x_624) ;  /* 0x0000000000082947 */ /* 0x002fea0003800000 */
[----:B------:R-:W1:Y:S02]  /*1aff0*/  SYNCS.PHASECHK.TRANS64.TRYWAIT P2, [R11+URZ+0x29830], R10 ;  /* 0x0298300a0b0075a7 */ /* 0x000e64000804017f */
[----:B-1----:R-:W-:Y:S05]  /*1b000*/  @!P2 BRA `(.L_x_625) ;  /* 0x000000dc0028a947 */ /* 0x002fea0003800000 */
.L_x_624:
[----:B------:R-:W-:Y:S05]  /*1b010*/  BSYNC B0 ;  /* 0x0000000000007941 */ /* 0x000fea0003800000 */
.L_x_621:
[----:B01----:R-:W0:Y:S01]  /*1b020*/  S2R R10, SR_TID.X ;  /* 0x00000000000a7919 */ /* 0x003e220000002100 */
[----:B------:R-:W-:Y:S05]  /*1b030*/  WARPSYNC.ALL ;  /* 0x0000000000007948 */ /* 0x000fea0003800000 */
[----:B------:R-:W-:Y:S01]  /*1b040*/  IMAD.MOV.U32 R13, RZ, RZ, -0x7fffffe0 ;  /* 0x80000020ff0d7424 */ /* 0x000fe200078e00ff */
[----:B------:R-:W-:Y:S01]  /*1b050*/  UMOV UR20, UR28 ;  /* 0x0000001c00147c82 */ /* 0x000fe20008000000 */
[----:B------:R-:W-:Y:S01]  /*1b060*/  UMOV UR21, UR29 ;  /* 0x0000001d00157c82 */ /* 0x000fe20008000000 */
[----:B------:R-:W-:Y:S01]  /*1b070*/  IMAD.MOV.U32 R15, RZ, RZ, -0x7fffffe0 ;  /* 0x80000020ff0f7424 */ /* 0x000fe200078e00ff */
[----:B------:R-:W-:Y:S01]  /*1b080*/  UMOV UR24, UR28 ;  /* 0x0000001c00187c82 */ /* 0x000fe20008000000 */
[----:B------:R-:W-:Y:S01]  /*1b090*/  R2UR UR23, R13 ;  /* 0x000000000d1772ca */ /* 0x000fe200000e0000 */
[----:B------:R-:W-:Y:S01]  /*1b0a0*/  UMOV UR25, UR29 ;  /* 0x0000001d00197c82 */ /* 0x000fe20008000000 */
[----:B------:R-:W-:Y:S01]  /*1b0b0*/  IMAD.MOV.U32 R21, RZ, RZ, -0x7fffffe0 ;  /* 0x80000020ff157424 */ /* 0x000fe200078e00ff */
[C---:B------:R-:W-:Y:S01]  /*1b0c0*/  R2UR UR27, R15.reuse ;  /* 0x000000000f1b72ca */ /* 0x040fe200000e0000 */
[----:B------:R-:W-:Y:S01]  /*1b0d0*/  UMOV UR32, UR28 ;  /* 0x0000001c00207c82 */ /* 0x000fe20008000000 */
[----:B------:R-:W-:Y:S01]  /*1b0e0*/  R2UR UR35, R15 ;  /* 0x000000000f2372ca */ /* 0x000fe200000e0000 */
[----:B------:R-:W-:Y:S01]  /*1b0f0*/  UMOV UR33, UR29 ;  /* 0x0000001d00217c82 */ /* 0x000fe20008000000 */
[C---:B------:R-:W-:Y:S01]  /*1b100*/  R2UR UR31, R21.reuse ;  /* 0x00000000151f72ca */ /* 0x040fe200000e0000 */
[----:B------:R-:W-:Y:S01]  /*1b110*/  UMOV UR44, UR28 ;  /* 0x0000001c002c7c82 */ /* 0x000fe20008000000 */
[----:B------:R-:W-:Y:S01]  /*1b120*/  MOV R89, 0x80000020 ;  /* 0x8000002000597802 */ /* 0x000fe20000000f00 */
[----:B------:R-:W-:Y:S01]  /*1b130*/  UMOV UR45, UR29 ;  /* 0x0000001d002d7c82 */ /* 0x000fe20008000000 */
[----:B------:R-:W-:Y:S01]  /*1b140*/  R2UR UR51, R21 ;  /* 0x00000000153372ca */ /* 0x000fe200000e0000 */
[----:B------:R-:W-:Y:S01]  /*1b150*/  IMAD.MOV.U32 R15, RZ, RZ, -0x7fffffe0 ;  /* 0x80000020ff0f7424 */ /* 0x000fe200078e00ff */
[----:B------:R-:W-:-:S02]  /*1b160*/  R2UR UR47, R89 ;  /* 0x00000000592f72ca */ /* 0x000fc400000e0000 */
[----:B------:R-:W-:Y:S02]  /*1b170*/  MOV R21, 0x80000020 ;  /* 0x8000002000157802 */ /* 0x000fe40000000f00 */
[----:B------:R-:W-:Y:S02]  /*1b180*/  MOV R13, 0x80000020 ;  /* 0x80000020000d7802 */ /* 0x000fe40000000f00 */
[----:B0-----:R-:W-:Y:S01]  /*1b190*/  SHF.R.U32.HI R11, RZ, 0x7, R10 ;  /* 0x00000007ff0b7819 */ /* 0x001fe2000001160a */
[----:B------:R-:W-:-:S03]  /*1b1a0*/  VIADD R10, R9, 0x1 ;  /* 0x00000001090a7836 */ /* 0x000fc60000000000 */
[----:B------:R-:W-:-:S05]  /*1b1b0*/  IADD3 R11, R11, 0x8, RZ ;  /* 0x000000080b0b7810 */ /* 0x000fca0007ffe0ff */
[----:B------:R0:W-:Y:S01]  /*1b1c0*/  BAR.SYNC.DEFER_BLOCKING R11, 0x100 ;  /* 0x0004000b0000751d */ /* 0x0001e20000010000 */
[----:B------:R-:W-:-:S04]  /*1b1d0*/  ISETP.NE.AND P2, PT, R10, 0x2, PT ;  /* 0x000000020a00780c */ /* 0x000fc80003f45270 */
[----:B------:R-:W-:-:S05]  /*1b1e0*/  SEL R10, R10, RZ, P2 ;  /* 0x000000ff0a0a7207 */ /* 0x000fca0001000000 */
[----:B------:R-:W-:-:S04]  /*1b1f0*/  IMAD R12, R10, 0x780, R0 ;  /* 0x000007800a0c7824 */ /* 0x000fc800078e0200 */
[C---:B------:R-:W-:Y:S01]  /*1b200*/  VIADD R14, R12.reuse, 0x80 ;  /* 0x000000800c0e7836 */ /* 0x040fe20000000000 */
[C---:B------:R-:W-:Y:S02]  /*1b210*/  R2UR UR22, R12.reuse ;  /* 0x000000000c1672ca */ /* 0x040fe400000e0000 */
[----:B------:R-:W-:Y:S02]  /*1b220*/  IADD3 R20, R12, 0x100, RZ ;  /* 0x000001000c147810 */ /* 0x000fe40007ffe0ff */
[----:B------:R-:W-:Y:S01]  /*1b230*/  R2UR UR26, R14 ;  /* 0x000000000e1a72ca */ /* 0x000fe200000e0000 */
[----:B------:R-:W-:Y:S01]  /*1b240*/  VIADD R14, R12, 0x180 ;  /* 0x000001800c0e7836 */ /* 0x000fe20000000000 */
[----:B------:R-:W-:Y:S01]  /*1b250*/  R2UR UR30, R20 ;  /* 0x00000000141e72ca */ /* 0x000fe200000e0000 */
[C---:B------:R-:W-:Y:S01]  /*1b260*/  VIADD R20, R12.reuse, 0x2 ;  /* 0x000000020c147836 */ /* 0x040fe20000000000 */
[----:B------:R-:W-:Y:S01]  /*1b270*/  IADD3 R88, R12, 0x200, RZ ;  /* 0x000002000c587810 */ /* 0x000fe20007ffe0ff */
[----:B------:R-:W-:Y:S01]  /*1b280*/  WARPGROUP.ARRIVE ;  /* 0x00000000000079c5 */ /* 0x000fe20000000000 */
[----:B------:R-:W-:Y:S01]  /*1b290*/  R2UR UR34, R14 ;  /* 0x000000000e2272ca */ /* 0x000fe200000e0000 */
[----:B------:R-:W-:Y:S01]  /*1b2a0*/  VIADD R14, R12, 0x102 ;  /* 0x000001020c0e7836 */ /* 0x000fe20000000000 */
[----:B------:R-:W-:-:S02]  /*1b2b0*/  R2UR UR46, R88 ;  /* 0x00000000582e72ca */ /* 0x000fc400000e0000 */
[----:B------:R-:W-:Y:S01]  /*1b2c0*/  R2UR UR50, R20 ;  /* 0x00000000143272ca */ /* 0x000fe200000e0000 */
[----:B------:R-:W-:Y:S01]  /*1b2d0*/  QGMMA.64x32x32.F32.E4M3.E4M3 R152, gdesc[UR20], RZ, !UPT, gsb0 ;  /* 0x00600000149879f3 */ /* 0x000fe2000c0008ff */
[----:B------:R-:W-:Y:S01]  /*1b2e0*/  VIADD R20, R12, 0x82 ;  /* 0x000000820c147836 */ /* 0x000fe20000000000 */
[----:B------:R-:W-:Y:S01]  /*1b2f0*/  R2UR UR23, R21 ;  /* 0x00000000151772ca */ /* 0x000fe200000e0000 */
[----:B------:R-:W-:Y:S01]  /*1b300*/  UMOV UR20, UR48 ;  /* 0x0000003000147c82 */ /* 0x000fe20008000000 */
[----:B------:R-:W-:Y:S02]  /*1b310*/  UMOV UR21, UR49 ;  /* 0x0000003100157c82 */ /* 0x000fe40008000000 */
[----:B------:R-:W-:Y:S01]  /*1b320*/  R2UR UR22, R20 ;  /* 0x00000000141672ca */ /* 0x000fe200000e0000 */
[----:B------:R-:W-:Y:S02]  /*1b330*/  WARPGROUP.DEPBAR.LE gsb0, 0x0 ;  /* 0x00008000000079c5 */ /* 0x000fe40000010000 */
[----:B------:R-:W-:-:S06]  /*1b340*/  WARPGROUP.ARRIVE ;  /* 0x00000000000079c5 */ /* 0x000fcc0000000000 */
[----:B------:R-:W-:Y:S01]  /*1b350*/  QGMMA.64x32x32.F32.E4M3.E4M3 R136, gdesc[UR24], RZ, !UPT, gsb0 ;  /* 0x00600000188879f3 */ /* 0x000fe2000c0008ff */
[----:B------:R-:W-:Y:S01]  /*1b360*/  R2UR UR26, R14 ;  /* 0x000000000e1a72ca */ /* 0x000fe200000e0000 */
[----:B------:R-:W-:Y:S01]  /*1b370*/  UMOV UR24, UR48 ;  /* 0x0000003000187c82 */ /* 0x000fe20008000000 */
[----:B------:R-:W-:Y:S01]  /*1b380*/  R2UR UR27, R15 ;  /* 0x000000000f1b72ca */ /* 0x000fe200000e0000 */
[----:B------:R-:W-:Y:S01]  /*1b390*/  UMOV UR25, UR49 ;  /* 0x0000003100197c82 */ /* 0x000fe20008000000 */
[----:B------:R-:W-:Y:S01]  /*1b3a0*/  VIADD R14, R12, 0x182 ;  /* 0x000001820c0e7836 */ /* 0x000fe20000000000 */
[----:B------:R-:W-:Y:S01]  /*1b3b0*/  MOV R15, 0x80000020 ;  /* 0x80000020000f7802 */ /* 0x000fe20000000f00 */
[----:B------:R-:W-:Y:S02]  /*1b3c0*/  WARPGROUP.DEPBAR.LE gsb0, 0x0 ;  /* 0x00008000000079c5 */ /* 0x000fe40000010000 */
[----:B------:R-:W-:-:S06]  /*1b3d0*/  WARPGROUP.ARRIVE ;  /* 0x00000000000079c5 */ /* 0x000fcc0000000000 */
[----:B------:R-:W-:Y:S03]  /*1b3e0*/  QGMMA.64x32x32.F32.E4M3.E4M3 R120, gdesc[UR28], RZ, !UPT, gsb0 ;  /* 0x006000001c7879f3 */ /* 0x000fe6000c0008ff */
[----:B------:R-:W-:Y:S02]  /*1b3f0*/  WARPGROUP.DEPBAR.LE gsb0, 0x0 ;  /* 0x00008000000079c5 */ /* 0x000fe40000010000 */
[----:B------:R-:W-:-:S06]  /*1b400*/  WARPGROUP.ARRIVE ;  /* 0x00000000000079c5 */ /* 0x000fcc0000000000 */
[----:B------:R-:W-:Y:S01]  /*1b410*/  QGMMA.64x32x32.F32.E4M3.E4M3 R104, gdesc[UR32], RZ, !UPT, gsb0 ;  /* 0x00600000206879f3 */ /* 0x000fe2000c0008ff */
[----:B------:R-:W-:Y:S01]  /*1b420*/  R2UR UR34, R14 ;  /* 0x000000000e2272ca */ /* 0x000fe200000e0000 */
[----:B------:R-:W-:Y:S01]  /*1b430*/  UMOV UR32, UR48 ;  /* 0x0000003000207c82 */ /* 0x000fe20008000000 */
[----:B------:R-:W-:Y:S01]  /*1b440*/  R2UR UR35, R15 ;  /* 0x000000000f2372ca */ /* 0x000fe200000e0000 */
[----:B------:R-:W-:Y:S01]  /*1b450*/  UMOV UR33, UR49 ;  /* 0x0000003100217c82 */ /* 0x000fe20008000000 */
[----:B------:R-:W-:Y:S02]  /*1b460*/  VIADD R14, R12, 0x202 ;  /* 0x000002020c0e7836 */ /* 0x000fe40000000000 */
[----:B------:R-:W-:Y:S01]  /*1b470*/  IMAD.MOV.U32 R15, RZ, RZ, -0x7fffffe0 ;  /* 0x80000020ff0f7424 */ /* 0x000fe200078e00ff */
[----:B------:R-:W-:Y:S02]  /*1b480*/  WARPGROUP.DEPBAR.LE gsb0, 0x0 ;  /* 0x00008000000079c5 */ /* 0x000fe40000010000 */
[----:B------:R-:W-:-:S06]  /*1b490*/  WARPGROUP.ARRIVE ;  /* 0x00000000000079c5 */ /* 0x000fcc0000000000 */
[----:B------:R-:W-:Y:S01]  /*1b4a0*/  QGMMA.64x32x32.F32.E4M3.E4M3 R88, gdesc[UR44], RZ, !UPT, gsb0 ;  /* 0x006000002c5879f3 */ /* 0x000fe2000c0008ff */
        /* <DEDUP_REMOVED lines=8> */
[----:B------:R-:W-:Y:S02]  /*1b530*/  R2UR UR7, R15 ;  /* 0x000000000f0772ca */ /* 0x000fe400000e0000 */
[----:B------:R-:W-:Y:S01]  /*1b540*/  MOV R15, 0x80000020 ;  /* 0x80000020000f7802 */ /* 0x000fe20000000f00 */
[----:B------:R-:W-:Y:S02]  /*1b550*/  WARPGROUP.DEPBAR.LE gsb0, 0x0 ;  /* 0x00008000000079c5 */ /* 0x000fe40000010000 */
[----:B------:R-:W-:-:S06]  /*1b560*/  WARPGROUP.ARRIVE ;  /* 0x00000000000079c5 */ /* 0x000fcc0000000000 */
[----:B------:R-:W-:Y:S03]  /*1b570*/  QGMMA.64x32x32.F32.E4M3.E4M3 R152, gdesc[UR48], R152, gsb0 ;  /* 0x00600000309879f3 */ /* 0x000fe60008000898 */
        /* <DEDUP_REMOVED lines=17> */
[----:B------:R-:W-:Y:S01]  /*1b690*/  IADD3 R14, R12, 0x400, RZ ;  /* 0x000004000c0e7810 */ /* 0x000fe20007ffe0ff */
[----:B------:R-:W-:Y:S02]  /*1b6a0*/  WARPGROUP.DEPBAR.LE gsb0, 0x0 ;  /* 0x00008000000079c5 */ /* 0x000fe40000010000 */
[----:B------:R-:W-:-:S06]  /*1b6b0*/  WARPGROUP.ARRIVE ;  /* 0x00000000000079c5 */ /* 0x000fcc0000000000 */
[----:B------:R-:W-:Y:S01]  /*1b6c0*/  QGMMA.64x32x32.F32.E4M3.E4M3 R104, gdesc[UR32], R104, gsb0 ;  /* 0x00600000206879f3 */ /* 0x000fe20008000868 */
        /* <DEDUP_REMOVED lines=57> */
[----:B------:R-:W-:-:S04]  /*1ba60*/  MOV R15, 0x80000020 ;  /* 0x80000020000f7802 */ /* 0x000fc80000000f00 */
        /* <DEDUP_REMOVED lines=67> */
[C---:B------:R-:W-:Y:S01]  /*1bea0*/  IADD3 R14, R12.reuse, 0x682, RZ ;  /* 0x000006820c0e7810 */ /* 0x040fe20007ffe0ff */
[----:B------:R-:W-:Y:S01]  /*1beb0*/  VIADD R12, R12, 0x702 ;  /* 0x000007020c0c7836 */ /* 0x000fe20000000000 */
[----:B------:R-:W-:Y:S02]  /*1bec0*/  WARPGROUP.DEPBAR.LE gsb0, 0x0 ;  /* 0x00008000000079c5 */ /* 0x000fe40000010000 */
[----:B------:R-:W-:-:S06]  /*1bed0*/  WARPGROUP.ARRIVE ;  /* 0x00000000000079c5 */ /* 0x000fcc0000000000 */
[----:B------:R-:W-:Y:S01]  /*1bee0*/  QGMMA.64x32x32.F32.E4M3.E4M3 R104, gdesc[UR32], R104, gsb0 ;  /* 0x00600000206879f3 */ /* 0x000fe20008000868 */
[----:B------:R-:W-:Y:S01]  /*1bef0*/  R2UR UR34, R14 ;  /* 0x000000000e2272ca */ /* 0x000fe200000e0000 */
[----:B------:R-:W-:Y:S01]  /*1bf00*/  UMOV UR32, UR16 ;  /* 0x0000001000207c82 */ /* 0x000fe20008000000 */
[----:B------:R-:W-:Y:S01]  /*1bf10*/  R2UR UR35, R15 ;  /* 0x000000000f2372ca */ /* 0x000fe200000e0000 */
[----:B------:R-:W-:Y:S01]  /*1bf20*/  UMOV UR33, UR17 ;  /* 0x0000001100217c82 */ /* 0x000fe20008000000 */
        /* <DEDUP_REMOVED lines=23> */
[----:B0-----:R-:W-:Y:S05]  /*1c0a0*/  @P1 BRA `(.L_x_626) ;  /* 0x0000000000281947 */ /* 0x001fea0003800000 */
[----:B------:R-:W-:Y:S05]  /*1c0b0*/  @!P0 BRA `(.L_x_627) ;  /* 0x0000000000048947 */ /* 0x000fea0003800000 */
[----:B------:R-:W-:Y:S01]  /*1c0c0*/  BPT.TRAP 0x1 ;  /* 0x000000040000795c */ /* 0x000fe20000300000 */
.L_x_627:
[----:B------:R-:W-:Y:S01]  /*1c0d0*/  SHF.L.U32 R8, R8, 0x1f, RZ ;  /* 0x0000001f08087819 */ /* 0x000fe200000006ff */
[----:B------:R-:W-:-:S04]  /*1c0e0*/  IMAD R11, R9, 0x8, R16 ;  /* 0x00000008090b7824 */ /* 0x000fc800078e0210 */
[----:B------:R0:W1:Y:S01]  /*1c0f0*/  SYNCS.PHASECHK.TRANS64.TRYWAIT P1, [R11+URZ+0x29850], R8 ;  /* 0x029850080b0075a7 */ /* 0x000062000802017f */
[----:B------:R-:W-:Y:S05]  /*1c100*/  @!P0 BRA `(.L_x_628) ;  /* 0x0000000000048947 */ /* 0x000fea0003800000 */
[----:B------:R-:W-:Y:S01]  /*1c110*/  BPT.TRAP 0x1 ;  /* 0x000000040000795c */ /* 0x000fe20000300000 */
.L_x_628:
[----:B-1----:R-:W-:Y:S05]  /*1c120*/  @P1 BRA `(.L_x_626) ;  /* 0x0000000000081947 */ /* 0x002fea0003800000 */
[----:B------:R-:W1:Y:S02]  /*1c130*/  SYNCS.PHASECHK.TRANS64.TRYWAIT P1, [R11+URZ+0x29850], R8 ;  /* 0x029850080b0075a7 */ /* 0x000e64000802017f */
[----:B-1----:R-:W-:Y:S05]  /*1c140*/  @!P1 BRA `(.L_x_629) ;  /* 0x000000c800ec9947 */ /* 0x002fea0003800000 */
.L_x_626:
[----:B01----:R-:W-:Y:S01]  /*1c150*/  VIADD R8, R16, 0x400 ;  /* 0x0000040010087836 */ /* 0x003fe20000000000 */
[----:B------:R-:W-:Y:S01]  /*1c160*/  MOV R13, 0xc0000010 ;  /* 0xc0000010000d7802 */ /* 0x000fe20000000f00 */
[----:B------:R-:W-:Y:S05]  /*1c170*/  WARPSYNC.ALL ;  /* 0x0000000000007948 */ /* 0x000fea0003800000 */
[----:B------:R-:W-:Y:S01]  /*1c180*/  SHF.R.U32.HI R8, RZ, 0x4, R8 ;  /* 0x00000004ff087819 */ /* 0x000fe20000011608 */
[----:B------:R-:W-:Y:S01]  /*1c190*/  WARPGROUP.ARRIVE ;  /* 0x00000000000079c5 */ /* 0x000fe20000000000 */
[----:B------:R-:W-:Y:S01]  /*1c1a0*/  R2UR UR7, R13 ;  /* 0x000000000d0772ca */ /* 0x000fe200000e0000 */
[----:B------:R-:W-:Y:S01]  /*1c1b0*/  IMAD.MOV.U32 R15, RZ, RZ, -0x3ffffff0 ;  /* 0xc0000010ff0f7424 */ /* 0x000fe200078e00ff */
[----:B------:R-:W-:Y:S01]  /*1c1c0*/  LOP3.LUT R8, R8, 0x3fff, RZ, 0xc0, !PT ;  /* 0x00003fff08087812 */ /* 0x000fe200078ec0ff */
[C---:B------:R-:W-:Y:S01]  /*1c1d0*/  FMUL.FTZ R13, R2.reuse, R154 ;  /* 0x0000009a020d7220 */ /* 0x040fe20000410000 */
[C---:B------:R-:W-:Y:S01]  /*1c1e0*/  FMUL.FTZ R11, R2.reuse, R153 ;  /* 0x00000099020b7220 */ /* 0x040fe20000410000 */
[----:B------:R-:W-:Y:S01]  /*1c1f0*/  FMUL.FTZ R20, R2, R155 ;  /* 0x0000009b02147220 */ /* 0x000fe20000410000 */
[----:B------:R-:W-:Y:S01]  /*1c200*/  LOP3.LUT R8, R8, 0x10000, RZ, 0xfc, !PT ;  /* 0x0001000008087812 */ /* 0x000fe200078efcff */
[C---:B------:R-:W-:Y:S01]  /*1c210*/  FMUL.FTZ R21, R2.reuse, R156 ;  /* 0x0000009c02157220 */ /* 0x040fe20000410000 */
[C---:B------:R-:W-:Y:S01]  /*1c220*/  FMUL.FTZ R153, R2.reuse, R158 ;  /* 0x0000009e02997220 */ /* 0x040fe20000410000 */
[----:B------:R-:W-:Y:S01]  /*1c230*/  MUFU.TANH R13, R13 ;  /* 0x0000000d000d7308 */ /* 0x000fe20000002400 */
[----:B------:R-:W-:Y:S01]  /*1c240*/  FMUL.FTZ R154, R2, R159 ;  /* 0x0000009f029a7220 */ /* 0x000fe20000410000 */
[----:B------:R-:W-:-:S02]  /*1c250*/  IMAD R12, R9, 0x500, R8 ;  /* 0x00000500090c7824 */ /* 0x000fc400078e0208 */
[C---:B------:R-:W-:Y:S01]  /*1c260*/  FMUL.FTZ R8, R2.reuse, R152 ;  /* 0x0000009802087220 */ /* 0x040fe20000410000 */
[C---:B------:R-:W-:Y:S01]  /*1c270*/  FMUL.FTZ R152, R2.reuse, R157 ;  /* 0x0000009d02987220 */ /* 0x040fe20000410000 */
[----:B------:R-:W-:Y:S01]  /*1c280*/  FMUL.FTZ R155, R2, R160 ;  /* 0x000000a0029b7220 */ /* 0x000fe20000410000 */
[C---:B------:R-:W-:Y:S01]  /*1c290*/  VIADD R14, R12.reuse, 0x100 ;  /* 0x000001000c0e7836 */ /* 0x040fe20000000000 */
[----:B------:R-:W-:Y:S01]  /*1c2a0*/  R2UR UR6, R12 ;  /* 0x000000000c0672ca */ /* 0x000fe200000e0000 */
        /* <DEDUP_REMOVED lines=11> */
[----:B------:R-:W-:Y:S01]  /*1c360*/  FMUL.FTZ R136, R2, R138 ;  /* 0x0000008a02887220 */ /* 0x000fe20000410000 */
[----:B------:R-:W-:Y:S01]  /*1c370*/  QGMMA.64x128x32.F32.E4M3.E4M3 R24, R176, gdesc[UR4], R24, gsb0 ;  /* 0x01e00004b0187df3 */ /* 0x000fe20008000818 */
[----:B------:R-:W-:Y:S01]  /*1c380*/  R2UR UR6, R14 ;  /* 0x000000000e0672ca */ /* 0x000fe200000e0000 */
[----:B------:R-:W-:Y:S01]  /*1c390*/  FMUL.FTZ R164, R2, R137 ;  /* 0x0000008902a47220 */ /* 0x000fe20000410000 */
[----:B------:R-:W-:Y:S01]  /*1c3a0*/  R2UR UR7, R15 ;  /* 0x000000000f0772ca */ /* 0x000fe200000e0000 */
[----:B------:R-:W-:Y:S01]  /*1c3b0*/  IMAD.MOV.U32 R15, RZ, RZ, -0x3ffffff0 ;  /* 0xc0000010ff0f7424 */ /* 0x000fe200078e00ff */
[----:B------:R-:W-:Y:S01]  /*1c3c0*/  IADD3 R14, R12, 0x200, RZ ;  /* 0x000002000c0e7810 */ /* 0x000fe20007ffe0ff */
        /* <DEDUP_REMOVED lines=8> */
[----:B------:R-:W2:Y:S01]  /*1c450*/  MUFU.TANH R21, R21 ;  /* 0x0000001500157308 */ /* 0x000ea20000002400 */
        /* <DEDUP_REMOVED lines=18> */
[C---:B------:R-:W-:Y:S01]  /*1c580*/  FMUL.FTZ R128, R2.reuse, R129 ;  /* 0x0000008102807220 */ /* 0x040fe20000410000 */
[C---:B------:R-:W-:Y:S01]  /*1c590*/  FMUL.FTZ R129, R2.reuse, R131 ;  /* 0x0000008302817220 */ /* 0x040fe20000410000 */
[C---:B------:R-:W-:Y:S01]  /*1c5a0*/  FMUL.FTZ R130, R2.reuse, R132 ;  /* 0x0000008402827220 */ /* 0x040fe20000410000 */
[C---:B------:R-:W-:Y:S01]  /*1c5b0*/  FMUL.FTZ R131, R2.reuse, R134 ;  /* 0x0000008602837220 */ /* 0x040fe20000410000 */
[C---:B------:R-:W-:Y:S01]  /*1c5c0*/  FMUL.FTZ R132, R2.reuse, R133 ;  /* 0x0000008502847220 */ /* 0x040fe20000410000 */
[----:B------:R-:W5:Y:S01]  /*1c5d0*/  MUFU.TANH R154, R154 ;  /* 0x0000009a009a7308 */ /* 0x000f620000002400 */
        /* <DEDUP_REMOVED lines=22> */
[----:B------:R-:W-:Y:S01]  /*1c740*/  FMUL.FTZ R102, R2, R102 ;  /* 0x0000006602667220 */ /* 0x000fe20000410000 */
[----:B------:R-:W5:Y:S01]  /*1c750*/  MUFU.TANH R156, R156 ;  /* 0x0000009c009c7308 */ /* 0x000f620000002400 */
[----:B------:R-:W0:Y:S07]  /*1c760*/  S2R R205, SR_TID.X ;  /* 0x0000000000cd7919 */ /* 0x000e2e0000002100 */
[----:B------:R-:W5:Y:S08]  /*1c770*/  MUFU.TANH R158, R158 ;  /* 0x0000009e009e7308 */ /* 0x000f700000002400 */
[----:B------:R-:W5:Y:S08]  /*1c780*/  MUFU.TANH R159, R159 ;  /* 0x0000009f009f7308 */ /* 0x000f700000002400 */
[----:B------:R-:W5:Y:S08]  /*1c790*/  MUFU.TANH R160, R160 ;  /* 0x000000a000a07308 */ /* 0x000f700000002400 */
[----:B------:R-:W5:Y:S01]  /*1c7a0*/  MUFU.TANH R162, R162 ;  /* 0x000000a200a27308 */ /* 0x000f620000002400 */
[----:B0-----:R-:W-:-:S02]  /*1c7b0*/  LOP3.LUT R207, R205, 0x7f, RZ, 0xc0, !PT ;  /* 0x0000007fcdcf7812 */ /* 0x001fc400078ec0ff */
[----:B------:R-:W0:Y:S02]  /*1c7c0*/  S2R R205, SR_TID.X ;  /* 0x0000000000cd7919 */ /* 0x000e240000002100 */
[----:B------:R-:W-:-:S03]  /*1c7d0*/  ISETP.NE.AND P1, PT, R207, RZ, PT ;  /* 0x000000ffcf00720c */ /* 0x000fc60003f25270 */
[----:B------:R-:W5:Y:S08]  /*1c7e0*/  MUFU.TANH R161, R161 ;  /* 0x000000a100a17308 */ /* 0x000f700000002400 */
[----:B------:R-:W5:Y:S08]  /*1c7f0*/  MUFU.TANH R163, R163 ;  /* 0x000000a300a37308 */ /* 0x000f700000002400 */
[----:B------:R-:W5:Y:S08]  /*1c800*/  MUFU.TANH R136, R136 ;  /* 0x0000008800887308 */ /* 0x000f700000002400 */
[----:B------:R-:W5:Y:S01]  /*1c810*/  MUFU.TANH R164, R164 ;  /* 0x000000a400a47308 */ /* 0x000f620000002400 */
[----:B0-----:R-:W-:-:S07]  /*1c820*/  SHF.R.U32.HI R205, RZ, 0x7, R205 ;  /* 0x00000007ffcd7819 */ /* 0x001fce00000116cd */
[----:B------:R-:W0:Y:S01]  /*1c830*/  MUFU.TANH R137, R137 ;  /* 0x0000008900897308 */ /* 0x000e220000002400 */
[----:B------:R-:W-:Y:S02]  /*1c840*/  WARPGROUP.DEPBAR.LE gsb0, 0x0 ;  /* 0x00008000000079c5 */ /* 0x000fe40000010000 */
[----:B------:R-:W-:-:S05]  /*1c850*/  WARPGROUP.ARRIVE ;  /* 0x00000000000079c5 */ /* 0x000fca0000000000 */
[----:B------:R-:W0:Y:S01]  /*1c860*/  MUFU.TANH R139, R139 ;  /* 0x0000008b008b7308 */ /* 0x000e220000002400 */
[C---:B------:R-:W-:Y:S01]  /*1c870*/  FMUL.FTZ R176, R2.reuse, R117 ;  /* 0x0000007502b07220 */ /* 0x040fe20000410000 */
[----:B------:R-:W-:Y:S01]  /*1c880*/  FMUL.FTZ R178, R2, R119 ;  /* 0x0000007702b27220 */ /* 0x000fe20000410000 */
[----:B------:R-:W-:Y:S01]  /*1c890*/  QGMMA.64x128x32.F32.E4M3.E4M3 R24, R180, gdesc[UR4], R24, gsb0 ;  /* 0x01e00004b4187df3 */ /* 0x000fe20008000818 */
[----:B------:R-:W-:Y:S02]  /*1c8a0*/  R2UR UR6, R14 ;  /* 0x000000000e0672ca */ /* 0x000fe400000e0000 */
[----:B------:R-:W-:Y:S02]  /*1c8b0*/  R2UR UR7, R15 ;  /* 0x000000000f0772ca */ /* 0x000fe400000e0000 */
[----:B------:R-:W0:Y:S01]  /*1c8c0*/  MUFU.TANH R138, R138 ;  /* 0x0000008a008a7308 */ /* 0x000e220000002400 */
[----:B------:R-:W-:Y:S02]  /*1c8d0*/  FMNMX.FTZ R14, R8, R7, !PT ;  /* 0x00000007080e7209 */ /* 0x000fe40007810000 */
[----:B------:R-:W-:-:S02]  /*1c8e0*/  FMNMX.FTZ R15, R13, R6, !PT ;  /* 0x000000060d0f7209 */ /* 0x000fc40007810000 */
[----:B------:R-:W-:-:S03]  /*1c8f0*/  FMNMX.FTZ R14, R11, R14, !PT ;  /* 0x0000000e0b0e7209 */ /* 0x000fc60007810000 */
[----:B------:R-:W0:Y:S08]  /*1c900*/  MUFU.TANH R141, R141 ;  /* 0x0000008d008d7308 */ /* 0x000e300000002400 */
        /* <DEDUP_REMOVED lines=15> */
[----:B------:R-:W0:Y:S01]  /*1ca00*/  MUFU.TANH R124, R124 ;  /* 0x0000007c007c7308 */ /* 0x000e220000002400 */
[----:B------:R-:W-:-:S02]  /*1ca10*/  WARPGROUP.DEPBAR.LE gsb0, 0x0 ;  /* 0x00008000000079c5 */ /* 0x000fc40000010000 */
[----:B------:R-:W-:Y:S01]  /*1ca20*/  WARPGROUP.ARRIVE ;  /* 0x00000000000079c5 */ /* 0x000fe20000000000 */
[----:B-1----:R-:W-:Y:S01]  /*1ca30*/  FMNMX.FTZ R180, R20, R15, !PT ;  /* 0x0000000f14b47209 */ /* 0x002fe20007810000 */
[----:B------:R-:W-:Y:S01]  /*1ca40*/  FMUL.FTZ R182, R2, R89 ;  /* 0x0000005902b67220 */ /* 0x000fe20000410000 */
[----:B--2---:R-:W-:Y:S02]  /*1ca50*/  FMNMX.FTZ R15, R21, R14, !PT ;  /* 0x0000000e150f7209 */ /* 0x004fe40007810000 */
[----:B------:R-:W1:Y:S01]  /*1ca60*/  MUFU.TANH R125, R125 ;  /* 0x0000007d007d7308 */ /* 0x000e620000002400 */
[----:B---3--:R-:W-:Y:S01]  /*1ca70*/  FMNMX.FTZ R113, R153, R180, !PT ;  /* 0x000000b499717209 */ /* 0x008fe20007810000 */
[----:B------:R-:W-:Y:S01]  /*1ca80*/  QGMMA.64x128x32.F32.E4M3.E4M3 R24, R184, gdesc[UR4], R24, gsb0 ;  /* 0x01e00004b8187df3 */ /* 0x000fe20008000818 */
[----:B----4-:R-:W-:Y:S02]  /*1ca90*/  FMNMX.FTZ R14, R152, R15, !PT ;  /* 0x0000000f980e7209 */ /* 0x010fe40007810000 */
[----:B-----5:R-:W-:-:S02]  /*1caa0*/  FMNMX.FTZ R180, R154, R113, !PT ;  /* 0x000000719ab47209 */ /* 0x020fc40007810000 */
[----:B------:R-:W-:Y:S01]  /*1cab0*/  FMNMX.FTZ R15, R155, R14, !PT ;  /* 0x0000000e9b0f7209 */ /* 0x000fe20007810000 */
[----:B------:R-:W2:Y:S01]  /*1cac0*/  MUFU.TANH R126, R126 ;  /* 0x0000007e007e7308 */ /* 0x000ea20000002400 */
[----:B------:R-:W-:Y:S02]  /*1cad0*/  FMNMX.FTZ R113, R157, R180, !PT ;  /* 0x000000b49d717209 */ /* 0x000fe40007810000 */
[----:B------:R-:W-:Y:S02]  /*1cae0*/  FMNMX.FTZ R14, R156, R15, !PT ;  /* 0x0000000f9c0e7209 */ /* 0x000fe40007810000 */
[----:B------:R-:W-:Y:S02]  /*1caf0*/  FMNMX.FTZ R113, R158, R113, !PT ;  /* 0x000000719e717209 */ /* 0x000fe40007810000 */
[----:B------:R-:W-:Y:S01]  /*1cb00*/  FMNMX.FTZ R15, R159, R14, !PT ;  /* 0x0000000e9f0f7209 */ /* 0x000fe20007810000 */
[----:B------:R-:W3:Y:S01]  /*1cb10*/  MUFU.TANH R127, R127 ;  /* 0x0000007f007f7308 */ /* 0x000ee20000002400 */
[----:B------:R-:W-:-:S02]  /*1cb20*/  FMNMX.FTZ R14, R160, R113, !PT ;  /* 0x00000071a00e7209 */ /* 0x000fc40007810000 */
[----:B------:R-:W-:Y:S02]  /*1cb30*/  FMNMX.FTZ R180, R162, R15, !PT ;  /* 0x0000000fa2b47209 */ /* 0x000fe40007810000 */
[----:B------:R-:W-:Y:S02]  /*1cb40*/  FMNMX.FTZ R15, R161, R14, !PT ;  /* 0x0000000ea10f7209 */ /* 0x000fe40007810000 */
[----:B------:R-:W-:Y:S01]  /*1cb50*/  FMNMX.FTZ R89, R163, R180, !PT ;  /* 0x000000b4a3597209 */ /* 0x000fe20007810000 */
[----:B------:R-:W-:Y:S01]  /*1cb60*/  FMUL.FTZ R180, R2, R90 ;  /* 0x0000005a02b47220 */ /* 0x000fe20000410000 */
[----:B------:R-:W-:Y:S01]  /*1cb70*/  FMNMX.FTZ R14, R136, R15, !PT ;  /* 0x0000000f880e7209 */ /* 0x000fe20007810000 */
[----:B------:R-:W4:Y:S01]  /*1cb80*/  MUFU.TANH R128, R128 ;  /* 0x0000008000807308 */ /* 0x000f220000002400 */
[----:B------:R-:W-:Y:S02]  /*1cb90*/  FMNMX.FTZ R90, R164, R89, !PT ;  /* 0x00000059a45a7209 */ /* 0x000fe40007810000 */
[----:B0-----:R-:W-:-:S02]  /*1cba0*/  FMNMX.FTZ R15, R137, R14, !PT ;  /* 0x0000000e890f7209 */ /* 0x001fc40007810000 */
[----:B------:R-:W-:Y:S02]  /*1cbb0*/  FMNMX.FTZ R90, R139, R90, !PT ;  /* 0x0000005a8b5a7209 */ /* 0x000fe40007810000 */
[----:B------:R-:W-:Y:S01]  /*1cbc0*/  FMNMX.FTZ R15, R138, R15, !PT ;  /* 0x0000000f8a0f7209 */ /* 0x000fe20007810000 */
[----:B------:R-:W0:Y:S01]  /*1cbd0*/  MUFU.TANH R129, R129 ;  /* 0x0000008100817308 */ /* 0x000e220000002400 */
[----:B------:R-:W-:Y:S02]  /*1cbe0*/  FMNMX.FTZ R90, R141, R90, !PT ;  /* 0x0000005a8d5a7209 */ /* 0x000fe40007810000 */
[----:B------:R-:W-:Y:S02]  /*1cbf0*/  FMNMX.FTZ R15, R140, R15, !PT ;  /* 0x0000000f8c0f7209 */ /* 0x000fe40007810000 */
[----:B------:R-:W-:Y:S02]  /*1cc00*/  FMNMX.FTZ R90, R143, R90, !PT ;  /* 0x0000005a8f5a7209 */ /* 0x000fe40007810000 */
[----:B------:R-:W-:Y:S01]  /*1cc10*/  FMNMX.FTZ R15, R142, R15, !PT ;  /* 0x0000000f8e0f7209 */ /* 0x000fe20007810000 */
[----:B------:R-:W5:Y:S01]  /*1cc20*/  MUFU.TANH R130, R130 ;  /* 0x0000008200827308 */ /* 0x000f620000002400 */
[----:B------:R-:W-:-:S02]  /*1cc30*/  FMNMX.FTZ R90, R145, R90, !PT ;  /* 0x0000005a915a7209 */ /* 0x000fc40007810000 */
[----:B------:R-:W-:Y:S02]  /*1cc40*/  FMNMX.FTZ R15, R144, R15, !PT ;  /* 0x0000000f900f7209 */ /* 0x000fe40007810000 */
[----:B------:R-:W-:Y:S02]  /*1cc50*/  FMNMX.FTZ R90, R147, R90, !PT ;  /* 0x0000005a935a7209 */ /* 0x000fe40007810000 */
[----:B------:R-:W-:Y:S01]  /*1cc60*/  FMNMX.FTZ R15, R146, R15, !PT ;  /* 0x0000000f920f7209 */ /* 0x000fe20007810000 */
[----:B------:R-:W5:Y:S01]  /*1cc70*/  MUFU.TANH R131, R131 ;  /* 0x0000008300837308 */ /* 0x000f620000002400 */
[----:B------:R-:W-:Y:S02]  /*1cc80*/  FMNMX.FTZ R89, R149, R90, !PT ;  /* 0x0000005a95597209 */ /* 0x000fe40007810000 */
[----:B------:R-:W-:Y:S02]  /*1cc90*/  FMNMX.FTZ R15, R148, R15, !PT ;  /* 0x0000000f940f7209 */ /* 0x000fe40007810000 */
[----:B------:R-:W-:Y:S01]  /*1cca0*/  FMNMX.FTZ R14, R150, R89, !PT ;  /* 0x00000059960e7209 */ /* 0x000fe20007810000 */
[----:B------:R-:W-:Y:S01]  /*1ccb0*/  FMUL.FTZ R89, R2, R97 ;  /* 0x0000006102597220 */ /* 0x000fe20000410000 */
        /* <DEDUP_REMOVED lines=8> */
[----:B-1----:R-:W-:Y:S02]  /*1cd40*/  FMNMX.FTZ R90, R125, R90, !PT ;  /* 0x0000005a7d5a7209 */ /* 0x002fe40007810000 */
[----:B--2---:R-:W-:-:S02]  /*1cd50*/  FMNMX.FTZ R15, R126, R15, !PT ;  /* 0x0000000f7e0f7209 */ /* 0x004fc40007810000 */
[----:B---3--:R-:W-:Y:S01]  /*1cd60*/  FMNMX.FTZ R90, R127, R90, !PT ;  /* 0x0000005a7f5a7209 */ /* 0x008fe20007810000 */
[----:B------:R-:W1:Y:S01]  /*1cd70*/  MUFU.TANH R104, R104 ;  /* 0x0000006800687308 */ /* 0x000e620000002400 */
[----:B----4-:R-:W-:Y:S02]  /*1cd80*/  FMNMX.FTZ R15, R128, R15, !PT ;  /* 0x0000000f800f7209 */ /* 0x010fe40007810000 */
[----:B0-----:R-:W-:Y:S02]  /*1cd90*/  FMNMX.FTZ R90, R129, R90, !PT ;  /* 0x0000005a815a7209 */ /* 0x001fe40007810000 */
[----:B-----5:R-:W-:Y:S02]  /*1cda0*/  FMNMX.FTZ R15, R130, R15, !PT ;  /* 0x0000000f820f7209 */ /* 0x020fe40007810000 */
[----:B------:R-:W-:Y:S01]  /*1cdb0*/  FMNMX.FTZ R90, R131, R90, !PT ;  /* 0x0000005a835a7209 */ /* 0x000fe20007810000 */
[----:B------:R-:W-:Y:S01]  /*1cdc0*/  MUFU.TANH R105, R105 ;  /* 0x0000006900697308 */ /* 0x000fe20000002400 */
[----:B------:R-:W-:-:S02]  /*1cdd0*/  FMNMX.FTZ R15, R132, R15, !PT ;  /* 0x0000000f840f7209 */ /* 0x000fc40007810000 */
[----:B------:R-:W-:-:S05]  /*1cde0*/  FMNMX.FTZ R90, R133, R90, !PT ;  /* 0x0000005a855a7209 */ /* 0x000fca0007810000 */
[----:B------:R-:W0:Y:S01]  /*1cdf0*/  MUFU.TANH R134, R134 ;  /* 0x0000008600867308 */ /* 0x000e220000002400 */
[----:B-1----:R-:W-:-:S07]  /*1ce00*/  FMNMX.FTZ R15, R104, R15, !PT ;  /* 0x0000000f680f7209 */ /* 0x002fce0007810000 */
[----:B------:R-:W-:Y:S08]  /*1ce10*/  MUFU.TANH R106, R106 ;  /* 0x0000006a006a7308 */ /* 0x000ff00000002400 */
[----:B------:R-:W1:Y:S01]  /*1ce20*/  MUFU.TANH R107, R107 ;  /* 0x0000006b006b7308 */ /* 0x000e620000002400 */
[----:B0-----:R-:W-:-:S07]  /*1ce30*/  FMNMX.FTZ R14, R134, R15, !PT ;  /* 0x0000000f860e7209 */ /* 0x001fce0007810000 */
[----:B------:R-:W-:Y:S08]  /*1ce40*/  MUFU.TANH R108, R108 ;  /* 0x0000006c006c7308 */ /* 0x000ff00000002400 */
[----:B------:R-:W0:Y:S01]  /*1ce50*/  MUFU.TANH R109, R109 ;  /* 0x0000006d006d7308 */ /* 0x000e220000002400 */
[----:B-1----:R-:W-:-:S07]  /*1ce60*/  FMNMX.FTZ R14, R107, R14, !PT ;  /* 0x0000000e6b0e7209 */ /* 0x002fce0007810000 */
[----:B------:R-:W-:Y:S08]  /*1ce70*/  MUFU.TANH R110, R110 ;  /* 0x0000006e006e7308 */ /* 0x000ff00000002400 */
[----:B------:R-:W1:Y:S01]  /*1ce80*/  MUFU.TANH R111, R111 ;  /* 0x0000006f006f7308 */ /* 0x000e620000002400 */
[----:B0-----:R-:W-:Y:S01]  /*1ce90*/  FMNMX.FTZ R14, R109, R14, !PT ;  /* 0x0000000e6d0e7209 */ /* 0x001fe20007810000 */
[----:B------:R-:W-:-:S06]  /*1cea0*/  WARPGROUP.DEPBAR.LE gsb0, 0x0 ;  /* 0x00008000000079c5 */ /* 0x000fcc0000010000 */
[----:B------:R-:W0:Y:S01]  /*1ceb0*/  MUFU.TANH R112, R112 ;  /* 0x0000007000707308 */ /* 0x000e220000002400 */
[C---:B------:R-:W-:Y:S01]  /*1cec0*/  FMUL.FTZ R184, R2.reuse, R91 ;  /* 0x0000005b02b87220 */ /* 0x040fe20000410000 */
[----:B------:R-:W-:Y:S01]  /*1ced0*/  FMNMX.FTZ R91, R105, R90, !PT ;  /* 0x0000005a695b7209 */ /* 0x000fe20007810000 */
[C---:B------:R-:W-:Y:S01]  /*1cee0*/  FMUL.FTZ R186, R2.reuse, R93 ;  /* 0x0000005d02ba7220 */ /* 0x040fe20000410000 */
[C---:B------:R-:W-:Y:S01]  /*1cef0*/  FMUL.FTZ R93, R2.reuse, R100 ;  /* 0x00000064025d7220 */ /* 0x040fe20000410000 */
[----:B------:R-:W-:Y:S01]  /*1cf00*/  FMUL.FTZ R100, R2, R101 ;  /* 0x0000006502647220 */ /* 0x000fe20000410000 */
[----:B------:R-:W-:Y:S01]  /*1cf10*/  FMNMX.FTZ R15, R106, R91, !PT ;  /* 0x0000005b6a0f7209 */ /* 0x000fe20007810000 */
[----:B------:R-:W-:Y:S01]  /*1cf20*/  FMUL.FTZ R91, R2, R99 ;  /* 0x00000063025b7220 */ /* 0x000fe20000410000 */
[----:B------:R-:W2:Y:S01]  /*1cf30*/  MUFU.TANH R166, R166 ;  /* 0x000000a600a67308 */ /* 0x000ea20000002400 */
[----:B-1----:R-:W-:Y:S01]  /*1cf40*/  FMNMX.FTZ R95, R111, R14, !PT ;  /* 0x0000000e6f5f7209 */ /* 0x002fe20007810000 */
[----:B------:R-:W-:Y:S01]  /*1cf50*/  WARPGROUP.ARRIVE ;  /* 0x00000000000079c5 */ /* 0x000fe20000000000 */
[----:B------:R-:W-:-:S04]  /*1cf60*/  FMNMX.FTZ R15, R108, R15, !PT ;  /* 0x0000000f6c0f7209 */ /* 0x000fc80007810000 */
[----:B------:R-:W-:Y:S01]  /*1cf70*/  FMNMX.FTZ R15, R110, R15, !PT ;  /* 0x0000000f6e0f7209 */ /* 0x000fe20007810000 */
[----:B------:R-:W1:Y:S03]  /*1cf80*/  MUFU.TANH R114, R114 ;  /* 0x0000007200727308 */ /* 0x000e660000002400 */
[----:B0-----:R-:W-:-:S05]  /*1cf90*/  FMNMX.FTZ R15, R112, R15, !PT ;  /* 0x0000000f700f7209 */ /* 0x001fca0007810000 */
        /* <DEDUP_REMOVED lines=22> */
[----:B------:R-:W-:-:S06]  /*1d100*/  FMUL.FTZ R95, R2, R103 ;  /* 0x00000067025f7220 */ /* 0x000fcc0000410000 */
        /* <DEDUP_REMOVED lines=17> */
[----:B-1----:R-:W-:Y:S02]  /*1d220*/  FMNMX.FTZ R14, R102, R15, !PT ;  /* 0x0000000f660e7209 */ /* 0x002fe40007810000 */
[----:B------:R-:W-:-:S04]  /*1d230*/  MOV R15, 0xc0000010 ;  /* 0xc0000010000f7802 */ /* 0x000fc80000000f00 */
[----:B------:R-:W-:Y:S01]  /*1d240*/  R2UR UR7, R15 ;  /* 0x000000000f0772ca */ /* 0x000fe200000e0000 */
[----:B------:R-:W-:Y:S01]  /*1d250*/  IMAD.U32 R15, RZ, RZ, UR56 ;  /* 0x00000038ff0f7e24 */ /* 0x000fe2000f8e00ff */
[----:B0-----:R-:W-:Y:S02]  /*1d260*/  FMNMX.FTZ R97, R100, R97, !PT ;  /* 0x0000006164617209 */ /* 0x001fe40007810000 */
[----:B--2---:R-:W-:-:S03]  /*1d270*/  FMNMX.FTZ R99, R95, R14, !PT ;  /* 0x0000000e5f637209 */ /* 0x004fc60007810000 */
[----:B------:R-:W0:Y:S04]  /*1d280*/  SHFL.BFLY PT, R14, R97, 0x2, 0x1f ;  /* 0x0c401f00610e7f89 */ /* 0x000e2800000e0000 */
[----:B------:R-:W1:Y:S01]  /*1d290*/  SHFL.BFLY PT, R90, R99, 0x2, 0x1f ;  /* 0x0c401f00635a7f89 */ /* 0x000e6200000e0000 */
[----:B0-----:R-:W-:Y:S01]  /*1d2a0*/  FMNMX.FTZ R101, R97, R14, !PT ;  /* 0x0000000e61657209 */ /* 0x001fe20007810000 */
[----:B------:R-:W-:Y:S01]  /*1d2b0*/  VIADD R14, R12, 0x300 ;  /* 0x000003000c0e7836 */ /* 0x000fe20000000000 */
[----:B-1----:R-:W-:-:S04]  /*1d2c0*/  FMNMX.FTZ R103, R99, R90, !PT ;  /* 0x0000005a63677209 */ /* 0x002fc80007810000 */
[----:B------:R-:W-:Y:S01]  /*1d2d0*/  R2UR UR6, R14 ;  /* 0x000000000e0672ca */ /* 0x000fe200000e0000 */
[----:B------:R-:W0:Y:S04]  /*1d2e0*/  SHFL.BFLY PT, R90, R101, 0x1, 0x1f ;  /* 0x0c201f00655a7f89 */ /* 0x000e2800000e0000 */
[----:B------:R-:W1:Y:S08]  /*1d2f0*/  SHFL.BFLY PT, R113, R103, 0x1, 0x1f ;  /* 0x0c201f0067717f89 */ /* 0x000e7000000e0000 */
[----:B------:R-:W-:Y:S01]  /*1d300*/  QGMMA.64x128x32.F32.E4M3.E4M3 R24, R188, gdesc[UR4], R24, gsb0 ;  /* 0x01e00004bc187df3 */ /* 0x000fe20008000818 */
[----:B0-----:R-:W-:-:S02]  /*1d310*/  FMNMX.FTZ R14, R101, R90, !PT ;  /* 0x0000005a650e7209 */ /* 0x001fc40007810000 */
[----:B-1----:R-:W-:-:S05]  /*1d320*/  FMNMX.FTZ R90, R103, R113, !PT ;  /* 0x00000071675a7209 */ /* 0x002fca0007810000 */
[----:B------:R-:W-:-:S04]  /*1d330*/  FADD.FTZ R6, -R90, R6 ;  /* 0x000000065a067221 */ /* 0x000fc80000010100 */
[----:B------:R-:W-:-:S04]  /*1d340*/  FMUL.FTZ R6, R6, R15 ;  /* 0x0000000f06067220 */ /* 0x000fc80000410000 */
[----:B------:R0:W-:Y:S02]  /*1d350*/  MUFU.EX2 R97, R6 ;  /* 0x0000000600617308 */ /* 0x0001e40000000800 */
[----:B0-----:R-:W-:Y:S02]  /*1d360*/  VIADD R6, R12, 0x400 ;  /* 0x000004000c067836 */ /* 0x001fe40000000000 */
[----:B------:R-:W-:-:S04]  /*1d370*/  FFMA.FTZ R12, R90, R15, -8 ;  /* 0xc10000005a0c7423 */ /* 0x000fc8000001000f */
[-CC-:B------:R-:W-:Y:S01]  /*1d380*/  FFMA.FTZ R136, R136, R15.reuse, -R12.reuse ;  /* 0x0000000f88887223 */ /* 0x180fe2000001080c */
[----:B------:R-:W-:-:S01]  /*1d390*/  FFMA.FTZ R137, R137, R15, -R12 ;  /* 0x0000000f89897223 */ /* 0x000fc2000001080c */
[-CC-:B------:R-:W-:Y:S01]  /*1d3a0*/  FFMA.FTZ R138, R138, R15.reuse, -R12.reuse ;  /* 0x0000000f8a8a7223 */ /* 0x180fe2000001080c */
[----:B------:R-:W-:Y:S01]  /*1d3b0*/  R2UR UR6, R6 ;  /* 0x00000000060672ca */ /* 0x000fe200000e0000 */
        /* <DEDUP_REMOVED lines=22> */
[C---:B------:R-:W-:Y:S01]  /*1d520*/  FFMA.FTZ R190, R14.reuse, R15, -8 ;  /* 0xc10000000ebe7423 */ /* 0x040fe2000001000f */
[----:B------:R-:W-:-:S01]  /*1d530*/  FADD.FTZ R188, -R14, R7 ;  /* 0x000000070ebc7221 */ /* 0x000fc20000010100 */
[----:B------:R-:W-:Y:S01]  /*1d540*/  MOV R7, 0xc0000010 ;  /* 0xc000001000077802 */ /* 0x000fe20000000f00 */
[----:B------:R-:W-:Y:S01]  /*1d550*/  WARPGROUP.ARRIVE ;  /* 0x00000000000079c5 */ /* 0x000fe20000000000 */
        /* <DEDUP_REMOVED lines=39> */
[-C--:B------:R-:W-:Y:S01]  /*1d7d0*/  FMUL.FTZ R188, R188, R15.reuse ;  /* 0x0000000fbcbc7220 */ /* 0x080fe20000410000 */
[-C--:B------:R-:W-:Y:S01]  /*1d7e0*/  FFMA.FTZ R190, R100, R15.reuse, -R190 ;  /* 0x0000000f64be7223 */ /* 0x080fe200000108be */
[----:B------:R-:W-:-:S01]  /*1d7f0*/  FFMA.FTZ R100, R13, R15, -R12 ;  /* 0x0000000f0d647223 */ /* 0x000fc2000001080c */
[----:B------:R-:W-:Y:S01]  /*1d800*/  R2UR UR7, R7 ;  /* 0x00000000070772ca */ /* 0x000fe200000e0000 */
        /* <DEDUP_REMOVED lines=15> */
[----:B------:R-:W-:Y:S01]  /*1d900*/  QGMMA.64x128x32.F32.E4M3.E4M3 R24, R192, gdesc[UR4], R24, gsb0 ;  /* 0x01e00004c0187df3 */ /* 0x000fe20008000818 */
[----:B------:R-:W-:-:S01]  /*1d910*/  FFMA.FTZ R144, R125, R15, -R12 ;  /* 0x0000000f7d907223 */ /* 0x000fc2000001080c */
[----:B------:R-:W1:Y:S01]  /*1d920*/  MUFU.EX2 R100, R100 ;  /* 0x0000006400647308 */ /* 0x000e620000000800 */
[----:B------:R-:W-:-:S01]  /*1d930*/  FFMA.FTZ R125, R127, R15, -R12 ;  /* 0x0000000f7f7d7223 */ /* 0x000fc2000001080c */
[-CC-:B------:R-:W-:Y:S01]  /*1d940*/  FFMA.FTZ R127, R131, R15.reuse, -R12.reuse ;  /* 0x0000000f837f7223 */ /* 0x180fe2000001080c */
[----:B------:R-:W-:-:S01]  /*1d950*/  FFMA.FTZ R131, R114, R15, -R12 ;  /* 0x0000000f72837223 */ /* 0x000fc2000001080c */
[----:B------:R-:W-:-:S04]  /*1d960*/  @!P1 IMAD R158, R10, 0x8, R16 ;  /* 0x000000080a9e9824 */ /* 0x000fc800078e0210 */
[----:B------:R-:W2:Y:S01]  /*1d970*/  MUFU.EX2 R8, R8 ;  /* 0x0000000800087308 */ /* 0x000ea20000000800 */
[----:B0-----:R-:W-:-:S07]  /*1d980*/  FFMA.FTZ R3, R188, R3, R99 ;  /* 0x00000003bc037223 */ /* 0x001fce0000010063 */
[----:B------:R-:W0:Y:S01]  /*1d990*/  MUFU.EX2 R7, R7 ;  /* 0x0000000700077308 */ /* 0x000e220000000800 */
[----:B-1----:R-:W-:-:S07]  /*1d9a0*/  FFMA.FTZ R4, R97, R4, R100 ;  /* 0x0000000461047223 */ /* 0x002fce0000010064 */
        /* <DEDUP_REMOVED lines=28> */
[----:B0-----:R-:W-:-:S04]  /*1db70*/  FADD.FTZ R3, R157, R4 ;  /* 0x000000049d037221 */ /* 0x001fc80000010000 */
[----:B------:R-:W-:-:S03]  /*1db80*/  FADD.FTZ R4, R136, R3 ;  /* 0x0000000388047221 */ /* 0x000fc60000010000 */
[----:B------:R-:W0:Y:S01]  /*1db90*/  MUFU.EX2 R113, R113 ;  /* 0x0000007100717308 */ /* 0x000e220000000800 */
[----:B-1----:R-:W-:-:S01]  /*1dba0*/  FADD.FTZ R129, R103, R154 ;  /* 0x0000009a67817221 */ /* 0x002fc20000010000 */
[----:B------:R-:W-:Y:S01]  /*1dbb0*/  FADD.FTZ R3, R137, R4 ;  /* 0x0000000489037221 */ /* 0x000fe20000010000 */
[----:B------:R-:W-:-:S03]  /*1dbc0*/  WARPGROUP.DEPBAR.LE gsb0, 0x0 ;  /* 0x00008000000079c5 */ /* 0x000fc60000010000 */
[----:B------:R-:W-:Y:S02]  /*1dbd0*/  FADD.FTZ R4, R138, R3 ;  /* 0x000000038a047221 */ /* 0x000fe40000010000 */
        /* <DEDUP_REMOVED lines=29> */
[----:B--2---:R-:W-:-:S01]  /*1ddb0*/  FADD.FTZ R133, R141, R154 ;  /* 0x0000009a8d857221 */ /* 0x004fc20000010000 */
[----:B------:R-:W-:-:S04]  /*1ddc0*/  FADD.FTZ R4, R121, R4 ;  /* 0x0000000479047221 */ /* 0x000fc80000010000 */
[----:B------:R-:W-:Y:S02]  /*1ddd0*/  FADD.FTZ R3, R123, R4 ;  /* 0x000000047b037221 */ /* 0x000fe40000010000 */
[----:B------:R-:W2:Y:S01]  /*1dde0*/  MUFU.EX2 R143, R143 ;  /* 0x0000008f008f7308 */ /* 0x000ea20000000800 */
[----:B0-----:R-:W-:-:S07]  /*1ddf0*/  FADD.FTZ R133, R150, R133 ;  /* 0x0000008596857221 */ /* 0x001fce0000010000 */
[----:B------:R-:W0:Y:S01]  /*1de00*/  MUFU.EX2 R144, R144 ;  /* 0x0000009000907308 */ /* 0x000e220000000800 */
[----:B-1----:R-:W-:-:S01]  /*1de10*/  FADD.FTZ R114, R122, R133 ;  /* 0x000000857a727221 */ /* 0x002fc20000010000 */
[----:B------:R-:W-:-:S06]  /*1de20*/  FFMA.FTZ R133, R178, R15, -R12 ;  /* 0x0000000fb2857223 */ /* 0x000fcc000001080c */
        /* <DEDUP_REMOVED lines=21> */
[----:B--2---:R-:W-:-:S04]  /*1df80*/  FADD.FTZ R4, R148, R3 ;  /* 0x0000000394047221 */ /* 0x004fc80000010000 */
[----:B------:R-:W-:-:S03]  /*1df90*/  FADD.FTZ R3, R105, R4 ;  /* 0x0000000469037221 */ /* 0x000fc60000010000 */
[----:B------:R-:W2:Y:S01]  /*1dfa0*/  MUFU.EX2 R107, R107 ;  /* 0x0000006b006b7308 */ /* 0x000ea20000000800 */
[----:B0-----:R-:W-:-:S01]  /*1dfb0*/  FADD.FTZ R118, R104, R167 ;  /* 0x000000a768767221 */ /* 0x001fc20000010000 */
[----:B------:R-:W-:Y:S01]  /*1dfc0*/  FADD.FTZ R3, R106, R3 ;  /* 0x000000036a037221 */ /* 0x000fe20000010000 */
[----:B------:R-:W-:-:S03]  /*1dfd0*/  FFMA.FTZ R167, R204, R15, -R12 ;  /* 0x0000000fcca77223 */ /* 0x000fc6000001080c */
[----:B------:R-:W-:Y:S02]  /*1dfe0*/  FADD.FTZ R4, R108, R3 ;  /* 0x000000036c047221 */ /* 0x000fe40000010000 */
        /* <DEDUP_REMOVED lines=9> */
[----:B------:R-:W-:-:S05]  /*1e080*/  FFMA.FTZ R98, R91, R15, -R12 ;  /* 0x0000000f5b627223 */ /* 0x000fca000001080c */
[----:B------:R-:W1:Y:S01]  /*1e090*/  MUFU.EX2 R130, R130 ;  /* 0x0000008200827308 */ /* 0x000e620000000800 */
[----:B--2---:R-:W-:-:S07]  /*1e0a0*/  FADD.FTZ R177, R109, R118 ;  /* 0x000000766db17221 */ /* 0x004fce0000010000 */
[----:B------:R-:W2:Y:S01]  /*1e0b0*/  MUFU.EX2 R131, R131 ;  /* 0x0000008300837308 */ /* 0x000ea20000000800 */
[----:B0-----:R-:W-:-:S01]  /*1e0c0*/  FADD.FTZ R118, R110, R3 ;  /* 0x000000036e767221 */ /* 0x001fc20000010000 */
[----:B------:R-:W-:-:S06]  /*1e0d0*/  IADD3 R3, -R205, 0xb, RZ ;  /* 0x0000000bcd037810 */ /* 0x000fcc0007ffe1ff */
        /* <DEDUP_REMOVED lines=16> */
[----:B------:R1:W-:Y:S06]  /*1e1e0*/  BAR.ARV R3, 0x100 ;  /* 0x000400030000751d */ /* 0x0003ec0000002000 */
        /* <DEDUP_REMOVED lines=9> */
[----:B------:R0:W3:Y:S01]  /*1e280*/  MUFU.EX2 R91, R4 ;  /* 0x00000004005b7308 */ /* 0x0000e20000000800 */
[----:B-1----:R-:W-:-:S07]  /*1e290*/  FADD.FTZ R118, R167, R118 ;  /* 0x00000076a7767221 */ /* 0x002fce0000010000 */
[----:B------:R-:W1:Y:S01]  /*1e2a0*/  MUFU.EX2 R89, R89 ;  /* 0x0000005900597308 */ /* 0x000e620000000800 */
[----:B0-----:R-:W-:-:S05]  /*1e2b0*/  @!P1 VIADD R4, R158, 0x29840 ;  /* 0x000298409e049836 */ /* 0x001fca0000000000 */
[----:B------:R-:W-:Y:S02]  /*1e2c0*/  @!P1 PRMT R4, RZ, 0x654, R4 ;  /* 0x00000654ff049816 */ /* 0x000fe40000000004 */
[----:B------:R-:W0:Y:S02]  /*1e2d0*/  MUFU.EX2 R98, R98 ;  /* 0x0000006200627308 */ /* 0x000e240000000800 */
[----:B------:R2:W-:Y:S06]  /*1e2e0*/  @!P1 SYNCS.ARRIVE.TRANS64.RED.A1T0 RZ, [R4+URZ], RZ ;  /* 0x000000ff04ff99a7 */ /* 0x0005ec000810043f */
[----:B------:R-:W4:Y:S01]  /*1e2f0*/  MUFU.EX2 R93, R93 ;  /* 0x0000005d005d7308 */ /* 0x000f220000000800 */
[----:B--2---:R-:W-:-:S01]  /*1e300*/  FADD.FTZ R4, R96, R3 ;  /* 0x0000000360047221 */ /* 0x004fc20000010000 */
[----:B---3--:R-:W-:-:S03]  /*1e310*/  FADD.FTZ R3, R91, R118 ;  /* 0x000000765b037221 */ /* 0x008fc60000010000 */
[----:B-1----:R-:W-:-:S03]  /*1e320*/  FADD.FTZ R4, R89, R4 ;  /* 0x0000000459047221 */ /* 0x002fc60000010000 */
[----:B------:R-:W1:Y:S01]  /*1e330*/  MUFU.EX2 R6, R190 ;  /* 0x000000be00067308 */ /* 0x000e620000000800 */
[----:B0-----:R-:W-:-:S01]  /*1e340*/  FADD.FTZ R3, R98, R3 ;  /* 0x0000000362037221 */ /* 0x001fc20000010000 */
[----:B----4-:R-:W-:-:S03]  /*1e350*/  FADD.FTZ R177, R93, R4 ;  /* 0x000000045db17221 */ /* 0x010fc60000010000 */
[----:B------:R-:W-:-:S04]  /*1e360*/  FADD.FTZ R4, R102, R3 ;  /* 0x0000000366047221 */ /* 0x000fc80000010000 */
[----:B------:R-:W-:Y:S01]  /*1e370*/  FADD.FTZ R4, R95, R4 ;  /* 0x000000045f047221 */ /* 0x000fe20000010000 */
[----:B-1----:R-:W-:-:S01]  /*1e380*/  FADD.FTZ R3, R6, R177 ;  /* 0x000000b106037221 */ /* 0x002fc20000010000 */
[----:B------:R-:W-:Y:S06]  /*1e390*/  @!P0 BRA `(.L_x_630) ;  /* 0x0000000000048947 */ /* 0x000fec0003800000 */
[----:B------:R-:W-:Y:S01]  /*1e3a0*/  BPT.TRAP 0x1 ;  /* 0x000000040000795c */ /* 0x000fe20000300000 */
.L_x_630:
[----:B------:R-:W-:Y:S01]  /*1e3b0*/  F2FP.SATFINITE.E4M3.F32.PACK_AB_MERGE_C R93, R6, R93, RZ ;  /* 0x0000005d065d723e */ /* 0x000fe200048070ff */
[-C--:B------:R-:W-:Y:S01]  /*1e3c0*/  FMUL.FTZ R24, R24, R188.reuse ;  /* 0x000000bc18187220 */ /* 0x080fe20000410000 */
[----:B------:R-:W-:Y:S01]  /*1e3d0*/  F2FP.SATFINITE.E4M3.F32.PACK_AB_MERGE_C R13, R20, R13, RZ ;  /* 0x0000000d140d723e */ /* 0x000fe200048070ff */
[----:B------:R-:W-:Y:S01]  /*1e3e0*/  FMUL.FTZ R25, R25, R188 ;  /* 0x000000bc19197220 */ /* 0x000fe20000410000 */
[----:B------:R-:W-:Y:S01]  /*1e3f0*/  LEA R6, R9, R16, 0x3 ;  /* 0x0000001009067211 */ /* 0x000fe200078e18ff */
[-C--:B------:R-:W-:Y:S01]  /*1e400*/  FMUL.FTZ R28, R28, R188.reuse ;  /* 0x000000bc1c1c7220 */ /* 0x080fe20000410000 */
[----:B------:R-:W-:Y:S01]  /*1e410*/  ISETP.GT.AND P1, PT, R5, RZ, PT ;  /* 0x000000ff0500720c */ /* 0x000fe20003f24270 */
[----:B------:R-:W-:Y:S01]  /*1e420*/  FMUL.FTZ R29, R29, R188 ;  /* 0x000000bc1d1d7220 */ /* 0x000fe20000410000 */
[----:B------:R-:W-:Y:S01]  /*1e430*/  F2FP.SATFINITE.E4M3.F32.PACK_AB_MERGE_C R177, R7, R100, R13 ;  /* 0x0000006407b1723e */ /* 0x000fe2000480700d */
[----:B------:R-:W-:Y:S01]  /*1e440*/  IMAD.U32 R7, RZ, RZ, UR37 ;  /* 0x00000025ff077e24 */ /* 0x000fe2000f8e00ff */
[----:B------:R-:W-:Y:S01]  /*1e450*/  F2FP.SATFINITE.E4M3.F32.PACK_AB_MERGE_C R107, R128, R107, RZ ;  /* 0x0000006b806b723e */ /* 0x000fe200048070ff */
[----:B------:R-:W-:Y:S01]  /*1e460*/  VIADD R6, R6, 0x29860 ;  /* 0x0002986006067836 */ /* 0x000fe20000000000 */
[----:B------:R-:W-:Y:S01]  /*1e470*/  F2FP.SATFINITE.E4M3.F32.PACK_AB_MERGE_C R11, R152, R11, RZ ;  /* 0x0000000b980b723e */ /* 0x000fe200048070ff */
[----:B------:R-:W-:Y:S01]  /*1e480*/  FMUL.FTZ R32, R32, R188 ;  /* 0x000000bc20207220 */ /* 0x000fe20000410000 */
[----:B------:R-:W-:Y:S01]  /*1e490*/  F2FP.SATFINITE.E4M3.F32.PACK_AB_MERGE_C R107, R149, R104, R107 ;  /* 0x00000068956b723e */ /* 0x000fe2000480706b */
[-C--:B------:R-:W-:Y:S01]  /*1e4a0*/  FMUL.FTZ R33, R33, R188.reuse ;  /* 0x000000bc21217220 */ /* 0x080fe20000410000 */
[----:B------:R-:W-:Y:S01]  /*1e4b0*/  PRMT R6, R7, 0x654, R6 ;  /* 0x0000065407067816 */ /* 0x000fe20000000006 */
[-C--:B------:R-:W-:Y:S01]  /*1e4c0*/  FMUL.FTZ R36, R36, R188.reuse ;  /* 0x000000bc24247220 */ /* 0x080fe20000410000 */
[----:B------:R-:W-:Y:S01]  /*1e4d0*/  F2FP.SATFINITE.E4M3.F32.PACK_AB_MERGE_C R101, R162, R101, RZ ;  /* 0x00000065a265723e */ /* 0x000fe200048070ff */
[----:B------:R-:W-:Y:S01]  /*1e4e0*/  FMUL.FTZ R37, R37, R188 ;  /* 0x000000bc25257220 */ /* 0x000fe20000410000 */
[----:B------:R-:W-:Y:S01]  /*1e4f0*/  F2FP.SATFINITE.E4M3.F32.PACK_AB_MERGE_C R134, R157, R134, RZ ;  /* 0x000000869d86723e */ /* 0x000fe200048070ff */
[----:B------:R0:W-:Y:S01]  /*1e500*/  SYNCS.ARRIVE.TRANS64.RED.A1T0 RZ, [R6+URZ], RZ ;  /* 0x000000ff06ff79a7 */ /* 0x0001e2000810043f */
        /* <DEDUP_REMOVED lines=40> */
[-C--:B------:R-:W-:Y:S01]  /*1e790*/  FMUL.FTZ R26, R26, R97.reuse ;  /* 0x000000611a1a7220 */ /* 0x080fe20000410000 */
[----:B------:R-:W-:Y:S01]  /*1e7a0*/  F2FP.SATFINITE.E4M3.F32.PACK_AB_MERGE_C R179, R153, R132, R134 ;  /* 0x0000008499b3723e */ /* 0x000fe20004807086 */
        /* <DEDUP_REMOVED lines=12> */
[-C--:B------:R-:W-:Y:S01]  /*1e870*/  FMUL.FTZ R39, R39, R97.reuse ;  /* 0x0000006127277220 */ /* 0x080fe20000410000 */
[----:B------:R-:W-:Y:S01]  /*1e880*/  F2FP.SATFINITE.E4M3.F32.PACK_AB_MERGE_C R186, R145, R124, R126 ;  /* 0x0000007c91ba723e */ /* 0x000fe2000480707e */
[----:B------:R-:W-:Y:S01]  /*1e890*/  FMUL.FTZ R42, R42, R97 ;  /* 0x000000612a2a7220 */ /* 0x000fe20000410000 */
[----:B------:R-:W-:Y:S01]  /*1e8a0*/  F2FP.SATFINITE.E4M3.F32.PACK_AB_MERGE_C R187, R146, R125, R127 ;  /* 0x0000007d92bb723e */ /* 0x000fe2000480707f */
[----:B------:R-:W-:Y:S01]  /*1e8b0*/  FMUL.FTZ R43, R43, R97 ;  /* 0x000000612b2b7220 */ /* 0x000fe20000410000 */
[----:B------:R-:W-:Y:S01]  /*1e8c0*/  F2FP.SATFINITE.E4M3.F32.PACK_AB_MERGE_C R189, R106, R105, R108 ;  /* 0x000000696abd723e */ /* 0x000fe2000480706c */
[----:B------:R-:W-:Y:S01]  /*1e8d0*/  FMUL.FTZ R46, R46, R97 ;  /* 0x000000612e2e7220 */ /* 0x000fe20000410000 */
[----:B------:R-:W-:Y:S01]  /*1e8e0*/  F2FP.SATFINITE.E4M3.F32.PACK_AB_MERGE_C R190, R130, R109, R111 ;  /* 0x0000006d82be723e */ /* 0x000fe2000480706f */
[-C--:B------:R-:W-:Y:S01]  /*1e8f0*/  FMUL.FTZ R47, R47, R97.reuse ;  /* 0x000000612f2f7220 */ /* 0x080fe20000410000 */
[----:B------:R-:W-:Y:S01]  /*1e900*/  F2FP.SATFINITE.E4M3.F32.PACK_AB_MERGE_C R191, R131, R110, R112 ;  /* 0x0000006e83bf723e */ /* 0x000fe20004807070 */
[-C--:B------:R-:W-:Y:S01]  /*1e910*/  FMUL.FTZ R50, R50, R97.reuse ;  /* 0x0000006132327220 */ /* 0x080fe20000410000 */
[----:B------:R-:W-:Y:S01]  /*1e920*/  F2FP.SATFINITE.E4M3.F32.PACK_AB_MERGE_C R192, R151, R88, R92 ;  /* 0x0000005897c0723e */ /* 0x000fe2000480705c */
[-C--:B------:R-:W-:Y:S01]  /*1e930*/  FMUL.FTZ R51, R51, R97.reuse ;  /* 0x0000006133337220 */ /* 0x080fe20000410000 */
[----:B------:R-:W-:Y:S01]  /*1e940*/  F2FP.SATFINITE.E4M3.F32.PACK_AB_MERGE_C R193, R165, R114, R94 ;  /* 0x00000072a5c1723e */ /* 0x000fe2000480705e */
[-C--:B------:R-:W-:Y:S01]  /*1e950*/  FMUL.FTZ R54, R54, R97.reuse ;  /* 0x0000006136367220 */ /* 0x080fe20000410000 */
        /* <DEDUP_REMOVED lines=19> */
[----:B------:R-:W-:Y:S01]  /*1ea90*/  IADD3 R5, R5, -0x1, RZ ;  /* 0xffffffff05057810 */ /* 0x000fe20007ffe0ff */
[----:B0-----:R-:W-:Y:S01]  /*1eaa0*/  IMAD.MOV.U32 R6, RZ, RZ, R90 ;  /* 0x000000ffff067224 */ /* 0x001fe200078e005a */
[----:B------:R-:W-:Y:S01]  /*1eab0*/  MOV R8, R198 ;  /* 0x000000c600087202 */ /* 0x000fe20000000f00 */
[----:B------:R-:W-:-:S02]  /*1eac0*/  IMAD.MOV.U32 R7, RZ, RZ, R14 ;  /* 0x000000ffff077224 */ /* 0x000fc400078e000e */
[----:B------:R-:W-:Y:S02]  /*1ead0*/  IMAD.MOV.U32 R9, RZ, RZ, R10 ;  /* 0x000000ffff097224 */ /* 0x000fe400078e000a */
[----:B------:R-:W-:Y:S01]  /*1eae0*/  IMAD.MOV.U32 R188, RZ, RZ, R107 ;  /* 0x000000ffffbc7224 */ /* 0x000fe200078e006b */
[----:B------:R-:W-:Y:S06]  /*1eaf0*/  @P1 BRA `(.L_x_631) ;  /* 0xffffffc000f41947 */ /* 0x000fec000383ffff */
[----:B------:R-:W-:-:S07]  /*1eb00*/  MOV R156, R10 ;  /* 0x0000000a009c7202 */ /* 0x000fce0000000f00 */
.L_x_620:
[----:B------:R-:W-:Y:S05]  /*1eb10*/  WARPSYNC.ALL ;  /* 0x0000000000007948 */ /* 0x000fea0003800000 */
[----:B------:R-:W-:Y:S06]  /*1eb20*/  BAR.ARV 0x8, 0x180 ;  /* 0x0206000000007b1d */ /* 0x000fec0000002000 */
[----:B------:R-:W-:Y:S05]  /*1eb30*/  @!P0 BRA `(.L_x_632) ;  /* 0x0000000000048947 */ /* 0x000fea0003800000 */
[----:B------:R-:W-:Y:S01]  /*1eb40*/  BPT.TRAP 0x1 ;  /* 0x000000040000795c */ /* 0x000fe20000300000 */
.L_x_632:
[----:B------:R-:W-:Y:S01]  /*1eb50*/  IMAD R13, R156, 0x8, R16 ;  /* 0x000000089c0d7824 */ /* 0x000fe200078e0210 */
[----:B------:R-:W-:-:S04]  /*1eb60*/  SHF.L.U32 R0, R198, 0x1f, RZ ;  /* 0x0000001fc6007819 */ /* 0x000fc800000006ff */
[----:B------:R0:W1:Y:S01]  /*1eb70*/  SYNCS.PHASECHK.TRANS64.TRYWAIT P1, [R13+URZ+0x29850], R0 ;  /* 0x029850000d0075a7 */ /* 0x000062000802017f */
[----:B------:R-:W-:Y:S05]  /*1eb80*/  @!P0 BRA `(.L_x_633) ;  /* 0x0000000000048947 */ /* 0x000fea0003800000 */
[----:B------:R-:W-:Y:S01]  /*1eb90*/  BPT.TRAP 0x1 ;  /* 0x000000040000795c */ /* 0x000fe20000300000 */
.L_x_633:
[----:B------:R-:W-:-:S05]  /*1eba0*/  VIADD R16, R16, 0x400 ;  /* 0x0000040010107836 */ /* 0x000fca0000000000 */
[----:B------:R-:W-:-:S04]  /*1ebb0*/  SHF.R.U32.HI R16, RZ, 0x4, R16 ;  /* 0x00000004ff107819 */ /* 0x000fc80000011610 */
[----:B------:R-:W-:-:S04]  /*1ebc0*/  LOP3.LUT R16, R16, 0x3fff, RZ, 0xc0, !PT ;  /* 0x00003fff10107812 */ /* 0x000fc800078ec0ff */
[----:B------:R-:W-:Y:S01]  /*1ebd0*/  LOP3.LUT R7, R16, 0x10000, RZ, 0xfc, !PT ;  /* 0x0001000010077812 */ /* 0x000fe200078efcff */
[----:B-1----:R-:W-:Y:S06]  /*1ebe0*/  @P1 BRA `(.L_x_634) ;  /* 0x0000000000081947 */ /* 0x002fec0003800000 */
[----:B------:R-:W1:Y:S02]  /*1ebf0*/  SYNCS.PHASECHK.TRANS64.TRYWAIT P1, [R13+URZ+0x29850], R0 ;  /* 0x029850000d0075a7 */ /* 0x000e64000802017f */
[----:B-1----:R-:W-:Y:S05]  /*1ec00*/  @!P1 BRA `(.L_x_635) ;  /* 0x000000a000509947 */ /* 0x002fea0003800000 */
.L_x_634:
[----:B------:R-:W-:Y:S01]  /*1ec10*/  IMAD R6, R156, 0x500, R7 ;  /* 0x000005009c067824 */ /* 0x000fe200078e0207 */
[----:B------:R-:W-:Y:S01]  /*1ec20*/  MOV R7, 0xc0000010 ;  /* 0xc000001000077802 */ /* 0x000fe20000000f00 */
[----:B------:R-:W-:Y:S05]  /*1ec30*/  WARPSYNC.ALL ;  /* 0x0000000000007948 */ /* 0x000fea0003800000 */
[C---:B------:R-:W-:Y:S01]  /*1ec40*/  R2UR UR6, R6.reuse ;  /* 0x00000000060672ca */ /* 0x040fe200000e0000 */
[----:B------:R-:W-:Y:S01]  /*1ec50*/  WARPGROUP.ARRIVE ;  /* 0x00000000000079c5 */ /* 0x000fe20000000000 */
[----:B------:R-:W-:Y:S01]  /*1ec60*/  R2UR UR7, R7 ;  /* 0x00000000070772ca */ /* 0x000fe200000e0000 */
[C---:B------:R-:W-:Y:S01]  /*1ec70*/  VIADD R8, R6.reuse, 0x100 ;  /* 0x0000010006087836 */ /* 0x040fe20000000000 */
[----:B------:R-:W-:Y:S01]  /*1ec80*/  ULDC.64 UR4, c[0x0][0x9a0] ;  /* 0x0002680000047ab9 */ /* 0x000fe20000000a00 */
[----:B------:R-:W-:Y:S01]  /*1ec90*/  IMAD.MOV.U32 R9, RZ, RZ, -0x3ffffff0 ;  /* 0xc0000010ff097424 */ /* 0x000fe200078e00ff */
[----:B------:R-:W-:Y:S01]  /*1eca0*/  ISETP.NE.U32.AND P1, PT, RZ, UR4, PT ;  /* 0x00000004ff007c0c */ /* 0x000fe2000bf25070 */
[----:B------:R-:W-:-:S02]  /*1ecb0*/  VIADD R20, R6, 0x200 ;  /* 0x0000020006147836 */ /* 0x000fc40000000000 */
[----:B------:R-:W-:Y:S01]  /*1ecc0*/  IMAD.MOV.U32 R21, RZ, RZ, -0x3ffffff0 ;  /* 0xc0000010ff157424 */ /* 0x000fe200078e00ff */
[----:B------:R-:W-:-:S05]  /*1ecd0*/  ISETP.NE.AND.EX P1, PT, RZ, UR5, PT, P1 ;  /* 0x00000005ff007c0c */ /* 0x000fca000bf25310 */
[----:B------:R-:W-:Y:S01]  /*1ece0*/  QGMMA.64x128x32.F32.E4M3.E4M3 R24, R176, gdesc[UR4], R24, gsb0 ;  /* 0x01e00004b0187df3 */ /* 0x000fe20008000818 */
[----:B------:R-:W-:Y:S02]  /*1ecf0*/  R2UR UR6, R8 ;  /* 0x00000000080672ca */ /* 0x000fe400000e0000 */
[----:B------:R-:W-:-:S05]  /*1ed00*/  R2UR UR7, R9 ;  /* 0x00000000090772ca */ /* 0x000fca00000e0000 */
[----:B------:R-:W0:Y:S01]  /*1ed10*/  @P1 LDC.64 R8, c[0x0][0x9c8] ;  /* 0x00027200ff081b82 */ /* 0x000e220000000a00 */
[----:B------:R-:W-:-:S07]  /*1ed20*/  @P1 SHF.R.S32.HI R7, RZ, 0x1f, R206 ;  /* 0x0000001fff071819 */ /* 0x000fce00000114ce */
[----:B------:R-:W2:Y:S01]  /*1ed30*/  @P1 LDC.64 R10, c[0x0][0x9d0] ;  /* 0x00027400ff0a1b82 */ /* 0x000ea20000000a00 */
[----:B01----:R-:W-:-:S04]  /*1ed40*/  @P1 IMAD R0, R216, R8, RZ ;  /* 0x00000008d8001224 */ /* 0x003fc800078e02ff */
[C---:B------:R-:W-:Y:S02]  /*1ed50*/  @P1 IMAD R5, R210.reuse, R9, R0 ;  /* 0x00000009d2051224 */ /* 0x040fe400078e0200 */
[----:B------:R-:W-:-:S04]  /*1ed60*/  @P1 IMAD.WIDE.U32 R8, R210, R8, RZ ;  /* 0x00000008d2081225 */ /* 0x000fc800078e00ff */
[----:B--2---:R-:W-:Y:S01]  /*1ed70*/  @P1 IMAD R0, R7, R10, RZ ;  /* 0x0000000a07001224 */ /* 0x004fe200078e02ff */
[----:B------:R-:W-:-:S03]  /*1ed80*/  @P1 IADD3 R9, R9, R5, RZ ;  /* 0x0000000509091210 */ /* 0x000fc60007ffe0ff */
[C---:B------:R-:W-:Y:S01]  /*1ed90*/  @P1 IMAD R5, R206.reuse, R11, R0 ;  /* 0x0000000bce051224 */ /* 0x040fe200078e0200 */
[----:B------:R-:W-:Y:S01]  /*1eda0*/  MOV R0, 0x3f800000 ;  /* 0x3f80000000007802 */ /* 0x000fe20000000f00 */
[----:B------:R-:W-:-:S04]  /*1edb0*/  @P1 IMAD.WIDE.U32 R8, R206, R10, R8 ;  /* 0x0000000ace081225 */ /* 0x000fc800078e0008 */
[----:B------:R-:W-:Y:S01]  /*1edc0*/  @P1 IMAD.IADD R5, R9, 0x1, R5 ;  /* 0x0000000109051824 */ /* 0x000fe200078e0205 */
[----:B------:R-:W-:-:S04]  /*1edd0*/  @P1 LEA R10, P2, R8, UR4, 0x2 ;  /* 0x00000004080a1c11 */ /* 0x000fc8000f8410ff */
[----:B------:R-:W-:-:S05]  /*1ede0*/  @P1 LEA.HI.X R11, R8, UR5, R5, 0x2, P2 ;  /* 0x00000005080b1c11 */ /* 0x000fca00090f1405 */
[----:B------:R0:W2:Y:S01]  /*1edf0*/  @P1 LDG.E R0, desc[UR54][R10.64] ;  /* 0x000000360a001981 */ /* 0x0000a2000c1e1900 */
[----:B------:R-:W-:Y:S02]  /*1ee00*/  WARPGROUP.DEPBAR.LE gsb0, 0x0 ;  /* 0x00008000000079c5 */ /* 0x000fe40000010000 */
[----:B------:R-:W-:-:S06]  /*1ee10*/  WARPGROUP.ARRIVE ;  /* 0x00000000000079c5 */ /* 0x000fcc0000000000 */
[----:B------:R-:W-:Y:S01]  /*1ee20*/  QGMMA.64x128x32.F32.E4M3.E4M3 R24, R180, gdesc[UR4], R24, gsb0 ;  /* 0x01e00004b4187df3 */ /* 0x000fe20008000818 */
[----:B------:R-:W-:Y:S02]  /*1ee30*/  R2UR UR6, R20 ;  /* 0x00000000140672ca */ /* 0x000fe400000e0000 */
[----:B------:R-:W-:Y:S01]  /*1ee40*/  R2UR UR7, R21 ;  /* 0x00000000150772ca */ /* 0x000fe200000e0000 */
[----:B------:R-:W-:Y:S01]  /*1ee50*/  VIADD R8, R6, 0x300 ;  /* 0x0000030006087836 */ /* 0x000fe20000000000 */
[----:B------:R-:W-:Y:S01]  /*1ee60*/  MOV R9, 0xc0000010 ;  /* 0xc000001000097802 */ /* 0x000fe20000000f00 */
[----:B------:R-:W-:Y:S02]  /*1ee70*/  WARPGROUP.DEPBAR.LE gsb0, 0x0 ;  /* 0x00008000000079c5 */ /* 0x000fe40000010000 */
[----:B------:R-:W-:-:S08]  /*1ee80*/  WARPGROUP.ARRIVE ;  /* 0x00000000000079c5 */ /* 0x000fd00000000000 */
[----:B------:R-:W-:Y:S01]  /*1ee90*/  QGMMA.64x128x32.F32.E4M3.E4M3 R24, R184, gdesc[UR4], R24, gsb0 ;  /* 0x01e00004b8187df3 */ /* 0x000fe20008000818 */
[----:B------:R-:W-:Y:S02]  /*1eea0*/  R2UR UR6, R8 ;  /* 0x00000000080672ca */ /* 0x000fe400000e0000 */
[----:B------:R-:W-:Y:S01]  /*1eeb0*/  R2UR UR7, R9 ;  /* 0x00000000090772ca */ /* 0x000fe200000e0000 */
[----:B------:R-:W-:Y:S02]  /*1eec0*/  VIADD R6, R6, 0x400 ;  /* 0x0000040006067836 */ /* 0x000fe40000000000 */
[----:B------:R-:W-:Y:S01]  /*1eed0*/  IMAD.MOV.U32 R7, RZ, RZ, -0x3ffffff0 ;  /* 0xc0000010ff077424 */ /* 0x000fe200078e00ff */
[----:B------:R-:W1:Y:S01]  /*1eee0*/  SHFL.BFLY PT, R2, R3, 0x2, 0x1f ;  /* 0x0c401f0003027f89 */ /* 0x000e6200000e0000 */
[----:B------:R-:W-:Y:S02]  /*1eef0*/  WARPGROUP.DEPBAR.LE gsb0, 0x0 ;  /* 0x00008000000079c5 */ /* 0x000fe40000010000 */
[----:B------:R-:W-:-:S06]  /*1ef00*/  WARPGROUP.ARRIVE ;  /* 0x00000000000079c5 */ /* 0x000fcc0000000000 */
[----:B------:R-:W-:Y:S01]  /*1ef10*/  QGMMA.64x128x32.F32.E4M3.E4M3 R24, R188, gdesc[UR4], R24, gsb0 ;  /* 0x01e00004bc187df3 */ /* 0x000fe20008000818 */
[----:B------:R-:W-:Y:S02]  /*1ef20*/  R2UR UR6, R6 ;  /* 0x00000000060672ca */ /* 0x000fe400000e0000 */
[----:B------:R-:W-:Y:S02]  /*1ef30*/  R2UR UR7, R7 ;  /* 0x00000000070772ca */ /* 0x000fe400000e0000 */
[----:B------:R-:W3:Y:S01]  /*1ef40*/  SHFL.BFLY PT, R7, R4, 0x2, 0x1f ;  /* 0x0c401f0004077f89 */ /* 0x000ee200000e0000 */
[----:B-1----:R-:W-:-:S05]  /*1ef50*/  FADD.FTZ R2, R2, R3 ;  /* 0x0000000302027221 */ /* 0x002fca0000010000 */
[----:B------:R-:W1:Y:S01]  /*1ef60*/  SHFL.BFLY PT, R5, R2, 0x1, 0x1f ;  /* 0x0c201f0002057f89 */ /* 0x000e6200000e0000 */
[----:B---3--:R-:W-:-:S05]  /*1ef70*/  FADD.FTZ R7, R7, R4 ;  /* 0x0000000407077221 */ /* 0x008fca0000010000 */
[----:B------:R-:W3:Y:S01]  /*1ef80*/  SHFL.BFLY PT, R6, R7, 0x1, 0x1f ;  /* 0x0c201f0007067f89 */ /* 0x000ee200000e0000 */
[----:B-1----:R-:W-:-:S05]  /*1ef90*/  FADD.FTZ R8, R2, R5 ;  /* 0x0000000502087221 */ /* 0x002fca0000010000 */
[C---:B------:R-:W-:Y:S01]  /*1efa0*/  FSETP.NE.FTZ.AND P1, PT, R8.reuse, RZ, PT ;  /* 0x000000ff0800720b */ /* 0x040fe20003f35000 */
[----:B0-----:R-:W-:Y:S01]  /*1efb0*/  FMUL.FTZ R10, R8, 0.00390625 ;  /* 0x3b800000080a7820 */ /* 0x001fe20000410000 */
[----:B------:R-:W-:-:S04]  /*1efc0*/  MOV R3, RZ ;  /* 0x000000ff00037202 */ /* 0x000fc80000000f00 */
[----:B------:R-:W-:Y:S01]  /*1efd0*/  FSETP.NE.FTZ.AND P2, PT, R10, RZ, PT ;  /* 0x000000ff0a00720b */ /* 0x000fe20003f55000 */
[----:B---3--:R-:W-:-:S04]  /*1efe0*/  FADD.FTZ R6, R7, R6 ;  /* 0x0000000607067221 */ /* 0x008fc80000010000 */
        /* <DEDUP_REMOVED lines=10> */
[----:B------:R-:W3:Y:S01]  /*1f090*/  @P1 MUFU.RCP R7, R6 ;  /* 0x0000000600071308 */ /* 0x000ee20000001000 */
[C---:B------:R-:W-:Y:S01]  /*1f0a0*/  @P2 FMUL.FTZ R5, R15.reuse, 0.69314718246459960938 ;  /* 0x3f3172180f052820 */ /* 0x040fe20000410000 */
[----:B0-----:R-:W-:Y:S01]  /*1f0b0*/  @P2 FMUL.FTZ R2, R2, 0.69314718246459960938 ;  /* 0x3f31721802022820 */ /* 0x001fe20000410000 */
[----:B------:R-:W-:Y:S01]  /*1f0c0*/  @P3 FMUL.FTZ R12, R15, 0.69314718246459960938 ;  /* 0x3f3172180f0c3820 */ /* 0x000fe20000410000 */
[----:B------:R-:W-:Y:S01]  /*1f0d0*/  IMAD.MOV.U32 R88, RZ, RZ, -0x800000 ;  /* 0xff800000ff587424 */ /* 0x000fe200078e00ff */
[----:B------:R-:W-:Y:S01]  /*1f0e0*/  MOV R89, 0xff800000 ;  /* 0xff80000000597802 */ /* 0x000fe20000000f00 */
[----:B------:R-:W-:Y:S01]  /*1f0f0*/  @P2 FFMA.FTZ R88, R5, R14, R2 ;  /* 0x0000000e05582223 */ /* 0x000fe20000010002 */
[----:B-1----:R-:W-:Y:S01]  /*1f100*/  @P3 FMUL.FTZ R9, R4, 0.69314718246459960938 ;  /* 0x3f31721804093820 */ /* 0x002fe20000410000 */
[----:B--2---:R-:W-:-:S03]  /*1f110*/  FMUL.FTZ R3, R3, R0 ;  /* 0x0000000003037220 */ /* 0x004fc60000410000 */
[----:B------:R-:W-:Y:S01]  /*1f120*/  @P3 FFMA.FTZ R89, R12, R90, R9 ;  /* 0x0000005a0c593223 */ /* 0x000fe20000010009 */
[----:B---3--:R-:W-:Y:S01]  /*1f130*/  FMUL.FTZ R2, R7, R0 ;  /* 0x0000000007027220 */ /* 0x008fe20000410000 */
[----:B------:R-:W-:Y:S02]  /*1f140*/  WARPGROUP.DEPBAR.LE gsb0, 0x0 ;  /* 0x00008000000079c5 */ /* 0x000fe40000010000 */
[----:B------:R-:W-:Y:S05]  /*1f150*/  @!P0 BRA `(.L_x_636) ;  /* 0x0000000000048947 */ /* 0x000fea0003800000 */
[----:B------:R-:W-:Y:S01]  /*1f160*/  BPT.TRAP 0x1 ;  /* 0x000000040000795c */ /* 0x000fe20000300000 */
.L_x_636:
[----:B------:R-:W-:Y:S01]  /*1f170*/  VIADD R0, R13, 0x29860 ;  /* 0x000298600d007836 */ /* 0x000fe20000000000 */
[----:B------:R-:W-:Y:S01]  /*1f180*/  IADD3 R156, R156, 0x1, RZ ;  /* 0x000000019c9c7810 */ /* 0x000fe20007ffe0ff */
[----:B------:R-:W-:Y:S02]  /*1f190*/  IMAD.U32 R5, RZ, RZ, UR37 ;  /* 0x00000025ff057e24 */ /* 0x000fe4000f8e00ff */
[-C--:B------:R-:W-:Y:S01]  /*1f1a0*/  FMUL.FTZ R103, R24, R3.reuse ;  /* 0x0000000318677220 */ /* 0x080fe20000410000 */
[-C--:B------:R-:W-:Y:S01]  /*1f1b0*/  FMUL.FTZ R100, R28, R3.reuse ;  /* 0x000000031c647220 */ /* 0x080fe20000410000 */
[----:B------:R-:W-:Y:S01]  /*1f1c0*/  ISETP.NE.AND P0, PT, R156, 0x2, PT ;  /* 0x000000029c00780c */ /* 0x000fe20003f05270 */
[-C--:B------:R-:W-:Y:S01]  /*1f1d0*/  FMUL.FTZ R98, R29, R3.reuse ;  /* 0x000000031d627220 */ /* 0x080fe20000410000 */
[----:B------:R-:W-:Y:S01]  /*1f1e0*/  PRMT R0, R5, 0x654, R0 ;  /* 0x0000065405007816 */ /* 0x000fe20000000000 */
[-C--:B------:R-:W-:Y:S01]  /*1f1f0*/  FMUL.FTZ R99, R32, R3.reuse ;  /* 0x0000000320637220 */ /* 0x080fe20000410000 */
        /* <DEDUP_REMOVED lines=29> */
[----:B------:R-:W-:Y:S01]  /*1f3d0*/  SEL R3, RZ, 0x1, P0 ;  /* 0x00000001ff037807 */ /* 0x000fe20000000000 */
        /* <DEDUP_REMOVED lines=32> */
[----:B------:R-:W-:Y:S01]  /*1f5e0*/  FMUL.FTZ R87, R87, R2 ;  /* 0x0000000257577220 */ /* 0x000fe20000410000 */
[----:B------:R-:W-:Y:S01]  /*1f5f0*/  LOP3.LUT R198, R198, R3, RZ, 0x3c, !PT ;  /* 0x00000003c6c67212 */ /* 0x000fe200078e3cff */
[----:B------:R-:W-:Y:S01]  /*1f600*/  UIADD3 UR43, UR43, 0x1, URZ ;  /* 0x000000012b2b7890 */ /* 0x000fe2000fffe03f */
[----:B0-----:R-:W-:-:S11]  /*1f610*/  SEL R156, R156, RZ, P0 ;  /* 0x000000ff9c9c7207 */ /* 0x001fd60000000000 */
.L_x_580:
[----:B------:R-:W-:Y:S05]  /*1f620*/  WARPSYNC.ALL ;  /* 0x0000000000007948 */ /* 0x000fea0003800000 */
[----:B------:R-:W0:Y:S08]  /*1f630*/  S2UR UR37, SR_CgaCtaId ;  /* 0x00000000002579c3 */ /* 0x000e300000008800 */
[----:B------:R-:W-:Y:S06]  /*1f640*/  BAR.SYNC.DEFER_BLOCKING 0x5, 0x180 ;  /* 0x0146000000007b1d */ /* 0x000fec0000010000 */
[----:B------:R-:W-:Y:S01]  /*1f650*/  UMOV UR4, 0x400 ;  /* 0x0000040000047882 */ /* 0x000fe20000000000 */
[----:B------:R-:W-:Y:S01]  /*1f660*/  BSSY B0, `(.L_x_637) ;  /* 0x0000275000007945 */ /* 0x000fe20003800000 */
[----:B0-----:R-:W-:-:S06]  /*1f670*/  ULEA UR4, UR37, UR4, 0x18 ;  /* 0x0000000425047291 */ /* 0x001fcc000f8ec03f */
[----:B------:R-:W-:-:S05]  /*1f680*/  IMAD.U32 R16, RZ, RZ, UR4 ;  /* 0x00000004ff107e24 */ /* 0x000fca000f8e00ff */
[----:B------:R0:W1:Y:S01]  /*1f690*/  LDS.128 R204, [R16+0x298d0] ;  /* 0x0298d00010cc7984 */ /* 0x0000620000000c00 */
[----:B------:R-:W-:Y:S06]  /*1f6a0*/  BAR.ARV 0x4, 0x180 ;  /* 0x0106000000007b1d */ /* 0x000fec0000002000 */
[----:B------:R-:W-:Y:S05]  /*1f6b0*/  @P1 BRA `(.L_x_638) ;  /* 0x0000001800c41947 */ /* 0x000fea0003800000 */
[----:B------:R-:W2:Y:S01]  /*1f6c0*/  S2R R54, SR_TID.X ;  /* 0x0000000000367919 */ /* 0x000ea20000002100 */
[----:B------:R-:W-:Y:S01]  /*1f6d0*/  ULDC.64 UR4, c[0x4][0x40] ;  /* 0x0100100000047ab9 */ /* 0x000fe20000000a00 */
[----:B------:R-:W3:Y:S01]  /*1f6e0*/  LDL R50, [R1+0x8] ;  /* 0x0000080001327983 */ /* 0x000ee20000100800 */
[----:B--2---:R-:W-:-:S05]  /*1f6f0*/  IMAD.SHL.U32 R0, R54, 0x4, RZ ;  /* 0x0000000436007824 */ /* 0x004fca00078e00ff */
[----:B------:R-:W-:-:S04]  /*1f700*/  LOP3.LUT R0, R0, 0xc, RZ, 0xc0, !PT ;  /* 0x0000000c00007812 */ /* 0x000fc800078ec0ff */
[----:B------:R-:W-:-:S04]  /*1f710*/  IADD3 R2, P0, R0, UR4, RZ ;  /* 0x0000000400027c10 */ /* 0x000fc8000ff1e0ff */
[----:B------:R-:W-:-:S05]  /*1f720*/  IADD3.X R3, RZ, UR5, RZ, P0, !PT ;  /* 0x00000005ff037c10 */ /* 0x000fca00087fe4ff */
[----:B------:R2:W4:Y:S01]  /*1f730*/  LDG.E.CONSTANT R0, desc[UR54][R2.64] ;  /* 0x0000003602007981 */ /* 0x000522000c1e9900 */
[----:B------:R-:W-:Y:S01]  /*1f740*/  F2FP.BF16.F32.PACK_AB R68, R61, R68 ;  /* 0x000000443d44723e */ /* 0x000fe200000010ff */
[----:B------:R-:W-:Y:S01]  /*1f750*/  UMOV UR4, 0xffffffff ;  /* 0xffffffff00047882 */ /* 0x000fe20000000000 */
[----:B------:R-:W-:Y:S01]  /*1f760*/  F2FP.BF16.F32.PACK_AB R59, R47, R52 ;  /* 0x000000342f3b723e */ /* 0x000fe200000010ff */
[----:B------:R-:W0:Y:S01]  /*1f770*/  S2R R51, SR_SWINHI ;  /* 0x0000000000337919 */ /* 0x000e220000002f00 */
[----:B------:R-:W-:Y:S02]  /*1f780*/  F2FP.BF16.F32.PACK_AB R61, R43, R46 ;  /* 0x0000002e2b3d723e */ /* 0x000fe400000010ff */
[----:B------:R-:W-:Y:S02]  /*1f790*/  F2FP.BF16.F32.PACK_AB R43, R4, R5 ;  /* 0x00000005042b723e */ /* 0x000fe400000010ff */
[----:B------:R-:W-:Y:S02]  /*1f7a0*/  F2FP.BF16.F32.PACK_AB R67, R31, R34 ;  /* 0x000000221f43723e */ /* 0x000fe400000010ff */
[----:B------:R-:W-:-:S02]  /*1f7b0*/  F2FP.BF16.F32.PACK_AB R34, R11, R12 ;  /* 0x0000000c0b22723e */ /* 0x000fc400000010ff */
[----:B------:R-:W-:Y:S02]  /*1f7c0*/  F2FP.BF16.F32.PACK_AB R73, R15, R20 ;  /* 0x000000140f49723e */ /* 0x000fe400000010ff */
[----:B------:R-:W-:Y:S02]  /*1f7d0*/  F2FP.BF16.F32.PACK_AB R38, R35, R38 ;  /* 0x000000262326723e */ /* 0x000fe400000010ff */
        /* <DEDUP_REMOVED lines=10> */
[----:B------:R-:W-:Y:S02]  /*1f880*/  MOV R46, R16 ;  /* 0x00000010002e7202 */ /* 0x000fe40000000f00 */
[----:B0-----:R-:W-:Y:S02]  /*1f890*/  MOV R47, R51 ;  /* 0x00000033002f7202 */ /* 0x001fe40000000f00 */
[----:B------:R-:W-:Y:S02]  /*1f8a0*/  F2FP.BF16.F32.PACK_AB R69, R25, R26 ;  /* 0x0000001a1945723e */ /* 0x000fe400000010ff */
[----:B--2---:R-:W-:Y:S02]  /*1f8b0*/  LOP3.LUT P0, R2, R54, 0x3, RZ, 0xc0, !PT ;  /* 0x0000000336027812 */ /* 0x004fe4000780c0ff */
[----:B------:R-:W-:Y:S02]  /*1f8c0*/  F2FP.BF16.F32.PACK_AB R100, R100, R103 ;  /* 0x000000676464723e */ /* 0x000fe400000010ff */
[----:B------:R-:W-:-:S02]  /*1f8d0*/  F2FP.BF16.F32.PACK_AB R101, R98, R101 ;  /* 0x000000656265723e */ /* 0x000fc400000010ff */
[----:B------:R-:W-:Y:S02]  /*1f8e0*/  ISETP.EQ.OR P0, PT, R2, 0x3, !P0 ;  /* 0x000000030200780c */ /* 0x000fe40004702670 */
        /* <DEDUP_REMOVED lines=11> */
[----:B------:R-:W-:Y:S02]  /*1f9a0*/  SEL R13, R100, R101, P0 ;  /* 0x00000065640d7207 */ /* 0x000fe40000000000 */
[----:B------:R-:W-:Y:S01]  /*1f9b0*/  SEL R3, R101, R100, P0 ;  /* 0x0000006465037207 */ /* 0x000fe20000000000 */
[----:B---3--:R-:W-:-:S03]  /*1f9c0*/  IMAD.WIDE R4, R50, 0x2, R46 ;  /* 0x0000000232047825 */ /* 0x008fc600078e022e */
[C---:B------:R-:W-:Y:S02]  /*1f9d0*/  IADD3 R11, P1, R4.reuse, 0x4040, RZ ;  /* 0x00004040040b7810 */ /* 0x040fe40007f3e0ff */
[C---:B------:R-:W-:Y:S02]  /*1f9e0*/  IADD3 R15, P5, R4.reuse, 0x4060, RZ ;  /* 0x00004060040f7810 */ /* 0x040fe40007fbe0ff */
[----:B------:R-:W-:Y:S02]  /*1f9f0*/  LOP3.LUT R10, R11, 0x380, RZ, 0xc0, !PT ;  /* 0x000003800b0a7812 */ /* 0x000fe400078ec0ff */
[----:B------:R-:W-:Y:S02]  /*1fa00*/  LOP3.LUT R14, R15, 0x380, RZ, 0xc0, !PT ;  /* 0x000003800f0e7812 */ /* 0x000fe400078ec0ff */
[----:B------:R-:W-:Y:S02]  /*1fa10*/  IADD3 R7, P3, R4, 0x4000, RZ ;  /* 0x0000400004077810 */ /* 0x000fe40007f7e0ff */
[----:B------:R-:W-:-:S02]  /*1fa20*/  SHF.R.U64 R10, R10, 0x3, RZ ;  /* 0x000000030a0a7819 */ /* 0x000fc400000012ff */
[----:B------:R-:W-:Y:S02]  /*1fa30*/  SHF.R.U64 R14, R14, 0x3, RZ ;  /* 0x000000030e0e7819 */ /* 0x000fe400000012ff */
[----:B------:R-:W-:Y:S02]  /*1fa40*/  LOP3.LUT R6, R7, 0x380, RZ, 0xc0, !PT ;  /* 0x0000038007067812 */ /* 0x000fe400078ec0ff */
[----:B------:R-:W-:Y:S01]  /*1fa50*/  LOP3.LUT R10, R10, R11, RZ, 0x3c, !PT ;  /* 0x0000000b0a0a7212 */ /* 0x000fe200078e3cff */
[--C-:B------:R-:W-:Y:S01]  /*1fa60*/  IMAD.X R11, RZ, RZ, R5.reuse, P1 ;  /* 0x000000ffff0b7224 */ /* 0x100fe200008e0605 */
[----:B------:R-:W-:Y:S01]  /*1fa70*/  LOP3.LUT R14, R14, R15, RZ, 0x3c, !PT ;  /* 0x0000000f0e0e7212 */ /* 0x000fe200078e3cff */
[----:B------:R-:W-:Y:S01]  /*1fa80*/  IMAD.X R15, RZ, RZ, R5, P5 ;  /* 0x000000ffff0f7224 */ /* 0x000fe200028e0605 */
[----:B------:R-:W-:Y:S02]  /*1fa90*/  SHF.R.U64 R6, R6, 0x3, RZ ;  /* 0x0000000306067819 */ /* 0x000fe400000012ff */
[----:B------:R-:W-:-:S02]  /*1faa0*/  IADD3 R21, P4, R4, 0x60, RZ ;  /* 0x0000006004157810 */ /* 0x000fc40007f9e0ff */
[C---:B------:R-:W-:Y:S02]  /*1fab0*/  IADD3 R27, P1, R4.reuse, 0x20, RZ ;  /* 0x00000020041b7810 */ /* 0x040fe40007f3e0ff */
[C---:B------:R-:W-:Y:S02]  /*1fac0*/  IADD3 R9, P2, R4.reuse, 0x4020, RZ ;  /* 0x0000402004097810 */ /* 0x040fe40007f5e0ff */
[----:B------:R-:W-:Y:S02]  /*1fad0*/  IADD3 R25, P5, R4, 0x40, RZ ;  /* 0x0000004004197810 */ /* 0x000fe40007fbe0ff */
[----:B------:R-:W-:Y:S02]  /*1fae0*/  LOP3.LUT R6, R6, R7, RZ, 0x3c, !PT ;  /* 0x0000000706067212 */ /* 0x000fe400078e3cff */
[----:B------:R-:W-:Y:S02]  /*1faf0*/  LOP3.LUT R20, R21, 0x380, RZ, 0xc0, !PT ;  /* 0x0000038015147812 */ /* 0x000fe400078ec0ff */
[----:B------:R-:W-:-:S02]  /*1fb00*/  LOP3.LUT R26, R27, 0x380, RZ, 0xc0, !PT ;  /* 0x000003801b1a7812 */ /* 0x000fc400078ec0ff */
[----:B------:R-:W-:Y:S02]  /*1fb10*/  LOP3.LUT R7, R4, 0x380, RZ, 0xc0, !PT ;  /* 0x0000038004077812 */ /* 0x000fe400078ec0ff */
[----:B------:R-:W-:Y:S02]  /*1fb20*/  LOP3.LUT R8, R9, 0x380, RZ, 0xc0, !PT ;  /* 0x0000038009087812 */ /* 0x000fe400078ec0ff */
[----:B------:R-:W-:Y:S02]  /*1fb30*/  LOP3.LUT R24, R25, 0x380, RZ, 0xc0, !PT ;  /* 0x0000038019187812 */ /* 0x000fe400078ec0ff */
[----:B------:R-:W-:Y:S02]  /*1fb40*/  SHF.R.U64 R20, R20, 0x3, RZ ;  /* 0x0000000314147819 */ /* 0x000fe400000012ff */
[----:B------:R-:W-:Y:S02]  /*1fb50*/  SHF.R.U64 R26, R26, 0x3, RZ ;  /* 0x000000031a1a7819 */ /* 0x000fe400000012ff */
[----:B------:R-:W-:-:S02]  /*1fb60*/  SHF.R.U64 R7, R7, 0x3, RZ ;  /* 0x0000000307077819 */ /* 0x000fc400000012ff */
[----:B------:R-:W-:Y:S02]  /*1fb70*/  SHF.R.U64 R8, R8, 0x3, RZ ;  /* 0x0000000308087819 */ /* 0x000fe400000012ff */
[----:B------:R-:W-:Y:S02]  /*1fb80*/  SHF.R.U64 R24, R24, 0x3, RZ ;  /* 0x0000000318187819 */ /* 0x000fe400000012ff */
[----:B------:R-:W-:Y:S01]  /*1fb90*/  LOP3.LUT R20, R20, R21, RZ, 0x3c, !PT ;  /* 0x0000001514147212 */ /* 0x000fe200078e3cff */
[--C-:B------:R-:W-:Y:S01]  /*1fba0*/  IMAD.X R21, RZ, RZ, R5.reuse, P4 ;  /* 0x000000ffff157224 */ /* 0x100fe200020e0605 */
[----:B------:R-:W-:Y:S01]  /*1fbb0*/  LOP3.LUT R26, R26, R27, RZ, 0x3c, !PT ;  /* 0x0000001b1a1a7212 */ /* 0x000fe200078e3cff */
[--C-:B------:R-:W-:Y:S01]  /*1fbc0*/  IMAD.X R27, RZ, RZ, R5.reuse, P1 ;  /* 0x000000ffff1b7224 */ /* 0x100fe200008e0605 */
[----:B------:R-:W-:Y:S01]  /*1fbd0*/  LOP3.LUT R4, R7, R4, RZ, 0x3c, !PT ;  /* 0x0000000407047212 */ /* 0x000fe200078e3cff */
[----:B------:R-:W-:Y:S01]  /*1fbe0*/  IMAD.X R7, RZ, RZ, R5, P3 ;  /* 0x000000ffff077224 */ /* 0x000fe200018e0605 */
[----:B------:R-:W-:-:S02]  /*1fbf0*/  LOP3.LUT R8, R8, R9, RZ, 0x3c, !PT ;  /* 0x0000000908087212 */ /* 0x000fc400078e3cff */
[----:B------:R-:W-:Y:S02]  /*1fc00*/  LOP3.LUT R24, R24, R25, RZ, 0x3c, !PT ;  /* 0x0000001918187212 */ /* 0x000fe400078e3cff */
[-C--:B------:R-:W-:Y:S02]  /*1fc10*/  IADD3.X R9, RZ, R5.reuse, RZ, P2, !PT ;  /* 0x00000005ff097210 */ /* 0x080fe400017fe4ff */
[-C--:B------:R-:W-:Y:S02]  /*1fc20*/  IADD3.X R25, RZ, R5.reuse, RZ, P5, !PT ;  /* 0x00000005ff197210 */ /* 0x080fe40002ffe4ff */
[----:B------:R-:W-:Y:S02]  /*1fc30*/  MOV R78, R4 ;  /* 0x00000004004e7202 */ /* 0x000fe40000000f00 */
[----:B------:R-:W-:Y:S02]  /*1fc40*/  MOV R62, R14 ;  /* 0x0000000e003e7202 */ /* 0x000fe40000000f00 */
[----:B------:R-:W-:-:S02]  /*1fc50*/  MOV R64, R10 ;  /* 0x0000000a00407202 */ /* 0x000fc40000000f00 */
[----:B------:R-:W-:Y:S02]  /*1fc60*/  MOV R66, R8 ;  /* 0x0000000800427202 */ /* 0x000fe40000000f00 */
[----:B------:R-:W-:Y:S02]  /*1fc70*/  MOV R70, R6 ;  /* 0x0000000600467202 */ /* 0x000fe40000000f00 */
[----:B------:R-:W-:Y:S02]  /*1fc80*/  MOV R72, R20 ;  /* 0x0000001400487202 */ /* 0x000fe40000000f00 */
[----:B------:R-:W-:Y:S02]  /*1fc90*/  MOV R74, R24 ;  /* 0x00000018004a7202 */ /* 0x000fe40000000f00 */
[----:B------:R-:W-:Y:S02]  /*1fca0*/  MOV R76, R26 ;  /* 0x0000001a004c7202 */ /* 0x000fe40000000f00 */
[----:B----4-:R-:W-:Y:S01]  /*1fcb0*/  LOP3.LUT R2, R0, 0x2, RZ, 0x3c, !PT ;  /* 0x0000000200027812 */ /* 0x010fe200078e3cff */
[----:B------:R-:W-:Y:S06]  /*1fcc0*/  BRA.DIV UR4, `(.L_x_639) ;  /* 0x0000009204347947 */ /* 0x000fec000b800000 */
[----:B------:R-:W-:Y:S01]  /*1fcd0*/  SEL R29, R40, R37, P0 ;  /* 0x00000025281d7207 */ /* 0x000fe20000000000 */
[----:B------:R-:W-:Y:S01]  /*1fce0*/  SHFL.IDX PT, R6, R13, R0, 0x1c1f ;  /* 0x001c1f000d067589 */ /* 0x000fe200000e0000 */
[----:B------:R-:W-:Y:S02]  /*1fcf0*/  SEL R31, R37, R40, P0 ;  /* 0x00000028251f7207 */ /* 0x000fe40000000000 */
[----:B------:R-:W-:Y:S01]  /*1fd00*/  SEL R25, R48, R45, P0 ;  /* 0x0000002d30197207 */ /* 0x000fe20000000000 */
[----:B------:R-:W-:Y:S01]  /*1fd10*/  SHFL.IDX PT, R3, R3, R2, 0x1c1f ;  /* 0x001c1f0203037589 */ /* 0x000fe200000e0000 */
[----:B------:R-:W-:Y:S02]  /*1fd20*/  SEL R27, R45, R48, P0 ;  /* 0x000000302d1b7207 */ /* 0x000fe40000000000 */
[----:B------:R-:W-:Y:S01]  /*1fd30*/  SEL R33, R32, R35, P0 ;  /* 0x0000002320217207 */ /* 0x000fe20000000000 */
[----:B------:R-:W-:Y:S01]  /*1fd40*/  SHFL.IDX PT, R26, R25, R0, 0x1c1f ;  /* 0x001c1f00191a7589 */ /* 0x000fe200000e0000 */
[----:B------:R-:W-:-:S02]  /*1fd50*/  SEL R37, R39, R28, P0 ;  /* 0x0000001c27257207 */ /* 0x000fc40000000000 */
        /* <DEDUP_REMOVED lines=16> */
[----:B------:R-:W0:Y:S01]  /*1fe60*/  SHFL.IDX PT, R10, R5, R0, 0x1c1f ;  /* 0x001c1f00050a7589 */ /* 0x000e2200000e0000 */
        /* <DEDUP_REMOVED lines=8> */
[----:B------:R-:W2:Y:S01]  /*1fef0*/  SHFL.IDX PT, R38, R37, R0, 0x1c1f ;  /* 0x001c1f0025267589 */ /* 0x000ea200000e0000 */
[----:B------:R-:W-:-:S02]  /*1ff00*/  SEL R67, R30, R69, P0 ;  /* 0x000000451e437207 */ /* 0x000fc40000000000 */
[----:B------:R-:W-:Y:S01]  /*1ff10*/  SEL R71, R73, R34, P0 ;  /* 0x0000002249477207 */ /* 0x000fe20000000000 */
[----:B------:R-:W3:Y:S01]  /*1ff20*/  SHFL.IDX PT, R20, R21, R2, 0x1c1f ;  /* 0x001c1f0215147589 */ /* 0x000ee200000e0000 */
[----:B------:R-:W-:Y:S02]  /*1ff30*/  SEL R61, R42, R61, P0 ;  /* 0x0000003d2a3d7207 */ /* 0x000fe40000000000 */
[----:B------:R-:W-:Y:S01]  /*1ff40*/  SEL R69, R69, R30, P0 ;  /* 0x0000001e45457207 */ /* 0x000fe20000000000 */
[----:B------:R-:W4:Y:S01]  /*1ff50*/  SHFL.IDX PT, R42, R41, R0, 0x1c1f ;  /* 0x001c1f00292a7589 */ /* 0x000f2200000e0000 */
[----:B------:R-:W-:Y:S02]  /*1ff60*/  SEL R73, R34, R73, P0 ;  /* 0x0000004922497207 */ /* 0x000fe40000000000 */
[----:B------:R-:W-:Y:S01]  /*1ff70*/  SEL R75, R77, R44, P0 ;  /* 0x0000002c4d4b7207 */ /* 0x000fe20000000000 */
[----:B------:R-:W1:Y:S01]  /*1ff80*/  SHFL.IDX PT, R30, R29, R0, 0x1c1f ;  /* 0x001c1f001d1e7589 */ /* 0x000e6200000e0000 */
[----:B------:R-:W-:-:S02]  /*1ff90*/  SEL R77, R44, R77, P0 ;  /* 0x0000004d2c4d7207 */ /* 0x000fc40000000000 */
[----:B0-----:R-:W-:Y:S01]  /*1ffa0*/  SEL R8, R10, R7, P0 ;  /* 0x000000070a087207 */ /* 0x001fe20000000000 */
[----:B------:R-:W0:Y:S01]  /*1ffb0*/  SHFL.IDX PT, R34, R33, R0, 0x1c1f ;  /* 0x001c1f0021227589 */ /* 0x000e2200000e0000 */
[----:B------:R-:W-:Y:S02]  /*1ffc0*/  SEL R24, R26, R27, P0 ;  /* 0x0000001b1a187207 */ /* 0x000fe40000000000 */
[----:B------:R-:W-:Y:S01]  /*1ffd0*/  SEL R4, R6, R3, P0 ;  /* 0x0000000306047207 */ /* 0x000fe20000000000 */
[----:B------:R-:W-:Y:S01]  /*1ffe0*/  SHFL.IDX PT, R45, R45, R0, 0x1c1f ;  /* 0x001c1f002d2d7589 */ /* 0x000fe200000e0000 */
[----:B------:R-:W-:Y:S02]  /*1fff0*/  SEL R10, R7, R10, P0 ;  /* 0x0000000a070a7207 */ /* 0x000fe40000000000 */
[----:B------:R-:W-:Y:S01]  /*20000*/  SEL R26, R27, R26, P0 ;  /* 0x0000001a1b1a7207 */ /* 0x000fe20000000000 */
[----:B------:R-:W-:Y:S01]  /*20010*/  SHFL.IDX PT, R51, R51, R0, 0x1c1f ;  /* 0x001c1f0033337589 */ /* 0x000fe200000e0000 */
[----:B--2---:R-:W-:-:S02]  /*20020*/  SEL R36, R38, R39, P0 ;  /* 0x0000002726247207 */ /* 0x004fc40000000000 */
[----:B------:R-:W-:Y:S01]  /*20030*/  SEL R38, R39, R38, P0 ;  /* 0x0000002627267207 */ /* 0x000fe20000000000 */
[----:B------:R-:W-:Y:S01]  /*20040*/  SHFL.IDX PT, R55, R55, R0, 0x1c1f ;  /* 0x001c1f0037377589 */ /* 0x000fe200000e0000 */
[----:B---3--:R-:W-:Y:S02]  /*20050*/  SEL R12, R9, R20, P0 ;  /* 0x00000014090c7207 */ /* 0x008fe40000000000 */
[----:B------:R-:W-:Y:S01]  /*20060*/  SEL R14, R20, R9, P0 ;  /* 0x00000009140e7207 */ /* 0x000fe20000000000 */
[----:B------:R-:W-:Y:S01]  /*20070*/  SHFL.IDX PT, R59, R59, R0, 0x1c1f ;  /* 0x001c1f003b3b7589 */ /* 0x000fe200000e0000 */
[----:B----4-:R-:W-:Y:S02]  /*20080*/  SEL R40, R42, R43, P0 ;  /* 0x0000002b2a287207 */ /* 0x010fe40000000000 */
[----:B------:R-:W-:Y:S01]  /*20090*/  SEL R6, R3, R6, P0 ;  /* 0x0000000603067207 */ /* 0x000fe20000000000 */
[----:B------:R-:W-:Y:S01]  /*200a0*/  SHFL.IDX PT, R63, R63, R0, 0x1c1f ;  /* 0x001c1f003f3f7589 */ /* 0x000fe200000e0000 */
[----:B-1----:R-:W-:-:S02]  /*200b0*/  SEL R28, R30, R31, P0 ;  /* 0x0000001f1e1c7207 */ /* 0x002fc40000000000 */
[----:B------:R-:W-:Y:S01]  /*200c0*/  SEL R30, R31, R30, P0 ;  /* 0x0000001e1f1e7207 */ /* 0x000fe20000000000 */
[----:B------:R-:W-:Y:S01]  /*200d0*/  SHFL.IDX PT, R67, R67, R0, 0x1c1f ;  /* 0x001c1f0043437589 */ /* 0x000fe200000e0000 */
[----:B0-----:R-:W-:Y:S02]  /*200e0*/  SEL R32, R34, R35, P0 ;  /* 0x0000002322207207 */ /* 0x001fe40000000000 */
[----:B------:R-:W-:Y:S01]  /*200f0*/  SEL R34, R35, R34, P0 ;  /* 0x0000002223227207 */ /* 0x000fe20000000000 */
[----:B------:R-:W-:Y:S01]  /*20100*/  SHFL.IDX PT, R71, R71, R0, 0x1c1f ;  /* 0x001c1f0047477589 */ /* 0x000fe200000e0000 */
[----:B------:R-:W-:-:S03]  /*20110*/  SEL R42, R43, R42, P0 ;  /* 0x0000002a2b2a7207 */ /* 0x000fc60000000000 */
[----:B------:R0:W1:Y:S04]  /*20120*/  SHFL.IDX PT, R44, R49, R2, 0x1c1f ;  /* 0x001c1f02312c7589 */ /* 0x00006800000e0000 */
[----:B------:R-:W2:Y:S04]  /*20130*/  SHFL.IDX PT, R48, R53, R2, 0x1c1f ;  /* 0x001c1f0235307589 */ /* 0x000ea800000e0000 */
[----:B------:R-:W3:Y:S01]  /*20140*/  SHFL.IDX PT, R50, R57, R2, 0x1c1f ;  /* 0x001c1f0239327589 */ /* 0x000ee200000e0000 */
[----:B0-----:R-:W-:-:S03]  /*20150*/  IMAD.MOV.U32 R49, RZ, RZ, RZ ;  /* 0x000000ffff317224 */ /* 0x001fc600078e00ff */
[----:B------:R-:W0:Y:S04]  /*20160*/  SHFL.IDX PT, R52, R61, R2, 0x1c1f ;  /* 0x001c1f023d347589 */ /* 0x000e2800000e0000 */
[----:B------:R-:W4:Y:S04]  /*20170*/  SHFL.IDX PT, R54, R65, R2, 0x1c1f ;  /* 0x001c1f0241367589 */ /* 0x000f2800000e0000 */
[----:B------:R-:W4:Y:S04]  /*20180*/  SHFL.IDX PT, R56, R69, R2, 0x1c1f ;  /* 0x001c1f0245387589 */ /* 0x000f2800000e0000 */
[----:B------:R-:W4:Y:S01]  /*20190*/  SHFL.IDX PT, R58, R73, R2, 0x1c1f ;  /* 0x001c1f02493a7589 */ /* 0x000f2200000e0000 */
[----:B-1----:R-:W-:-:S02]  /*201a0*/  SEL R5, R45, R44, P0 ;  /* 0x0000002c2d057207 */ /* 0x002fc40000000000 */
[----:B------:R-:W-:Y:S01]  /*201b0*/  SEL R7, R44, R45, P0 ;  /* 0x0000002d2c077207 */ /* 0x000fe20000000000 */
[----:B------:R1:W1:Y:S01]  /*201c0*/  SHFL.IDX PT, R75, R75, R0, 0x1c1f ;  /* 0x001c1f004b4b7589 */ /* 0x00026200000e0000 */
[----:B--2---:R-:W-:Y:S02]  /*201d0*/  SEL R9, R51, R48, P0 ;  /* 0x0000003033097207 */ /* 0x004fe40000000000 */
[----:B------:R-:W-:Y:S01]  /*201e0*/  SEL R11, R48, R51, P0 ;  /* 0x00000033300b7207 */ /* 0x000fe20000000000 */
[----:B------:R2:W1:Y:S01]  /*201f0*/  SHFL.IDX PT, R60, R77, R2, 0x1c1f ;  /* 0x001c1f024d3c7589 */ /* 0x00046200000e0000 */
[----:B---3--:R-:W-:Y:S02]  /*20200*/  SEL R13, R55, R50, P0 ;  /* 0x00000032370d7207 */ /* 0x008fe40000000000 */
[----:B------:R-:W-:Y:S02]  /*20210*/  SEL R15, R50, R55, P0 ;  /* 0x00000037320f7207 */ /* 0x000fe40000000000 */
[----:B0-----:R-:W-:-:S02]  /*20220*/  SEL R25, R59, R52, P0 ;  /* 0x000000343b197207 */ /* 0x001fc40000000000 */
[----:B------:R-:W-:Y:S02]  /*20230*/  SEL R27, R52, R59, P0 ;  /* 0x0000003b341b7207 */ /* 0x000fe40000000000 */
[----:B----4-:R-:W-:Y:S02]  /*20240*/  SEL R29, R63, R54, P0 ;  /* 0x000000363f1d7207 */ /* 0x010fe40000000000 */
[----:B------:R-:W-:Y:S02]  /*20250*/  SEL R31, R54, R63, P0 ;  /* 0x0000003f361f7207 */ /* 0x000fe40000000000 */
[----:B------:R-:W-:Y:S02]  /*20260*/  SEL R33, R67, R56, P0 ;  /* 0x0000003843217207 */ /* 0x000fe40000000000 */
[----:B------:R-:W-:Y:S02]  /*20270*/  SEL R35, R56, R67, P0 ;  /* 0x0000004338237207 */ /* 0x000fe40000000000 */
[----:B------:R-:W-:-:S02]  /*20280*/  SEL R37, R71, R58, P0 ;  /* 0x0000003a47257207 */ /* 0x000fc40000000000 */
[----:B--2---:R-:W-:-:S07]  /*20290*/  SEL R39, R58, R71, P0 ;  /* 0x000000473a277207 */ /* 0x004fce0000000000 */
.L_x_849:
[----:B------:R-:W-:Y:S05]  /*202a0*/  WARPSYNC.ALL ;  /* 0x0000000000007948 */ /* 0x000fea0003800000 */
[----:B------:R-:W-:Y:S01]  /*202b0*/  BAR.SYNC.DEFER_BLOCKING 0x1, 0x100 ;  /* 0x0044000000007b1d */ /* 0x000fe20000010000 */
[----:B-1----:R-:W-:-:S05]  /*202c0*/  SEL R41, R75, R60, P0 ;  /* 0x0000003c4b297207 */ /* 0x002fca0000000000 */
[----:B------:R-:W-:Y:S01]  /*202d0*/  ULDC.64 UR4, c[0x0][0xc00] ;  /* 0x0003000000047ab9 */ /* 0x000fe20000000a00 */
[----:B------:R-:W-:Y:S01]  /*202e0*/  SEL R43, R60, R75, P0 ;  /* 0x0000004b3c2b7207 */ /* 0x000fe20000000000 */
[----:B------:R-:W2:Y:S01]  /*202f0*/  LDL R20, [R1+0x4] ;  /* 0x0000040001147983 */ /* 0x000ea20000100800 */
[----:B------:R-:W-:Y:S01]  /*20300*/  ISETP.NE.U32.AND P1, PT, RZ, UR4, PT ;  /* 0x00000004ff007c0c */ /* 0x000fe2000bf25070 */
[----:B------:R-:W0:Y:S01]  /*20310*/  LDC R51, c[0x0][0xbe8] ;  /* 0x0002fa00ff337b82 */ /* 0x000e220000000800 */
[----:B------:R-:W-:Y:S02]  /*20320*/  IADD3 R2, P2, R214, UR4, RZ ;  /* 0x00000004d6027c10 */ /* 0x000fe4000ff5e0ff */
[----:B------:R-:W-:Y:S02]  /*20330*/  ISETP.NE.AND.EX P1, PT, RZ, UR5, PT, P1 ;  /* 0x00000005ff007c0c */ /* 0x000fe4000bf25310 */
[----:B------:R-:W-:Y:S01]  /*20340*/  IADD3.X R3, R215, UR5, RZ, P2, !PT ;  /* 0x00000005d7037c10 */ /* 0x000fe200097fe4ff */
[----:B------:R-:W-:-:S02]  /*20350*/  ULDC.64 UR4, c[0x0][0xc08] ;  /* 0x0003020000047ab9 */ /* 0x000fc40000000a00 */
[----:B------:R-:W-:Y:S01]  /*20360*/  ISETP.NE.U32.AND P0, PT, RZ, UR4, PT ;  /* 0x00000004ff007c0c */ /* 0x000fe2000bf05070 */
[----:B------:R1:W-:Y:S04]  /*20370*/  STSM.16.M88.4 [R78], R4 ;  /* 0x000000044e007844 */ /* 0x0003e80000000200 */
[----:B------:R-:W-:Y:S04]  /*20380*/  STSM.16.M88.4 [R76], R8 ;  /* 0x000000084c007844 */ /* 0x000fe80000000200 */
[----:B------:R2:W-:Y:S04]  /*20390*/  STSM.16.M88.4 [R74], R12 ;  /* 0x0000000c4a007844 */ /* 0x0005e80000000200 */
[----:B------:R3:W-:Y:S04]  /*203a0*/  STSM.16.M88.4 [R72], R24 ;  /* 0x0000001848007844 */ /* 0x0007e80000000200 */
[----:B------:R3:W-:Y:S04]  /*203b0*/  STSM.16.M88.4 [R70], R28 ;  /* 0x0000001c46007844 */ /* 0x0007e80000000200 */
[----:B------:R3:W-:Y:S04]  /*203c0*/  STSM.16.M88.4 [R66], R32 ;  /* 0x0000002042007844 */ /* 0x0007e80000000200 */
[----:B------:R3:W-:Y:S01]  /*203d0*/  STSM.16.M88.4 [R64], R36 ;  /* 0x0000002440007844 */ /* 0x0007e20000000200 */
[----:B------:R-:W-:-:S03]  /*203e0*/  ISETP.NE.AND.EX P0, PT, RZ, UR5, PT, P0 ;  /* 0x00000005ff007c0c */ /* 0x000fc6000bf05300 */
[----:B------:R3:W-:Y:S01]  /*203f0*/  STSM.16.M88.4 [R62], R40 ;  /* 0x000000283e007844 */ /* 0x0007e20000000200 */
[----:B------:R-:W-:Y:S09]  /*20400*/  BAR.SYNC.DEFER_BLOCKING 0x1, 0x100 ;  /* 0x0044000000007b1d */ /* 0x000ff20000010000 */
[----:B------:R-:W-:Y:S01]  /*20410*/  @P0 IADD3 R214, P3, R214, UR4, RZ ;  /* 0x00000004d6d60c10 */ /* 0x000fe2000ff7e0ff */
[----:B------:R-:W-:-:S02]  /*20420*/  ULDC UR4, c[0x0][0xa88] ;  /* 0x0002a20000047ab9 */ /* 0x000fc40000000800 */
[----:B------:R-:W-:Y:S02]  /*20430*/  MOV R0, UR4 ;  /* 0x0000000400007c02 */ /* 0x000fe40008000f00 */
[----:B------:R-:W-:Y:S01]  /*20440*/  @P0 IADD3.X R215, R215, UR5, RZ, P3, !PT ;  /* 0x00000005d7d70c10 */ /* 0x000fe20009ffe4ff */
[----:B------:R3:W5:Y:S01]  /*20450*/  @P1 LDG.E R49, desc[UR54][R2.64] ;  /* 0x0000003602311981 */ /* 0x000762000c1e1900 */
[----:B0-----:R-:W-:-:S03]  /*20460*/  ISETP.NE.AND P2, PT, R51, 0x1, PT ;  /* 0x000000013300780c */ /* 0x001fc60003f45270 */
[----:B------:R3:W5:Y:S10]  /*20470*/  @P0 LDG.E R0, desc[UR54][R214.64] ;  /* 0x00000036d6000981 */ /* 0x000774000c1e1900 */
[----:B-1----:R-:W0:Y:S08]  /*20480*/  @P2 LDC R4, c[0x0][0xbec] ;  /* 0x0002fb00ff042b82 */ /* 0x002e300000000800 */
[----:B------:R-:W1:Y:S01]  /*20490*/  @P2 LDC R5, c[0x0][0xbf0] ;  /* 0x0002fc00ff052b82 */ /* 0x000e620000000800 */
[----:B--2---:R-:W-:Y:S01]  /*204a0*/  IMAD R13, R217, 0x80, R20 ;  /* 0x00000080d90d7824 */ /* 0x004fe200078e0214 */
[----:B01-3--:R-:W-:Y:S06]  /*204b0*/  @P0 BRA `(.L_x_640) ;  /* 0x0000000000100947 */ /* 0x00bfec0003800000 */
[----:B------:R-:W-:Y:S05]  /*204c0*/  @!P1 BRA `(.L_x_640) ;  /* 0x00000000000c9947 */ /* 0x000fea0003800000 */
[----:B------:R-:W2:Y:S04]  /*204d0*/  LDG.E R7, desc[UR54][R2.64] ;  /* 0x0000003602077981 */ /* 0x000ea8000c1e1900 */
[----:B-----5:R-:W2:Y:S02]  /*204e0*/  LDG.E R0, desc[UR54][R2.64+0x4] ;  /* 0x0000043602007981 */ /* 0x020ea4000c1e1900 */
[----:B--2---:R-:W-:-:S07]  /*204f0*/  IMAD.IADD R0, R0, 0x1, -R7 ;  /* 0x0000000100007824 */ /* 0x004fce00078e0a07 */
.L_x_640:
[----:B------:R-:W-:Y:S01]  /*20500*/  @P2 IMAD.HI.U32 R2, R13, R4, RZ ;  /* 0x000000040d022227 */ /* 0x000fe200078e00ff */
[----:B------:R-:W-:Y:S01]  /*20510*/  SHF.R.S32.HI R48, RZ, 0x1f, R213 ;  /* 0x0000001fff307819 */ /* 0x000fe200000114d5 */
[----:B------:R-:W-:Y:S01]  /*20520*/  ULDC.64 UR4, c[0x0][0xb90] ;  /* 0x0002e40000047ab9 */ /* 0x000fe20000000a00 */
[----:B------:R-:W-:Y:S01]  /*20530*/  MOV R7, R13 ;  /* 0x0000000d00077202 */ /* 0x000fe20000000f00 */
[----:B------:R-:W-:Y:S01]  /*20540*/  IMAD R11, R221, 0x40, R202 ;  /* 0x00000040dd0b7824 */ /* 0x000fe200078e02ca */
[--C-:B-----5:R-:W-:Y:S01]  /*20550*/  SHF.R.S32.HI R3, RZ, 0x1f, R49.reuse ;  /* 0x0000001fff037819 */ /* 0x120fe20000011431 */
[----:B------:R-:W-:Y:S01]  /*20560*/  IMAD R6, R48, UR4, RZ ;  /* 0x0000000430067c24 */ /* 0x000fe2000f8e02ff */
[----:B------:R-:W-:Y:S01]  /*20570*/  @P2 SHF.R.U32.HI R7, RZ, R5, R2 ;  /* 0x00000005ff072219 */ /* 0x000fe20000011602 */
[----:B------:R-:W-:Y:S01]  /*20580*/  IMAD.MOV.U32 R2, RZ, RZ, R49 ;  /* 0x000000ffff027224 */ /* 0x000fe200078e0031 */
[----:B------:R-:W-:Y:S01]  /*20590*/  SEL R216, R216, RZ, !P1 ;  /* 0x000000ffd8d87207 */ /* 0x000fe20004800000 */
[C---:B------:R-:W-:Y:S01]  /*205a0*/  IMAD R9, R213.reuse, UR5, R6 ;  /* 0x00000005d5097c24 */ /* 0x040fe2000f8e0206 */
[----:B------:R-:W-:Y:S01]  /*205b0*/  SEL R53, R210, RZ, !P1 ;  /* 0x000000ffd2357207 */ /* 0x000fe20004800000 */
[----:B------:R-:W-:Y:S01]  /*205c0*/  IMAD.WIDE.U32 R4, R213, UR4, R2 ;  /* 0x00000004d5047c25 */ /* 0x000fe2000f8e0002 */
[----:B------:R-:W-:Y:S01]  /*205d0*/  IADD3 R2, -R7, RZ, RZ ;  /* 0x000000ff07027210 */ /* 0x000fe20007ffe1ff */
[----:B------:R-:W-:Y:S01]  /*205e0*/  ULDC.64 UR4, c[0x0][0xb98] ;  /* 0x0002e60000047ab9 */ /* 0x000fe20000000a00 */
[----:B------:R-:W0:Y:S01]  /*205f0*/  @P2 LDC R57, c[0x0][0xbec] ;  /* 0x0002fb00ff392b82 */ /* 0x000e220000000800 */
[----:B------:R-:W-:-:S02]  /*20600*/  IMAD.IADD R5, R5, 0x1, R9 ;  /* 0x0000000105057824 */ /* 0x000fc400078e0209 */
[----:B------:R-:W-:Y:S02]  /*20610*/  IMAD R9, R51, R2, R13 ;  /* 0x0000000233097224 */ /* 0x000fe400078e020d */
[----:B------:R-:W-:Y:S02]  /*20620*/  IMAD R2, R216, UR4, RZ ;  /* 0x00000004d8027c24 */ /* 0x000fe4000f8e02ff */
[----:B------:R-:W-:-:S04]  /*20630*/  IMAD.WIDE.U32 R4, R53, UR4, R4 ;  /* 0x0000000435047c25 */ /* 0x000fc8000f8e0004 */
[----:B------:R-:W-:Y:S01]  /*20640*/  IMAD.WIDE R46, R11, 0x2, R46 ;  /* 0x000000020b2e7825 */ /* 0x000fe200078e022e */
[----:B------:R-:W-:Y:S02]  /*20650*/  SHF.R.S32.HI R11, RZ, 0x1f, R7 ;  /* 0x0000001fff0b7819 */ /* 0x000fe40000011407 */
[----:B------:R-:W-:Y:S01]  /*20660*/  IADD3 R4, P1, R7, R4, RZ ;  /* 0x0000000407047210 */ /* 0x000fe20007f3e0ff */
[----:B------:R-:W-:Y:S01]  /*20670*/  IMAD R6, R53, UR5, R2 ;  /* 0x0000000535067c24 */ /* 0x000fe2000f8e0202 */
[----:B------:R-:W-:Y:S01]  /*20680*/  SHF.R.S32.HI R2, RZ, 0x1f, R9 ;  /* 0x0000001fff027819 */ /* 0x000fe20000011409 */
[----:B------:R-:W-:Y:S01]  /*20690*/  ULDC.64 UR4, c[0x0][0xb88] ;  /* 0x0002e20000047ab9 */ /* 0x000fe20000000a00 */
[----:B------:R-:W-:Y:S01]  /*206a0*/  IADD3 R7, P0, R46, 0x1000, RZ ;  /* 0x000010002e077810 */ /* 0x000fe20007f1e0ff */
[----:B------:R-:W-:Y:S01]  /*206b0*/  IMAD R55, R0, R51, RZ ;  /* 0x0000003300377224 */ /* 0x000fe200078e02ff */
[----:B------:R-:W-:Y:S01]  /*206c0*/  IADD3.X R5, R11, R5, R6, P1, !PT ;  /* 0x000000050b057210 */ /* 0x000fe20000ffe406 */
[----:B------:R-:W-:Y:S01]  /*206d0*/  IMAD R2, R2, UR4, RZ ;  /* 0x0000000402027c24 */ /* 0x000fe2000f8e02ff */
[C---:B------:R-:W-:Y:S01]  /*206e0*/  IADD3 R29, P3, R46.reuse, 0x4000, RZ ;  /* 0x000040002e1d7810 */ /* 0x040fe20007f7e0ff */
[----:B------:R-:W-:Y:S01]  /*206f0*/  IMAD R6, R217, 0x80, R235 ;  /* 0x00000080d9067824 */ /* 0x000fe200078e02eb */
[----:B------:R-:W-:Y:S01]  /*20700*/  IADD3 R13, P4, R46, 0x2000, RZ ;  /* 0x000020002e0d7810 */ /* 0x000fe20007f9e0ff */
[----:B------:R-:W-:Y:S01]  /*20710*/  IMAD R11, R9, UR5, R2 ;  /* 0x00000005090b7c24 */ /* 0x000fe2000f8e0202 */
[----:B------:R-:W-:Y:S01]  /*20720*/  LOP3.LUT R28, R29, 0x380, RZ, 0xc0, !PT ;  /* 0x000003801d1c7812 */ /* 0x000fe200078ec0ff */
[----:B------:R-:W-:Y:S01]  /*20730*/  IMAD.WIDE.U32 R4, R9, UR4, R4 ;  /* 0x0000000409047c25 */ /* 0x000fe2000f8e0004 */
[----:B------:R-:W-:Y:S01]  /*20740*/  ULDC.64 UR4, c[0x0][0xb50] ;  /* 0x0002d40000047ab9 */ /* 0x000fe20000000a00 */
[----:B------:R-:W-:-:S02]  /*20750*/  IADD3.X R9, RZ, R47, RZ, P0, !PT ;  /* 0x0000002fff097210 */ /* 0x000fc400007fe4ff */
[----:B------:R-:W-:Y:S01]  /*20760*/  IMAD.IADD R5, R5, 0x1, R11 ;  /* 0x0000000105057824 */ /* 0x000fe200078e020b */
[----:B------:R-:W-:Y:S01]  /*20770*/  LEA R2, P1, R4, UR4, 0x2 ;  /* 0x0000000404027c11 */ /* 0x000fe2000f8210ff */
[----:B------:R-:W-:Y:S01]  /*20780*/  VIADD R0, R6, 0x8 ;  /* 0x0000000806007836 */ /* 0x000fe20000000000 */
[----:B------:R-:W-:Y:S02]  /*20790*/  LOP3.LUT P0, RZ, R225, 0x3, RZ, 0xc0, !PT ;  /* 0x00000003e1ff7812 */ /* 0x000fe4000780c0ff */
[----:B------:R-:W-:Y:S01]  /*207a0*/  LEA.HI.X R4, R4, UR5, R5, 0x2, P1 ;  /* 0x0000000504047c11 */ /* 0x000fe200088f1405 */
[----:B------:R-:W-:Y:S01]  /*207b0*/  SHFL.IDX PT, R20, R2, RZ, 0x1c1f ;  /* 0x001c1fff02147589 */ /* 0x000fe200000e0000 */
[----:B------:R-:W-:Y:S01]  /*207c0*/  IADD3 R25, P1, R46, 0x3000, RZ ;  /* 0x000030002e197810 */ /* 0x000fe20007f3e0ff */
[----:B------:R-:W-:Y:S01]  /*207d0*/  ULDC.64 UR4, c[0x0][0xaa0] ;  /* 0x0002a80000047ab9 */ /* 0x000fe20000000a00 */
[----:B------:R-:W-:Y:S01]  /*207e0*/  SHF.R.U64 R28, R28, 0x3, RZ ;  /* 0x000000031c1c7819 */ /* 0x000fe200000012ff */
[----:B------:R-:W1:Y:S01]  /*207f0*/  SHFL.IDX PT, R21, R4, RZ, 0x1c1f ;  /* 0x001c1fff04157589 */ /* 0x000e6200000e0000 */
[----:B------:R-:W-:-:S02]  /*20800*/  LOP3.LUT R24, R25, 0x380, RZ, 0xc0, !PT ;  /* 0x0000038019187812 */ /* 0x000fc400078ec0ff */
[----:B------:R-:W-:Y:S01]  /*20810*/  LOP3.LUT R28, R28, R29, RZ, 0x3c, !PT ;  /* 0x0000001d1c1c7212 */ /* 0x000fe200078e3cff */
[----:B------:R-:W-:Y:S01]  /*20820*/  SHFL.IDX PT, R44, R2, 0x1, 0x1c1f ;  /* 0x003c1f00022c7f89 */ /* 0x000fe200000e0000 */
[----:B------:R-:W-:Y:S01]  /*20830*/  SHF.R.U64 R24, R24, 0x3, RZ ;  /* 0x0000000318187819 */ /* 0x000fe200000012ff */
[--C-:B------:R-:W-:Y:S01]  /*20840*/  IMAD.X R29, RZ, RZ, R47.reuse, P3 ;  /* 0x000000ffff1d7224 */ /* 0x100fe200018e062f */
[----:B------:R-:W-:Y:S01]  /*20850*/  IADD3 R5, P3, R46, 0x7000, RZ ;  /* 0x000070002e057810 */ /* 0x000fe20007f7e0ff */
[----:B------:R-:W2:Y:S01]  /*20860*/  SHFL.IDX PT, R45, R4, 0x1, 0x1c1f ;  /* 0x003c1f00042d7f89 */ /* 0x000ea200000e0000 */
[----:B------:R-:W-:Y:S02]  /*20870*/  LOP3.LUT R24, R24, R25, RZ, 0x3c, !PT ;  /* 0x0000001918187212 */ /* 0x000fe400078e3cff */
[----:B------:R-:W-:Y:S01]  /*20880*/  IADD3.X R25, RZ, R47, RZ, P1, !PT ;  /* 0x0000002fff197210 */ /* 0x000fe20000ffe4ff */
[----:B------:R-:W-:Y:S01]  /*20890*/  IMAD.X R41, RZ, RZ, R47, P3 ;  /* 0x000000ffff297224 */ /* 0x000fe200018e062f */
[----:B------:R-:W-:-:S02]  /*208a0*/  ISETP.GE.OR P1, PT, R6, R55, P0 ;  /* 0x000000370600720c */ /* 0x000fc40000726670 */
[----:B------:R-:W-:Y:S02]  /*208b0*/  ISETP.GE.OR P0, PT, R0, R55, P0 ;  /* 0x000000370000720c */ /* 0x000fe40000706670 */
[----:B------:R-:W-:Y:S02]  /*208c0*/  LOP3.LUT R0, R5, 0x380, RZ, 0xc0, !PT ;  /* 0x0000038005007812 */ /* 0x000fe400078ec0ff */
[----:B------:R-:W-:Y:S02]  /*208d0*/  LOP3.LUT R12, R13, 0x380, RZ, 0xc0, !PT ;  /* 0x000003800d0c7812 */ /* 0x000fe400078ec0ff */
[----:B------:R-:W-:Y:S02]  /*208e0*/  SHF.R.U64 R0, R0, 0x3, RZ ;  /* 0x0000000300007819 */ /* 0x000fe400000012ff */
[----:B------:R-:W-:Y:S02]  /*208f0*/  SHF.R.U64 R12, R12, 0x3, RZ ;  /* 0x000000030c0c7819 */ /* 0x000fe400000012ff */
[----:B------:R-:W-:Y:S01]  /*20900*/  LOP3.LUT R40, R0, R5, RZ, 0x3c, !PT ;  /* 0x0000000500287212 */ /* 0x000fe200078e3cff */
[----:B-1----:R1:W-:Y:S01]  /*20910*/  @!P1 ST.E desc[UR54][R20.64], R88 ;  /* 0x0000005814009985 */ /* 0x0023e2000c101936 */
[----:B------:R-:W-:Y:S01]  /*20920*/  IMAD R0, R3, UR4, RZ ;  /* 0x0000000403007c24 */ /* 0x000fe2000f8e02ff */
[----:B------:R-:W-:-:S02]  /*20930*/  LOP3.LUT R8, R7, 0x380, RZ, 0xc0, !PT ;  /* 0x0000038007087812 */ /* 0x000fc400078ec0ff */
[----:B------:R-:W-:Y:S01]  /*20940*/  LOP3.LUT R12, R12, R13, RZ, 0x3c, !PT ;  /* 0x0000000d0c0c7212 */ /* 0x000fe200078e3cff */
[----:B--2---:R2:W-:Y:S01]  /*20950*/  @!P0 ST.E desc[UR54][R44.64], R89 ;  /* 0x000000592c008985 */ /* 0x0045e2000c101936 */
[C---:B------:R-:W-:Y:S01]  /*20960*/  IMAD.WIDE.U32 R2, R49.reuse, UR4, RZ ;  /* 0x0000000431027c25 */ /* 0x040fe2000f8e00ff */
[----:B------:R-:W-:Y:S02]  /*20970*/  IADD3 R33, P5, R46, 0x5000, RZ ;  /* 0x000050002e217810 */ /* 0x000fe40007fbe0ff */
[----:B------:R-:W-:Y:S01]  /*20980*/  SHF.R.U64 R8, R8, 0x3, RZ ;  /* 0x0000000308087819 */ /* 0x000fe200000012ff */
[----:B------:R-:W-:Y:S01]  /*20990*/  IMAD.X R13, RZ, RZ, R47, P4 ;  /* 0x000000ffff0d7224 */ /* 0x000fe200020e062f */
[----:B------:R-:W-:Y:S01]  /*209a0*/  IADD3 R37, P4, R46, 0x6000, RZ ;  /* 0x000060002e257810 */ /* 0x000fe20007f9e0ff */
[----:B-1----:R-:W-:Y:S01]  /*209b0*/  IMAD R21, R49, UR5, R0 ;  /* 0x0000000531157c24 */ /* 0x002fe2000f8e0200 */
[----:B------:R-:W-:Y:S01]  /*209c0*/  ULDC.64 UR4, c[0x0][0xae8] ;  /* 0x0002ba0000047ab9 */ /* 0x000fe20000000a00 */
[----:B--2---:R-:W1:Y:S01]  /*209d0*/  @P2 LDC R45, c[0x0][0xbf0] ;  /* 0x0002fc00ff2d2b82 */ /* 0x004e620000000800 */
[----:B------:R-:W-:-:S02]  /*209e0*/  IMAD R0, R212, 0x20, R221 ;  /* 0x00000020d4007824 */ /* 0x000fc400078e02dd */
[----:B------:R-:W-:Y:S01]  /*209f0*/  IADD3 R3, R3, R21, RZ ;  /* 0x0000001503037210 */ /* 0x000fe20007ffe0ff */
[----:B------:R-:W-:Y:S01]  /*20a00*/  IMAD R20, R48, UR4, RZ ;  /* 0x0000000430147c24 */ /* 0x000fe2000f8e02ff */
[----:B------:R-:W-:Y:S01]  /*20a10*/  LOP3.LUT R32, R33, 0x380, RZ, 0xc0, !PT ;  /* 0x0000038021207812 */ /* 0x000fe200078ec0ff */
[----:B------:R-:W-:Y:S01]  /*20a20*/  IMAD R44, R217, 0x80, R0 ;  /* 0x00000080d92c7824 */ /* 0x000fe200078e0200 */
[----:B------:R-:W-:Y:S01]  /*20a30*/  LOP3.LUT R36, R37, 0x380, RZ, 0xc0, !PT ;  /* 0x0000038025247812 */ /* 0x000fe200078ec0ff */
[C---:B------:R-:W-:Y:S01]  /*20a40*/  IMAD R21, R213.reuse, UR5, R20 ;  /* 0x00000005d5157c24 */ /* 0x040fe2000f8e0214 */
[----:B------:R-:W-:Y:S01]  /*20a50*/  LOP3.LUT R8, R8, R7, RZ, 0x3c, !PT ;  /* 0x0000000708087212 */ /* 0x000fe200078e3cff */
[----:B------:R-:W-:Y:S01]  /*20a60*/  IMAD.WIDE.U32 R2, R213, UR4, R2 ;  /* 0x00000004d5027c25 */ /* 0x000fe2000f8e0002 */
[----:B------:R-:W-:Y:S01]  /*20a70*/  ULDC.64 UR4, c[0x0][0xaf0] ;  /* 0x0002bc0000047ab9 */ /* 0x000fe20000000a00 */
[----:B------:R-:W-:Y:S01]  /*20a80*/  LOP3.LUT R7, R46, 0x380, RZ, 0xc0, !PT ;  /* 0x000003802e077812 */ /* 0x000fe200078ec0ff */
[----:B------:R-:W5:Y:S01]  /*20a90*/  LD.E.128 R12, desc[UR54][R12.64] ;  /* 0x000000360c0c7980 */ /* 0x000f62000c101d00 */
[----:B0-----:R-:W-:Y:S01]  /*20aa0*/  @P2 IMAD.HI.U32 R0, R44, R57, RZ ;  /* 0x000000392c002227 */ /* 0x001fe200078e00ff */
[----:B------:R-:W-:-:S02]  /*20ab0*/  IADD3 R3, R3, R21, RZ ;  /* 0x0000001503037210 */ /* 0x000fc40007ffe0ff */
[----:B------:R-:W-:Y:S01]  /*20ac0*/  SHF.R.U64 R32, R32, 0x3, RZ ;  /* 0x0000000320207819 */ /* 0x000fe200000012ff */
[----:B------:R-:W-:Y:S01]  /*20ad0*/  IMAD.MOV.U32 R21, RZ, RZ, R44 ;  /* 0x000000ffff157224 */ /* 0x000fe200078e002c */
[----:B------:R-:W-:Y:S01]  /*20ae0*/  SHF.R.U64 R36, R36, 0x3, RZ ;  /* 0x0000000324247819 */ /* 0x000fe200000012ff */
[----:B------:R-:W-:Y:S01]  /*20af0*/  IMAD R20, R216, UR4, RZ ;  /* 0x00000004d8147c24 */ /* 0x000fe2000f8e02ff */
[----:B------:R-:W-:Y:S01]  /*20b00*/  SHF.R.U64 R7, R7, 0x3, RZ ;  /* 0x0000000307077819 */ /* 0x000fe200000012ff */
[C---:B------:R-:W-:Y:S01]  /*20b10*/  IMAD.WIDE.U32 R2, R53.reuse, UR4, R2 ;  /* 0x0000000435027c25 */ /* 0x040fe2000f8e0002 */
[----:B------:R-:W-:Y:S01]  /*20b20*/  LOP3.LUT R32, R32, R33, RZ, 0x3c, !PT ;  /* 0x0000002120207212 */ /* 0x000fe200078e3cff */
[----:B------:R-:W5:Y:S01]  /*20b30*/  LD.E.128 R8, desc[UR54][R8.64] ;  /* 0x0000003608087980 */ /* 0x000f62000c101d00 */
[----:B-1----:R-:W-:Y:S01]  /*20b40*/  @P2 SHF.R.U32.HI R21, RZ, R45, R0 ;  /* 0x0000002dff152219 */ /* 0x002fe20000011600 */
[----:B------:R-:W-:Y:S01]  /*20b50*/  IMAD R45, R53, UR5, R20 ;  /* 0x00000005352d7c24 */ /* 0x000fe2000f8e0214 */
[----:B------:R-:W-:Y:S01]  /*20b60*/  LOP3.LUT R36, R36, R37, RZ, 0x3c, !PT ;  /* 0x0000002524247212 */ /* 0x000fe200078e3cff */
[----:B------:R-:W-:Y:S01]  /*20b70*/  IMAD.X R37, RZ, RZ, R47, P4 ;  /* 0x000000ffff257224 */ /* 0x000fe200020e062f */
[--C-:B------:R-:W-:Y:S01]  /*20b80*/  SHF.R.S32.HI R0, RZ, 0x1f, R21.reuse ;  /* 0x0000001fff007819 */ /* 0x100fe20000011415 */
[----:B------:R-:W-:Y:S01]  /*20b90*/  IMAD.MOV R20, RZ, RZ, -R21 ;  /* 0x000000ffff147224 */ /* 0x000fe200078e0a15 */
[----:B------:R-:W-:Y:S01]  /*20ba0*/  IADD3.X R33, RZ, R47, RZ, P5, !PT ;  /* 0x0000002fff217210 */ /* 0x000fe20002ffe4ff */
[----:B------:R-:W-:Y:S01]  /*20bb0*/  ULDC.64 UR4, c[0x0][0xae0] ;  /* 0x0002b80000047ab9 */ /* 0x000fe20000000a00 */
[----:B------:R-:W-:Y:S01]  /*20bc0*/  LOP3.LUT R46, R7, R46, RZ, 0x3c, !PT ;  /* 0x0000002e072e7212 */ /* 0x000fe200078e3cff */
[----:B------:R-:W-:Y:S01]  /*20bd0*/  IMAD R0, R0, UR4, RZ ;  /* 0x0000000400007c24 */ /* 0x000fe2000f8e02ff */
[----:B------:R-:W-:Y:S01]  /*20be0*/  IADD3 R3, R3, R45, RZ ;  /* 0x0000002d03037210 */ /* 0x000fe20007ffe0ff */
[----:B------:R-:W-:Y:S01]  /*20bf0*/  IMAD R45, R51, R20, R44 ;  /* 0x00000014332d7224 */ /* 0x000fe200078e022c */
[----:B------:R-:W5:Y:S04]  /*20c00*/  LD.E.128 R24, desc[UR54][R24.64] ;  /* 0x0000003618187980 */ /* 0x000f68000c101d00 */
[----:B------:R0:W5:Y:S04]  /*20c10*/  LD.E.128 R4, desc[UR54][R46.64] ;  /* 0x000000362e047980 */ /* 0x000168000c101d00 */
[----:B------:R-:W5:Y:S04]  /*20c20*/  LD.E.128 R28, desc[UR54][R28.64] ;  /* 0x000000361c1c7980 */ /* 0x000f68000c101d00 */
[----:B------:R-:W5:Y:S01]  /*20c30*/  LD.E.128 R32, desc[UR54][R32.64] ;  /* 0x0000003620207980 */ /* 0x000f62000c101d00 */
[----:B0-----:R-:W-:-:S03]  /*20c40*/  IMAD R47, R21, UR5, R0 ;  /* 0x00000005152f7c24 */ /* 0x001fc6000f8e0200 */
[----:B------:R-:W5:Y:S01]  /*20c50*/  LD.E.128 R36, desc[UR54][R36.64] ;  /* 0x0000003624247980 */ /* 0x000f62000c101d00 */
[----:B------:R-:W-:-:S03]  /*20c60*/  SHF.R.S32.HI R0, RZ, 0x1f, R45 ;  /* 0x0000001fff007819 */ /* 0x000fc6000001142d */
[----:B------:R-:W5:Y:S01]  /*20c70*/  LD.E.128 R40, desc[UR54][R40.64] ;  /* 0x0000003628287980 */ /* 0x000f62000c101d00 */
[----:B------:R-:W-:Y:S01]  /*20c80*/  IMAD.WIDE.U32 R2, R21, UR4, R2 ;  /* 0x0000000415027c25 */ /* 0x000fe2000f8e0002 */
[----:B------:R-:W-:Y:S01]  /*20c90*/  ULDC.64 UR4, c[0x0][0xad8] ;  /* 0x0002b60000047ab9 */ /* 0x000fe20000000a00 */
[----:B------:R-:W-:Y:S01]  /*20ca0*/  @!PT LDS RZ, [RZ] ;  /* 0x00000000fffff984 */ /* 0x000fe20000000800 */
[----:B------:R-:W-:Y:S01]  /*20cb0*/  @!PT LDS RZ, [RZ] ;  /* 0x00000000fffff984 */ /* 0x000fe20000000800 */
[----:B------:R-:W-:Y:S01]  /*20cc0*/  @!PT LDS RZ, [RZ] ;  /* 0x00000000fffff984 */ /* 0x000fe20000000800 */
[----:B------:R-:W-:Y:S01]  /*20cd0*/  @!PT LDS RZ, [RZ] ;  /* 0x00000000fffff984 */ /* 0x000fe20000000800 */
[----:B------:R0:W-:Y:S06]  /*20ce0*/  MEMBAR.ALL.CTA ;  /* 0x0000000000007992 */ /* 0x0001ec0000008000 */
[----:B0-----:R-:W0:Y:S01]  /*20cf0*/  FENCE.VIEW.ASYNC.S ;  /* 0x00000000000073c6 */ /* 0x001e220000000000 */
[----:B------:R-:W-:-:S02]  /*20d00*/  IMAD R46, R217, 0x80, R221 ;  /* 0x00000080d92e7824 */ /* 0x000fc400078e02dd */
[----:B------:R-:W-:Y:S02]  /*20d10*/  IMAD.IADD R3, R3, 0x1, R47 ;  /* 0x0000000103037824 */ /* 0x000fe400078e022f */
[----:B------:R-:W-:Y:S01]  /*20d20*/  IMAD R20, R0, UR4, RZ ;  /* 0x0000000400147c24 */ /* 0x000fe2000f8e02ff */
[C---:B------:R-:W-:Y:S01]  /*20d30*/  IADD3 R0, R46.reuse, 0x20, RZ ;  /* 0x000000202e007810 */ /* 0x040fe20007ffe0ff */
[----:B------:R-:W-:Y:S01]  /*20d40*/  IMAD.WIDE.U32 R2, R45, UR4, R2 ;  /* 0x000000042d027c25 */ /* 0x000fe2000f8e0002 */
[----:B------:R-:W-:-:S03]  /*20d50*/  ISETP.GE.AND P2, PT, R46, R55, PT ;  /* 0x000000372e00720c */ /* 0x000fc60003f46270 */
[----:B------:R-:W-:Y:S01]  /*20d60*/  IMAD R21, R45, UR5, R20 ;  /* 0x000000052d157c24 */ /* 0x000fe2000f8e0214 */
[----:B------:R-:W-:Y:S01]  /*20d70*/  ISETP.GE.AND P0, PT, R0, R55, PT ;  /* 0x000000370000720c */ /* 0x000fe20003f06270 */
[----:B------:R-:W-:Y:S01]  /*20d80*/  VIADD R0, R16, 0x29820 ;  /* 0x0002982010007836 */ /* 0x000fe20000000000 */
[----:B------:R-:W-:Y:S02]  /*20d90*/  ULDC.64 UR4, c[0x0][0xa80] ;  /* 0x0002a00000047ab9 */ /* 0x000fe40000000a00 */
[----:B------:R-:W-:Y:S02]  /*20da0*/  IADD3 R3, R3, R21, RZ ;  /* 0x0000001503037210 */ /* 0x000fe40007ffe0ff */
[----:B------:R-:W-:Y:S01]  /*20db0*/  LEA R44, P3, R2, UR4, 0x1 ;  /* 0x00000004022c7c11 */ /* 0x000fe2000f8608ff */
[----:B------:R-:W-:Y:S01]  /*20dc0*/  VIADD R20, R46, 0x40 ;  /* 0x000000402e147836 */ /* 0x000fe20000000000 */
[----:B------:R-:W-:Y:S02]  /*20dd0*/  PRMT R0, RZ, 0x654, R0 ;  /* 0x00000654ff007816 */ /* 0x000fe40000000000 */
[----:B------:R-:W-:Y:S01]  /*20de0*/  LEA.HI.X R45, R2, UR5, R3, 0x1, P3 ;  /* 0x00000005022d7c11 */ /* 0x000fe200098f0c03 */
[----:B------:R-:W-:Y:S01]  /*20df0*/  BSSY B1, `(.L_x_641) ;  /* 0x0000011000017945 */ /* 0x000fe20003800000 */
[----:B------:R-:W-:Y:S01]  /*20e00*/  ISETP.GE.AND P1, PT, R20, R55, PT ;  /* 0x000000371400720c */ /* 0x000fe20003f26270 */
[----:B0-----:R0:W-:Y:S01]  /*20e10*/  SYNCS.ARRIVE.TRANS64.RED.A1T0 RZ, [R0+URZ], RZ ;  /* 0x000000ff00ff79a7 */ /* 0x0011e2000810043f */
[----:B------:R1:W2:Y:S01]  /*20e20*/  SHFL.IDX PT, R20, R44, RZ, 0x181f ;  /* 0x00181fff2c147589 */ /* 0x0002a200000e0000 */
[----:B------:R-:W-:-:S02]  /*20e30*/  SHF.R.S32.HI R50, RZ, 0x1f, R211 ;  /* 0x0000001fff327819 */ /* 0x000fc400000114d3 */
[----:B------:R-:W-:Y:S01]  /*20e40*/  SHF.R.S32.HI R52, RZ, 0x1f, R202 ;  /* 0x0000001fff347819 */ /* 0x000fe200000114ca */
[----:B0-----:R1:W0:Y:S01]  /*20e50*/  SHFL.IDX PT, R0, R45, RZ, 0x181f ;  /* 0x00181fff2d007589 */ /* 0x00122200000e0000 */
[----:B------:R-:W-:Y:S06]  /*20e60*/  @P2 BRA `(.L_x_642) ;  /* 0x0000000000242947 */ /* 0x000fec0003800000 */
[----:B------:R-:W-:Y:S02]  /*20e70*/  ULDC UR4, c[0x0][0xac8] ;  /* 0x0002b20000047ab9 */ /* 0x000fe40000000800 */
[----:B------:R-:W-:Y:S02]  /*20e80*/  ISETP.GE.AND P2, PT, R202, UR4, PT ;  /* 0x00000004ca007c0c */ /* 0x000fe4000bf46270 */
[----:B------:R-:W-:-:S11]  /*20e90*/  ISETP.GE.AND P3, PT, R211, UR4, PT ;  /* 0x00000004d3007c0c */ /* 0x000fd6000bf66270 */
[CC--:B--2---:R-:W-:Y:S02]  /*20ea0*/  @!P2 LEA R2, P4, R202.reuse, R20.reuse, 0x1 ;  /* 0x00000014ca02a211 */ /* 0x0c4fe400078808ff */
[C---:B------:R-:W-:Y:S02]  /*20eb0*/  @!P3 LEA R20, P5, R211.reuse, R20, 0x1 ;  /* 0x00000014d314b211 */ /* 0x040fe400078a08ff */
[-C--:B0-----:R-:W-:Y:S02]  /*20ec0*/  @!P2 LEA.HI.X R3, R202, R0.reuse, R52, 0x1, P4 ;  /* 0x00000000ca03a211 */ /* 0x081fe400020f0c34 */
[----:B------:R-:W-:-:S03]  /*20ed0*/  @!P3 LEA.HI.X R21, R211, R0, R50, 0x1, P5 ;  /* 0x00000000d315b211 */ /* 0x000fc600028f0c32 */
[----:B-----5:R3:W-:Y:S04]  /*20ee0*/  @!P2 ST.E.128 desc[UR54][R2.64], R4 ;  /* 0x000000040200a985 */ /* 0x0207e8000c101d36 */
[----:B------:R3:W-:Y:S02]  /*20ef0*/  @!P3 ST.E.128 desc[UR54][R20.64], R28 ;  /* 0x0000001c1400b985 */ /* 0x0007e4000c101d36 */
.L_x_642:
[----:B------:R-:W-:Y:S05]  /*20f00*/  BSYNC B1 ;  /* 0x0000000000017941 */ /* 0x000fea0003800000 */
.L_x_641:
[----:B0-----:R0:W4:Y:S01]  /*20f10*/  SHFL.IDX PT, R0, R45, 0x1, 0x181f ;  /* 0x00381f002d007f89 */ /* 0x00112200000e0000 */
[----:B------:R-:W-:Y:S03]  /*20f20*/  BSSY B1, `(.L_x_643) ;  /* 0x000000c000017945 */ /* 0x000fe60003800000 */
[----:B---3-5:R0:W3:Y:S01]  /*20f30*/  SHFL.IDX PT, R4, R44, 0x1, 0x181f ;  /* 0x00381f002c047f89 */ /* 0x0280e200000e0000 */
[----:B------:R-:W-:Y:S05]  /*20f40*/  @P0 BRA `(.L_x_644) ;  /* 0x0000000000240947 */ /* 0x000fea0003800000 */
[----:B------:R-:W-:Y:S02]  /*20f50*/  ULDC UR4, c[0x0][0xac8] ;  /* 0x0002b20000047ab9 */ /* 0x000fe40000000800 */
[----:B------:R-:W-:Y:S02]  /*20f60*/  ISETP.GE.AND P3, PT, R202, UR4, PT ;  /* 0x00000004ca007c0c */ /* 0x000fe4000bf66270 */
[----:B------:R-:W-:-:S11]  /*20f70*/  ISETP.GE.AND P4, PT, R211, UR4, PT ;  /* 0x00000004d3007c0c */ /* 0x000fd6000bf86270 */
[CC--:B---3--:R-:W-:Y:S02]  /*20f80*/  @!P3 LEA R2, P0, R202.reuse, R4.reuse, 0x1 ;  /* 0x00000004ca02b211 */ /* 0x0c8fe400078008ff */
[C---:B------:R-:W-:Y:S02]  /*20f90*/  @!P4 LEA R4, P2, R211.reuse, R4, 0x1 ;  /* 0x00000004d304c211 */ /* 0x040fe400078408ff */
[-C--:B----4-:R-:W-:Y:S02]  /*20fa0*/  @!P3 LEA.HI.X R3, R202, R0.reuse, R52, 0x1, P0 ;  /* 0x00000000ca03b211 */ /* 0x090fe400000f0c34 */
[----:B------:R-:W-:-:S03]  /*20fb0*/  @!P4 LEA.HI.X R5, R211, R0, R50, 0x1, P2 ;  /* 0x00000000d305c211 */ /* 0x000fc600010f0c32 */
[----:B------:R3:W-:Y:S04]  /*20fc0*/  @!P3 ST.E.128 desc[UR54][R2.64], R8 ;  /* 0x000000080200b985 */ /* 0x0007e8000c101d36 */
[----:B------:R3:W-:Y:S02]  /*20fd0*/  @!P4 ST.E.128 desc[UR54][R4.64], R32 ;  /* 0x000000200400c985 */ /* 0x0007e4000c101d36 */
.L_x_644:
[----:B------:R-:W-:Y:S05]  /*20fe0*/  BSYNC B1 ;  /* 0x0000000000017941 */ /* 0x000fea0003800000 */
.L_x_643:
[----:B----4-:R4:W0:Y:S01]  /*20ff0*/  SHFL.IDX PT, R0, R45, 0x2, 0x181f ;  /* 0x00581f002d007f89 */ /* 0x01082200000e0000 */
[----:B------:R-:W-:Y:S03]  /*21000*/  BSSY B1, `(.L_x_645) ;  /* 0x000000c000017945 */ /* 0x000fe60003800000 */
[----:B---3--:R4:W3:Y:S01]  /*21010*/  SHFL.IDX PT, R4, R44, 0x2, 0x181f ;  /* 0x00581f002c047f89 */ /* 0x0088e200000e0000 */
[----:B------:R-:W-:Y:S05]  /*21020*/  @P1 BRA `(.L_x_646) ;  /* 0x0000000000241947 */ /* 0x000fea0003800000 */
[----:B------:R-:W-:Y:S02]  /*21030*/  ULDC UR4, c[0x0][0xac8] ;  /* 0x0002b20000047ab9 */ /* 0x000fe40000000800 */
[----:B------:R-:W-:Y:S02]  /*21040*/  ISETP.GE.AND P2, PT, R202, UR4, PT ;  /* 0x00000004ca007c0c */ /* 0x000fe4000bf46270 */
[----:B------:R-:W-:-:S11]  /*21050*/  ISETP.GE.AND P3, PT, R211, UR4, PT ;  /* 0x00000004d3007c0c */ /* 0x000fd6000bf66270 */
[CC--:B---3--:R-:W-:Y:S02]  /*21060*/  @!P2 LEA R2, P0, R202.reuse, R4.reuse, 0x1 ;  /* 0x00000004ca02a211 */ /* 0x0c8fe400078008ff */
[C---:B------:R-:W-:Y:S02]  /*21070*/  @!P3 LEA R4, P1, R211.reuse, R4, 0x1 ;  /* 0x00000004d304b211 */ /* 0x040fe400078208ff */
[-C--:B0-----:R-:W-:Y:S02]  /*21080*/  @!P2 LEA.HI.X R3, R202, R0.reuse, R52, 0x1, P0 ;  /* 0x00000000ca03a211 */ /* 0x081fe400000f0c34 */
[----:B------:R-:W-:-:S03]  /*21090*/  @!P3 LEA.HI.X R5, R211, R0, R50, 0x1, P1 ;  /* 0x00000000d305b211 */ /* 0x000fc600008f0c32 */
[----:B------:R0:W-:Y:S04]  /*210a0*/  @!P2 ST.E.128 desc[UR54][R2.64], R12 ;  /* 0x0000000c0200a985 */ /* 0x0001e8000c101d36 */
[----:B------:R0:W-:Y:S02]  /*210b0*/  @!P3 ST.E.128 desc[UR54][R4.64], R36 ;  /* 0x000000240400b985 */ /* 0x0001e4000c101d36 */
.L_x_646:
[----:B------:R-:W-:Y:S05]  /*210c0*/  BSYNC B1 ;  /* 0x0000000000017941 */ /* 0x000fea0003800000 */
.L_x_645:
[----:B0-----:R-:W-:Y:S01]  /*210d0*/  VIADD R0, R46, 0x60 ;  /* 0x000000602e007836 */ /* 0x001fe20000000000 */
[----:B-1--4-:R-:W0:Y:S04]  /*210e0*/  SHFL.IDX PT, R45, R45, 0x3, 0x181f ;  /* 0x00781f002d2d7f89 */ /* 0x012e2800000e0000 */
[----:B------:R-:W-:Y:S01]  /*210f0*/  ISETP.GE.AND P0, PT, R0, R55, PT ;  /* 0x000000370000720c */ /* 0x000fe20003f06270 */
[----:B------:R-:W1:-:S12]  /*21100*/  SHFL.IDX PT, R44, R44, 0x3, 0x181f ;  /* 0x00781f002c2c7f89 */ /* 0x000e5800000e0000 */
[----:B------:R-:W-:Y:S05]  /*21110*/  @P0 BRA `(.L_x_647) ;  /* 0x0000000c00240947 */ /* 0x000fea0003800000 */
[----:B------:R-:W-:Y:S02]  /*21120*/  ULDC UR4, c[0x0][0xac8] ;  /* 0x0002b20000047ab9 */ /* 0x000fe40000000800 */
[----:B------:R-:W-:-:S13]  /*21130*/  ISETP.GE.AND P1, PT, R202, UR4, PT ;  /* 0x00000004ca007c0c */ /* 0x000fda000bf26270 */
[----:B-1----:R-:W-:-:S04]  /*21140*/  @!P1 LEA R2, P0, R202, R44, 0x1 ;  /* 0x0000002cca029211 */ /* 0x002fc800078008ff */
[----:B0-----:R-:W-:Y:S02]  /*21150*/  @!P1 LEA.HI.X R3, R202, R45, R52, 0x1, P0 ;  /* 0x0000002dca039211 */ /* 0x001fe400000f0c34 */
[----:B------:R-:W-:-:S03]  /*21160*/  ISETP.GE.AND P0, PT, R211, UR4, PT ;  /* 0x00000004d3007c0c */ /* 0x000fc6000bf06270 */
[----:B------:R4:W-:Y:S10]  /*21170*/  @!P1 ST.E.128 desc[UR54][R2.64], R24 ;  /* 0x0000001802009985 */ /* 0x0009f4000c101d36 */
[----:B------:R-:W-:Y:S05]  /*21180*/  @P0 BRA `(.L_x_647) ;  /* 0x0000000c00080947 */ /* 0x000fea0003800000 */
[----:B----4-:R-:W-:-:S04]  /*21190*/  LEA R2, P0, R211, R44, 0x1 ;  /* 0x0000002cd3027211 */ /* 0x010fc800078008ff */
[----:B------:R-:W-:-:S05]  /*211a0*/  LEA.HI.X R3, R211, R45, R50, 0x1, P0 ;  /* 0x0000002dd3037211 */ /* 0x000fca00000f0c32 */
[----:B------:R0:W-:Y:S01]  /*211b0*/  ST.E.128 desc[UR54][R2.64], R40 ;  /* 0x0000002802007985 */ /* 0x0001e2000c101d36 */
[----:B------:R-:W-:Y:S05]  /*211c0*/  BRA `(.L_x_647) ;  /* 0x0000000800f87947 */ /* 0x000fea0003800000 */
.L_x_638:
[----:B------:R-:W-:Y:S01]  /*211d0*/  ULDC.64 UR4, c[0x0][0xc00] ;  /* 0x0003000000047ab9 */ /* 0x000fe20000000a00 */
[----:B------:R-:W-:Y:S01]  /*211e0*/  IMAD.MOV.U32 R0, RZ, RZ, RZ ;  /* 0x000000ffff007224 */ /* 0x000fe200078e00ff */
[----:B------:R-:W-:Y:S01]  /*211f0*/  ISETP.NE.U32.AND P0, PT, RZ, UR4, PT ;  /* 0x00000004ff007c0c */ /* 0x000fe2000bf05070 */
[----:B------:R-:W2:Y:S01]  /*21200*/  LDC R21, c[0x0][0xbe8] ;  /* 0x0002fa00ff157b82 */ /* 0x000ea20000000800 */
[----:B------:R-:W-:Y:S02]  /*21210*/  IADD3 R2, P1, R214, UR4, RZ ;  /* 0x00000004d6027c10 */ /* 0x000fe4000ff3e0ff */
[----:B------:R-:W-:Y:S02]  /*21220*/  ISETP.NE.AND.EX P0, PT, RZ, UR5, PT, P0 ;  /* 0x00000005ff007c0c */ /* 0x000fe4000bf05300 */
[----:B------:R-:W-:Y:S01]  /*21230*/  IADD3.X R3, R215, UR5, RZ, P1, !PT ;  /* 0x00000005d7037c10 */ /* 0x000fe20008ffe4ff */
[----:B------:R-:W-:Y:S02]  /*21240*/  ULDC.64 UR4, c[0x0][0xc08] ;  /* 0x0003020000047ab9 */ /* 0x000fe40000000a00 */
[----:B------:R-:W-:-:S04]  /*21250*/  ISETP.NE.U32.AND P1, PT, RZ, UR4, PT ;  /* 0x00000004ff007c0c */ /* 0x000fc8000bf25070 */
[----:B------:R-:W-:-:S04]  /*21260*/  ISETP.NE.AND.EX P1, PT, RZ, UR5, PT, P1 ;  /* 0x00000005ff007c0c */ /* 0x000fc8000bf25310 */
[----:B------:R3:W5:Y:S01]  /*21270*/  @P0 LDG.E R0, desc[UR54][R2.64] ;  /* 0x0000003602000981 */ /* 0x000762000c1e1900 */
[----:B------:R-:W4:Y:S08]  /*21280*/  S2R R4, SR_TID.X ;  /* 0x0000000000047919 */ /* 0x000f300000002100 */
[----:B------:R-:W-:Y:S01]  /*21290*/  @P1 IADD3 R214, P2, R214, UR4, RZ ;  /* 0x00000004d6d61c10 */ /* 0x000fe2000ff5e0ff */
[----:B------:R-:W-:-:S02]  /*212a0*/  ULDC UR4, c[0x0][0xa88] ;  /* 0x0002a20000047ab9 */ /* 0x000fc40000000800 */
[----:B------:R-:W-:Y:S02]  /*212b0*/  MOV R6, UR4 ;  /* 0x0000000400067c02 */ /* 0x000fe40008000f00 */
[----:B------:R-:W-:-:S05]  /*212c0*/  @P1 IADD3.X R215, R215, UR5, RZ, P2, !PT ;  /* 0x00000005d7d71c10 */ /* 0x000fca00097fe4ff */
[----:B------:R3:W5:Y:S01]  /*212d0*/  @P1 LDG.E R6, desc[UR54][R214.64] ;  /* 0x00000036d6061981 */ /* 0x000762000c1e1900 */
[----:B--2---:R-:W-:-:S13]  /*212e0*/  ISETP.NE.AND P2, PT, R21, 0x1, PT ;  /* 0x000000011500780c */ /* 0x004fda0003f45270 */
[----:B------:R-:W2:Y:S01]  /*212f0*/  @P2 LDC R14, c[0x0][0xbec] ;  /* 0x0002fb00ff0e2b82 */ /* 0x000ea20000000800 */
[----:B----4-:R-:W-:-:S07]  /*21300*/  VIADD R4, R4, 0xffffff80 ;  /* 0xffffff8004047836 */ /* 0x010fce0000000000 */
[----:B------:R-:W4:Y:S01]  /*21310*/  @P2 LDC R25, c[0x0][0xbf0] ;  /* 0x0002fc00ff192b82 */ /* 0x000f220000000800 */
[----:B------:R-:W-:Y:S01]  /*21320*/  ISETP.GE.AND P3, PT, R4, 0x80, PT ;  /* 0x000000800400780c */ /* 0x000fe20003f66270 */
[----:B---3--:R-:W-:-:S12]  /*21330*/  @P1 BRA `(.L_x_648) ;  /* 0x0000000000101947 */ /* 0x008fd80003800000 */
[----:B------:R-:W-:Y:S05]  /*21340*/  @!P0 BRA `(.L_x_648) ;  /* 0x00000000000c8947 */ /* 0x000fea0003800000 */
[----:B------:R-:W3:Y:S04]  /*21350*/  LDG.E R5, desc[UR54][R2.64] ;  /* 0x0000003602057981 */ /* 0x000ee8000c1e1900 */
[----:B-----5:R-:W3:Y:S02]  /*21360*/  LDG.E R6, desc[UR54][R2.64+0x4] ;  /* 0x0000043602067981 */ /* 0x020ee4000c1e1900 */
[----:B---3--:R-:W-:-:S07]  /*21370*/  IMAD.IADD R6, R6, 0x1, -R5 ;  /* 0x0000000106067824 */ /* 0x008fce00078e0a05 */
.L_x_648:
[----:B------:R-:W-:Y:S01]  /*21380*/  BSSY B1, `(.L_x_649) ;  /* 0x000002e000017945 */ /* 0x000fe20003800000 */
[----:B------:R-:W-:Y:S02]  /*21390*/  SHF.R.S32.HI R12, RZ, 0x1f, R213 ;  /* 0x0000001fff0c7819 */ /* 0x000fe400000114d5 */
[----:B------:R-:W-:Y:S02]  /*213a0*/  SEL R13, R210, RZ, !P0 ;  /* 0x000000ffd20d7207 */ /* 0x000fe40004000000 */
[----:B------:R-:W-:Y:S02]  /*213b0*/  SEL R216, R216, RZ, !P0 ;  /* 0x000000ffd8d87207 */ /* 0x000fe40004000000 */
[----:B-----5:R-:W-:Y:S01]  /*213c0*/  SHF.R.S32.HI R11, RZ, 0x1f, R0 ;  /* 0x0000001fff0b7819 */ /* 0x020fe20000011400 */
[----:B------:R-:W-:Y:S06]  /*213d0*/  @P3 BRA `(.L_x_650) ;  /* 0x0000000000a03947 */ /* 0x000fec0003800000 */
[----:B------:R-:W3:Y:S01]  /*213e0*/  S2R R2, SR_TID.X ;  /* 0x0000000000027919 */ /* 0x000ee20000002100 */
[----:B------:R-:W5:Y:S02]  /*213f0*/  LDC R9, c[0x0][0xbe8] ;  /* 0x0002fa00ff097b82 */ /* 0x000f640000000800 */
[----:B-----5:R-:W-:Y:S01]  /*21400*/  IMAD R3, R6, R9, RZ ;  /* 0x0000000906037224 */ /* 0x020fe200078e02ff */
[----:B---3--:R-:W-:-:S05]  /*21410*/  LEA R2, R217, R2, 0x7 ;  /* 0x00000002d9027211 */ /* 0x008fca00078e38ff */
[----:B------:R-:W-:-:S05]  /*21420*/  VIADD R10, R2, 0xffffff80 ;  /* 0xffffff80020a7836 */ /* 0x000fca0000000000 */
[----:B------:R-:W-:-:S13]  /*21430*/  ISETP.GE.AND P0, PT, R10, R3, PT ;  /* 0x000000030a00720c */ /* 0x000fda0003f06270 */
[----:B------:R-:W-:Y:S05]  /*21440*/  @P0 BRA `(.L_x_650) ;  /* 0x0000000000840947 */ /* 0x000fea0003800000 */
[----:B------:R-:W-:Y:S01]  /*21450*/  ISETP.NE.AND P0, PT, R9, 0x1, PT ;  /* 0x000000010900780c */ /* 0x000fe20003f05270 */
[----:B------:R-:W-:Y:S01]  /*21460*/  ULDC.64 UR4, c[0x0][0xb90] ;  /* 0x0002e40000047ab9 */ /* 0x000fe20000000a00 */
[----:B------:R-:W-:Y:S01]  /*21470*/  MOV R2, R0 ;  /* 0x0000000000027202 */ /* 0x000fe20000000f00 */
[----:B------:R-:W-:Y:S02]  /*21480*/  IMAD R8, R12, UR4, RZ ;  /* 0x000000040c087c24 */ /* 0x000fe4000f8e02ff */
[----:B------:R-:W-:Y:S02]  /*21490*/  IMAD.MOV.U32 R3, RZ, RZ, R11 ;  /* 0x000000ffff037224 */ /* 0x000fe400078e000b */
[----:B------:R-:W-:Y:S02]  /*214a0*/  IMAD.MOV.U32 R5, RZ, RZ, R10 ;  /* 0x000000ffff057224 */ /* 0x000fe400078e000a */
[----:B------:R-:W-:-:S04]  /*214b0*/  IMAD.WIDE.U32 R2, R213, UR4, R2 ;  /* 0x00000004d5027c25 */ /* 0x000fc8000f8e0002 */
[----:B------:R-:W3:Y:S08]  /*214c0*/  @P0 LDC R7, c[0x0][0xbec] ;  /* 0x0002fb00ff070b82 */ /* 0x000ef00000000800 */
[----:B------:R-:W5:Y:S01]  /*214d0*/  @P0 LDC R15, c[0x0][0xbf0] ;  /* 0x0002fc00ff0f0b82 */ /* 0x000f620000000800 */
[----:B---3--:R-:W-:-:S04]  /*214e0*/  @P0 IMAD.HI.U32 R4, R10, R7, RZ ;  /* 0x000000070a040227 */ /* 0x008fc800078e00ff */
[----:B------:R-:W-:Y:S01]  /*214f0*/  IMAD R7, R213, UR5, R8 ;  /* 0x00000005d5077c24 */ /* 0x000fe2000f8e0208 */
[----:B------:R-:W-:Y:S01]  /*21500*/  ULDC.64 UR4, c[0x0][0xb98] ;  /* 0x0002e60000047ab9 */ /* 0x000fe20000000a00 */
[----:B-----5:R-:W-:Y:S02]  /*21510*/  @P0 SHF.R.U32.HI R5, RZ, R15, R4 ;  /* 0x0000000fff050219 */ /* 0x020fe40000011604 */
[----:B------:R-:W-:Y:S02]  /*21520*/  IMAD.IADD R3, R3, 0x1, R7 ;  /* 0x0000000103037824 */ /* 0x000fe400078e0207 */
[----:B------:R-:W-:Y:S01]  /*21530*/  IMAD R4, R216, UR4, RZ ;  /* 0x00000004d8047c24 */ /* 0x000fe2000f8e02ff */
[----:B------:R-:W-:Y:S01]  /*21540*/  IADD3 R7, -R5, RZ, RZ ;  /* 0x000000ff05077210 */ /* 0x000fe20007ffe1ff */
[----:B------:R-:W-:-:S04]  /*21550*/  IMAD.WIDE.U32 R2, R13, UR4, R2 ;  /* 0x000000040d027c25 */ /* 0x000fc8000f8e0002 */
[----:B------:R-:W-:Y:S01]  /*21560*/  IMAD R7, R9, R7, R10 ;  /* 0x0000000709077224 */ /* 0x000fe200078e020a */
[----:B------:R-:W-:Y:S01]  /*21570*/  SHF.R.S32.HI R9, RZ, 0x1f, R5 ;  /* 0x0000001fff097819 */ /* 0x000fe20000011405 */
[----:B------:R-:W-:Y:S01]  /*21580*/  IMAD R8, R13, UR5, R4 ;  /* 0x000000050d087c24 */ /* 0x000fe2000f8e0204 */
[----:B------:R-:W-:Y:S01]  /*21590*/  IADD3 R2, P0, R5, R2, RZ ;  /* 0x0000000205027210 */ /* 0x000fe20007f1e0ff */
[----:B------:R-:W-:Y:S01]  /*215a0*/  ULDC.64 UR4, c[0x0][0xb88] ;  /* 0x0002e20000047ab9 */ /* 0x000fe20000000a00 */
[----:B------:R-:W-:Y:S02]  /*215b0*/  SHF.R.S32.HI R4, RZ, 0x1f, R7 ;  /* 0x0000001fff047819 */ /* 0x000fe40000011407 */
[----:B------:R-:W-:-:S03]  /*215c0*/  IADD3.X R3, R9, R3, R8, P0, !PT ;  /* 0x0000000309037210 */ /* 0x000fc600007fe408 */
[----:B------:R-:W-:Y:S02]  /*215d0*/  IMAD R4, R4, UR4, RZ ;  /* 0x0000000404047c24 */ /* 0x000fe4000f8e02ff */
[----:B------:R-:W-:-:S04]  /*215e0*/  IMAD.WIDE.U32 R2, R7, UR4, R2 ;  /* 0x0000000407027c25 */ /* 0x000fc8000f8e0002 */
[----:B------:R-:W-:Y:S01]  /*215f0*/  IMAD R5, R7, UR5, R4 ;  /* 0x0000000507057c24 */ /* 0x000fe2000f8e0204 */
[----:B------:R-:W-:Y:S02]  /*21600*/  ULDC.64 UR4, c[0x0][0xb50] ;  /* 0x0002d40000047ab9 */ /* 0x000fe40000000a00 */
[----:B------:R-:W-:Y:S01]  /*21610*/  LEA R4, P0, R2, UR4, 0x2 ;  /* 0x0000000402047c11 */ /* 0x000fe2000f8010ff */
[----:B------:R-:W-:-:S05]  /*21620*/  IMAD.IADD R3, R3, 0x1, R5 ;  /* 0x0000000103037824 */ /* 0x000fca00078e0205 */
[----:B------:R-:W-:Y:S01]  /*21630*/  LEA.HI.X R5, R2, UR5, R3, 0x2, P0 ;  /* 0x0000000502057c11 */ /* 0x000fe200080f1403 */
[----:B------:R-:W-:-:S05]  /*21640*/  IMAD.MOV.U32 R3, RZ, RZ, -0x800000 ;  /* 0xff800000ff037424 */ /* 0x000fca00078e00ff */
[----:B------:R3:W-:Y:S02]  /*21650*/  STG.E desc[UR54][R4.64], R3 ;  /* 0x0000000304007986 */ /* 0x0007e4000c101936 */
.L_x_650:
[----:B------:R-:W-:Y:S05]  /*21660*/  BSYNC B1 ;  /* 0x0000000000017941 */ /* 0x000fea0003800000 */
.L_x_649:
[----:B------:R-:W-:Y:S02]  /*21670*/  ULDC.64 UR4, c[0x0][0xaa0] ;  /* 0x0002a80000047ab9 */ /* 0x000fe40000000a00 */
[----:B---3--:R-:W-:-:S04]  /*21680*/  IMAD R3, R11, UR4, RZ ;  /* 0x000000040b037c24 */ /* 0x008fc8000f8e02ff */
[C---:B------:R-:W-:Y:S02]  /*21690*/  IMAD R5, R0.reuse, UR5, R3 ;  /* 0x0000000500057c24 */ /* 0x040fe4000f8e0203 */
[----:B------:R-:W-:Y:S01]  /*216a0*/  IMAD.WIDE.U32 R2, R0, UR4, RZ ;  /* 0x0000000400027c25 */ /* 0x000fe2000f8e00ff */
[----:B------:R-:W-:Y:S01]  /*216b0*/  LEA R0, R212, R221, 0x5 ;  /* 0x000000ddd4007211 */ /* 0x000fe200078e28ff */
[----:B------:R-:W-:Y:S02]  /*216c0*/  ULDC.64 UR4, c[0x0][0xae8] ;  /* 0x0002ba0000047ab9 */ /* 0x000fe40000000a00 */
[----:B------:R-:W-:Y:S02]  /*216d0*/  IMAD.IADD R3, R3, 0x1, R5 ;  /* 0x0000000103037824 */ /* 0x000fe400078e0205 */
[----:B------:R-:W-:Y:S02]  /*216e0*/  IMAD R9, R217, 0x80, R0 ;  /* 0x00000080d9097824 */ /* 0x000fe400078e0200 */
[----:B------:R-:W-:-:S02]  /*216f0*/  IMAD R4, R12, UR4, RZ ;  /* 0x000000040c047c24 */ /* 0x000fc4000f8e02ff */
[----:B--2---:R-:W-:Y:S01]  /*21700*/  @P2 IMAD.HI.U32 R0, R9, R14, RZ ;  /* 0x0000000e09002227 */ /* 0x004fe200078e00ff */
[----:B------:R-:W-:-:S03]  /*21710*/  MOV R5, R9 ;  /* 0x0000000900057202 */ /* 0x000fc60000000f00 */
[C---:B------:R-:W-:Y:S01]  /*21720*/  IMAD R7, R213.reuse, UR5, R4 ;  /* 0x00000005d5077c24 */ /* 0x040fe2000f8e0204 */
[----:B----4-:R-:W-:Y:S01]  /*21730*/  @P2 SHF.R.U32.HI R5, RZ, R25, R0 ;  /* 0x00000019ff052219 */ /* 0x010fe20000011600 */
[----:B------:R-:W-:Y:S01]  /*21740*/  IMAD.WIDE.U32 R2, R213, UR4, R2 ;  /* 0x00000004d5027c25 */ /* 0x000fe2000f8e0002 */
[----:B------:R-:W-:Y:S02]  /*21750*/  ULDC.64 UR4, c[0x0][0xaf0] ;  /* 0x0002bc0000047ab9 */ /* 0x000fe40000000a00 */
[----:B------:R-:W-:Y:S01]  /*21760*/  SHF.R.S32.HI R0, RZ, 0x1f, R5 ;  /* 0x0000001fff007819 */ /* 0x000fe20000011405 */
[----:B------:R-:W-:Y:S02]  /*21770*/  IMAD R4, R216, UR4, RZ ;  /* 0x00000004d8047c24 */ /* 0x000fe4000f8e02ff */
[----:B------:R-:W-:Y:S02]  /*21780*/  IMAD.IADD R3, R3, 0x1, R7 ;  /* 0x0000000103037824 */ /* 0x000fe400078e0207 */
[----:B------:R-:W-:-:S02]  /*21790*/  IMAD R7, R13, UR5, R4 ;  /* 0x000000050d077c24 */ /* 0x000fc4000f8e0204 */
[----:B------:R-:W-:Y:S01]  /*217a0*/  IMAD.WIDE.U32 R2, R13, UR4, R2 ;  /* 0x000000040d027c25 */ /* 0x000fe2000f8e0002 */
[----:B------:R-:W-:-:S03]  /*217b0*/  ULDC.64 UR4, c[0x0][0xae0] ;  /* 0x0002b80000047ab9 */ /* 0x000fc60000000a00 */
[----:B------:R-:W-:Y:S01]  /*217c0*/  IMAD.MOV R4, RZ, RZ, -R5 ;  /* 0x000000ffff047224 */ /* 0x000fe200078e0a05 */
[----:B------:R-:W-:Y:S01]  /*217d0*/  IADD3 R3, R3, R7, RZ ;  /* 0x0000000703037210 */ /* 0x000fe20007ffe0ff */
[----:B------:R-:W-:Y:S02]  /*217e0*/  IMAD R0, R0, UR4, RZ ;  /* 0x0000000400007c24 */ /* 0x000fe4000f8e02ff */
[----:B------:R-:W-:Y:S02]  /*217f0*/  IMAD R7, R21, R4, R9 ;  /* 0x0000000415077224 */ /* 0x000fe400078e0209 */
[C---:B------:R-:W-:Y:S02]  /*21800*/  IMAD R9, R5.reuse, UR5, R0 ;  /* 0x0000000505097c24 */ /* 0x040fe4000f8e0200 */
[----:B------:R-:W-:Y:S01]  /*21810*/  IMAD.WIDE.U32 R2, R5, UR4, R2 ;  /* 0x0000000405027c25 */ /* 0x000fe2000f8e0002 */
[----:B------:R-:W-:Y:S01]  /*21820*/  SHF.R.S32.HI R0, RZ, 0x1f, R7 ;  /* 0x0000001fff007819 */ /* 0x000fe20000011407 */
[----:B------:R-:W-:-:S02]  /*21830*/  ULDC.64 UR4, c[0x0][0xad8] ;  /* 0x0002b60000047ab9 */ /* 0x000fc40000000a00 */
[----:B------:R-:W-:Y:S02]  /*21840*/  IMAD.IADD R3, R3, 0x1, R9 ;  /* 0x0000000103037824 */ /* 0x000fe400078e0209 */
[----:B------:R-:W-:Y:S02]  /*21850*/  IMAD R0, R0, UR4, RZ ;  /* 0x0000000400007c24 */ /* 0x000fe4000f8e02ff */
[----:B------:R-:W-:-:S04]  /*21860*/  IMAD.WIDE.U32 R4, R7, UR4, R2 ;  /* 0x0000000407047c25 */ /* 0x000fc8000f8e0002 */
[----:B------:R-:W-:Y:S01]  /*21870*/  IMAD R3, R7, UR5, R0 ;  /* 0x0000000507037c24 */ /* 0x000fe2000f8e0200 */
[----:B------:R-:W-:Y:S02]  /*21880*/  ULDC.64 UR4, c[0x0][0xa80] ;  /* 0x0002a00000047ab9 */ /* 0x000fe40000000a00 */
[----:B------:R-:W-:Y:S01]  /*21890*/  LEA R2, P0, R4, UR4, 0x1 ;  /* 0x0000000404027c11 */ /* 0x000fe2000f8008ff */
[----:B------:R-:W-:Y:S01]  /*218a0*/  IMAD.IADD R3, R5, 0x1, R3 ;  /* 0x0000000105037824 */ /* 0x000fe200078e0203 */
[----:B------:R-:W-:-:S04]  /*218b0*/  UMOV UR4, 0xffffffff ;  /* 0xffffffff00047882 */ /* 0x000fc80000000000 */
[----:B------:R-:W-:Y:S01]  /*218c0*/  LEA.HI.X R3, R4, UR5, R3, 0x1, P0 ;  /* 0x0000000504037c11 */ /* 0x000fe200080f0c03 */
[----:B------:R-:W-:Y:S06]  /*218d0*/  BRA.DIV UR4, `(.L_x_651) ;  /* 0x00000086042c7947 */ /* 0x000fec000b800000 */
[----:B------:R2:W3:Y:S04]  /*218e0*/  SHFL.IDX PT, R0, R3, RZ, 0x181f ;  /* 0x00181fff03007589 */ /* 0x0004e800000e0000 */
[----:B------:R2:W4:Y:S02]  /*218f0*/  SHFL.IDX PT, R14, R2, RZ, 0x181f ;  /* 0x00181fff020e7589 */ /* 0x00052400000e0000 */
.L_x_852:
[----:B------:R-:W-:Y:S01]  /*21900*/  IMAD R21, R6, R21, RZ ;  /* 0x0000001506157224 */ /* 0x000fe200078e02ff */
[----:B------:R-:W-:Y:S01]  /*21910*/  LEA R6, R217, R221, 0x7 ;  /* 0x000000ddd9067211 */ /* 0x000fe200078e38ff */
[----:B------:R-:W-:Y:S03]  /*21920*/  BSSY B1, `(.L_x_652) ;  /* 0x000000e000017945 */ /* 0x000fe60003800000 */
[----:B------:R-:W-:-:S13]  /*21930*/  ISETP.GE.AND P0, PT, R6, R21, PT ;  /* 0x000000150600720c */ /* 0x000fda0003f06270 */
[----:B------:R-:W-:Y:S05]  /*21940*/  @P0 BRA `(.L_x_653) ;  /* 0x00000000002c0947 */ /* 0x000fea0003800000 */
[----:B------:R-:W-:Y:S01]  /*21950*/  ULDC UR4, c[0x0][0xac8] ;  /* 0x0002b20000047ab9 */ /* 0x000fe20000000800 */
[----:B------:R-:W-:Y:S02]  /*21960*/  SHF.R.S32.HI R8, RZ, 0x1f, R202 ;  /* 0x0000001fff087819 */ /* 0x000fe400000114ca */
[----:B------:R-:W-:Y:S02]  /*21970*/  ISETP.GE.AND P2, PT, R202, UR4, PT ;  /* 0x00000004ca007c0c */ /* 0x000fe4000bf46270 */
[----:B------:R-:W-:Y:S02]  /*21980*/  ISETP.GE.AND P3, PT, R211, UR4, PT ;  /* 0x00000004d3007c0c */ /* 0x000fe4000bf66270 */
[----:B------:R-:W-:-:S09]  /*21990*/  SHF.R.S32.HI R7, RZ, 0x1f, R211 ;  /* 0x0000001fff077819 */ /* 0x000fd200000114d3 */
[CC--:B----4-:R-:W-:Y:S02]  /*219a0*/  @!P2 LEA R4, P0, R202.reuse, R14.reuse, 0x1 ;  /* 0x0000000eca04a211 */ /* 0x0d0fe400078008ff */
[C---:B------:R-:W-:Y:S02]  /*219b0*/  @!P3 LEA R14, P1, R211.reuse, R14, 0x1 ;  /* 0x0000000ed30eb211 */ /* 0x040fe400078208ff */
[-C--:B---3--:R-:W-:Y:S02]  /*219c0*/  @!P2 LEA.HI.X R5, R202, R0.reuse, R8, 0x1, P0 ;  /* 0x00000000ca05a211 */ /* 0x088fe400000f0c08 */
[----:B------:R-:W-:-:S03]  /*219d0*/  @!P3 LEA.HI.X R15, R211, R0, R7, 0x1, P1 ;  /* 0x00000000d30fb211 */ /* 0x000fc600008f0c07 */
[----:B------:R3:W-:Y:S04]  /*219e0*/  @!P2 ST.E.128 desc[UR54][R4.64], RZ ;  /* 0x000000ff0400a985 */ /* 0x0007e8000c101d36 */
[----:B------:R3:W-:Y:S02]  /*219f0*/  @!P3 ST.E.128 desc[UR54][R14.64], RZ ;  /* 0x000000ff0e00b985 */ /* 0x0007e4000c101d36 */
.L_x_653:
[----:B------:R-:W-:Y:S05]  /*21a00*/  BSYNC B1 ;  /* 0x0000000000017941 */ /* 0x000fea0003800000 */
.L_x_652:
[----:B------:R-:W-:-:S03]  /*21a10*/  UMOV UR4, 0xffffffff ;  /* 0xffffffff00047882 */ /* 0x000fc60000000000 */
[----:B------:R-:W-:Y:S05]  /*21a20*/  BRA.DIV UR4, `(.L_x_654) ;  /* 0x00000086040c7947 */ /* 0x000fea000b800000 */
[----:B---3--:R3:W0:Y:S04]  /*21a30*/  SHFL.IDX PT, R0, R3, 0x1, 0x181f ;  /* 0x00381f0003007f89 */ /* 0x00862800000e0000 */
[----:B----4-:R3:W4:Y:S02]  /*21a40*/  SHFL.IDX PT, R14, R2, 0x1, 0x181f ;  /* 0x00381f00020e7f89 */ /* 0x01072400000e0000 */
.L_x_856:
[----:B------:R-:W-:Y:S01]  /*21a50*/  VIADD R4, R6, 0x20 ;  /* 0x0000002006047836 */ /* 0x000fe20000000000 */
[----:B------:R-:W-:Y:S04]  /*21a60*/  BSSY B1, `(.L_x_655) ;  /* 0x000000e000017945 */ /* 0x000fe80003800000 */
        /* <DEDUP_REMOVED lines=9> */
[-C--:B0-----:R-:W-:Y:S02]  /*21b00*/  @!P2 LEA.HI.X R5, R202, R0.reuse, R8, 0x1, P0 ;  /* 0x00000000ca05a211 */ /* 0x081fe400000f0c08 */
[----:B------:R-:W-:-:S03]  /*21b10*/  @!P3 LEA.HI.X R15, R211, R0, R7, 0x1, P1 ;  /* 0x00000000d30fb211 */ /* 0x000fc600008f0c07 */
[----:B------:R0:W-:Y:S04]  /*21b20*/  @!P2 ST.E.128 desc[UR54][R4.64], RZ ;  /* 0x000000ff0400a985 */ /* 0x0001e8000c101d36 */
[----:B------:R0:W-:Y:S02]  /*21b30*/  @!P3 ST.E.128 desc[UR54][R14.64], RZ ;  /* 0x000000ff0e00b985 */ /* 0x0001e4000c101d36 */
.L_x_656:
[----:B------:R-:W-:Y:S05]  /*21b40*/  BSYNC B1 ;  /* 0x0000000000017941 */ /* 0x000fea0003800000 */
.L_x_655:
[----:B------:R-:W-:-:S03]  /*21b50*/  UMOV UR4, 0xffffffff ;  /* 0xffffffff00047882 */ /* 0x000fc60000000000 */
[----:B------:R-:W-:Y:S05]  /*21b60*/  BRA.DIV UR4, `(.L_x_657) ;  /* 0x0000008604047947 */ /* 0x000fea000b800000 */
[----:B0-----:R0:W0:Y:S04]  /*21b70*/  SHFL.IDX PT, R0, R3, 0x2, 0x181f ;  /* 0x00581f0003007f89 */ /* 0x00102800000e0000 */
[----:B----4-:R4:W0:Y:S02]  /*21b80*/  SHFL.IDX PT, R14, R2, 0x2, 0x181f ;  /* 0x00581f00020e7f89 */ /* 0x01082400000e0000 */
.L_x_860:
        /* <DEDUP_REMOVED lines=9> */
[CC--:B0-----:R-:W-:Y:S02]  /*21c20*/  @!P2 LEA R4, P0, R202.reuse, R14.reuse, 0x1 ;  /* 0x0000000eca04a211 */ /* 0x0c1fe400078008ff */
[C---:B------:R-:W-:Y:S02]  /*21c30*/  @!P3 LEA R14, P1, R211.reuse, R14, 0x1 ;  /* 0x0000000ed30eb211 */ /* 0x040fe400078208ff */
[-C--:B------:R-:W-:Y:S02]  /*21c40*/  @!P2 LEA.HI.X R5, R202, R0.reuse, R8, 0x1, P0 ;  /* 0x00000000ca05a211 */ /* 0x080fe400000f0c08 */
[----:B------:R-:W-:-:S03]  /*21c50*/  @!P3 LEA.HI.X R15, R211, R0, R7, 0x1, P1 ;  /* 0x00000000d30fb211 */ /* 0x000fc600008f0c07 */
[----:B------:R0:W-:Y:S04]  /*21c60*/  @!P2 ST.E.128 desc[UR54][R4.64], RZ ;  /* 0x000000ff0400a985 */ /* 0x0001e8000c101d36 */
[----:B------:R0:W-:Y:S02]  /*21c70*/  @!P3 ST.E.128 desc[UR54][R14.64], RZ ;  /* 0x000000ff0e00b985 */ /* 0x0001e4000c101d36 */
.L_x_659:
[----:B------:R-:W-:Y:S05]  /*21c80*/  BSYNC B1 ;  /* 0x0000000000017941 */ /* 0x000fea0003800000 */
.L_x_658:
[----:B------:R-:W-:-:S03]  /*21c90*/  UMOV UR4, 0xffffffff ;  /* 0xffffffff00047882 */ /* 0x000fc60000000000 */
[----:B------:R-:W-:Y:S05]  /*21ca0*/  BRA.DIV UR4, `(.L_x_660) ;  /* 0x0000008204fc7947 */ /* 0x000fea000b800000 */
[----:B0-----:R0:W0:Y:S04]  /*21cb0*/  SHFL.IDX PT, R0, R3, 0x3, 0x181f ;  /* 0x00781f0003007f89 */ /* 0x00102800000e0000 */
[----:B------:R0:W0:Y:S02]  /*21cc0*/  SHFL.IDX PT, R14, R2, 0x3, 0x181f ;  /* 0x00781f00020e7f89 */ /* 0x00002400000e0000 */
.L_x_864:
[----:B0-234-:R-:W-:-:S04]  /*21cd0*/  IADD3 R2, R6, 0x60, RZ ;  /* 0x0000006006027810 */ /* 0x01dfc80007ffe0ff */
[----:B------:R-:W-:-:S13]  /*21ce0*/  ISETP.GE.AND P0, PT, R2, R21, PT ;  /* 0x000000150200720c */ /* 0x000fda0003f06270 */
[----:B------:R-:W-:Y:S05]  /*21cf0*/  @P0 BRA `(.L_x_647) ;  /* 0x00000000002c0947 */ /* 0x000fea0003800000 */
[----:B------:R-:W-:Y:S01]  /*21d00*/  ULDC UR4, c[0x0][0xac8] ;  /* 0x0002b20000047ab9 */ /* 0x000fe20000000800 */
[----:B------:R-:W-:Y:S02]  /*21d10*/  SHF.R.S32.HI R5, RZ, 0x1f, R202 ;  /* 0x0000001fff057819 */ /* 0x000fe400000114ca */
[----:B------:R-:W-:Y:S02]  /*21d20*/  ISETP.GE.AND P2, PT, R202, UR4, PT ;  /* 0x00000004ca007c0c */ /* 0x000fe4000bf46270 */
[----:B------:R-:W-:Y:S02]  /*21d30*/  ISETP.GE.AND P3, PT, R211, UR4, PT ;  /* 0x00000004d3007c0c */ /* 0x000fe4000bf66270 */
[----:B------:R-:W-:-:S09]  /*21d40*/  SHF.R.S32.HI R4, RZ, 0x1f, R211 ;  /* 0x0000001fff047819 */ /* 0x000fd200000114d3 */
[CC--:B------:R-:W-:Y:S02]  /*21d50*/  @!P2 LEA R2, P0, R202.reuse, R14.reuse, 0x1 ;  /* 0x0000000eca02a211 */ /* 0x0c0fe400078008ff */
[C---:B------:R-:W-:Y:S02]  /*21d60*/  @!P3 LEA R14, P1, R211.reuse, R14, 0x1 ;  /* 0x0000000ed30eb211 */ /* 0x040fe400078208ff */
[-C--:B------:R-:W-:Y:S02]  /*21d70*/  @!P2 LEA.HI.X R3, R202, R0.reuse, R5, 0x1, P0 ;  /* 0x00000000ca03a211 */ /* 0x080fe400000f0c05 */
[----:B------:R-:W-:-:S03]  /*21d80*/  @!P3 LEA.HI.X R15, R211, R0, R4, 0x1, P1 ;  /* 0x00000000d30fb211 */ /* 0x000fc600008f0c04 */
[----:B------:R0:W-:Y:S04]  /*21d90*/  @!P2 ST.E.128 desc[UR54][R2.64], RZ ;  /* 0x000000ff0200a985 */ /* 0x0001e8000c101d36 */
[----:B------:R0:W-:Y:S02]  /*21da0*/  @!P3 ST.E.128 desc[UR54][R14.64], RZ ;  /* 0x000000ff0e00b985 */ /* 0x0001e4000c101d36 */
.L_x_647:
[----:B------:R-:W-:Y:S05]  /*21db0*/  BSYNC B0 ;  /* 0x0000000000007941 */ /* 0x000fea0003800000 */
.L_x_637:
[----:B------:R-:W-:Y:S02]  /*21dc0*/  ULDC UR4, c[0x0][0xc3c] ;  /* 0x00030f0000047ab9 */ /* 0x000fe40000000800 */
[----:B-1----:R-:W-:-:S13]  /*21dd0*/  ISETP.GE.AND P0, PT, R207, UR4, PT ;  /* 0x00000004cf007c0c */ /* 0x002fda000bf06270 */
[----:B------:R-:W-:Y:S05]  /*21de0*/  @!P0 BRA `(.L_x_661) ;  /* 0xfffffdf400a48947 */ /* 0x000fea000383ffff */
[----:B------:R-:W-:Y:S05]  /*21df0*/  BRA `(.L_x_470) ;  /* 0x0000006800087947 */ /* 0x000fea0003800000 */
.L_x_468:
        /* <DEDUP_REMOVED lines=15> */
[----:B------:R-:W1:Y:S01]  /*21ef0*/  LDS.128 R16, [UR4+0x298d0] ;  /* 0x0298d004ff107984 */ /* 0x000e620008000c00 */
[----:B------:R-:W-:Y:S06]  /*21f00*/  BAR.ARV 0x4, 0x180 ;  /* 0x0106000000007b1d */ /* 0x000fec0000002000 */
[----:B------:R-:W-:Y:S05]  /*21f10*/  BRA `(.L_x_663) ;  /* 0x0000000400fc7947 */ /* 0x000fea0003800000 */
.L_x_662:
[----:B0-----:R-:W0:Y:S01]  /*21f20*/  S2R R2, SR_TID.X ;  /* 0x0000000000027919 */ /* 0x001e220000002100 */
[----:B------:R-:W-:Y:S01]  /*21f30*/  ULDC UR4, c[0x0][0xc3c] ;  /* 0x00030f0000047ab9 */ /* 0x000fe20000000800 */
[----:B------:R-:W1:Y:S01]  /*21f40*/  S2UR UR6, SR_CTAID.X ;  /* 0x00000000000679c3 */ /* 0x000e620000002500 */
[----:B------:R-:W-:Y:S01]  /*21f50*/  ULDC UR5, c[0x0][0xc38] ;  /* 0x00030e0000057ab9 */ /* 0x000fe20000000800 */
        /* <DEDUP_REMOVED lines=8> */
[C---:B------:R-:W-:Y:S01]  /*21fe0*/  ISETP.GE.U32.AND P2, PT, R5.reuse, 0x2, PT ;  /* 0x000000020500780c */ /* 0x040fe20003f46070 */
[----:B------:R-:W-:Y:S01]  /*21ff0*/  IMAD.MOV.U32 R16, RZ, RZ, RZ ;  /* 0x000000ffff107224 */ /* 0x000fe200078e00ff */
[C---:B------:R-:W-:Y:S02]  /*22000*/  ISETP.GE.U32.AND P3, PT, R5.reuse, 0x4, PT ;  /* 0x000000040500780c */ /* 0x040fe40003f66070 */
[C---:B------:R-:W-:Y:S02]  /*22010*/  ISETP.GE.U32.AND P4, PT, R5.reuse, 0x8, PT ;  /* 0x000000080500780c */ /* 0x040fe40003f86070 */
[----:B------:R-:W-:Y:S01]  /*22020*/  ISETP.GE.U32.AND P5, PT, R5, 0x10, PT ;  /* 0x000000100500780c */ /* 0x000fe20003fa6070 */
[----:B--2---:R-:W0:Y:S02]  /*22030*/  SHFL.UP PT, R4, R0, 0x1, RZ ;  /* 0x0420000000047989 */ /* 0x004e2400000e00ff */
[----:B0-----:R-:W-:-:S05]  /*22040*/  SEL R7, R4, RZ, P1 ;  /* 0x000000ff04077207 */ /* 0x001fca0000800000 */
[----:B------:R-:W-:-:S05]  /*22050*/  IMAD.IADD R7, R0, 0x1, R7 ;  /* 0x0000000100077824 */ /* 0x000fca00078e0207 */
[----:B------:R-:W0:Y:S02]  /*22060*/  SHFL.UP PT, R4, R7, 0x2, RZ ;  /* 0x0440000007047989 */ /* 0x000e2400000e00ff */
[----:B0-----:R-:W-:-:S04]  /*22070*/  SEL R4, R4, RZ, P2 ;  /* 0x000000ff04047207 */ /* 0x001fc80001000000 */
[----:B------:R-:W-:-:S05]  /*22080*/  IADD3 R4, R7, R4, RZ ;  /* 0x0000000407047210 */ /* 0x000fca0007ffe0ff */
[----:B------:R-:W0:Y:S02]  /*22090*/  SHFL.UP PT, R6, R4, 0x4, RZ ;  /* 0x0480000004067989 */ /* 0x000e2400000e00ff */
[----:B0-----:R-:W-:-:S05]  /*220a0*/  SEL R3, R6, RZ, P3 ;  /* 0x000000ff06037207 */ /* 0x001fca0001800000 */
[----:B------:R-:W-:-:S05]  /*220b0*/  IMAD.IADD R3, R4, 0x1, R3 ;  /* 0x0000000104037824 */ /* 0x000fca00078e0203 */
[----:B------:R-:W0:Y:S02]  /*220c0*/  SHFL.UP PT, R2, R3, 0x8, RZ ;  /* 0x0500000003027989 */ /* 0x000e2400000e00ff */
[----:B0-----:R-:W-:-:S05]  /*220d0*/  SEL R2, R2, RZ, P4 ;  /* 0x000000ff02027207 */ /* 0x001fca0002000000 */
[----:B------:R-:W-:-:S05]  /*220e0*/  IMAD.IADD R6, R3, 0x1, R2 ;  /* 0x0000000103067824 */ /* 0x000fca00078e0202 */
[----:B------:R-:W0:Y:S02]  /*220f0*/  SHFL.UP PT, R2, R6, 0x10, RZ ;  /* 0x0600000006027989 */ /* 0x000e2400000e00ff */
[----:B0-----:R-:W-:-:S04]  /*22100*/  SEL R7, R2, RZ, P5 ;  /* 0x000000ff02077207 */ /* 0x001fc80002800000 */
[----:B------:R-:W-:-:S05]  /*22110*/  IADD3 R2, R6, R7, RZ ;  /* 0x0000000706027210 */ /* 0x000fca0007ffe0ff */
[----:B------:R-:W0:Y:S02]  /*22120*/  SHFL.IDX PT, R4, R2, 0x1f, 0x1f ;  /* 0x03e01f0002047f89 */ /* 0x000e2400000e0000 */
[----:B0-----:R-:W-:-:S04]  /*22130*/  IMAD R4, R4, UR5, RZ ;  /* 0x0000000504047c24 */ /* 0x001fc8000f8e02ff */
[----:B------:R-:W-:Y:S01]  /*22140*/  IMAD.MOV.U32 R7, RZ, RZ, R4 ;  /* 0x000000ffff077224 */ /* 0x000fe200078e0004 */
[----:B-1----:R-:W-:-:S13]  /*22150*/  ISETP.GT.AND P6, PT, R4, UR6, PT ;  /* 0x0000000604007c0c */ /* 0x002fda000bfc4270 */
[----:B------:R-:W-:Y:S05]  /*22160*/  @P6 BRA `(.L_x_664) ;  /* 0x0000000000a06947 */ /* 0x000fea0003800000 */
[----:B------:R-:W0:Y:S01]  /*22170*/  LDC R6, c[0x0][0xc3c] ;  /* 0x00030f00ff067b82 */ /* 0x000e220000000800 */
[----:B------:R-:W-:Y:S01]  /*22180*/  MOV R4, R7 ;  /* 0x0000000700047202 */ /* 0x000fe20000000f00 */
[----:B------:R-:W-:Y:S01]  /*22190*/  UMOV UR4, URZ ;  /* 0x0000003f00047c82 */ /* 0x000fe20008000000 */
[----:B------:R-:W-:Y:S01]  /*221a0*/  ULDC UR7, c[0x0][0xc3c] ;  /* 0x00030f0000077ab9 */ /* 0x000fe20000000800 */
[----:B------:R-:W-:-:S05]  /*221b0*/  ULDC UR5, c[0x0][0xc38] ;  /* 0x00030e0000057ab9 */ /* 0x000fca0000000800 */
.L_x_668:
[----:B------:R-:W-:Y:S01]  /*221c0*/  UIADD3 UR4, UR4, 0x1f, URZ ;  /* 0x0000001f04047890 */ /* 0x000fe2000fffe03f */
[----:B------:R-:W-:-:S05]  /*221d0*/  IMAD.U32 R19, RZ, RZ, UR7 ;  /* 0x00000007ff137e24 */ /* 0x000fca000f8e00ff */
[----:B0-----:R-:W-:-:S13]  /*221e0*/  ISETP.LE.AND P6, PT, R6, UR4, PT ;  /* 0x0000000406007c0c */ /* 0x001fda000bfc3270 */
[----:B------:R-:W-:Y:S05]  /*221f0*/  @P6 BRA `(.L_x_665) ;  /* 0x0000000400206947 */ /* 0x000fea0003800000 */
[----:B------:R-:W-:Y:S01]  /*22200*/  VIADD R7, R5, UR4 ;  /* 0x0000000405077c36 */ /* 0x000fe20008000000 */
[----:B------:R-:W-:Y:S01]  /*22210*/  BSSY B0, `(.L_x_666) ;  /* 0x0000007000007945 */ /* 0x000fe20003800000 */
[----:B------:R-:W-:-:S03]  /*22220*/  MOV R0, RZ ;  /* 0x000000ff00007202 */ /* 0x000fc60000000f00 */
[----:B------:R-:W-:-:S13]  /*22230*/  ISETP.GE.OR P6, PT, R7, R6, !P0 ;  /* 0x000000060700720c */ /* 0x000fda00047c6670 */
[----:B------:R-:W-:Y:S05]  /*22240*/  @P6 BRA `(.L_x_667) ;  /* 0x00000000000c6947 */ /* 0x000fea0003800000 */
[----:B------:R-:W0:Y:S02]  /*22250*/  LDC.64 R2, c[0x0][0xc80] ;  /* 0x00032000ff027b82 */ /* 0x000e240000000a00 */
[----:B0-----:R-:W-:-:S05]  /*22260*/  IMAD.WIDE R2, R7, 0x4, R2 ;  /* 0x0000000407027825 */ /* 0x001fca00078e0202 */
[----:B------:R0:W5:Y:S02]  /*22270*/  LDG.E R0, desc[UR54][R2.64] ;  /* 0x0000003602007981 */ /* 0x000164000c1e1900 */
.L_x_667:
[----:B------:R-:W-:Y:S05]  /*22280*/  BSYNC B0 ;  /* 0x0000000000007941 */ /* 0x000fea0003800000 */
.L_x_666:
[----:B0----5:R-:W0:Y:S02]  /*22290*/  SHFL.UP PT, R2, R0, 0x1, RZ ;  /* 0x0420000000027989 */ /* 0x021e2400000e00ff */
        /* <DEDUP_REMOVED lines=14> */
[----:B------:R-:W0:Y:S02]  /*22380*/  SHFL.IDX PT, R3, R9, 0x1f, 0x1f ;  /* 0x03e01f0009037f89 */ /* 0x000e2400000e0000 */
[----:B0-----:R-:W-:-:S05]  /*22390*/  IMAD R3, R3, UR5, RZ ;  /* 0x0000000503037c24 */ /* 0x001fca000f8e02ff */
[----:B------:R-:W-:-:S04]  /*223a0*/  IADD3 R4, R3, R4, RZ ;  /* 0x0000000403047210 */ /* 0x000fc80007ffe0ff */
[----:B------:R-:W-:-:S13]  /*223b0*/  ISETP.GT.AND P6, PT, R4, UR6, PT ;  /* 0x0000000604007c0c */ /* 0x000fda000bfc4270 */
[----:B------:R-:W-:Y:S05]  /*223c0*/  @!P6 BRA `(.L_x_668) ;  /* 0xfffffffc007ce947 */ /* 0x000fea000383ffff */
[----:B------:R-:W-:Y:S02]  /*223d0*/  IMAD.MOV.U32 R2, RZ, RZ, R9 ;  /* 0x000000ffff027224 */ /* 0x000fe400078e0009 */
[----:B------:R-:W-:-:S07]  /*223e0*/  IMAD.MOV.U32 R7, RZ, RZ, R3 ;  /* 0x000000ffff077224 */ /* 0x000fce00078e0003 */
.L_x_664:
[----:B------:R-:W-:-:S05]  /*223f0*/  IADD3 R7, -R7, R4, RZ ;  /* 0x0000000407077210 */ /* 0x000fca0007ffe1ff */
[----:B------:R-:W-:-:S05]  /*22400*/  IMAD R3, R2, UR5, R7 ;  /* 0x0000000502037c24 */ /* 0x000fca000f8e0207 */
[----:B------:R-:W-:-:S13]  /*22410*/  ISETP.GT.AND P0, PT, R3, UR6, PT ;  /* 0x0000000603007c0c */ /* 0x000fda000bf04270 */
[----:B------:R-:W-:-:S04]  /*22420*/  VOTE.ANY R6, PT, !P0 ;  /* 0x0000000000067806 */ /* 0x000fc800040e0100 */
[----:B------:R-:W0:Y:S01]  /*22430*/  POPC R19, R6 ;  /* 0x0000000600137309 */ /* 0x000e220000000000 */
[----:B------:R-:W-:Y:S01]  /*22440*/  ISETP.NE.AND P0, PT, R6, RZ, PT ;  /* 0x000000ff0600720c */ /* 0x000fe20003f05270 */
[----:B0-----:R-:W0:Y:S02]  /*22450*/  SHFL.IDX PT, R0, R0, R19, 0x1f ;  /* 0x00001f1300007589 */ /* 0x001e2400000e0000 */
[----:B0-----:R-:W-:-:S04]  /*22460*/  IABS R4, R0 ;  /* 0x0000000000047213 */ /* 0x001fc80000000000 */
[----:B------:R-:W0:Y:S08]  /*22470*/  I2F.RP R8, R4 ;  /* 0x0000000400087306 */ /* 0x000e300000209400 */
[----:B0-----:R-:W0:Y:S02]  /*22480*/  MUFU.RCP R8, R8 ;  /* 0x0000000800087308 */ /* 0x001e240000001000 */
[----:B0-----:R-:W-:-:S06]  /*22490*/  VIADD R3, R8, 0xffffffe ;  /* 0x0ffffffe08037836 */ /* 0x001fcc0000000000 */
[----:B------:R-:W0:Y:S02]  /*224a0*/  F2I.FTZ.U32.TRUNC.NTZ R3, R3 ;  /* 0x0000000300037305 */ /* 0x000e24000021f000 */
[----:B0-----:R-:W-:Y:S01]  /*224b0*/  IMAD.MOV R11, RZ, RZ, -R3 ;  /* 0x000000ffff0b7224 */ /* 0x001fe200078e0a03 */
[----:B------:R-:W-:Y:S06]  /*224c0*/  @!P0 BRA `(.L_x_669) ;  /* 0x0000000000088947 */ /* 0x000fec0003800000 */
[----:B------:R-:W-:-:S05]  /*224d0*/  IADD3 R9, R19, -0x1, RZ ;  /* 0xffffffff13097810 */ /* 0x000fca0007ffe0ff */
[----:B------:R0:W1:Y:S02]  /*224e0*/  SHFL.IDX PT, R16, R2, R9, 0x1f ;  /* 0x00001f0902107589 */ /* 0x00006400000e0000 */
.L_x_669:
[----:B-1----:R-:W-:Y:S01]  /*224f0*/  IMAD R16, R16, UR5, R7 ;  /* 0x0000000510107c24 */ /* 0x002fe2000f8e0207 */
[----:B------:R-:W-:Y:S01]  /*22500*/  IABS R6, R0 ;  /* 0x0000000000067213 */ /* 0x000fe20000000000 */
[----:B------:R-:W-:Y:S02]  /*22510*/  IMAD R7, R11, R4, RZ ;  /* 0x000000040b077224 */ /* 0x000fe400078e02ff */
[----:B0-----:R-:W-:Y:S02]  /*22520*/  IMAD.MOV.U32 R2, RZ, RZ, RZ ;  /* 0x000000ffff027224 */ /* 0x001fe400078e00ff */
[----:B------:R-:W-:Y:S02]  /*22530*/  IMAD.MOV R6, RZ, RZ, -R6 ;  /* 0x000000ffff067224 */ /* 0x000fe400078e0a06 */
[----:B------:R-:W-:Y:S01]  /*22540*/  IMAD.HI.U32 R2, R3, R7, R2 ;  /* 0x0000000703027227 */ /* 0x000fe200078e0002 */
[----:B------:R-:W-:-:S03]  /*22550*/  IADD3 R7, -R16, UR6, RZ ;  /* 0x0000000610077c10 */ /* 0x000fc6000fffe1ff */
[----:B------:R-:W-:Y:S01]  /*22560*/  VIADD R19, R19, UR4 ;  /* 0x0000000413137c36 */ /* 0x000fe20008000000 */
[----:B------:R-:W-:-:S05]  /*22570*/  IABS R3, R7 ;  /* 0x0000000700037213 */ /* 0x000fca0000000000 */
[----:B------:R-:W-:-:S04]  /*22580*/  IMAD.HI.U32 R2, R2, R3, RZ ;  /* 0x0000000302027227 */ /* 0x000fc800078e00ff */
[----:B------:R-:W-:-:S05]  /*22590*/  IMAD R3, R2, R6, R3 ;  /* 0x0000000602037224 */ /* 0x000fca00078e0203 */
[----:B------:R-:W-:-:S13]  /*225a0*/  ISETP.GT.U32.AND P1, PT, R4, R3, PT ;  /* 0x000000030400720c */ /* 0x000fda0003f24070 */
[-C--:B------:R-:W-:Y:S01]  /*225b0*/  @!P1 IADD3 R3, R3, -R4.reuse, RZ ;  /* 0x8000000403039210 */ /* 0x080fe20007ffe0ff */
[----:B------:R-:W-:Y:S01]  /*225c0*/  @!P1 VIADD R2, R2, 0x1 ;  /* 0x0000000102029836 */ /* 0x000fe20000000000 */
[----:B------:R-:W-:Y:S02]  /*225d0*/  ISETP.NE.AND P1, PT, R0, RZ, PT ;  /* 0x000000ff0000720c */ /* 0x000fe40003f25270 */
[----:B------:R-:W-:Y:S02]  /*225e0*/  ISETP.GE.U32.AND P0, PT, R3, R4, PT ;  /* 0x000000040300720c */ /* 0x000fe40003f06070 */
[----:B------:R-:W-:-:S04]  /*225f0*/  LOP3.LUT R3, R7, R0, RZ, 0x3c, !PT ;  /* 0x0000000007037212 */ /* 0x000fc800078e3cff */
[----:B------:R-:W-:-:S07]  /*22600*/  ISETP.GE.AND P2, PT, R3, RZ, PT ;  /* 0x000000ff0300720c */ /* 0x000fce0003f46270 */
[----:B------:R-:W-:-:S06]  /*22610*/  @P0 VIADD R2, R2, 0x1 ;  /* 0x0000000102020836 */ /* 0x000fcc0000000000 */
[----:B------:R-:W-:Y:S02]  /*22620*/  @!P2 IADD3 R2, -R2, RZ, RZ ;  /* 0x000000ff0202a210 */ /* 0x000fe40007ffe1ff */
[----:B------:R-:W-:-:S04]  /*22630*/  @!P1 LOP3.LUT R2, RZ, R0, RZ, 0x33, !PT ;  /* 0x00000000ff029212 */ /* 0x000fc800078e33ff */
[----:B------:R-:W-:Y:S01]  /*22640*/  MOV R18, R2 ;  /* 0x0000000200127202 */ /* 0x000fe20000000f00 */
[----:B------:R-:W-:-:S04]  /*22650*/  IMAD.MOV R17, RZ, RZ, -R2 ;  /* 0x000000ffff117224 */ /* 0x000fc800078e0a02 */
[----:B------:R-:W-:Y:S01]  /*22660*/  IMAD R17, R0, R17, R7 ;  /* 0x0000001100117224 */ /* 0x000fe200078e0207 */
[----:B------:R-:W-:Y:S06]  /*22670*/  BRA `(.L_x_670) ;  /* 0x00000000000c7947 */ /* 0x000fec0003800000 */
.L_x_665:
[----:B------:R-:W-:Y:S01]  /*22680*/  IMAD.MOV.U32 R17, RZ, RZ, RZ ;  /* 0x000000ffff117224 */ /* 0x000fe200078e00ff */
[----:B------:R-:W-:Y:S01]  /*22690*/  MOV R18, RZ ;  /* 0x000000ff00127202 */ /* 0x000fe20000000f00 */
[----:B------:R-:W-:-:S07]  /*226a0*/  IMAD.U32 R16, RZ, RZ, UR6 ;  /* 0x00000006ff107e24 */ /* 0x000fce000f8e00ff */
.L_x_670:
[----:B------:R-:W-:-:S13]  /*226b0*/  ISETP.NE.AND P0, PT, R5, RZ, PT ;  /* 0x000000ff0500720c */ /* 0x000fda0003f05270 */
[----:B------:R-:W0:Y:S01]  /*226c0*/  @!P0 S2R R3, SR_CgaCtaId ;  /* 0x0000000000038919 */ /* 0x000e220000008800 */
[----:B------:R-:W-:-:S04]  /*226d0*/  @!P0 MOV R0, 0x400 ;  /* 0x0000040000008802 */ /* 0x000fc80000000f00 */
[----:B0-----:R-:W-:-:S05]  /*226e0*/  @!P0 LEA R0, R3, R0, 0x18 ;  /* 0x0000000003008211 */ /* 0x001fca00078ec0ff */
[----:B------:R2:W-:Y:S01]  /*226f0*/  @!P0 STS.128 [R0+0x298d0], R16 ;  /* 0x0298d01000008388 */ /* 0x0005e20000000c00 */
[----:B------:R-:W-:Y:S06]  /*22700*/  BAR.ARV 0x5, 0x180 ;  /* 0x0146000000007b1d */ /* 0x000fec0000002000 */
.L_x_663:
[----:B--2---:R-:W-:Y:S01]  /*22710*/  IMAD.MOV.U32 R0, RZ, RZ, 0x1 ;  /* 0x00000001ff007424 */ /* 0x004fe200078e00ff */
[----:B------:R2:W-:Y:S01]  /*22720*/  STL [R1+0x8], RZ ;  /* 0x000008ff01007387 */ /* 0x0005e20000100800 */
[----:B------:R-:W-:Y:S02]  /*22730*/  ULDC UR4, c[0x0][0xc3c] ;  /* 0x00030f0000047ab9 */ /* 0x000fe40000000800 */
[----:B-1----:R-:W-:Y:S01]  /*22740*/  ISETP.GE.AND P0, PT, R19, UR4, PT ;  /* 0x0000000413007c0c */ /* 0x002fe2000bf06270 */
[----:B------:R2:W-:Y:S04]  /*22750*/  STL [R1+0x14], R0 ;  /* 0x0000140001007387 */ /* 0x0005e80000100800 */
[----:B------:R2:W-:Y:S08]  /*22760*/  STL [R1+0x58], RZ ;  /* 0x000058ff01007387 */ /* 0x0005f00000100800 */
[----:B--2---:R-:W-:Y:S05]  /*22770*/  @P0 BRA `(.L_x_671) ;  /* 0x0000005800a40947 */ /* 0x004fea0003800000 */
[----:B------:R-:W1:Y:S01]  /*22780*/  S2R R11, SR_TID.X ;  /* 0x00000000000b7919 */ /* 0x000e620000002100 */
[----:B------:R-:W2:Y:S01]  /*22790*/  S2UR UR5, SR_CgaCtaId ;  /* 0x00000000000579c3 */ /* 0x000ea20000008800 */
[----:B------:R-:W-:Y:S01]  /*227a0*/  UMOV UR4, 0x400 ;  /* 0x0000040000047882 */ /* 0x000fe20000000000 */
[----:B------:R-:W-:Y:S01]  /*227b0*/  BSSY B7, `(.L_x_671) ;  /* 0x00005a5000077945 */ /* 0x000fe20003800000 */
[----:B------:R-:W-:Y:S01]  /*227c0*/  ULDC.64 UR40, c[0x0][0x198] ;  /* 0x0000660000287ab9 */ /* 0x000fe20000000a00 */
[----:B------:R-:W-:Y:S02]  /*227d0*/  ULOP3.LUT UR37, UR36, 0x1, URZ, 0xfc, !UPT ;  /* 0x0000000124257892 */ /* 0x000fe4000f8efc3f */
[----:B------:R-:W-:Y:S01]  /*227e0*/  ULOP3.LUT UR39, UR36, 0x2, URZ, 0xfc, !UPT ;  /* 0x0000000224277892 */ /* 0x000fe2000f8efc3f */
[----:B------:R-:W-:Y:S01]  /*227f0*/  ULDC UR38, c[0x0][0xc] ;  /* 0x0000030000267ab9 */ /* 0x000fe20000000800 */
[----:B--2---:R-:W-:Y:S01]  /*22800*/  ULEA UR4, UR5, UR4, 0x18 ;  /* 0x0000000405047291 */ /* 0x004fe2000f8ec03f */
[C---:B-1----:R-:W-:Y:S01]  /*22810*/  IMAD.SHL.U32 R4, R11.reuse, 0x80, RZ ;  /* 0x000000800b047824 */ /* 0x042fe200078e00ff */
[----:B------:R-:W-:Y:S01]  /*22820*/  SHF.R.U32.HI R3, RZ, 0x1, R11 ;  /* 0x00000001ff037819 */ /* 0x000fe2000001160b */
[C---:B------:R-:W-:Y:S01]  /*22830*/  IMAD.SHL.U32 R5, R11.reuse, 0x2, RZ ;  /* 0x000000020b057824 */ /* 0x040fe200078e00ff */
[C---:B------:R-:W-:Y:S01]  /*22840*/  LOP3.LUT R10, R11.reuse, 0x7f, RZ, 0xc0, !PT ;  /* 0x0000007f0b0a7812 */ /* 0x040fe200078ec0ff */
[----:B------:R-:W-:Y:S01]  /*22850*/  IMAD.SHL.U32 R8, R11, 0x4, RZ ;  /* 0x000000040b087824 */ /* 0x000fe200078e00ff */
[----:B------:R-:W-:-:S02]  /*22860*/  LOP3.LUT R6, R4, 0x380, RZ, 0xc0, !PT ;  /* 0x0000038004067812 */ /* 0x000fc400078ec0ff */
[----:B------:R-:W-:Y:S02]  /*22870*/  SHF.L.U32 R0, R10, 0x4, RZ ;  /* 0x000000040a007819 */ /* 0x000fe400000006ff */
[----:B------:R-:W-:Y:S01]  /*22880*/  LOP3.LUT R6, R6, 0x30, R3, 0xf8, !PT ;  /* 0x0000003006067812 */ /* 0x000fe200078ef803 */
[C---:B------:R-:W-:Y:S01]  /*22890*/  IMAD.SHL.U32 R3, R11.reuse, 0x10, RZ ;  /* 0x000000100b037824 */ /* 0x040fe200078e00ff */
[----:B------:R-:W-:Y:S02]  /*228a0*/  LOP3.LUT R7, R0, 0x600, RZ, 0xc0, !PT ;  /* 0x0000060000077812 */ /* 0x000fe400078ec0ff */
[----:B0-----:R-:W-:Y:S02]  /*228b0*/  SHF.L.U32 R2, R11, 0x5, RZ ;  /* 0x000000050b027819 */ /* 0x001fe400000006ff */
[----:B------:R-:W-:Y:S02]  /*228c0*/  LOP3.LUT R0, R3, 0x1b0, RZ, 0xc0, !PT ;  /* 0x000001b003007812 */ /* 0x000fe400078ec0ff */
[----:B------:R-:W-:-:S02]  /*228d0*/  LOP3.LUT R9, R7, 0x60, R2, 0xf8, !PT ;  /* 0x0000006007097812 */ /* 0x000fc400078ef802 */
[----:B------:R-:W-:Y:S02]  /*228e0*/  LOP3.LUT R0, R0, 0x30, R5, 0x78, !PT ;  /* 0x0000003000007812 */ /* 0x000fe400078e7805 */
[----:B------:R-:W-:Y:S02]  /*228f0*/  LOP3.LUT R5, R7, 0x40, R3, 0xf8, !PT ;  /* 0x0000004007057812 */ /* 0x000fe400078ef803 */
[----:B------:R-:W-:Y:S02]  /*22900*/  LOP3.LUT P0, RZ, R11, 0x4, RZ, 0xc0, !PT ;  /* 0x000000040bff7812 */ /* 0x000fe4000780c0ff */
[----:B------:R-:W-:Y:S02]  /*22910*/  LOP3.LUT R0, R5, R0, RZ, 0xfc, !PT ;  /* 0x0000000005007212 */ /* 0x000fe400078efcff */
[----:B------:R-:W-:-:S04]  /*22920*/  LOP3.LUT R5, R2, 0x80, RZ, 0xc0, !PT ;  /* 0x0000008002057812 */ /* 0x000fc800078ec0ff */
[----:B------:R-:W-:-:S04]  /*22930*/  LOP3.LUT R5, R5, 0x10, R11, 0xf8, !PT ;  /* 0x0000001005057812 */ /* 0x000fc800078ef80b */
[----:B------:R-:W-:Y:S02]  /*22940*/  LOP3.LUT R7, R5, 0x10, R8, 0x78, !PT ;  /* 0x0000001005077812 */ /* 0x000fe400078e7808 */
[----:B------:R-:W-:Y:S02]  /*22950*/  LOP3.LUT R5, R6, 0x70, R3, 0x78, !PT ;  /* 0x0000007006057812 */ /* 0x000fe400078e7803 */
[----:B------:R-:W-:Y:S02]  /*22960*/  LOP3.LUT R6, R9, 0x100, R2, 0xf8, !PT ;  /* 0x0000010009067812 */ /* 0x000fe400078ef802 */
[----:B------:R-:W-:Y:S02]  /*22970*/  LOP3.LUT R5, R5, 0xc00, R4, 0xf8, !PT ;  /* 0x00000c0005057812 */ /* 0x000fe400078ef804 */
[----:B------:R-:W-:Y:S02]  /*22980*/  LOP3.LUT R4, R6, R7, RZ, 0xfc, !PT ;  /* 0x0000000706047212 */ /* 0x000fe400078efcff */
[----:B------:R-:W-:Y:S01]  /*22990*/  SHF.R.U32.HI R6, RZ, 0x2, R10 ;  /* 0x00000002ff067819 */ /* 0x000fe2000001160a */
[----:B------:R0:W-:Y:S04]  /*229a0*/  STL [R1+0x2c], R5 ;  /* 0x00002c0501007387 */ /* 0x0001e80000100800 */
[----:B------:R1:W-:Y:S01]  /*229b0*/  STL [R1+0x28], R4 ;  /* 0x0000280401007387 */ /* 0x0003e20000100800 */
[----:B0-----:R-:W-:-:S02]  /*229c0*/  MOV R5, UR4 ;  /* 0x0000000400057c02 */ /* 0x001fc40008000f00 */
[----:B-1----:R-:W-:Y:S01]  /*229d0*/  LOP3.LUT R4, R3, 0x30, RZ, 0xc0, !PT ;  /* 0x0000003003047812 */ /* 0x002fe200078ec0ff */
[----:B------:R-:W-:Y:S02]  /*229e0*/  IMAD.MOV.U32 R3, RZ, RZ, 0x40 ;  /* 0x00000040ff037424 */ /* 0x000fe400078e00ff */
[----:B------:R-:W-:Y:S03]  /*229f0*/  STL [R1+0x4], R5 ;  /* 0x0000040501007387 */ /* 0x000fe60000100800 */
[----:B------:R-:W-:Y:S02]  /*22a00*/  SEL R7, R3, 0xffffffc0, !P0 ;  /* 0xffffffc003077807 */ /* 0x000fe40004000000 */
[----:B------:R-:W-:Y:S01]  /*22a10*/  LOP3.LUT R3, R6, 0x60, R2, 0xf8, !PT ;  /* 0x0000006006037812 */ /* 0x000fe200078ef802 */
[----:B------:R-:W-:Y:S01]  /*22a20*/  IMAD.IADD R2, R5, 0x1, R0 ;  /* 0x0000000105027824 */ /* 0x000fe200078e0200 */
[----:B------:R-:W-:Y:S01]  /*22a30*/  MOV R3, 0x1 ;  /* 0x0000000100037802 */ /* 0x000fe20000000f00 */
[----:B------:R-:W-:-:S03]  /*22a40*/  IMAD.MOV.U32 R0, RZ, RZ, 0x1 ;  /* 0x00000001ff007424 */ /* 0x000fc600078e00ff */
[----:B------:R0:W-:Y:S04]  /*22a50*/  STL [R1+0x34], R2 ;  /* 0x0000340201007387 */ /* 0x0001e80000100800 */
[----:B------:R-:W-:Y:S04]  /*22a60*/  STL [R1+0x58], RZ ;  /* 0x000058ff01007387 */ /* 0x000fe80000100800 */
[----:B------:R1:W-:Y:S01]  /*22a70*/  STL [R1+0x18], R0 ;  /* 0x0000180001007387 */ /* 0x0003e20000100800 */
[----:B0-----:R-:W-:-:S03]  /*22a80*/  LOP3.LUT R2, R4, 0x40, RZ, 0xfc, !PT ;  /* 0x0000004004027812 */ /* 0x001fc600078efcff */
[----:B------:R0:W-:Y:S04]  /*22a90*/  STL [R1+0xc], RZ ;  /* 0x00000cff01007387 */ /* 0x0001e80000100800 */
[----:B------:R0:W-:Y:S01]  /*22aa0*/  STL [R1+0x8], RZ ;  /* 0x000008ff01007387 */ /* 0x0001e20000100800 */
[----:B-1----:R-:W-:-:S03]  /*22ab0*/  LOP3.LUT R0, R4, 0x80, RZ, 0xfc, !PT ;  /* 0x0000008004007812 */ /* 0x002fc600078efcff */
[----:B------:R0:W-:Y:S04]  /*22ac0*/  STL [R1+0x14], R3 ;  /* 0x0000140301007387 */ /* 0x0001e80000100800 */
.L_x_781:
[----:B0-2---:R-:W0:Y:S02]  /*22ad0*/  LDC.64 R2, c[0x0][0xc88] ;  /* 0x00032200ff027b82 */ /* 0x005e240000000a00 */
[----:B0-----:R-:W-:-:S05]  /*22ae0*/  IMAD.WIDE R2, R19, 0x4, R2 ;  /* 0x0000000413027825 */ /* 0x001fca00078e0202 */
[----:B------:R-:W2:Y:S01]  /*22af0*/  LDG.E R15, desc[UR54][R2.64] ;  /* 0x00000036020f7981 */ /* 0x000ea2000c1e1900 */
[----:B------:R-:W-:Y:S05]  /*22b00*/  YIELD ;  /* 0x0000000000007946 */ /* 0x000fea0003800000 */
[----:B------:R-:W-:Y:S01]  /*22b10*/  ULDC.64 UR4, c[0x0][0xa28] ;  /* 0x00028a0000047ab9 */ /* 0x000fe20000000a00 */
[----:B------:R-:W-:Y:S01]  /*22b20*/  IMAD.MOV.U32 R0, RZ, RZ, RZ ;  /* 0x000000ffff007224 */ /* 0x000fe200078e00ff */
[----:B------:R-:W-:Y:S01]  /*22b30*/  ISETP.NE.U32.AND P0, PT, RZ, UR4, PT ;  /* 0x00000004ff007c0c */ /* 0x000fe2000bf05070 */
[----:B------:R-:W-:Y:S01]  /*22b40*/  ULDC.64 UR10, c[0x0][0xa18] ;  /* 0x00028600000a7ab9 */ /* 0x000fe20000000a00 */
[----:B------:R-:W-:Y:S01]  /*22b50*/  ULDC.64 UR8, c[0x0][0xa10] ;  /* 0x0002840000087ab9 */ /* 0x000fe20000000a00 */
[----:B------:R-:W-:Y:S01]  /*22b60*/  ULDC.64 UR6, c[0x0][0xa08] ;  /* 0x0002820000067ab9 */ /* 0x000fe20000000a00 */
[----:B------:R-:W-:-:S02]  /*22b70*/  ISETP.NE.AND.EX P0, PT, RZ, UR5, PT, P0 ;  /* 0x00000005ff007c0c */ /* 0x000fc4000bf05300 */
[----:B--2---:R-:W-:Y:S01]  /*22b80*/  SHF.R.S32.HI R4, RZ, 0x1f, R15 ;  /* 0x0000001fff047819 */ /* 0x004fe2000001140f */
[----:B------:R-:W-:-:S10]  /*22b90*/  IMAD.SHL.U32 R14, R15, 0x4, RZ ;  /* 0x000000040f0e7824 */ /* 0x000fd400078e00ff */
[C---:B------:R-:W-:Y:S01]  /*22ba0*/  @P0 LEA R2, P1, R15.reuse, UR4, 0x2 ;  /* 0x000000040f020c11 */ /* 0x040fe2000f8210ff */
[----:B------:R-:W-:Y:S03]  /*22bb0*/  STL [R1+0x30], R15 ;  /* 0x0000300f01007387 */ /* 0x000fe60000100800 */
[C-C-:B------:R-:W-:Y:S01]  /*22bc0*/  @P0 LEA.HI.X R3, R15.reuse, UR5, R4.reuse, 0x2, P1 ;  /* 0x000000050f030c11 */ /* 0x140fe200088f1404 */
[----:B------:R-:W-:Y:S01]  /*22bd0*/  ULDC.64 UR4, c[0x0][0xa00] ;  /* 0x0002800000047ab9 */ /* 0x000fe20000000a00 */
[----:B------:R0:W-:Y:S01]  /*22be0*/  STL [R1+0x3c], R4 ;  /* 0x00003c0401007387 */ /* 0x0001e20000100800 */
[----:B------:R-:W-:Y:S02]  /*22bf0*/  ISETP.NE.U32.AND P2, PT, RZ, UR4, PT ;  /* 0x00000004ff007c0c */ /* 0x000fe4000bf45070 */
[----:B------:R-:W-:Y:S01]  /*22c00*/  SHF.L.U64.HI R13, R15, 0x2, R4 ;  /* 0x000000020f0d7819 */ /* 0x000fe20000010204 */
[----:B------:R1:W5:Y:S01]  /*22c10*/  @P0 LDG.E R0, desc[UR54][R2.64] ;  /* 0x0000003602000981 */ /* 0x000362000c1e1900 */
[----:B------:R-:W-:-:S02]  /*22c20*/  ISETP.NE.AND.EX P2, PT, RZ, UR5, PT, P2 ;  /* 0x00000005ff007c0c */ /* 0x000fc4000bf45320 */
[----:B------:R-:W-:Y:S01]  /*22c30*/  ISETP.NE.U32.AND P3, PT, RZ, UR10, PT ;  /* 0x0000000aff007c0c */ /* 0x000fe2000bf65070 */
[----:B------:R-:W-:Y:S01]  /*22c40*/  STL [R1], R14 ;  /* 0x0000000e01007387 */ /* 0x000fe20000100800 */
[----:B------:R-:W-:Y:S02]  /*22c50*/  ISETP.NE.U32.AND P0, PT, RZ, UR6, PT ;  /* 0x00000006ff007c0c */ /* 0x000fe4000bf05070 */
[----:B0-----:R-:W-:Y:S01]  /*22c60*/  IADD3 R4, P4, R14, UR4, RZ ;  /* 0x000000040e047c10 */ /* 0x001fe2000ff9e0ff */
[----:B------:R-:W-:Y:S01]  /*22c70*/  STL [R1+0x20], R13 ;  /* 0x0000200d01007387 */ /* 0x000fe20000100800 */
[----:B------:R-:W-:Y:S02]  /*22c80*/  ISETP.NE.AND.EX P3, PT, RZ, UR11, PT, P3 ;  /* 0x0000000bff007c0c */ /* 0x000fe4000bf65330 */
[----:B-1----:R-:W-:Y:S02]  /*22c90*/  CS2R R2, SRZ ;  /* 0x0000000000027805 */ /* 0x002fe4000001ff00 */
[----:B------:R-:W-:-:S02]  /*22ca0*/  IADD3.X R5, R13, UR5, RZ, P4, !PT ;  /* 0x000000050d057c10 */ /* 0x000fc4000a7fe4ff */
[C---:B------:R-:W-:Y:S02]  /*22cb0*/  IADD3 R6, P4, R14.reuse, UR8, RZ ;  /* 0x000000080e067c10 */ /* 0x040fe4000ff9e0ff */
[----:B------:R-:W-:Y:S01]  /*22cc0*/  ISETP.NE.U32.AND P1, PT, RZ, UR8, PT ;  /* 0x00000008ff007c0c */ /* 0x000fe2000bf25070 */
[----:B------:R-:W2:Y:S01]  /*22cd0*/  @P2 LDG.E R2, desc[UR54][R4.64] ;  /* 0x0000003604022981 */ /* 0x000ea2000c1e1900 */
[----:B------:R-:W-:Y:S01]  /*22ce0*/  IADD3.X R7, R13, UR9, RZ, P4, !PT ;  /* 0x000000090d077c10 */ /* 0x000fe2000a7fe4ff */
[----:B------:R-:W-:Y:S01]  /*22cf0*/  ULDC UR4, c[0x0][0x288] ;  /* 0x0000a20000047ab9 */ /* 0x000fe20000000800 */
[----:B------:R-:W-:Y:S02]  /*22d00*/  ISETP.NE.AND.EX P0, PT, RZ, UR7, PT, P0 ;  /* 0x00000007ff007c0c */ /* 0x000fe4000bf05300 */
[----:B------:R-:W-:Y:S02]  /*22d10*/  ISETP.NE.AND.EX P1, PT, RZ, UR9, PT, P1 ;  /* 0x00000009ff007c0c */ /* 0x000fe4000bf25310 */
[----:B------:R-:W-:-:S02]  /*22d20*/  @P3 IADD3 R10, P4, R14, UR10, RZ ;  /* 0x0000000a0e0a3c10 */ /* 0x000fc4000ff9e0ff */
[----:B------:R-:W-:Y:S02]  /*22d30*/  IADD3 R8, P5, R14, UR6, RZ ;  /* 0x000000060e087c10 */ /* 0x000fe4000ffbe0ff */
[C---:B------:R-:W-:Y:S02]  /*22d40*/  @P3 IADD3.X R11, R13.reuse, UR11, RZ, P4, !PT ;  /* 0x0000000b0d0b3c10 */ /* 0x040fe4000a7fe4ff */
[----:B------:R-:W-:Y:S02]  /*22d50*/  MOV R12, RZ ;  /* 0x000000ff000c7202 */ /* 0x000fe40000000f00 */
[----:B------:R-:W-:-:S03]  /*22d60*/  IADD3.X R9, R13, UR7, RZ, P5, !PT ;  /* 0x000000070d097c10 */ /* 0x000fc6000affe4ff */
[----:B------:R-:W5:Y:S04]  /*22d70*/  @P1 LDG.E R3, desc[UR54][R6.64] ;  /* 0x0000003606031981 */ /* 0x000f68000c1e1900 */
[----:B------:R-:W5:Y:S04]  /*22d80*/  @P0 LDG.E R12, desc[UR54][R8.64] ;  /* 0x00000036080c0981 */ /* 0x000f68000c1e1900 */
[----:B--2---:R0:W-:Y:S02]  /*22d90*/  STL [R1+0x38], R2 ;  /* 0x0000380201007387 */ /* 0x0041e40000100800 */
[----:B0-----:R-:W-:Y:S01]  /*22da0*/  IMAD.U32 R2, RZ, RZ, UR4 ;  /* 0x00000004ff027e24 */ /* 0x001fe2000f8e00ff */
[----:B------:R-:W-:-:S05]  /*22db0*/  ULDC.64 UR4, c[0x0][0x418] ;  /* 0x0001060000047ab9 */ /* 0x000fca0000000a00 */
[----:B------:R0:W2:Y:S01]  /*22dc0*/  @P3 LDG.E R2, desc[UR54][R10.64] ;  /* 0x000000360a023981 */ /* 0x0000a2000c1e1900 */
[----:B------:R-:W-:-:S03]  /*22dd0*/  UISETP.NE.U32.AND UP0, UPT, UR4, URZ, UPT ;  /* 0x0000003f0400728c */ /* 0x000fc6000bf05070 */
[----:B------:R-:W-:Y:S01]  /*22de0*/  ULDC UR4, c[0x0][0x424] ;  /* 0x0001090000047ab9 */ /* 0x000fe20000000800 */
[----:B------:R-:W-:-:S03]  /*22df0*/  UISETP.NE.AND.EX UP0, UPT, UR5, URZ, UPT, UP0 ;  /* 0x0000003f0500728c */ /* 0x000fc6000bf05300 */
[----:B------:R-:W-:Y:S01]  /*22e00*/  ULDC UR5, c[0x0][0x2f0] ;  /* 0x0000bc0000057ab9 */ /* 0x000fe20000000800 */
[----:B------:R-:W-:-:S04]  /*22e10*/  USEL UR4, UR4, 0x1, UP0 ;  /* 0x0000000104047887 */ /* 0x000fc80008000000 */
[----:B------:R-:W-:-:S03]  /*22e20*/  UIMAD UR4, UR4, UR5, URZ ;  /* 0x00000005040472a4 */ /* 0x000fc6000f8e023f */
[----:B------:R-:W-:Y:S02]  /*22e30*/  ULDC UR5, c[0x0][0x348] ;  /* 0x0000d20000057ab9 */ /* 0x000fe40000000800 */
[----:B0-----:R-:W-:Y:S01]  /*22e40*/  IMAD.U32 R10, RZ, RZ, UR5 ;  /* 0x00000005ff0a7e24 */ /* 0x001fe2000f8e00ff */
[----:B--2---:R0:W-:Y:S02]  /*22e50*/  STL [R1+0x54], R2 ;  /* 0x0000540201007387 */ /* 0x0041e40000100800 */
[----:B0-----:R-:W-:Y:S01]  /*22e60*/  MOV R2, UR4 ;  /* 0x0000000400027c02 */ /* 0x001fe20008000f00 */
[----:B------:R-:W-:Y:S06]  /*22e70*/  @P3 BRA `(.L_x_672) ;  /* 0x0000000000143947 */ /* 0x000fec0003800000 */
[----:B------:R-:W-:Y:S05]  /*22e80*/  @!P2 BRA `(.L_x_672) ;  /* 0x000000000010a947 */ /* 0x000fea0003800000 */
[----:B------:R-:W2:Y:S04]  /*22e90*/  LDG.E R11, desc[UR54][R4.64] ;  /* 0x00000036040b7981 */ /* 0x000ea8000c1e1900 */
[----:B------:R-:W2:Y:S02]  /*22ea0*/  LDG.E R4, desc[UR54][R4.64+0x4] ;  /* 0x0000043604047981 */ /* 0x000ea4000c1e1900 */
[----:B--2---:R-:W-:-:S05]  /*22eb0*/  IMAD.IADD R4, R4, 0x1, -R11 ;  /* 0x0000000104047824 */ /* 0x004fca00078e0a0b */
[----:B------:R0:W-:Y:S02]  /*22ec0*/  STL [R1+0x54], R4 ;  /* 0x0000540401007387 */ /* 0x0001e40000100800 */
.L_x_672:
[----:B------:R-:W-:Y:S01]  /*22ed0*/  MOV R11, R15 ;  /* 0x0000000f000b7202 */ /* 0x000fe20000000f00 */
[----:B0----5:R-:W-:Y:S01]  /*22ee0*/  IMAD.IADD R4, R12, 0x1, R0 ;  /* 0x000000010c047824 */ /* 0x021fe200078e0200 */
[----:B------:R-:W-:Y:S02]  /*22ef0*/  ULDC.64 UR4, c[0x0][0xa20] ;  /* 0x0002880000047ab9 */ /* 0x000fe40000000a00 */
[----:B------:R-:W-:Y:S01]  /*22f00*/  ISETP.NE.U32.AND P2, PT, RZ, UR4, PT ;  /* 0x00000004ff007c0c */ /* 0x000fe2000bf45070 */
[----:B------:R0:W-:Y:S03]  /*22f10*/  STL [R1+0x1c], R11 ;  /* 0x00001c0b01007387 */ /* 0x0001e60000100800 */
[----:B------:R-:W-:Y:S01]  /*22f20*/  ISETP.NE.AND.EX P2, PT, RZ, UR5, PT, P2 ;  /* 0x00000005ff007c0c */ /* 0x000fe2000bf45320 */
[----:B------:R0:W-:-:S12]  /*22f30*/  STL [R1+0x24], R4 ;  /* 0x0000240401007387 */ /* 0x0001d80000100800 */
[----:B0-----:R-:W-:Y:S05]  /*22f40*/  @!P2 BRA `(.L_x_673) ;  /* 0x000000000010a947 */ /* 0x001fea0003800000 */
[----:B------:R-:W-:-:S04]  /*22f50*/  IADD3 R4, P0, R14, UR4, RZ ;  /* 0x000000040e047c10 */ /* 0x000fc8000ff1e0ff */
[----:B------:R-:W-:-:S05]  /*22f60*/  IADD3.X R5, R13, UR5, RZ, P0, !PT ;  /* 0x000000050d057c10 */ /* 0x000fca00087fe4ff */
[----:B------:R0:W5:Y:S01]  /*22f70*/  LDG.E R2, desc[UR54][R4.64] ;  /* 0x0000003604027981 */ /* 0x000162000c1e1900 */
[----:B------:R-:W-:Y:S05]  /*22f80*/  BRA `(.L_x_674) ;  /* 0x0000000000107947 */ /* 0x000fea0003800000 */
.L_x_673:
[----:B------:R-:W-:Y:S05]  /*22f90*/  @!P0 BRA `(.L_x_674) ;  /* 0x00000000000c8947 */ /* 0x000fea0003800000 */
[----:B------:R-:W2:Y:S04]  /*22fa0*/  LDG.E R4, desc[UR54][R8.64] ;  /* 0x0000003608047981 */ /* 0x000ea8000c1e1900 */
[----:B------:R-:W2:Y:S02]  /*22fb0*/  LDG.E R2, desc[UR54][R8.64+0x4] ;  /* 0x0000043608027981 */ /* 0x000ea4000c1e1900 */
[----:B--2---:R-:W-:-:S07]  /*22fc0*/  IMAD.IADD R2, R2, 0x1, -R4 ;  /* 0x0000000102027824 */ /* 0x004fce00078e0a04 */
.L_x_674:
[----:B-----5:R-:W-:Y:S02]  /*22fd0*/  IMAD.IADD R0, R2, 0x1, -R0 ;  /* 0x0000000102007824 */ /* 0x020fe400078e0a00 */
[----:B------:R-:W2:Y:S04]  /*22fe0*/  @P1 LDG.E R2, desc[UR54][R6.64] ;  /* 0x0000003606021981 */ /* 0x000ea8000c1e1900 */
[----:B------:R-:W2:Y:S01]  /*22ff0*/  @P1 LDG.E R6, desc[UR54][R6.64+0x4] ;  /* 0x0000043606061981 */ /* 0x000ea2000c1e1900 */
[----:B------:R-:W-:Y:S01]  /*23000*/  BSSY B0, `(.L_x_675) ;  /* 0x0000132000007945 */ /* 0x000fe20003800000 */
[----:B--2---:R-:W-:-:S05]  /*23010*/  @P1 IADD3 R10, -R2, R6, RZ ;  /* 0x00000006020a1210 */ /* 0x004fca0007ffe1ff */
[----:B0-----:R-:W-:-:S04]  /*23020*/  IMAD.IADD R4, R0, 0x1, R10 ;  /* 0x0000000100047824 */ /* 0x001fc800078e020a */
[----:B------:R-:W-:Y:S01]  /*23030*/  VIADD R2, R4, 0x9f ;  /* 0x0000009f04027836 */ /* 0x000fe20000000000 */
[----:B------:R0:W-:Y:S03]  /*23040*/  STL [R1+0x40], R4 ;  /* 0x0000400401007387 */ /* 0x0001e60000100800 */
[----:B------:R-:W-:-:S05]  /*23050*/  IMAD.HI R2, R2, 0x66666667, RZ ;  /* 0x6666666702027827 */ /* 0x000fca00078e02ff */
[----:B0-----:R-:W-:-:S04]  /*23060*/  SHF.R.U32.HI R4, RZ, 0x1f, R2 ;  /* 0x0000001fff047819 */ /* 0x001fc80000011602 */
[----:B------:R-:W-:-:S05]  /*23070*/  LEA.HI.SX32 R5, R2, R4, 0x1a ;  /* 0x0000000402057211 */ /* 0x000fca00078fd2ff */
[----:B------:R-:W-:Y:S01]  /*23080*/  IMAD R2, R5, 0xa0, -R0 ;  /* 0x000000a005027824 */ /* 0x000fe200078e0a00 */
[----:B------:R-:W-:Y:S01]  /*23090*/  IADD3 R0, -R0, RZ, RZ ;  /* 0x000000ff00007210 */ /* 0x000fe20007ffe1ff */
[----:B------:R0:W-:Y:S03]  /*230a0*/  STL [R1+0x50], R5 ;  /* 0x0000500501007387 */ /* 0x0001e60000100800 */
[----:B------:R-:W-:Y:S02]  /*230b0*/  VIMNMX R10, R2, R10, PT ;  /* 0x0000000a020a7248 */ /* 0x000fe40003fe0100 */
[----:B------:R-:W-:-:S04]  /*230c0*/  VIMNMX R0, RZ, R0, !PT ;  /* 0x00000000ff007248 */ /* 0x000fc80007fe0100 */
[----:B------:R-:W-:Y:S01]  /*230d0*/  ISETP.GT.AND P0, PT, R10, R0, PT ;  /* 0x000000000a00720c */ /* 0x000fe20003f04270 */
[----:B0-----:R-:W-:-:S05]  /*230e0*/  IMAD.WIDE.U32 R4, R0, -0x33333333, RZ ;  /* 0xcccccccd00047825 */ /* 0x001fca00078e00ff */
        /* <DEDUP_REMOVED lines=8> */
[----:B------:R-:W-:Y:S05]  /*23170*/  @!P2 BRA `(.L_x_676) ;  /* 0x000000100068a947 */ /* 0x000fea0003800000 */
[----:B------:R-:W-:Y:S01]  /*23180*/  UMOV UR4, 0xffffffff ;  /* 0xffffffff00047882 */ /* 0x000fe20000000000 */
[----:B------:R-:W-:Y:S02]  /*23190*/  SEL R0, R11, RZ, !P1 ;  /* 0x000000ff0b007207 */ /* 0x000fe40004800000 */
[----:B------:R-:W-:Y:S05]  /*231a0*/  BRA.DIV UR4, `(.L_x_677) ;  /* 0x0000007204047947 */ /* 0x000fea000b800000 */
[----:B------:R-:W0:Y:S02]  /*231b0*/  S2R R4, SR_TID.X ;  /* 0x0000000000047919 */ /* 0x000e240000002100 */
[----:B0-----:R-:W-:-:S04]  /*231c0*/  SHF.R.U32.HI R4, RZ, 0x5, R4 ;  /* 0x00000005ff047819 */ /* 0x001fc80000011604 */
[----:B------:R-:W-:-:S05]  /*231d0*/  LOP3.LUT R4, R4, 0x3, RZ, 0xc0, !PT ;  /* 0x0000000304047812 */ /* 0x000fca00078ec0ff */
[----:B------:R0:W1:Y:S02]  /*231e0*/  SHFL.IDX PT, R14, R4, RZ, 0x1f ;  /* 0x00001fff040e7589 */ /* 0x00006400000e0000 */
.L_x_867:
[----:B-1----:R-:W-:Y:S02]  /*231f0*/  ISETP.NE.AND P0, PT, R14, RZ, PT ;  /* 0x000000ff0e00720c */ /* 0x002fe40003f05270 */
[----:B------:R-:W-:-:S11]  /*23200*/  PLOP3.LUT P6, PT, PT, PT, PT, 0x8, 0x0 ;  /* 0x000000000000781c */ /* 0x000fd60003fce170 */
[----:B------:R-:W-:Y:S05]  /*23210*/  @P0 BRA `(.L_x_678) ;  /* 0x00000000000c0947 */ /* 0x000fea0003800000 */
[----:B------:R-:W-:-:S03]  /*23220*/  UMOV UR4, 0xffffffff ;  /* 0xffffffff00047882 */ /* 0x000fc60000000000 */
[----:B------:R-:W-:Y:S05]  /*23230*/  BRA.DIV UR4, `(.L_x_679) ;  /* 0x0000007204147947 */ /* 0x000fea000b800000 */
[----:B------:R-:W-:-:S13]  /*23240*/  ELECT P6, URZ, PT ;  /* 0x00000000003f782f */ /* 0x000fda00038c0000 */
.L_x_678:
[----:B0-----:R-:W2:Y:S04]  /*23250*/  LDL R4, [R1+0x58] ;  /* 0x0000580001047983 */ /* 0x001ea80000100800 */
[----:B------:R-:W3:Y:S01]  /*23260*/  LDL R6, [R1+0x4] ;  /* 0x0000040001067983 */ /* 0x000ee20000100800 */
[----:B------:R-:W-:Y:S01]  /*23270*/  BSSY B1, `(.L_x_680) ;  /* 0x0000008000017945 */ /* 0x000fe20003800000 */
[----:B--2---:R-:W-:-:S04]  /*23280*/  IADD3 R4, R4, 0x1, RZ ;  /* 0x0000000104047810 */ /* 0x004fc80007ffe0ff */
[----:B------:R-:W-:-:S04]  /*23290*/  LEA.HI R5, R4, R4, RZ, 0x1 ;  /* 0x0000000404057211 */ /* 0x000fc800078f08ff */
[----:B------:R-:W-:-:S05]  /*232a0*/  LOP3.LUT R5, R5, 0xfffffffe, RZ, 0xc0, !PT ;  /* 0xfffffffe05057812 */ /* 0x000fca00078ec0ff */
[----:B------:R-:W-:-:S05]  /*232b0*/  IMAD.IADD R4, R4, 0x1, -R5 ;  /* 0x0000000104047824 */ /* 0x000fca00078e0a05 */
[----:B------:R-:W-:-:S04]  /*232c0*/  SHF.L.U32 R4, R4, 0x1f, RZ ;  /* 0x0000001f04047819 */ /* 0x000fc800000006ff */
[----:B---3--:R-:W0:Y:S02]  /*232d0*/  SYNCS.PHASECHK.TRANS64.TRYWAIT P0, [R6+URZ+0x29820], R4 ;  /* 0x02982004060075a7 */ /* 0x008e24000800017f */
[----:B0-----:R-:W-:Y:S05]  /*232e0*/  @!P0 BRA `(.L_x_681) ;  /* 0x0000007000088947 */ /* 0x001fea0003800000 */
.L_x_870:
[----:B------:R-:W-:Y:S05]  /*232f0*/  BSYNC B1 ;  /* 0x0000000000017941 */ /* 0x000fea0003800000 */
.L_x_680:
[----:B------:R-:W-:Y:S04]  /*23300*/  BSSY B1, `(.L_x_682) ;  /* 0x0000074000017945 */ /* 0x000fe80003800000 */
[----:B------:R-:W-:Y:S05]  /*23310*/  @!P6 BRA `(.L_x_683) ;  /* 0x0000000400c8e947 */ /* 0x000fea0003800000 */
[----:B------:R-:W2:Y:S04]  /*23320*/  LDL R6, [R1+0x4] ;  /* 0x0000040001067983 */ /* 0x000ea80000100800 */
[----:B------:R-:W3:Y:S01]  /*23330*/  LDL R7, [R1+0xc] ;  /* 0x00000c0001077983 */ /* 0x000ee20000100800 */
[----:B0-----:R-:W0:Y:S01]  /*23340*/  S2R R5, SR_TID.X ;  /* 0x0000000000057919 */ /* 0x001e220000002100 */
[----:B--2---:R-:W-:Y:S02]  /*23350*/  IMAD.MOV.U32 R9, RZ, RZ, R6 ;  /* 0x000000ffff097224 */ /* 0x004fe400078e0006 */
[----:B------:R-:W2:Y:S03]  /*23360*/  LDL R6, [R1+0x18] ;  /* 0x0000180001067983 */ /* 0x000ea60000100800 */
[----:B---3--:R-:W-:Y:S01]  /*23370*/  LEA R7, R7, R9, 0x3 ;  /* 0x0000000907077211 */ /* 0x008fe200078e18ff */
[----:B------:R-:W-:Y:S01]  /*23380*/  BSSY B2, `(.L_x_684) ;  /* 0x0000006000027945 */ /* 0x000fe20003800000 */
[----:B0-----:R-:W-:-:S04]  /*23390*/  LOP3.LUT R5, R5, 0x7f, RZ, 0xc0, !PT ;  /* 0x0000007f05057812 */ /* 0x001fc800078ec0ff */
[----:B------:R-:W-:Y:S02]  /*233a0*/  ISETP.NE.AND P1, PT, R5, RZ, PT ;  /* 0x000000ff0500720c */ /* 0x000fe40003f25270 */
[----:B--2---:R-:W-:-:S04]  /*233b0*/  SHF.L.U32 R10, R6, 0x1f, RZ ;  /* 0x0000001f060a7819 */ /* 0x004fc800000006ff */
[----:B------:R-:W0:Y:S02]  /*233c0*/  SYNCS.PHASECHK.TRANS64.TRYWAIT P0, [R7+URZ+0x298a0], R10 ;  /* 0x0298a00a070075a7 */ /* 0x000e24000800017f */
[----:B0-----:R-:W-:Y:S05]  /*233d0*/  @!P0 BRA `(.L_x_685) ;  /* 0x0000006c00e48947 */ /* 0x001fea0003800000 */
.L_x_871:
[----:B------:R-:W-:Y:S05]  /*233e0*/  BSYNC B2 ;  /* 0x0000000000027941 */ /* 0x000fea0003800000 */
.L_x_684:
        /* <DEDUP_REMOVED lines=9> */
.L_x_687:
[----:B------:R-:W-:Y:S05]  /*23480*/  BSYNC B2 ;  /* 0x0000000000027941 */ /* 0x000fea0003800000 */
.L_x_686:
[----:B------:R-:W2:Y:S04]  /*23490*/  LDL R6, [R1+0x4] ;  /* 0x0000040001067983 */ /* 0x000ea80000100800 */
[----:B------:R-:W2:Y:S01]  /*234a0*/  LDL R4, [R1+0xc] ;  /* 0x00000c0001047983 */ /* 0x000ea20000100800 */
[----:B------:R-:W-:Y:S01]  /*234b0*/  IMAD.MOV.U32 R11, RZ, RZ, RZ ;  /* 0x000000ffff0b7224 */ /* 0x000fe200078e00ff */
[----:B------:R-:W-:Y:S01]  /*234c0*/  UIADD3 UR4, UP0, UR40, 0x570, URZ ;  /* 0x0000057028047890 */ /* 0x000fe2000ff1e03f */
[----:B------:R-:W-:Y:S01]  /*234d0*/  IMAD R5, R8, 0xa0, R3 ;  /* 0x000000a008057824 */ /* 0x000fe200078e0203 */
[----:B------:R-:W-:Y:S01]  /*234e0*/  PLOP3.LUT P0, PT, PT, PT, PT, 0x80, 0x0 ;  /* 0x000000000000781c */ /* 0x000fe20003f0f070 */
[----:B------:R-:W-:Y:S01]  /*234f0*/  UMOV UR6, 0x0 ;  /* 0x0000000000067882 */ /* 0x000fe20000000000 */
[----:B------:R-:W-:Y:S01]  /*23500*/  R2UR UR10, R11 ;  /* 0x000000000b0a72ca */ /* 0x000fe200000e0000 */
[----:B------:R-:W-:Y:S01]  /*23510*/  UIADD3.X UR5, URZ, UR41, URZ, UP0, !UPT ;  /* 0x000000293f057290 */ /* 0x000fe200087fe43f */
[----:B------:R-:W-:Y:S01]  /*23520*/  IADD3 R5, R5, -0xa0, RZ ;  /* 0xffffff6005057810 */ /* 0x000fe20007ffe0ff */
[----:B------:R-:W-:Y:S01]  /*23530*/  UMOV UR7, 0x12f00000 ;  /* 0x12f0000000077882 */ /* 0x000fe20000000000 */
[----:B--2---:R-:W-:-:S02]  /*23540*/  IMAD R9, R4, 0x7800, R6 ;  /* 0x0000780004097824 */ /* 0x004fc400078e0206 */
[----:B------:R-:W-:Y:S02]  /*23550*/  VIADD R4, R7, 0x29890 ;  /* 0x0002989007047836 */ /* 0x000fe40000000000 */
[----:B------:R-:W-:-:S07]  /*23560*/  VIADD R6, R9, 0x1a400 ;  /* 0x0001a40009067836 */ /* 0x000fce0000000000 */
.L_x_688:
[----:B------:R-:W-:-:S13]  /*23570*/  @P0 ELECT P2, URZ, PT ;  /* 0x00000000003f082f */ /* 0x000fda0003840000 */
[----:B------:R-:W-:Y:S02]  /*23580*/  @P2 R2UR UR13, R0 ;  /* 0x00000000000d22ca */ /* 0x000fe400000e0000 */
[----:B------:R-:W-:Y:S02]  /*23590*/  @P2 R2UR UR12, R18 ;  /* 0x00000000120c22ca */ /* 0x000fe400000e0000 */
[----:B------:R-:W-:Y:S02]  /*235a0*/  @P2 R2UR UR11, R5 ;  /* 0x00000000050b22ca */ /* 0x000fe400000e0000 */
[----:B------:R-:W-:Y:S02]  /*235b0*/  @P2 R2UR UR9, R4 ;  /* 0x00000000040922ca */ /* 0x000fe400000e0000 */
[----:B------:R-:W-:Y:S02]  /*235c0*/  @P2 R2UR UR8, R6 ;  /* 0x00000000060822ca */ /* 0x000fe400000e0000 */
[----:B------:R-:W-:-:S02]  /*235d0*/  @P2 PLOP3.LUT P0, PT, P2, PT, PT, 0x8, 0x0 ;  /* 0x000000000000281c */ /* 0x000fc4000170e170 */
[----:B------:R-:W-:-:S09]  /*235e0*/  PLOP3.LUT P2, PT, PT, PT, PT, 0x8, 0x0 ;  /* 0x000000000000781c */ /* 0x000fd20003f4e170 */
[----:B------:R1:W-:Y:S02]  /*235f0*/  UTMALDG.4D [UR8], [UR4], desc[UR6] ;  /* 0x00000608040075b4 */ /* 0x0003e40008019000 */
[----:B-1----:R-:W-:Y:S05]  /*23600*/  @P0 BRA.U.ANY `(.L_x_688) ;  /* 0xfffffffd00d80947 */ /* 0x002fea000393ffff */
[----:B------:R-:W-:Y:S01]  /*23610*/  PLOP3.LUT P0, PT, PT, PT, PT, 0x80, 0x0 ;  /* 0x000000000000781c */ /* 0x000fe20003f0f070 */
[----:B------:R-:W-:Y:S01]  /*23620*/  UMOV UR6, 0x0 ;  /* 0x0000000000067882 */ /* 0x000fe20000000000 */
[----:B------:R-:W-:Y:S01]  /*23630*/  IADD3 R6, R9, 0x1cc00, RZ ;  /* 0x0001cc0009067810 */ /* 0x000fe20007ffe0ff */
[----:B------:R-:W-:Y:S01]  /*23640*/  UMOV UR7, 0x12f00000 ;  /* 0x12f0000000077882 */ /* 0x000fe20000000000 */
[----:B------:R-:W-:-:S09]  /*23650*/  UMOV UR10, 0x40 ;  /* 0x00000040000a7882 */ /* 0x000fd20000000000 */
.L_x_689:
        /* <DEDUP_REMOVED lines=11> */
[----:B------:R-:W-:Y:S01]  /*23710*/  VIADD R6, R9, 0x1f400 ;  /* 0x0001f40009067836 */ /* 0x000fe20000000000 */
[----:B------:R-:W-:Y:S01]  /*23720*/  UMOV UR6, 0x0 ;  /* 0x0000000000067882 */ /* 0x000fe20000000000 */
[----:B------:R-:W-:Y:S01]  /*23730*/  UMOV UR7, 0x12f00000 ;  /* 0x12f0000000077882 */ /* 0x000fe20000000000 */
[----:B------:R-:W-:-:S09]  /*23740*/  UMOV UR10, 0x80 ;  /* 0x00000080000a7882 */ /* 0x000fd20000000000 */
.L_x_690:
        /* <DEDUP_REMOVED lines=10> */
[----:B------:R-:W1:Y:S01]  /*237f0*/  SYNCS.PHASECHK.TRANS64.TRYWAIT P0, [R7+URZ+0x298c0], R10 ;  /* 0x0298c00a070075a7 */ /* 0x000e62000800017f */
[----:B------:R-:W-:Y:S04]  /*23800*/  BSSY B2, `(.L_x_691) ;  /* 0x0000002000027945 */ /* 0x000fe80003800000 */
[----:B-1----:R-:W-:Y:S05]  /*23810*/  @!P0 BRA `(.L_x_692) ;  /* 0x0000006800e88947 */ /* 0x002fea0003800000 */
.L_x_872:
[----:B------:R-:W-:Y:S05]  /*23820*/  BSYNC B2 ;  /* 0x0000000000027941 */ /* 0x000fea0003800000 */
.L_x_691:
[----:B------:R-:W-:Y:S01]  /*23830*/  BSSY B2, `(.L_x_693) ;  /* 0x000000b000027945 */ /* 0x000fe20003800000 */
[----:B------:R-:W-:Y:S01]  /*23840*/  IMAD.MOV.U32 R12, RZ, RZ, 0x0 ;  /* 0x00000000ff0c7424 */ /* 0x000fe200078e00ff */
[----:B------:R-:W-:Y:S02]  /*23850*/  MOV R13, 0x12f00000 ;  /* 0x12f00000000d7802 */ /* 0x000fe40000000f00 */
[----:B------:R-:W-:Y:S05]  /*23860*/  @P1 BRA `(.L_x_694) ;  /* 0x00000000001c1947 */ /* 0x000fea0003800000 */
[----:B------:R-:W2:Y:S02]  /*23870*/  S2R R4, SR_TID.X ;  /* 0x0000000000047919 */ /* 0x000ea40000002100 */
[----:B--2---:R-:W-:Y:S01]  /*23880*/  LOP3.LUT R6, R4, 0x1f, RZ, 0xc0, !PT ;  /* 0x0000001f04067812 */ /* 0x004fe200078ec0ff */
[----:B------:R-:W-:-:S03]  /*23890*/  IMAD.MOV.U32 R4, RZ, RZ, 0x5000 ;  /* 0x00005000ff047424 */ /* 0x000fc600078e00ff */
[----:B------:R-:W-:Y:S01]  /*238a0*/  ISETP.NE.AND P0, PT, R6, RZ, PT ;  /* 0x000000ff0600720c */ /* 0x000fe20003f05270 */
[----:B------:R2:W-:-:S12]  /*238b0*/  SYNCS.ARRIVE.TRANS64 RZ, [R7+URZ+0x298b0], R4 ;  /* 0x0298b00407ff79a7 */ /* 0x0005d8000800003f */
[----:B--2---:R-:W-:Y:S05]  /*238c0*/  @!P0 BRA `(.L_x_694) ;  /* 0x0000000000048947 */ /* 0x004fea0003800000 */
[----:B------:R-:W-:Y:S01]  /*238d0*/  BPT.TRAP 0x1 ;  /* 0x000000040000795c */ /* 0x000fe20000300000 */
.L_x_694:
[----:B------:R-:W-:Y:S05]  /*238e0*/  BSYNC B2 ;  /* 0x0000000000027941 */ /* 0x000fea0003800000 */
.L_x_693:
[----:B------:R-:W2:Y:S04]  /*238f0*/  LDL R6, [R1+0x4] ;  /* 0x0000040001067983 */ /* 0x000ea80000100800 */
[----:B------:R-:W2:Y:S01]  /*23900*/  LDL R4, [R1+0xc] ;  /* 0x00000c0001047983 */ /* 0x000ea20000100800 */
[----:B------:R-:W-:Y:S01]  /*23910*/  R2UR UR10, R11 ;  /* 0x000000000b0a72ca */ /* 0x000fe200000e0000 */
[----:B------:R-:W-:Y:S01]  /*23920*/  UIADD3 UR4, UP0, UR40, 0x670, URZ ;  /* 0x0000067028047890 */ /* 0x000fe2000ff1e03f */
[----:B------:R-:W-:Y:S01]  /*23930*/  R2UR UR6, R12 ;  /* 0x000000000c0672ca */ /* 0x000fe200000e0000 */
[----:B01----:R-:W-:Y:S01]  /*23940*/  VIADD R7, R7, 0x298b0 ;  /* 0x000298b007077836 */ /* 0x003fe20000000000 */
[----:B------:R-:W-:Y:S01]  /*23950*/  R2UR UR7, R13 ;  /* 0x000000000d0772ca */ /* 0x000fe200000e0000 */
[----:B------:R-:W-:Y:S01]  /*23960*/  UIADD3.X UR5, URZ, UR41, URZ, UP0, !UPT ;  /* 0x000000293f057290 */ /* 0x000fe200087fe43f */
[----:B------:R-:W-:Y:S01]  /*23970*/  PLOP3.LUT P0, PT, PT, PT, PT, 0x80, 0x0 ;  /* 0x000000000000781c */ /* 0x000fe20003f0f070 */
[----:B--2---:R-:W-:-:S05]  /*23980*/  IMAD R4, R4, 0x5000, R6 ;  /* 0x0000500004047824 */ /* 0x004fca00078e0206 */
[----:B------:R-:W-:-:S07]  /*23990*/  IADD3 R4, R4, 0xa400, RZ ;  /* 0x0000a40004047810 */ /* 0x000fce0007ffe0ff */
.L_x_695:
        /* <DEDUP_REMOVED lines=10> */
.L_x_683:
[----:B------:R-:W-:Y:S05]  /*23a40*/  BSYNC B1 ;  /* 0x0000000000017941 */ /* 0x000fea0003800000 */
.L_x_682:
[----:B------:R-:W0:Y:S04]  /*23a50*/  LDL.LU R9, [R1+0xc] ;  /* 0x00000c0001097983 */ /* 0x000e280000300800 */
[----:B------:R-:W2:Y:S01]  /*23a60*/  LDL.LU R6, [R1+0x18] ;  /* 0x0000180001067983 */ /* 0x000ea20000300800 */
[----:B------:R-:W-:Y:S01]  /*23a70*/  PLOP3.LUT P0, PT, PT, PT, PT, 0x8, 0x0 ;  /* 0x000000000000781c */ /* 0x000fe20003f0e170 */
[----:B0-----:R-:W-:Y:S02]  /*23a80*/  VIADD R4, R9, 0x1 ;  /* 0x0000000109047836 */ /* 0x001fe40000000000 */
[----:B------:R-:W-:-:S03]  /*23a90*/  VIADD R9, R8, 0xfffffffe ;  /* 0xfffffffe08097836 */ /* 0x000fc60000000000 */
[C---:B------:R-:W-:Y:S02]  /*23aa0*/  ISETP.NE.AND P1, PT, R4.reuse, 0x2, PT ;  /* 0x000000020400780c */ /* 0x040fe40003f25270 */
[----:B------:R-:W-:Y:S02]  /*23ab0*/  ISETP.GE.AND P2, PT, R9, R2, PT ;  /* 0x000000020900720c */ /* 0x000fe40003f46270 */
[----:B------:R-:W-:Y:S02]  /*23ac0*/  SEL R5, RZ, 0x1, P1 ;  /* 0x00000001ff057807 */ /* 0x000fe40000800000 */
[----:B------:R-:W-:Y:S02]  /*23ad0*/  SEL R4, R4, RZ, P1 ;  /* 0x000000ff04047207 */ /* 0x000fe40000800000 */
[----:B--2---:R-:W-:-:S03]  /*23ae0*/  LOP3.LUT R6, R6, R5, RZ, 0x3c, !PT ;  /* 0x0000000506067212 */ /* 0x004fc600078e3cff */
[----:B------:R0:W-:Y:S04]  /*23af0*/  STL [R1+0xc], R4 ;  /* 0x00000c0401007387 */ /* 0x0001e80000100800 */
[----:B------:R0:W-:Y:S01]  /*23b00*/  STL [R1+0x18], R6 ;  /* 0x0000180601007387 */ /* 0x0001e20000100800 */
[----:B------:R-:W-:Y:S05]  /*23b10*/  @!P2 BRA `(.L_x_676) ;  /* 0x000000080000a947 */ /* 0x000fea0003800000 */
.L_x_710:
[----:B------:R-:W-:Y:S05]  /*23b20*/  YIELD ;  /* 0x0000000000007946 */ /* 0x000fea0003800000 */
[----:B------:R-:W-:Y:S04]  /*23b30*/  BSSY B1, `(.L_x_696) ;  /* 0x0000072000017945 */ /* 0x000fe80003800000 */
[----:B-1----:R-:W-:Y:S05]  /*23b40*/  @!P6 BRA `(.L_x_697) ;  /* 0x0000000400c0e947 */ /* 0x002fea0003800000 */
[----:B------:R-:W2:Y:S04]  /*23b50*/  LDL R7, [R1+0x4] ;  /* 0x0000040001077983 */ /* 0x000ea80000100800 */
[----:B0-----:R-:W2:Y:S04]  /*23b60*/  LDL R6, [R1+0xc] ;  /* 0x00000c0001067983 */ /* 0x001ea80000100800 */
[----:B------:R-:W3:Y:S01]  /*23b70*/  LDL R5, [R1+0x18] ;  /* 0x0000180001057983 */ /* 0x000ee20000100800 */
[----:B------:R-:W0:Y:S01]  /*23b80*/  S2R R4, SR_TID.X ;  /* 0x0000000000047919 */ /* 0x000e220000002100 */
[----:B------:R-:W-:Y:S01]  /*23b90*/  BSSY B2, `(.L_x_698) ;  /* 0x0000007000027945 */ /* 0x000fe20003800000 */
[----:B0-----:R-:W-:-:S04]  /*23ba0*/  LOP3.LUT R4, R4, 0x7f, RZ, 0xc0, !PT ;  /* 0x0000007f04047812 */ /* 0x001fc800078ec0ff */
[----:B------:R-:W-:Y:S02]  /*23bb0*/  ISETP.NE.AND P2, PT, R4, RZ, PT ;  /* 0x000000ff0400720c */ /* 0x000fe40003f45270 */
[----:B--2---:R-:W-:Y:S02]  /*23bc0*/  LEA R8, R6, R7, 0x3 ;  /* 0x0000000706087211 */ /* 0x004fe400078e18ff */
[----:B---3--:R-:W-:-:S04]  /*23bd0*/  SHF.L.U32 R7, R5, 0x1f, RZ ;  /* 0x0000001f05077819 */ /* 0x008fc800000006ff */
[----:B------:R-:W0:Y:S02]  /*23be0*/  SYNCS.PHASECHK.TRANS64.TRYWAIT P1, [R8+URZ+0x298a0], R7 ;  /* 0x0298a007080075a7 */ /* 0x000e24000802017f */
[----:B0-----:R-:W-:Y:S05]  /*23bf0*/  @!P1 BRA `(.L_x_699) ;  /* 0x0000006800049947 */ /* 0x001fea0003800000 */
.L_x_873:
[----:B------:R-:W-:Y:S05]  /*23c00*/  BSYNC B2 ;  /* 0x0000000000027941 */ /* 0x000fea0003800000 */
.L_x_698:
        /* <DEDUP_REMOVED lines=9> */
.L_x_701:
[----:B------:R-:W-:Y:S05]  /*23ca0*/  BSYNC B2 ;  /* 0x0000000000027941 */ /* 0x000fea0003800000 */
.L_x_700:
[----:B------:R-:W2:Y:S04]  /*23cb0*/  LDL R5, [R1+0x4] ;  /* 0x0000040001057983 */ /* 0x000ea80000100800 */
[----:B------:R-:W2:Y:S01]  /*23cc0*/  LDL R4, [R1+0xc] ;  /* 0x00000c0001047983 */ /* 0x000ea20000100800 */
[----:B------:R-:W-:Y:S01]  /*23cd0*/  IMAD.MOV.U32 R11, RZ, RZ, RZ ;  /* 0x000000ffff0b7224 */ /* 0x000fe200078e00ff */
[----:B------:R-:W-:Y:S01]  /*23ce0*/  UIADD3 UR4, UP0, UR40, 0x570, URZ ;  /* 0x0000057028047890 */ /* 0x000fe2000ff1e03f */
[----:B------:R-:W-:Y:S01]  /*23cf0*/  PLOP3.LUT P1, PT, PT, PT, PT, 0x80, 0x0 ;  /* 0x000000000000781c */ /* 0x000fe20003f2f070 */
[----:B------:R-:W-:Y:S01]  /*23d00*/  UMOV UR6, 0x0 ;  /* 0x0000000000067882 */ /* 0x000fe20000000000 */
[----:B------:R-:W-:Y:S01]  /*23d10*/  UMOV UR7, 0x12f00000 ;  /* 0x12f0000000077882 */ /* 0x000fe20000000000 */
[----:B------:R-:W-:Y:S01]  /*23d20*/  R2UR UR10, R11 ;  /* 0x000000000b0a72ca */ /* 0x000fe200000e0000 */
[----:B------:R-:W-:Y:S01]  /*23d30*/  UIADD3.X UR5, URZ, UR41, URZ, UP0, !UPT ;  /* 0x000000293f057290 */ /* 0x000fe200087fe43f */
[----:B--2---:R-:W-:Y:S01]  /*23d40*/  IMAD R6, R4, 0x7800, R5 ;  /* 0x0000780004067824 */ /* 0x004fe200078e0205 */
[----:B------:R-:W-:Y:S01]  /*23d50*/  IADD3 R4, R8, 0x29890, RZ ;  /* 0x0002989008047810 */ /* 0x000fe20007ffe0ff */
[----:B------:R-:W-:-:S02]  /*23d60*/  IMAD R5, R9, 0xa0, R3 ;  /* 0x000000a009057824 */ /* 0x000fc400078e0203 */
[----:B------:R-:W-:-:S09]  /*23d70*/  VIADD R10, R6, 0x1a400 ;  /* 0x0001a400060a7836 */ /* 0x000fd20000000000 */
.L_x_702:
        /* <DEDUP_REMOVED lines=15> */
.L_x_703:
        /* <DEDUP_REMOVED lines=15> */
.L_x_704:
        /* <DEDUP_REMOVED lines=13> */
.L_x_874:
[----:B------:R-:W-:Y:S05]  /*24030*/  BSYNC B2 ;  /* 0x0000000000027941 */ /* 0x000fea0003800000 */
.L_x_705:
[----:B------:R-:W-:Y:S01]  /*24040*/  BSSY B2, `(.L_x_707) ;  /* 0x000000b000027945 */ /* 0x000fe20003800000 */
[----:B------:R-:W-:Y:S02]  /*24050*/  IMAD.MOV.U32 R6, RZ, RZ, 0x0 ;  /* 0x00000000ff067424 */ /* 0x000fe400078e00ff */
[----:B01----:R-:W-:Y:S01]  /*24060*/  IMAD.MOV.U32 R7, RZ, RZ, 0x12f00000 ;  /* 0x12f00000ff077424 */ /* 0x003fe200078e00ff */
[----:B------:R-:W-:Y:S06]  /*24070*/  @P2 BRA `(.L_x_708) ;  /* 0x00000000001c2947 */ /* 0x000fec0003800000 */
[----:B------:R-:W0:Y:S02]  /*24080*/  S2R R4, SR_TID.X ;  /* 0x0000000000047919 */ /* 0x000e240000002100 */
[----:B0-----:R-:W-:Y:S02]  /*24090*/  LOP3.LUT R10, R4, 0x1f, RZ, 0xc0, !PT ;  /* 0x0000001f040a7812 */ /* 0x001fe400078ec0ff */
[----:B------:R-:W-:Y:S02]  /*240a0*/  MOV R4, 0x5000 ;  /* 0x0000500000047802 */ /* 0x000fe40000000f00 */
[----:B------:R-:W-:Y:S02]  /*240b0*/  ISETP.NE.AND P1, PT, R10, RZ, PT ;  /* 0x000000ff0a00720c */ /* 0x000fe40003f25270 */
[----:B------:R0:W-:Y:S11]  /*240c0*/  SYNCS.ARRIVE.TRANS64 RZ, [R8+URZ+0x298b0], R4 ;  /* 0x0298b00408ff79a7 */ /* 0x0001f6000800003f */
[----:B0-----:R-:W-:Y:S05]  /*240d0*/  @!P1 BRA `(.L_x_708) ;  /* 0x0000000000049947 */ /* 0x001fea0003800000 */
[----:B------:R-:W-:Y:S01]  /*240e0*/  BPT.TRAP 0x1 ;  /* 0x000000040000795c */ /* 0x000fe20000300000 */
.L_x_708:
[----:B------:R-:W-:Y:S05]  /*240f0*/  BSYNC B2 ;  /* 0x0000000000027941 */ /* 0x000fea0003800000 */
.L_x_707:
[----:B------:R-:W2:Y:S04]  /*24100*/  LDL R10, [R1+0x4] ;  /* 0x00000400010a7983 */ /* 0x000ea80000100800 */
[----:B------:R-:W2:Y:S01]  /*24110*/  LDL R4, [R1+0xc] ;  /* 0x00000c0001047983 */ /* 0x000ea20000100800 */
[----:B------:R-:W-:Y:S01]  /*24120*/  R2UR UR10, R11 ;  /* 0x000000000b0a72ca */ /* 0x000fe200000e0000 */
[----:B------:R-:W-:Y:S01]  /*24130*/  UIADD3 UR4, UP0, UR40, 0x670, URZ ;  /* 0x0000067028047890 */ /* 0x000fe2000ff1e03f */
[----:B------:R-:W-:Y:S01]  /*24140*/  R2UR UR6, R6 ;  /* 0x00000000060672ca */ /* 0x000fe200000e0000 */
[----:B------:R-:W-:Y:S01]  /*24150*/  VIADD R8, R8, 0x298b0 ;  /* 0x000298b008087836 */ /* 0x000fe20000000000 */
[----:B------:R-:W-:Y:S01]  /*24160*/  R2UR UR7, R7 ;  /* 0x00000000070772ca */ /* 0x000fe200000e0000 */
[----:B------:R-:W-:Y:S01]  /*24170*/  UIADD3.X UR5, URZ, UR41, URZ, UP0, !UPT ;  /* 0x000000293f057290 */ /* 0x000fe200087fe43f */
[----:B------:R-:W-:Y:S01]  /*24180*/  PLOP3.LUT P1, PT, PT, PT, PT, 0x80, 0x0 ;  /* 0x000000000000781c */ /* 0x000fe20003f2f070 */
[----:B--2---:R-:W-:-:S04]  /*24190*/  IMAD R4, R4, 0x5000, R10 ;  /* 0x0000500004047824 */ /* 0x004fc800078e020a */
[----:B------:R-:W-:-:S08]  /*241a0*/  VIADD R4, R4, 0xa400 ;  /* 0x0000a40004047836 */ /* 0x000fd00000000000 */
.L_x_709:
        /* <DEDUP_REMOVED lines=10> */
.L_x_697:
[----:B------:R-:W-:Y:S05]  /*24250*/  BSYNC B1 ;  /* 0x0000000000017941 */ /* 0x000fea0003800000 */
.L_x_696:
[----:B------:R-:W2:Y:S04]  /*24260*/  LDL.LU R7, [R1+0xc] ;  /* 0x00000c0001077983 */ /* 0x000ea80000300800 */
[----:B0-----:R-:W3:Y:S01]  /*24270*/  LDL.LU R6, [R1+0x18] ;  /* 0x0000180001067983 */ /* 0x001ee20000300800 */
[C---:B------:R-:W-:Y:S01]  /*24280*/  ISETP.GT.AND P2, PT, R9.reuse, R2, PT ;  /* 0x000000020900720c */ /* 0x040fe20003f44270 */
[----:B------:R-:W-:Y:S01]  /*24290*/  VIADD R9, R9, 0xffffffff ;  /* 0xffffffff09097836 */ /* 0x000fe20000000000 */
[----:B--2---:R-:W-:-:S04]  /*242a0*/  IADD3 R4, R7, 0x1, RZ ;  /* 0x0000000107047810 */ /* 0x004fc80007ffe0ff */
[----:B------:R-:W-:-:S04]  /*242b0*/  ISETP.NE.AND P1, PT, R4, 0x2, PT ;  /* 0x000000020400780c */ /* 0x000fc80003f25270 */
[----:B------:R-:W-:Y:S02]  /*242c0*/  SEL R5, RZ, 0x1, P1 ;  /* 0x00000001ff057807 */ /* 0x000fe40000800000 */
[----:B------:R-:W-:Y:S02]  /*242d0*/  SEL R4, R4, RZ, P1 ;  /* 0x000000ff04047207 */ /* 0x000fe40000800000 */
[----:B---3--:R-:W-:-:S05]  /*242e0*/  LOP3.LUT R6, R6, R5, RZ, 0x3c, !PT ;  /* 0x0000000506067212 */ /* 0x008fca00078e3cff */
[----:B------:R1:W-:Y:S04]  /*242f0*/  STL [R1+0x18], R6 ;  /* 0x0000180601007387 */ /* 0x0003e80000100800 */
[----:B------:R1:W-:Y:S01]  /*24300*/  STL [R1+0xc], R4 ;  /* 0x00000c0401007387 */ /* 0x0003e20000100800 */
[----:B------:R-:W-:Y:S05]  /*24310*/  @P2 BRA `(.L_x_710) ;  /* 0xfffffff800002947 */ /* 0x000fea000383ffff */
.L_x_676:
[----:B------:R-:W-:Y:S05]  /*24320*/  BSYNC B0 ;  /* 0x0000000000007941 */ /* 0x000fea0003800000 */
.L_x_675:
[----:B01----:R-:W2:Y:S01]  /*24330*/  LDL R4, [R1+0x40] ;  /* 0x0000400001047983 */ /* 0x003ea20000100800 */
[----:B------:R-:W-:Y:S05]  /*24340*/  @!P0 WARPSYNC.ALL ;  /* 0x0000000000008948 */ /* 0x000fea0003800000 */
[----:B------:R-:W-:Y:S01]  /*24350*/  @!P0 BAR.SYNC.DEFER_BLOCKING 0xc, 0x180 ;  /* 0x0306000000008b1d */ /* 0x000fe20000010000 */
[----:B--2---:R-:W-:-:S13]  /*24360*/  ISETP.GT.AND P0, PT, R4, RZ, PT ;  /* 0x000000ff0400720c */ /* 0x004fda0003f04270 */
[----:B------:R-:W-:Y:S05]  /*24370*/  @P0 BRA `(.L_x_711) ;  /* 0x0000000000440947 */ /* 0x000fea0003800000 */
[----:B------:R-:W0:Y:S02]  /*24380*/  S2R R4, SR_TID.X ;  /* 0x0000000000047919 */ /* 0x000e240000002100 */
[----:B0-----:R-:W-:-:S04]  /*24390*/  LOP3.LUT R4, R4, 0x7f, RZ, 0xc0, !PT ;  /* 0x0000007f04047812 */ /* 0x001fc800078ec0ff */
[----:B------:R-:W-:-:S13]  /*243a0*/  ISETP.NE.AND P0, PT, R4, RZ, PT ;  /* 0x000000ff0400720c */ /* 0x000fda0003f05270 */
[----:B------:R-:W-:Y:S05]  /*243b0*/  @P0 BRA `(.L_x_712) ;  /* 0x0000003400080947 */ /* 0x000fea0003800000 */
[----:B------:R-:W0:Y:S01]  /*243c0*/  S2R R2, SR_LANEID ;  /* 0x0000000000027919 */ /* 0x000e220000000000 */
[----:B------:R-:W-:Y:S01]  /*243d0*/  VOTEU.ANY UR4, UPT, PT ;  /* 0x0000000000047886 */ /* 0x000fe200038e0100 */
[----:B------:R-:W1:Y:S01]  /*243e0*/  LDC.64 R4, c[0x0][0xc60] ;  /* 0x00031800ff047b82 */ /* 0x000e620000000a00 */
[----:B------:R-:W0:Y:S02]  /*243f0*/  FLO.U32 R0, UR4 ;  /* 0x0000000400007d00 */ /* 0x000e2400080e0000 */
[----:B0-----:R-:W-:-:S06]  /*24400*/  ISETP.EQ.U32.AND P0, PT, R0, R2, PT ;  /* 0x000000020000720c */ /* 0x001fcc0003f02070 */
[----:B------:R-:W1:Y:S07]  /*24410*/  POPC R2, UR4 ;  /* 0x0000000400027d09 */ /* 0x000e6e0008000000 */
[----:B-1----:R-:W2:Y:S04]  /*24420*/  @P0 ATOMG.E.ADD.STRONG.GPU PT, R2, desc[UR54][R4.64], R2 ;  /* 0x00000002040209a8 */ /* 0x002ea800081ee1f6 */
[----:B--2---:R0:W1:Y:S02]  /*24430*/  SHFL.IDX PT, R2, R2, R0, 0x1f ;  /* 0x00001f0002027589 */ /* 0x00406400000e0000 */
[----:B0-----:R-:W0:Y:S02]  /*24440*/  S2R R0, SR_LTMASK ;  /* 0x0000000000007919 */ /* 0x001e240000003900 */
[----:B0-----:R-:W-:-:S06]  /*24450*/  LOP3.LUT R0, R0, UR4, RZ, 0xc0, !PT ;  /* 0x0000000400007c12 */ /* 0x001fcc000f8ec0ff */
[----:B------:R-:W1:Y:S02]  /*24460*/  POPC R0, R0 ;  /* 0x0000000000007309 */ /* 0x000e640000000000 */
[----:B-1----:R-:W-:Y:S01]  /*24470*/  IADD3 R16, R2, UR38, R0 ;  /* 0x0000002602107c10 */ /* 0x002fe2000fffe000 */
[----:B------:R-:W-:Y:S06]  /*24480*/  BRA `(.L_x_712) ;  /* 0x0000003000d47947 */ /* 0x000fec0003800000 */
.L_x_711:
[----:B------:R-:W2:Y:S01]  /*24490*/  LDL R0, [R1+0x4] ;  /* 0x0000040001007983 */ /* 0x000ea20000100800 */
[----:B------:R-:W-:Y:S01]  /*244a0*/  BSSY B6, `(.L_x_713) ;  /* 0x0000014000067945 */ /* 0x000fe20003800000 */
[----:B--2---:R-:W-:-:S05]  /*244b0*/  VIADD R0, R0, 0x1a400 ;  /* 0x0001a40000007836 */ /* 0x004fca0000000000 */
[----:B------:R-:W-:-:S13]  /*244c0*/  LOP3.LUT P0, RZ, R0, 0x1bf, RZ, 0xc0, !PT ;  /* 0x000001bf00ff7812 */ /* 0x000fda000780c0ff */
[----:B------:R-:W-:Y:S05]  /*244d0*/  @!P0 BRA `(.L_x_714) ;  /* 0x0000000000408947 */ /* 0x000fea0003800000 */
[----:B------:R-:W-:Y:S01]  /*244e0*/  MOV R2, 0x0 ;  /* 0x0000000000027802 */ /* 0x000fe20000000f00 */
[----:B------:R-:W-:Y:S01]  /*244f0*/  ULDC.64 UR6, c[0x4][0xc8] ;  /* 0x0100320000067ab9 */ /* 0x000fe20000000a00 */
[----:B------:R-:W-:Y:S01]  /*24500*/  ULDC.64 UR8, c[0x4][0xd0] ;  /* 0x0100340000087ab9 */ /* 0x000fe20000000a00 */
[----:B------:R-:W-:Y:S01]  /*24510*/  ULDC.64 UR4, c[0x4][0x8] ;  /* 0x0100020000047ab9 */ /* 0x000fe20000000a00 */
[----:B------:R-:W-:Y:S01]  /*24520*/  MOV R4, UR6 ;  /* 0x0000000600047c02 */ /* 0x000fe20008000f00 */
[----:B------:R-:W-:Y:S01]  /*24530*/  IMAD.U32 R5, RZ, RZ, UR7 ;  /* 0x00000007ff057e24 */ /* 0x000fe2000f8e00ff */
[----:B------:R-:W0:Y:S01]  /*24540*/  LDC.64 R2, c[0x4][R2] ;  /* 0x0100000002027b82 */ /* 0x000e220000000a00 */
[----:B------:R-:W-:Y:S01]  /*24550*/  IMAD.U32 R6, RZ, RZ, UR8 ;  /* 0x00000008ff067e24 */ /* 0x000fe2000f8e00ff */
[----:B------:R-:W-:Y:S01]  /*24560*/  MOV R7, UR9 ;  /* 0x0000000900077c02 */ /* 0x000fe20008000f00 */
[----:B------:R-:W-:Y:S01]  /*24570*/  IMAD.U32 R10, RZ, RZ, UR4 ;  /* 0x00000004ff0a7e24 */ /* 0x000fe2000f8e00ff */
[----:B------:R-:W-:Y:S01]  /*24580*/  MOV R8, 0x70 ;  /* 0x0000007000087802 */ /* 0x000fe20000000f00 */
[----:B------:R-:W-:-:S02]  /*24590*/  IMAD.U32 R11, RZ, RZ, UR5 ;  /* 0x00000005ff0b7e24 */ /* 0x000fc4000f8e00ff */
[----:B------:R-:W-:Y:S02]  /*245a0*/  IMAD.MOV.U32 R12, RZ, RZ, 0x1 ;  /* 0x00000001ff0c7424 */ /* 0x000fe400078e00ff */
[----:B------:R-:W-:-:S07]  /*245b0*/  IMAD.MOV.U32 R13, RZ, RZ, RZ ;  /* 0x000000ffff0d7224 */ /* 0x000fce00078e00ff */
[----:B------:R-:W-:-:S07]  /*245c0*/  LEPC R20, `(.L_x_714) ;  /* 0x000000001014794e */ /* 0x000fce0000000000 */
[----:B0-----:R-:W-:Y:S05]  /*245d0*/  CALL.ABS.NOINC R2 ;  /* 0x0000000002007343 */ /* 0x001fea0003c00000 */
.L_x_714:
[----:B------:R-:W-:Y:S05]  /*245e0*/  BSYNC B6 ;  /* 0x0000000000067941 */ /* 0x000fea0003800000 */
.L_x_713:
[----:B------:R-:W2:Y:S04]  /*245f0*/  LDL R0, [R1+0x4] ;  /* 0x0000040001007983 */ /* 0x000ea80000100800 */
[----:B------:R-:W3:Y:S01]  /*24600*/  LDL.LU R2, [R1+0x10] ;  /* 0x0000100001027983 */ /* 0x000ee20000300800 */
[----:B------:R-:W-:Y:S01]  /*24610*/  BSSY B6, `(.L_x_715) ;  /* 0x0000017000067945 */ /* 0x000fe20003800000 */
[----:B--2---:R-:W-:-:S04]  /*24620*/  IADD3 R0, R0, 0xa400, RZ ;  /* 0x0000a40000007810 */ /* 0x004fc80007ffe0ff */
[----:B------:R-:W-:Y:S02]  /*24630*/  LOP3.LUT P0, RZ, R0, 0x3ff, RZ, 0xc0, !PT ;  /* 0x000003ff00ff7812 */ /* 0x000fe4000780c0ff */
[----:B---3--:R-:W-:-:S11]  /*24640*/  LOP3.LUT R2, R2, 0xfffffffe, RZ, 0xc0, !PT ;  /* 0xfffffffe02027812 */ /* 0x008fd600078ec0ff */
[----:B------:R-:W-:-:S05]  /*24650*/  @P0 LOP3.LUT R2, R2, 0x1, RZ, 0xfc, !PT ;  /* 0x0000000102020812 */ /* 0x000fca00078efcff */
[----:B------:R0:W-:Y:S01]  /*24660*/  STL [R1+0x10], R2 ;  /* 0x0000100201007387 */ /* 0x0001e20000100800 */
[----:B------:R-:W-:Y:S05]  /*24670*/  @!P0 BRA `(.L_x_716) ;  /* 0x0000000000408947 */ /* 0x000fea0003800000 */
[----:B0-----:R-:W-:Y:S01]  /*24680*/  MOV R2, 0x0 ;  /* 0x0000000000027802 */ /* 0x001fe20000000f00 */
[----:B------:R-:W-:Y:S01]  /*24690*/  ULDC.64 UR6, c[0x4][0xc8] ;  /* 0x0100320000067ab9 */ /* 0x000fe20000000a00 */
[----:B------:R-:W-:Y:S01]  /*246a0*/  ULDC.64 UR8, c[0x4][0xd0] ;  /* 0x0100340000087ab9 */ /* 0x000fe20000000a00 */
[----:B------:R-:W-:Y:S01]  /*246b0*/  ULDC.64 UR4, c[0x4][0x10] ;  /* 0x0100040000047ab9 */ /* 0x000fe20000000a00 */
[----:B------:R-:W-:Y:S01]  /*246c0*/  IMAD.U32 R4, RZ, RZ, UR6 ;  /* 0x00000006ff047e24 */ /* 0x000fe2000f8e00ff */
[----:B------:R-:W-:Y:S01]  /*246d0*/  MOV R6, UR8 ;  /* 0x0000000800067c02 */ /* 0x000fe20008000f00 */
[----:B------:R-:W0:Y:S01]  /*246e0*/  LDC.64 R2, c[0x4][R2] ;  /* 0x0100000002027b82 */ /* 0x000e220000000a00 */
[----:B------:R-:W-:Y:S01]  /*246f0*/  IMAD.U32 R5, RZ, RZ, UR7 ;  /* 0x00000007ff057e24 */ /* 0x000fe2000f8e00ff */
[----:B------:R-:W-:Y:S01]  /*24700*/  MOV R11, UR5 ;  /* 0x00000005000b7c02 */ /* 0x000fe20008000f00 */
[----:B------:R-:W-:Y:S01]  /*24710*/  IMAD.U32 R7, RZ, RZ, UR9 ;  /* 0x00000009ff077e24 */ /* 0x000fe2000f8e00ff */
[----:B------:R-:W-:Y:S01]  /*24720*/  MOV R13, RZ ;  /* 0x000000ff000d7202 */ /* 0x000fe20000000f00 */
[----:B------:R-:W-:-:S02]  /*24730*/  IMAD.U32 R10, RZ, RZ, UR4 ;  /* 0x00000004ff0a7e24 */ /* 0x000fc4000f8e00ff */
[----:B------:R-:W-:Y:S02]  /*24740*/  IMAD.MOV.U32 R8, RZ, RZ, 0x70 ;  /* 0x00000070ff087424 */ /* 0x000fe400078e00ff */
[----:B------:R-:W-:-:S07]  /*24750*/  IMAD.MOV.U32 R12, RZ, RZ, 0x1 ;  /* 0x00000001ff0c7424 */ /* 0x000fce00078e00ff */
[----:B------:R-:W-:-:S07]  /*24760*/  LEPC R20, `(.L_x_716) ;  /* 0x000000001014794e */ /* 0x000fce0000000000 */
[----:B0-----:R-:W-:Y:S05]  /*24770*/  CALL.ABS.NOINC R2 ;  /* 0x0000000002007343 */ /* 0x001fea0003c00000 */
.L_x_716:
[----:B------:R-:W-:Y:S05]  /*24780*/  BSYNC B6 ;  /* 0x0000000000067941 */ /* 0x000fea0003800000 */
.L_x_715:
[----:B0-----:R-:W2:Y:S01]  /*24790*/  LDL R2, [R1+0x4] ;  /* 0x0000040001027983 */ /* 0x001ea20000100800 */
        /* <DEDUP_REMOVED lines=20> */
.L_x_718:
[----:B------:R-:W-:Y:S05]  /*248e0*/  BSYNC B6 ;  /* 0x0000000000067941 */ /* 0x000fea0003800000 */
.L_x_717:
[----:B------:R-:W2:Y:S01]  /*248f0*/  LDL R2, [R1+0x10] ;  /* 0x0000100001027983 */ /* 0x000ea20000100800 */
[----:B------:R-:W-:Y:S01]  /*24900*/  BSSY B6, `(.L_x_719) ;  /* 0x0000013000067945 */ /* 0x000fe20003800000 */
[----:B--2---:R-:W-:-:S13]  /*24910*/  LOP3.LUT P6, RZ, R2, 0x1, RZ, 0xc0, !PT ;  /* 0x0000000102ff7812 */ /* 0x004fda00078cc0ff */
        /* <DEDUP_REMOVED lines=17> */
.L_x_720:
[----:B------:R-:W-:Y:S05]  /*24a30*/  BSYNC B6 ;  /* 0x0000000000067941 */ /* 0x000fea0003800000 */
.L_x_719:
[----:B------:R-:W2:Y:S01]  /*24a40*/  LDL.LU R2, [R1] ;  /* 0x0000000001027983 */ /* 0x000ea20000300800 */
[----:B------:R-:W-:-:S03]  /*24a50*/  ULDC.64 UR4, c[0x0][0x9f8] ;  /* 0x00027e0000047ab9 */ /* 0x000fc60000000a00 */
[----:B------:R-:W3:Y:S04]  /*24a60*/  LDL.LU R0, [R1+0x20] ;  /* 0x0000200001007983 */ /* 0x000ee80000300800 */
[----:B------:R-:W4:Y:S01]  /*24a70*/  LDL R8, [R1+0x1c] ;  /* 0x00001c0001087983 */ /* 0x000f220000100800 */
[----:B------:R-:W-:-:S04]  /*24a80*/  ISETP.NE.U32.AND P0, PT, RZ, UR4, PT ;  /* 0x00000004ff007c0c */ /* 0x000fc8000bf05070 */
[----:B------:R-:W-:-:S13]  /*24a90*/  ISETP.NE.AND.EX P0, PT, RZ, UR5, PT, P0 ;  /* 0x00000005ff007c0c */ /* 0x000fda000bf05300 */
[----:B--2---:R-:W-:-:S04]  /*24aa0*/  @P0 IADD3 R2, P1, R2, UR4, RZ ;  /* 0x0000000402020c10 */ /* 0x004fc8000ff3e0ff */
[----:B---3--:R-:W-:Y:S01]  /*24ab0*/  @P0 IADD3.X R3, R0, UR5, RZ, P1, !PT ;  /* 0x0000000500030c10 */ /* 0x008fe20008ffe4ff */
[----:B------:R-:W-:-:S04]  /*24ac0*/  ULDC.64 UR4, c[0x0][0xa08] ;  /* 0x0002820000047ab9 */ /* 0x000fc80000000a00 */
[----:B----4-:R0:W2:Y:S02]  /*24ad0*/  @P0 LDG.E R8, desc[UR54][R2.64] ;  /* 0x0000003602080981 */ /* 0x0100a4000c1e1900 */
[----:B0-----:R-:W0:Y:S01]  /*24ae0*/  LDC.64 R2, c[0x0][0x418] ;  /* 0x00010600ff027b82 */ /* 0x001e220000000a00 */
[----:B--2---:R-:W-:Y:S01]  /*24af0*/  SHF.R.S32.HI R9, RZ, 0x1f, R8 ;  /* 0x0000001fff097819 */ /* 0x004fe20000011408 */
[----:B------:R1:W-:Y:S01]  /*24b00*/  @P0 STL [R1+0x1c], R8 ;  /* 0x00001c0801000387 */ /* 0x0003e20000100800 */
[----:B0-----:R-:W-:Y:S01]  /*24b10*/  LOP3.LUT P0, RZ, R2, UR4, RZ, 0xfc, !PT ;  /* 0x0000000402ff7c12 */ /* 0x001fe2000f80fcff */
[----:B------:R-:W-:Y:S02]  /*24b20*/  UMOV UR4, 0xffffffff ;  /* 0xffffffff00047882 */ /* 0x000fe40000000000 */
[----:B------:R1:W-:Y:S01]  /*24b30*/  STL [R1+0x20], R9 ;  /* 0x0000200901007387 */ /* 0x0003e20000100800 */
[----:B------:R-:W-:-:S04]  /*24b40*/  LOP3.LUT P0, RZ, R3, UR5, RZ, 0xfc, P0 ;  /* 0x0000000503ff7c12 */ /* 0x000fc8000800fcff */
[----:B------:R-:W-:Y:S01]  /*24b50*/  SEL R0, R8, RZ, !P0 ;  /* 0x000000ff08007207 */ /* 0x000fe20004000000 */
[----:B------:R-:W-:Y:S08]  /*24b60*/  BRA.DIV UR4, `(.L_x_721) ;  /* 0x0000005a04507947 */ /* 0x000ff0000b800000 */
[----:B------:R-:W0:Y:S02]  /*24b70*/  S2R R4, SR_TID.X ;  /* 0x0000000000047919 */ /* 0x000e240000002100 */
[----:B0-----:R-:W-:-:S04]  /*24b80*/  SHF.R.U32.HI R4, RZ, 0x5, R4 ;  /* 0x00000005ff047819 */ /* 0x001fc80000011604 */
[----:B------:R-:W-:-:S05]  /*24b90*/  LOP3.LUT R4, R4, 0x3, RZ, 0xc0, !PT ;  /* 0x0000000304047812 */ /* 0x000fca00078ec0ff */
[----:B------:R0:W2:Y:S02]  /*24ba0*/  SHFL.IDX PT, R14, R4, RZ, 0x1f ;  /* 0x00001fff040e7589 */ /* 0x0000a400000e0000 */
.L_x_877:
[----:B0-----:R-:W3:Y:S01]  /*24bb0*/  LDL.LU R4, [R1+0x10] ;  /* 0x0000100001047983 */ /* 0x001ee20000300800 */
[----:B------:R-:W-:Y:S02]  /*24bc0*/  PLOP3.LUT P1, PT, PT, PT, PT, 0x8, 0x0 ;  /* 0x000000000000781c */ /* 0x000fe40003f2e170 */
[----:B--2---:R-:W-:Y:S01]  /*24bd0*/  ISETP.NE.AND P0, PT, R14, RZ, PT ;  /* 0x000000ff0e00720c */ /* 0x004fe20003f05270 */
[----:B------:R0:W-:Y:S01]  /*24be0*/  STL [R1], R0 ;  /* 0x0000000001007387 */ /* 0x0001e20000100800 */
[----:B---3--:R-:W-:-:S09]  /*24bf0*/  LOP3.LUT R4, R4, 0xfffffffe, RZ, 0xc0, !PT ;  /* 0xfffffffe04047812 */ /* 0x008fd200078ec0ff */
[----:B------:R-:W-:-:S05]  /*24c00*/  @P1 LOP3.LUT R4, R4, 0x1, RZ, 0xfc, !PT ;  /* 0x0000000104041812 */ /* 0x000fca00078efcff */
[----:B------:R0:W-:Y:S01]  /*24c10*/  STL [R1+0x10], R4 ;  /* 0x0000100401007387 */ /* 0x0001e20000100800 */
[----:B------:R-:W-:Y:S05]  /*24c20*/  @P0 BRA `(.L_x_722) ;  /* 0x0000000400b00947 */ /* 0x000fea0003800000 */
[----:B------:R-:W-:-:S03]  /*24c30*/  UMOV UR4, 0xffffffff ;  /* 0xffffffff00047882 */ /* 0x000fc60000000000 */
[----:B------:R-:W-:Y:S05]  /*24c40*/  BRA.DIV UR4, `(.L_x_723) ;  /* 0x0000005a044c7947 */ /* 0x000fea000b800000 */
[----:B------:R-:W-:-:S13]  /*24c50*/  ELECT P6, URZ, PT ;  /* 0x00000000003f782f */ /* 0x000fda00038c0000 */
.L_x_880:
[----:B------:R-:W-:Y:S05]  /*24c60*/  @!P6 BRA `(.L_x_722) ;  /* 0x0000000400a0e947 */ /* 0x000fea0003800000 */
[----:B0-----:R-:W2:Y:S01]  /*24c70*/  LDL R0, [R1+0x50] ;  /* 0x0000500001007983 */ /* 0x001ea20000100800 */
[----:B------:R-:W-:-:S04]  /*24c80*/  ISETP.NE.U32.AND P0, PT, R2, RZ, PT ;  /* 0x000000ff0200720c */ /* 0x000fc80003f05070 */
[----:B------:R-:W-:Y:S01]  /*24c90*/  ISETP.NE.AND.EX P0, PT, R3, RZ, PT, P0 ;  /* 0x000000ff0300720c */ /* 0x000fe20003f05300 */
[----:B--2---:R-:W-:-:S12]  /*24ca0*/  VIADD R0, R0, 0xffffffff ;  /* 0xffffffff00007836 */ /* 0x004fd80000000000 */
[----:B------:R-:W-:Y:S05]  /*24cb0*/  @!P0 BRA `(.L_x_724) ;  /* 0x0000000000488947 */ /* 0x000fea0003800000 */
[----:B------:R-:W0:Y:S01]  /*24cc0*/  LDC R7, c[0x0][0x43c] ;  /* 0x00010f00ff077b82 */ /* 0x000e220000000800 */
[----:B------:R-:W-:Y:S01]  /*24cd0*/  ULDC.64 UR4, c[0x0][0x428] ;  /* 0x00010a0000047ab9 */ /* 0x000fe20000000a00 */
[----:B0-----:R-:W-:-:S13]  /*24ce0*/  ISETP.NE.AND P0, PT, R7, 0x1, PT ;  /* 0x000000010700780c */ /* 0x001fda0003f05270 */
[----:B------:R-:W0:Y:S02]  /*24cf0*/  @P0 LDC.64 R4, c[0x0][0x440] ;  /* 0x00011000ff040b82 */ /* 0x000e240000000a00 */
[----:B0-----:R-:W-:Y:S01]  /*24d00*/  @P0 IMAD.HI.U32 R6, R0, R4, RZ ;  /* 0x0000000400060227 */ /* 0x001fe200078e00ff */
[----:B------:R-:W-:-:S04]  /*24d10*/  MOV R4, R0 ;  /* 0x0000000000047202 */ /* 0x000fc80000000f00 */
        /* <DEDUP_REMOVED lines=10> */
[----:B------:R-:W2:Y:S04]  /*24dc0*/  LDG.E R2, desc[UR54][R2.64] ;  /* 0x0000003602027981 */ /* 0x000ea8000c1e1900 */
[----:B--2---:R0:W-:Y:S02]  /*24dd0*/  STL [R1], R2 ;  /* 0x0000000201007387 */ /* 0x0041e40000100800 */
.L_x_724:
[----:B-1----:R-:W2:Y:S04]  /*24de0*/  LDL R9, [R1+0x4] ;  /* 0x0000040001097983 */ /* 0x002ea80000100800 */
[----:B0-----:R-:W2:Y:S04]  /*24df0*/  LDL R2, [R1+0x8] ;  /* 0x0000080001027983 */ /* 0x001ea80000100800 */
[----:B------:R-:W3:Y:S01]  /*24e00*/  LDL R3, [R1+0x14] ;  /* 0x0000140001037983 */ /* 0x000ee20000100800 */
[----:B------:R-:W0:Y:S02]  /*24e10*/  S2R R8, SR_TID.X ;  /* 0x0000000000087919 */ /* 0x000e240000002100 */
[----:B0-----:R-:W-:-:S04]  /*24e20*/  LOP3.LUT R8, R8, 0x7f, RZ, 0xc0, !PT ;  /* 0x0000007f08087812 */ /* 0x001fc800078ec0ff */
[----:B------:R-:W-:Y:S02]  /*24e30*/  ISETP.NE.AND P1, PT, R8, RZ, PT ;  /* 0x000000ff0800720c */ /* 0x000fe40003f25270 */
[----:B--2---:R-:W-:Y:S02]  /*24e40*/  LEA R2, R2, R9, 0x3 ;  /* 0x0000000902027211 */ /* 0x004fe400078e18ff */
[----:B---3--:R-:W-:-:S04]  /*24e50*/  SHF.L.U32 R3, R3, 0x1f, RZ ;  /* 0x0000001f03037819 */ /* 0x008fc800000006ff */
[----:B------:R-:W0:Y:S02]  /*24e60*/  SYNCS.PHASECHK.TRANS64.TRYWAIT P0, [R2+URZ+0x29880], R3 ;  /* 0x02988003020075a7 */ /* 0x000e24000800017f */
[----:B0-----:R-:W-:Y:S05]  /*24e70*/  @!P0 BRA `(.L_x_725) ;  /* 0x0000005400e08947 */ /* 0x001fea0003800000 */
.L_x_881:
        /* <DEDUP_REMOVED lines=8> */
.L_x_726:
[----:B------:R-:W2:Y:S04]  /*24f00*/  LDL R7, [R1+0x4] ;  /* 0x0000040001077983 */ /* 0x000ea80000100800 */
[----:B------:R-:W2:Y:S04]  /*24f10*/  LDL R4, [R1+0x8] ;  /* 0x0000080001047983 */ /* 0x000ea80000100800 */
[----:B------:R-:W3:Y:S04]  /*24f20*/  LDL R6, [R1+0x24] ;  /* 0x0000240001067983 */ /* 0x000ee80000100800 */
[----:B------:R-:W4:Y:S01]  /*24f30*/  LDL R5, [R1] ;  /* 0x0000000001057983 */ /* 0x000f220000100800 */
[----:B------:R-:W-:Y:S01]  /*24f40*/  R2UR UR9, R2 ;  /* 0x00000000020972ca */ /* 0x000fe200000e0000 */
[----:B------:R-:W-:Y:S01]  /*24f50*/  UIADD3 UR4, UP0, UR40, 0x470, URZ ;  /* 0x0000047028047890 */ /* 0x000fe2000ff1e03f */
[----:B------:R-:W-:Y:S01]  /*24f60*/  R2UR UR12, R18 ;  /* 0x00000000120c72ca */ /* 0x000fe200000e0000 */
[----:B------:R-:W-:Y:S01]  /*24f70*/  UMOV UR6, 0x0 ;  /* 0x0000000000067882 */ /* 0x000fe20000000000 */
[----:B------:R-:W-:Y:S01]  /*24f80*/  UMOV UR7, 0x14f00000 ;  /* 0x14f0000000077882 */ /* 0x000fe20000000000 */
[----:B------:R-:W-:Y:S01]  /*24f90*/  UIADD3.X UR5, URZ, UR41, URZ, UP0, !UPT ;  /* 0x000000293f057290 */ /* 0x000fe200087fe43f */
[----:B------:R-:W-:-:S07]  /*24fa0*/  UMOV UR10, URZ ;  /* 0x0000003f000a7c82 */ /* 0x000fce0008000000 */
[----:B------:R-:W-:Y:S01]  /*24fb0*/  UIADD3 UR9, UR9, 0x29870, URZ ;  /* 0x0002987009097890 */ /* 0x000fe2000fffe03f */
[----:B--2---:R-:W-:Y:S02]  /*24fc0*/  IMAD R4, R4, 0x5000, R7 ;  /* 0x0000500004047824 */ /* 0x004fe400078e0207 */
[----:B---3--:R-:W-:-:S03]  /*24fd0*/  IMAD R0, R0, 0xa0, R6 ;  /* 0x000000a000007824 */ /* 0x008fc600078e0206 */
[----:B------:R-:W-:Y:S02]  /*24fe0*/  R2UR UR8, R4 ;  /* 0x00000000040872ca */ /* 0x000fe400000e0000 */
[----:B----4-:R-:W-:Y:S02]  /*24ff0*/  R2UR UR13, R5 ;  /* 0x00000000050d72ca */ /* 0x010fe400000e0000 */
[----:B------:R-:W-:-:S09]  /*25000*/  R2UR UR11, R0 ;  /* 0x00000000000b72ca */ /* 0x000fd200000e0000 */
[----:B------:R-:W-:-:S09]  /*25010*/  UIADD3 UR8, UR8, 0xa400, URZ ;  /* 0x0000a40008087890 */ /* 0x000fd2000fffe03f */
[----:B------:R1:W-:Y:S01]  /*25020*/  UTMALDG.4D [UR8], [UR4], desc[UR6] ;  /* 0x00000608040075b4 */ /* 0x0003e20008019000 */
[----:B------:R-:W2:Y:S02]  /*25030*/  SYNCS.PHASECHK.TRANS64.TRYWAIT P0, [R2+URZ+0x29840], R3 ;  /* 0x02984003020075a7 */ /* 0x000ea4000800017f */
[----:B-12---:R-:W-:Y:S05]  /*25040*/  @!P0 BRA `(.L_x_727) ;  /* 0x0000005400808947 */ /* 0x006fea0003800000 */
.L_x_882:
[----:B------:R-:W-:Y:S05]  /*25050*/  @P1 BRA `(.L_x_728) ;  /* 0x00000000001c1947 */ /* 0x000fea0003800000 */
[----:B------:R-:W2:Y:S01]  /*25060*/  S2R R4, SR_TID.X ;  /* 0x0000000000047919 */ /* 0x000ea20000002100 */
[----:B01----:R-:W-:-:S04]  /*25070*/  IMAD.MOV.U32 R3, RZ, RZ, 0x7800 ;  /* 0x00007800ff037424 */ /* 0x003fc800078e00ff */
[----:B------:R3:W-:Y:S01]  /*25080*/  SYNCS.ARRIVE.TRANS64 RZ, [R2+URZ+0x29830], R3 ;  /* 0x0298300302ff79a7 */ /* 0x0007e2000800003f */
[----:B--2---:R-:W-:-:S04]  /*25090*/  LOP3.LUT R4, R4, 0x1f, RZ, 0xc0, !PT ;  /* 0x0000001f04047812 */ /* 0x004fc800078ec0ff */
[----:B------:R-:W-:-:S13]  /*250a0*/  ISETP.NE.AND P0, PT, R4, RZ, PT ;  /* 0x000000ff0400720c */ /* 0x000fda0003f05270 */
[----:B---3--:R-:W-:Y:S05]  /*250b0*/  @!P0 BRA `(.L_x_728) ;  /* 0x0000000000048947 */ /* 0x008fea0003800000 */
[----:B------:R-:W-:Y:S01]  /*250c0*/  BPT.TRAP 0x1 ;  /* 0x000000040000795c */ /* 0x000fe20000300000 */
.L_x_728:
[----:B------:R-:W2:Y:S04]  /*250d0*/  LDL R6, [R1+0x4] ;  /* 0x0000040001067983 */ /* 0x000ea80000100800 */
[----:B------:R-:W2:Y:S04]  /*250e0*/  LDL R5, [R1+0x8] ;  /* 0x0000080001057983 */ /* 0x000ea80000100800 */
[----:B------:R-:W3:Y:S04]  /*250f0*/  LDL R4, [R1] ;  /* 0x0000000001047983 */ /* 0x000ee80000100800 */
[----:B01----:R-:W4:Y:S01]  /*25100*/  LDL.LU R3, [R1+0x10] ;  /* 0x0000100001037983 */ /* 0x003f220000300800 */
[----:B------:R-:W-:Y:S01]  /*25110*/  R2UR UR11, R0 ;  /* 0x00000000000b72ca */ /* 0x000fe200000e0000 */
[----:B------:R-:W-:Y:S01]  /*25120*/  UIADD3 UR4, UP0, UR40, 0x370, URZ ;  /* 0x0000037028047890 */ /* 0x000fe2000ff1e03f */
[----:B------:R-:W-:Y:S01]  /*25130*/  R2UR UR9, R2 ;  /* 0x00000000020972ca */ /* 0x000fe200000e0000 */
[----:B------:R-:W-:Y:S01]  /*25140*/  UMOV UR10, URZ ;  /* 0x0000003f000a7c82 */ /* 0x000fe20008000000 */
[----:B------:R-:W-:Y:S01]  /*25150*/  R2UR UR12, R18 ;  /* 0x00000000120c72ca */ /* 0x000fe200000e0000 */
[----:B------:R-:W-:Y:S01]  /*25160*/  UIADD3.X UR5, URZ, UR41, URZ, UP0, !UPT ;  /* 0x000000293f057290 */ /* 0x000fe200087fe43f */
[----:B------:R-:W-:Y:S01]  /*25170*/  PLOP3.LUT P0, PT, PT, PT, PT, 0x80, 0x0 ;  /* 0x000000000000781c */ /* 0x000fe20003f0f070 */
[----:B------:R-:W-:Y:S01]  /*25180*/  UMOV UR6, 0x0 ;  /* 0x0000000000067882 */ /* 0x000fe20000000000 */
[----:B------:R-:W-:Y:S01]  /*25190*/  UMOV UR7, 0x14f00000 ;  /* 0x14f0000000077882 */ /* 0x000fe20000000000 */
[----:B------:R-:W-:-:S06]  /*251a0*/  UMOV UR17, 0x40 ;  /* 0x0000004000117882 */ /* 0x000fcc0000000000 */
[----:B------:R-:W-:Y:S01]  /*251b0*/  UIADD3 UR9, UR9, 0x29830, URZ ;  /* 0x0002983009097890 */ /* 0x000fe2000fffe03f */
[----:B--2---:R-:W-:Y:S01]  /*251c0*/  IMAD R0, R5, 0x7800, R6 ;  /* 0x0000780005007824 */ /* 0x004fe200078e0206 */
[----:B---3--:R-:W-:-:S04]  /*251d0*/  R2UR UR13, R4 ;  /* 0x00000000040d72ca */ /* 0x008fc800000e0000 */
[----:B------:R-:W-:Y:S02]  /*251e0*/  R2UR UR8, R0 ;  /* 0x00000000000872ca */ /* 0x000fe400000e0000 */
[----:B----4-:R-:W-:-:S04]  /*251f0*/  LOP3.LUT R3, R3, 0xfffffffe, RZ, 0xc0, !PT ;  /* 0xfffffffe03037812 */ /* 0x010fc800078ec0ff */
[----:B------:R-:W-:-:S05]  /*25200*/  @P0 LOP3.LUT R3, R3, 0x1, RZ, 0xfc, !PT ;  /* 0x0000000103030812 */ /* 0x000fca00078efcff */
[----:B------:R2:W-:Y:S02]  /*25210*/  STL [R1+0x10], R3 ;  /* 0x0000100301007387 */ /* 0x0005e40000100800 */
[----:B------:R-:W-:Y:S02]  /*25220*/  UIADD3 UR14, UR8, 0x1a400, URZ ;  /* 0x0001a400080e7890 */ /* 0x000fe4000fffe03f */
[----:B------:R-:W-:Y:S02]  /*25230*/  UIADD3 UR15, UR8, 0x1cc00, URZ ;  /* 0x0001cc00080f7890 */ /* 0x000fe4000fffe03f */
[----:B------:R-:W-:-:S03]  /*25240*/  UIADD3 UR16, UR8, 0x1f400, URZ ;  /* 0x0001f40008107890 */ /* 0x000fc6000fffe03f */
[----:B------:R-:W-:Y:S01]  /*25250*/  UMOV UR8, UR14 ;  /* 0x0000000e00087c82 */ /* 0x000fe20008000000 */
[----:B------:R-:W-:Y:S01]  /*25260*/  UMOV UR14, 0x80 ;  /* 0x00000080000e7882 */ /* 0x000fe20000000000 */
[----:B------:R0:W-:Y:S02]  /*25270*/  UTMALDG.4D [UR8], [UR4], desc[UR6] ;  /* 0x00000608040075b4 */ /* 0x0001e40008019000 */
[----:B0-----:R-:W-:Y:S01]  /*25280*/  UMOV UR8, UR15 ;  /* 0x0000000f00087c82 */ /* 0x001fe20008000000 */
[----:B------:R-:W-:Y:S02]  /*25290*/  UMOV UR10, UR17 ;  /* 0x00000011000a7c82 */ /* 0x000fe40008000000 */
[----:B------:R0:W-:Y:S02]  /*252a0*/  UTMALDG.4D [UR8], [UR4], desc[UR6] ;  /* 0x00000608040075b4 */ /* 0x0001e40008019000 */
[----:B0-----:R-:W-:Y:S01]  /*252b0*/  UMOV UR8, UR16 ;  /* 0x0000001000087c82 */ /* 0x001fe20008000000 */
[----:B------:R-:W-:-:S02]  /*252c0*/  UMOV UR10, UR14 ;  /* 0x0000000e000a7c82 */ /* 0x000fc40008000000 */
[----:B------:R2:W-:Y:S02]  /*252d0*/  UTMALDG.4D [UR8], [UR4], desc[UR6] ;  /* 0x00000608040075b4 */ /* 0x0005e40008019000 */
[----:B--2---:R-:W-:Y:S01]  /*252e0*/  NOP ;  /* 0x0000000000007918 */ /* 0x004fe20000000000 */
.L_x_722:
[----:B------:R-:W2:Y:S04]  /*252f0*/  LDL R2, [R1+0x4] ;  /* 0x0000040001027983 */ /* 0x000ea80000100800 */
[----:B------:R-:W3:Y:S04]  /*25300*/  LDL.LU R3, [R1+0x38] ;  /* 0x0000380001037983 */ /* 0x000ee80000300800 */
[----:B------:R-:W4:Y:S04]  /*25310*/  LDL.LU R5, [R1+0x30] ;  /* 0x0000300001057983 */ /* 0x000f280000300800 */
[----:B0-----:R-:W5:Y:S01]  /*25320*/  LDL.LU R4, [R1+0x3c] ;  /* 0x00003c0001047983 */ /* 0x001f620000300800 */
[----:B------:R-:W-:Y:S05]  /*25330*/  WARPSYNC.ALL ;  /* 0x0000000000007948 */ /* 0x000fea0003800000 */
[----:B------:R-:W-:Y:S01]  /*25340*/  ULDC.64 UR4, c[0x0][0x298] ;  /* 0x0000a60000047ab9 */ /* 0x000fe20000000a00 */
[----:B------:R-:W-:Y:S01]  /*25350*/  ULDC.64 UR6, c[0x0][0xa00] ;  /* 0x0002800000067ab9 */ /* 0x000fe20000000a00 */
[----:B------:R-:W-:Y:S01]  /*25360*/  BSSY B6, `(.L_x_729) ;  /* 0x0000024000067945 */ /* 0x000fe20003800000 */
[----:B------:R-:W-:Y:S01]  /*25370*/  BAR.SYNC.DEFER_BLOCKING 0x8, 0x180 ;  /* 0x0206000000007b1d */ /* 0x000fe20000010000 */
[----:B------:R-:W-:-:S04]  /*25380*/  ISETP.NE.U32.AND P0, PT, RZ, UR6, PT ;  /* 0x00000006ff007c0c */ /* 0x000fc8000bf05070 */
[----:B------:R-:W-:Y:S02]  /*25390*/  ISETP.NE.AND.EX P0, PT, RZ, UR7, PT, P0 ;  /* 0x00000007ff007c0c */ /* 0x000fe4000bf05300 */
[----:B--2---:R-:W-:Y:S02]  /*253a0*/  IADD3 R2, R2, 0x14400, RZ ;  /* 0x0001440002027810 */ /* 0x004fe40007ffe0ff */
[----:B---3--:R-:W-:Y:S02]  /*253b0*/  SHF.R.S32.HI R0, RZ, 0x1f, R3 ;  /* 0x0000001fff007819 */ /* 0x008fe40000011403 */
[----:B------:R-:W-:Y:S02]  /*253c0*/  LOP3.LUT P1, RZ, R2, 0x1bf, RZ, 0xc0, !PT ;  /* 0x000001bf02ff7812 */ /* 0x000fe4000782c0ff */
[----:B----4-:R-:W-:Y:S01]  /*253d0*/  SEL R5, R5, RZ, !P0 ;  /* 0x000000ff05057207 */ /* 0x010fe20004000000 */
[----:B------:R-:W-:Y:S01]  /*253e0*/  IMAD R0, R0, UR4, RZ ;  /* 0x0000000400007c24 */ /* 0x000fe2000f8e02ff */
[----:B-----5:R-:W-:-:S03]  /*253f0*/  SEL R4, R4, RZ, !P0 ;  /* 0x000000ff04047207 */ /* 0x020fc60004000000 */
[C---:B------:R-:W-:Y:S02]  /*25400*/  IMAD R0, R3.reuse, UR5, R0 ;  /* 0x0000000503007c24 */ /* 0x040fe4000f8e0200 */
[----:B------:R-:W-:-:S05]  /*25410*/  IMAD.WIDE.U32 R2, R3, UR4, RZ ;  /* 0x0000000403027c25 */ /* 0x000fca000f8e00ff */
[----:B------:R0:W-:Y:S04]  /*25420*/  STL.64 [R1+0x48], R2 ;  /* 0x0000480201007387 */ /* 0x0001e80000100a00 */
[----:B------:R2:W-:Y:S04]  /*25430*/  STL [R1+0x30], R5 ;  /* 0x0000300501007387 */ /* 0x0005e80000100800 */
[----:B------:R2:W-:Y:S01]  /*25440*/  STL [R1+0x5c], R4 ;  /* 0x00005c0401007387 */ /* 0x0005e20000100800 */
[----:B0-----:R-:W-:Y:S01]  /*25450*/  IMAD.IADD R2, R3, 0x1, R0 ;  /* 0x0000000103027824 */ /* 0x001fe200078e0200 */
[----:B------:R-:W-:-:S05]  /*25460*/  SHF.R.S32.HI R0, RZ, 0x1f, R18 ;  /* 0x0000001fff007819 */ /* 0x000fca0000011412 */
[----:B------:R2:W-:Y:S04]  /*25470*/  STL [R1+0x3c], R0 ;  /* 0x00003c0001007387 */ /* 0x0005e80000100800 */
[----:B------:R2:W-:Y:S01]  /*25480*/  STL [R1+0x38], R2 ;  /* 0x0000380201007387 */ /* 0x0005e20000100800 */
[----:B------:R-:W-:Y:S05]  /*25490*/  @!P1 BRA `(.L_x_730) ;  /* 0x0000000000409947 */ /* 0x000fea0003800000 */
[----:B--2---:R-:W-:Y:S01]  /*254a0*/  MOV R2, 0x0 ;  /* 0x0000000000027802 */ /* 0x004fe20000000f00 */
        /* <DEDUP_REMOVED lines=11> */
[----:B-1----:R-:W-:Y:S02]  /*25560*/  IMAD.MOV.U32 R8, RZ, RZ, 0x70 ;  /* 0x00000070ff087424 */ /* 0x002fe400078e00ff */
[----:B------:R-:W-:-:S07]  /*25570*/  IMAD.MOV.U32 R13, RZ, RZ, RZ ;  /* 0x000000ffff0d7224 */ /* 0x000fce00078e00ff */
[----:B------:R-:W-:-:S07]  /*25580*/  LEPC R20, `(.L_x_730) ;  /* 0x000000001014794e */ /* 0x000fce0000000000 */
[----:B0-----:R-:W-:Y:S05]  /*25590*/  CALL.ABS.NOINC R2 ;  /* 0x0000000002007343 */ /* 0x001fea0003c00000 */
.L_x_730:
[----:B------:R-:W-:Y:S05]  /*255a0*/  BSYNC B6 ;  /* 0x0000000000067941 */ /* 0x000fea0003800000 */
.L_x_729:
[----:B--2---:R-:W2:Y:S01]  /*255b0*/  LDL.LU R4, [R1+0x38] ;  /* 0x0000380001047983 */ /* 0x004ea20000300800 */
[----:B------:R-:W0:Y:S01]  /*255c0*/  LDC R7, c[0x0][0x448] ;  /* 0x00011200ff077b82 */ /* 0x000e220000000800 */
[----:B------:R-:W-:Y:S01]  /*255d0*/  ULDC.64 UR4, c[0x0][0x2d8] ;  /* 0x0000b60000047ab9 */ /* 0x000fe20000000a00 */
[----:B------:R-:W-:Y:S01]  /*255e0*/  SHF.L.U32 R17, R17, 0x7, RZ ;  /* 0x0000000711117819 */ /* 0x000fe200000006ff */
[----:B------:R-:W2:Y:S01]  /*255f0*/  LDL.LU.64 R2, [R1+0x48] ;  /* 0x0000480001027983 */ /* 0x000ea20000300a00 */
[----:B------:R-:W-:-:S03]  /*25600*/  ULDC.64 UR6, c[0x0][0x280] ;  /* 0x0000a00000067ab9 */ /* 0x000fc60000000a00 */
[----:B------:R-:W3:Y:S04]  /*25610*/  LDL.LU R0, [R1+0x3c] ;  /* 0x00003c0001007983 */ /* 0x000ee80000300800 */
[----:B------:R-:W4:Y:S04]  /*25620*/  LDL.LU R6, [R1+0x5c] ;  /* 0x00005c0001067983 */ /* 0x000f280000300800 */
[----:B------:R-:W4:Y:S01]  /*25630*/  LDL.LU R5, [R1+0x30] ;  /* 0x0000300001057983 */ /* 0x000f220000300800 */
[----:B------:R-:W0:Y:S01]  /*25640*/  S2R R10, SR_TID.X ;  /* 0x00000000000a7919 */ /* 0x000e220000002100 */
[----:B-1----:R-:W1:Y:S01]  /*25650*/  S2R R8, SR_TID.X ;  /* 0x0000000000087919 */ /* 0x002e620000002100 */
[----:B0-----:R-:W-:Y:S01]  /*25660*/  ISETP.NE.AND P0, PT, R7, 0x1, PT ;  /* 0x000000010700780c */ /* 0x001fe20003f05270 */
[----:B------:R-:W-:-:S02]  /*25670*/  IMAD.SHL.U32 R10, R10, 0x10, RZ ;  /* 0x000000100a0a7824 */ /* 0x000fc400078e00ff */
[----:B-1----:R-:W-:-:S03]  /*25680*/  IMAD.SHL.U32 R9, R8, 0x10, RZ ;  /* 0x0000001008097824 */ /* 0x002fc600078e00ff */
[----:B------:R-:W-:-:S04]  /*25690*/  LOP3.LUT R10, R10, 0x30, RZ, 0xc0, !PT ;  /* 0x000000300a0a7812 */ /* 0x000fc800078ec0ff */
[C---:B------:R-:W-:Y:S02]  /*256a0*/  LOP3.LUT R11, R10.reuse, 0x40, RZ, 0xfc, !PT ;  /* 0x000000400a0b7812 */ /* 0x040fe400078efcff */
[----:B------:R-:W-:Y:S02]  /*256b0*/  LOP3.LUT R10, R10, 0x80, RZ, 0xfc, !PT ;  /* 0x000000800a0a7812 */ /* 0x000fe400078efcff */
[----:B------:R-:W-:Y:S01]  /*256c0*/  LOP3.LUT R9, R9, 0x30, RZ, 0xc0, !PT ;  /* 0x0000003009097812 */ /* 0x000fe200078ec0ff */
[----:B--2---:R-:W-:Y:S02]  /*256d0*/  IMAD.MOV.U32 R3, RZ, RZ, R4 ;  /* 0x000000ffff037224 */ /* 0x004fe400078e0004 */
[----:B------:R-:W0:Y:S01]  /*256e0*/  S2R R4, SR_TID.X ;  /* 0x0000000000047919 */ /* 0x000e220000002100 */
[----:B---3--:R-:W-:Y:S02]  /*256f0*/  IMAD R0, R0, UR4, RZ ;  /* 0x0000000400007c24 */ /* 0x008fe4000f8e02ff */
[----:B------:R-:W-:-:S04]  /*25700*/  IMAD.WIDE.U32 R2, R18, UR4, R2 ;  /* 0x0000000412027c25 */ /* 0x000fc8000f8e0002 */
[----:B------:R-:W-:Y:S01]  /*25710*/  IMAD R0, R18, UR5, R0 ;  /* 0x0000000512007c24 */ /* 0x000fe2000f8e0200 */
[----:B------:R-:W-:-:S04]  /*25720*/  ULDC.64 UR4, c[0x0][0x2e0] ;  /* 0x0000b80000047ab9 */ /* 0x000fc80000000a00 */
[----:B------:R-:W-:Y:S01]  /*25730*/  IADD3 R3, R3, R0, RZ ;  /* 0x0000000003037210 */ /* 0x000fe20007ffe0ff */
[----:B----4-:R-:W-:Y:S02]  /*25740*/  IMAD R0, R6, UR4, RZ ;  /* 0x0000000406007c24 */ /* 0x010fe4000f8e02ff */
[----:B------:R-:W1:Y:S02]  /*25750*/  @P0 LDC R6, c[0x0][0x450] ;  /* 0x00011400ff060b82 */ /* 0x000e640000000800 */
[C---:B------:R-:W-:Y:S02]  /*25760*/  IMAD R0, R5.reuse, UR5, R0 ;  /* 0x0000000505007c24 */ /* 0x040fe4000f8e0200 */
[----:B------:R-:W-:Y:S01]  /*25770*/  IMAD.WIDE.U32 R2, R5, UR4, R2 ;  /* 0x0000000405027c25 */ /* 0x000fe2000f8e0002 */
[----:B------:R-:W-:-:S03]  /*25780*/  ULDC.64 UR4, c[0x0][0x2d0] ;  /* 0x0000b40000047ab9 */ /* 0x000fc60000000a00 */
[----:B------:R-:W-:Y:S01]  /*25790*/  IMAD.IADD R3, R3, 0x1, R0 ;  /* 0x0000000103037824 */ /* 0x000fe200078e0200 */
[C---:B0-----:R-:W-:Y:S01]  /*257a0*/  LOP3.LUT R5, R4.reuse, 0x7f, RZ, 0xc0, !PT ;  /* 0x0000007f04057812 */ /* 0x041fe200078ec0ff */
[----:B------:R-:W-:-:S03]  /*257b0*/  IMAD.SHL.U32 R4, R4, 0x20, RZ ;  /* 0x0000002004047824 */ /* 0x000fc600078e00ff */
[----:B------:R-:W-:-:S04]  /*257c0*/  SHF.R.U32.HI R5, RZ, 0x2, R5 ;  /* 0x00000002ff057819 */ /* 0x000fc80000011605 */
[----:B------:R-:W-:Y:S02]  /*257d0*/  LOP3.LUT R4, R5, 0x60, R4, 0xf8, !PT ;  /* 0x0000006005047812 */ /* 0x000fe400078ef804 */
[----:B------:R-:W0:Y:S02]  /*257e0*/  @P0 LDC R5, c[0x0][0x44c] ;  /* 0x00011300ff050b82 */ /* 0x000e240000000800 */
[----:B------:R-:W-:-:S05]  /*257f0*/  LOP3.LUT R0, R4, R17, RZ, 0xfc, !PT ;  /* 0x0000001104007212 */ /* 0x000fca00078efcff */
[----:B------:R-:W-:Y:S02]  /*25800*/  IMAD.MOV.U32 R4, RZ, RZ, R0 ;  /* 0x000000ffff047224 */ /* 0x000fe400078e0000 */
[----:B0-----:R-:W-:-:S05]  /*25810*/  @P0 IMAD.HI.U32 R5, R0, R5, RZ ;  /* 0x0000000500050227 */ /* 0x001fca00078e00ff */
[----:B-1----:R-:W-:-:S05]  /*25820*/  @P0 SHF.R.U32.HI R4, RZ, R6, R5 ;  /* 0x00000006ff040219 */ /* 0x002fca0000011605 */
[----:B------:R-:W-:Y:S02]  /*25830*/  IMAD.MOV R5, RZ, RZ, -R4 ;  /* 0x000000ffff057224 */ /* 0x000fe400078e0a04 */
[----:B------:R-:W-:-:S04]  /*25840*/  IMAD.WIDE.U32 R2, R4, UR4, R2 ;  /* 0x0000000404027c25 */ /* 0x000fc8000f8e0002 */
[----:B------:R-:W-:Y:S01]  /*25850*/  IMAD R0, R7, R5, R0 ;  /* 0x0000000507007224 */ /* 0x000fe200078e0200 */
[----:B------:R-:W-:-:S05]  /*25860*/  SHF.R.S32.HI R5, RZ, 0x1f, R4 ;  /* 0x0000001fff057819 */ /* 0x000fca0000011404 */
[----:B------:R-:W-:-:S04]  /*25870*/  IMAD R5, R5, UR4, RZ ;  /* 0x0000000405057c24 */ /* 0x000fc8000f8e02ff */
[----:B------:R-:W-:Y:S01]  /*25880*/  IMAD R4, R4, UR5, R5 ;  /* 0x0000000504047c24 */ /* 0x000fe2000f8e0205 */
[----:B------:R-:W-:-:S04]  /*25890*/  ULDC.64 UR4, c[0x0][0x2c8] ;  /* 0x0000b20000047ab9 */ /* 0x000fc80000000a00 */
[----:B------:R-:W-:Y:S02]  /*258a0*/  IADD3 R3, R3, R4, RZ ;  /* 0x0000000403037210 */ /* 0x000fe40007ffe0ff */
[----:B------:R-:W-:Y:S01]  /*258b0*/  SHF.R.S32.HI R4, RZ, 0x1f, R0 ;  /* 0x0000001fff047819 */ /* 0x000fe20000011400 */
[----:B------:R-:W-:-:S04]  /*258c0*/  IMAD.WIDE.U32 R2, R0, UR4, R2 ;  /* 0x0000000400027c25 */ /* 0x000fc8000f8e0002 */
[----:B------:R-:W-:Y:S01]  /*258d0*/  IMAD R4, R4, UR4, RZ ;  /* 0x0000000404047c24 */ /* 0x000fe2000f8e02ff */
[----:B------:R-:W-:Y:S02]  /*258e0*/  ULDC UR4, c[0x0][0x2b8] ;  /* 0x0000ae0000047ab9 */ /* 0x000fe40000000800 */
[----:B------:R-:W-:Y:S01]  /*258f0*/  ISETP.GE.AND P2, PT, R10, UR4, PT ;  /* 0x000000040a007c0c */ /* 0x000fe2000bf46270 */
[----:B------:R-:W-:Y:S01]  /*25900*/  IMAD R0, R0, UR5, R4 ;  /* 0x0000000500007c24 */ /* 0x000fe2000f8e0204 */
[----:B------:R-:W-:Y:S02]  /*25910*/  LOP3.LUT R10, R8, 0x7f, RZ, 0xc0, !PT ;  /* 0x0000007f080a7812 */ /* 0x000fe400078ec0ff */
[----:B------:R0:W5:Y:S01]  /*25920*/  LDL R8, [R1+0x34] ;  /* 0x0000340001087983 */ /* 0x0001620000100800 */
[----:B------:R-:W-:Y:S02]  /*25930*/  IADD3 R4, P3, R2, UR6, RZ ;  /* 0x0000000602047c10 */ /* 0x000fe4000ff7e0ff */
[----:B------:R-:W-:-:S02]  /*25940*/  ISETP.GE.AND P0, PT, R9, UR4, PT ;  /* 0x0000000409007c0c */ /* 0x000fc4000bf06270 */
[----:B------:R-:W-:Y:S01]  /*25950*/  ISETP.GE.AND P1, PT, R11, UR4, PT ;  /* 0x000000040b007c0c */ /* 0x000fe2000bf26270 */
[----:B------:R-:W-:Y:S01]  /*25960*/  UMOV UR4, 0xffffffff ;  /* 0xffffffff00047882 */ /* 0x000fe20000000000 */
[----:B------:R-:W-:Y:S02]  /*25970*/  IADD3.X R3, R3, UR7, R0, P3, !PT ;  /* 0x0000000703037c10 */ /* 0x000fe40009ffe400 */
[----:B------:R-:W-:Y:S01]  /*25980*/  SHF.R.U32.HI R10, RZ, 0x2, R10 ;  /* 0x00000002ff0a7819 */ /* 0x000fe2000001160a */
[----:B0-----:R-:W-:Y:S08]  /*25990*/  BRA.DIV UR4, `(.L_x_731) ;  /* 0x0000004e04407947 */ /* 0x001ff0000b800000 */
[----:B------:R-:W2:Y:S01]  /*259a0*/  LDL.LU R6, [R1+0x54] ;  /* 0x0000540001067983 */ /* 0x000ea20000300800 */
[----:B------:R-:W-:-:S05]  /*259b0*/  IADD3 R0, R10, R17, RZ ;  /* 0x000000110a007210 */ /* 0x000fca0007ffe0ff */
[----:B------:R-:W-:Y:S02]  /*259c0*/  VIADD R5, R0, 0x20 ;  /* 0x0000002000057836 */ /* 0x000fe40000000000 */
[----:B--2---:R-:W-:Y:S02]  /*259d0*/  IMAD R2, R6, R7, RZ ;  /* 0x0000000706027224 */ /* 0x004fe400078e02ff */
[----:B------:R-:W0:Y:S03]  /*259e0*/  SHFL.IDX PT, R7, R4, RZ, 0x1c1f ;  /* 0x001c1fff04077589 */ /* 0x000e2600000e0000 */
[----:B------:R-:W-:Y:S01]  /*259f0*/  ISETP.GE.AND P4, PT, R0, R2, PT ;  /* 0x000000020000720c */ /* 0x000fe20003f86270 */
[----:B------:R-:W1:-:S12]  /*25a00*/  SHFL.IDX PT, R6, R3, RZ, 0x1c1f ;  /* 0x001c1fff03067589 */ /* 0x000e5800000e0000 */
[----:B0-----:R-:W-:-:S05]  /*25a10*/  @!P4 IADD3 R7, P3, R9, R7, RZ ;  /* 0x000000070907c210 */ /* 0x001fca0007f7e0ff */
[----:B-1----:R-:W-:Y:S01]  /*25a20*/  @!P4 IMAD.X R6, RZ, RZ, R6, P3 ;  /* 0x000000ffff06c224 */ /* 0x002fe200018e0606 */
[----:B------:R-:W-:Y:S02]  /*25a30*/  ISETP.GE.AND P3, PT, R5, R2, PT ;  /* 0x000000020500720c */ /* 0x000fe40003f66270 */
[----:B------:R-:W0:Y:S02]  /*25a40*/  SHFL.IDX PT, R5, R4, 0x1, 0x1c1f ;  /* 0x003c1f0004057f89 */ /* 0x000e2400000e0000 */
[----:B------:R-:W-:-:S04]  /*25a50*/  @!P4 LOP3.LUT R7, R7, R6, RZ, 0x3c, !PT ;  /* 0x000000060707c212 */ /* 0x000fc800078e3cff */
[----:B------:R-:W-:-:S04]  /*25a60*/  @!P4 LOP3.LUT R6, R7, R6, RZ, 0x3c, !PT ;  /* 0x000000060706c212 */ /* 0x000fc800078e3cff */
[----:B------:R-:W-:-:S05]  /*25a70*/  @!P4 LOP3.LUT R7, R7, R6, RZ, 0x3c, !PT ;  /* 0x000000060707c212 */ /* 0x000fca00078e3cff */
[----:B-----5:R-:W-:Y:S04]  /*25a80*/  @!P4 LDGSTS.E.BYPASS.LTC128B.128 [R8+0x14400], desc[UR54][R6.64], !P0 ;  /* 0x144000000608cfae */ /* 0x020fe8000c101d76 */
[----:B------:R-:W-:Y:S04]  /*25a90*/  @!P4 LDGSTS.E.BYPASS.LTC128B.128 [R8+0x16400], desc[UR54][R6.64+0x40], !P1 ;  /* 0x164000400608cfae */ /* 0x000fe8000c901d76 */
[----:B------:R1:W-:Y:S01]  /*25aa0*/  @!P4 LDGSTS.E.BYPASS.LTC128B.128 [R8+0x18400], desc[UR54][R6.64+0x80], !P2 ;  /* 0x184000800608cfae */ /* 0x0003e2000d101d76 */
[----:B0-----:R-:W-:-:S03]  /*25ab0*/  @!P3 IADD3 R5, P4, R9, R5, RZ ;  /* 0x000000050905b210 */ /* 0x001fc60007f9e0ff */
[----:B-1----:R-:W0:Y:S02]  /*25ac0*/  SHFL.IDX PT, R6, R3, 0x1, 0x1c1f ;  /* 0x003c1f0003067f89 */ /* 0x002e2400000e0000 */
[----:B0-----:R-:W-:-:S05]  /*25ad0*/  @!P3 IADD3.X R6, RZ, R6, RZ, P4, !PT ;  /* 0x00000006ff06b210 */ /* 0x001fca00027fe4ff */
[----:B------:R-:W-:Y:S02]  /*25ae0*/  @!P3 IMAD.MOV.U32 R7, RZ, RZ, R6 ;  /* 0x000000ffff07b224 */ /* 0x000fe400078e0006 */
[----:B------:R-:W-:Y:S01]  /*25af0*/  @!P3 IMAD.MOV.U32 R6, RZ, RZ, R5 ;  /* 0x000000ffff06b224 */ /* 0x000fe200078e0005 */
[----:B------:R-:W-:-:S04]  /*25b00*/  IADD3 R5, R0, 0x40, RZ ;  /* 0x0000004000057810 */ /* 0x000fc80007ffe0ff */
[----:B------:R-:W-:Y:S04]  /*25b10*/  @!P3 LDGSTS.E.BYPASS.LTC128B.128 [R8+0x14c00], desc[UR54][R6.64], !P0 ;  /* 0x14c000000608bfae */ /* 0x000fe8000c101d76 */
[----:B------:R-:W-:Y:S04]  /*25b20*/  @!P3 LDGSTS.E.BYPASS.LTC128B.128 [R8+0x16c00], desc[UR54][R6.64+0x40], !P1 ;  /* 0x16c000400608bfae */ /* 0x000fe8000c901d76 */
[----:B------:R0:W-:Y:S01]  /*25b30*/  @!P3 LDGSTS.E.BYPASS.LTC128B.128 [R8+0x18c00], desc[UR54][R6.64+0x80], !P2 ;  /* 0x18c000800608bfae */ /* 0x0001e2000d101d76 */
[----:B------:R-:W-:-:S03]  /*25b40*/  ISETP.GE.AND P3, PT, R5, R2, PT ;  /* 0x000000020500720c */ /* 0x000fc60003f66270 */
[----:B------:R-:W1:Y:S04]  /*25b50*/  SHFL.IDX PT, R5, R4, 0x2, 0x1c1f ;  /* 0x005c1f0004057f89 */ /* 0x000e6800000e0000 */
[----:B0-----:R-:W0:Y:S06]  /*25b60*/  SHFL.IDX PT, R6, R3, 0x2, 0x1c1f ;  /* 0x005c1f0003067f89 */ /* 0x001e2c00000e0000 */
[----:B-1----:R-:W-:-:S05]  /*25b70*/  @!P3 IADD3 R5, P4, R9, R5, RZ ;  /* 0x000000050905b210 */ /* 0x002fca0007f9e0ff */
[----:B0-----:R-:W-:-:S04]  /*25b80*/  @!P3 IMAD.X R6, RZ, RZ, R6, P4 ;  /* 0x000000ffff06b224 */ /* 0x001fc800020e0606 */
[----:B------:R-:W-:Y:S01]  /*25b90*/  @!P3 IMAD.MOV.U32 R7, RZ, RZ, R6 ;  /* 0x000000ffff07b224 */ /* 0x000fe200078e0006 */
[----:B------:R-:W-:Y:S02]  /*25ba0*/  @!P3 MOV R6, R5 ;  /* 0x000000050006b202 */ /* 0x000fe40000000f00 */
[----:B------:R0:W1:Y:S04]  /*25bb0*/  SHFL.IDX PT, R5, R3, 0x3, 0x1c1f ;  /* 0x007c1f0003057f89 */ /* 0x00006800000e0000 */
[----:B------:R0:W-:Y:S04]  /*25bc0*/  @!P3 LDGSTS.E.BYPASS.LTC128B.128 [R8+0x15400], desc[UR54][R6.64], !P0 ;  /* 0x154000000608bfae */ /* 0x0001e8000c101d76 */
[----:B------:R0:W-:Y:S04]  /*25bd0*/  @!P3 LDGSTS.E.BYPASS.LTC128B.128 [R8+0x17400], desc[UR54][R6.64+0x40], !P1 ;  /* 0x174000400608bfae */ /* 0x0001e8000c901d76 */
[----:B------:R0:W-:Y:S04]  /*25be0*/  @!P3 LDGSTS.E.BYPASS.LTC128B.128 [R8+0x19400], desc[UR54][R6.64+0x80], !P2 ;  /* 0x194000800608bfae */ /* 0x0001e8000d101d76 */
[----:B------:R0:W2:Y:S02]  /*25bf0*/  SHFL.IDX PT, R3, R4, 0x3, 0x1c1f ;  /* 0x007c1f0004037f89 */ /* 0x0000a400000e0000 */
.L_x_891:
[----:B------:R-:W-:Y:S01]  /*25c00*/  VIADD R0, R0, 0x60 ;  /* 0x0000006000007836 */ /* 0x000fe20000000000 */
[----:B------:R-:W-:Y:S04]  /*25c10*/  BSSY B0, `(.L_x_732) ;  /* 0x000000b000007945 */ /* 0x000fe80003800000 */
[----:B------:R-:W-:-:S13]  /*25c20*/  ISETP.GE.AND P3, PT, R0, R2, PT ;  /* 0x000000020000720c */ /* 0x000fda0003f66270 */
[----:B------:R-:W-:Y:S05]  /*25c30*/  @P3 BRA `(.L_x_733) ;  /* 0x0000000000203947 */ /* 0x000fea0003800000 */
[----:B--2---:R-:W-:-:S05]  /*25c40*/  IADD3 R2, P3, R9, R3, RZ ;  /* 0x0000000309027210 */ /* 0x004fca0007f7e0ff */
[----:B01----:R-:W-:-:S05]  /*25c50*/  IMAD.X R3, RZ, RZ, R5, P3 ;  /* 0x000000ffff037224 */ /* 0x003fca00018e0605 */
[----:B------:R-:W-:Y:S01]  /*25c60*/  @!PT LDS RZ, [RZ] ;  /* 0x00000000fffff984 */ /* 0x000fe20000000800 */
[----:B------:R-:W-:Y:S01]  /*25c70*/  @!PT LDS RZ, [RZ] ;  /* 0x00000000fffff984 */ /* 0x000fe20000000800 */
[----:B------:R-:W-:Y:S01]  /*25c80*/  @!PT LDS RZ, [RZ] ;  /* 0x00000000fffff984 */ /* 0x000fe20000000800 */
[----:B------:R4:W-:Y:S04]  /*25c90*/  LDGSTS.E.BYPASS.LTC128B.128 [R8+0x15c00], desc[UR54][R2.64], !P0 ;  /* 0x15c0000002087fae */ /* 0x0009e8000c101d76 */
[----:B------:R4:W-:Y:S04]  /*25ca0*/  LDGSTS.E.BYPASS.LTC128B.128 [R8+0x17c00], desc[UR54][R2.64+0x40], !P1 ;  /* 0x17c0004002087fae */ /* 0x0009e8000c901d76 */
[----:B------:R4:W-:Y:S02]  /*25cb0*/  LDGSTS.E.BYPASS.LTC128B.128 [R8+0x19c00], desc[UR54][R2.64+0x80], !P2 ;  /* 0x19c0008002087fae */ /* 0x0009e4000d101d76 */
.L_x_733:
[----:B------:R-:W-:Y:S05]  /*25cc0*/  BSYNC B0 ;  /* 0x0000000000007941 */ /* 0x000fea0003800000 */
.L_x_732:
[----:B0--34-:R0:W5:Y:S01]  /*25cd0*/  LDL R8, [R1+0x4] ;  /* 0x0000040001087983 */ /* 0x0191620000100800 */
[----:B------:R-:W-:Y:S01]  /*25ce0*/  PLOP3.LUT P0, PT, PT, PT, PT, 0x80, 0x0 ;  /* 0x000000000000781c */ /* 0x000fe20003f0f070 */
[----:B------:R-:W-:-:S12]  /*25cf0*/  NOP ;  /* 0x0000000000007918 */ /* 0x000fd80000000000 */
.L_x_734:
[----:B------:R-:W3:Y:S01]  /*25d00*/  LDL R2, [R1+0x4] ;  /* 0x0000040001027983 */ /* 0x000ee20000100800 */
[----:B------:R-:W-:Y:S02]  /*25d10*/  PLOP3.LUT P1, PT, P1, P0, PT, 0xa2, 0x0 ;  /* 0x000000000000781c */ /* 0x000fe40000f21472 */
[----:B---3--:R-:W-:-:S08]  /*25d20*/  @P0 R2UR P1, UR4, R2 ;  /* 0x00000000020402ca */ /* 0x008fd00000020000 */
[----:B------:R-:W-:-:S05]  /*25d30*/  @P0 PLOP3.LUT P0, PT, P1, PT, PT, 0x80, 0x0 ;  /* 0x000000000000081c */ /* 0x000fca0000f0f070 */
[----:B------:R-:W-:Y:S01]  /*25d40*/  @!P1 SYNCS.ARRIVE.TRANS64.RED.A0T1 RZ, [UR4+0x29800], RZ ;  /* 0x029800ffffff99a7 */ /* 0x000fe20008200404 */
[----:B------:R-:W-:Y:S07]  /*25d50*/  @!P1 ARRIVES.LDGSTSBAR.64.TRANSCNT [UR4+0x29800] ;  /* 0x02980000ff0099b0 */ /* 0x000fee0008000a84 */
[----:B------:R-:W-:Y:S05]  /*25d60*/  @P0 BRA.U.ANY `(.L_x_734) ;  /* 0xfffffffd00e40947 */ /* 0x000fea000393ffff */
[----:B--2---:R-:W2:Y:S02]  /*25d70*/  LDL.LU R3, [R1+0x58] ;  /* 0x0000580001037983 */ /* 0x004ea40000300800 */
[----:B--2---:R-:W-:-:S04]  /*25d80*/  IADD3 R3, R3, 0x1, RZ ;  /* 0x0000000103037810 */ /* 0x004fc80007ffe0ff */
[----:B------:R-:W-:Y:S01]  /*25d90*/  LEA.HI R0, R3, R3, RZ, 0x1 ;  /* 0x0000000303007211 */ /* 0x000fe200078f08ff */
[----:B------:R2:W-:Y:S03]  /*25da0*/  STL [R1+0x58], R3 ;  /* 0x0000580301007387 */ /* 0x0005e60000100800 */
[----:B------:R-:W-:-:S05]  /*25db0*/  LOP3.LUT R0, R0, 0xfffffffe, RZ, 0xc0, !PT ;  /* 0xfffffffe00007812 */ /* 0x000fca00078ec0ff */
[----:B------:R-:W-:-:S05]  /*25dc0*/  IMAD.IADD R0, R3, 0x1, -R0 ;  /* 0x0000000103007824 */ /* 0x000fca00078e0a00 */
[----:B------:R-:W-:Y:S01]  /*25dd0*/  SHF.L.U32 R0, R0, 0x1f, RZ ;  /* 0x0000001f00007819 */ /* 0x000fe200000006ff */
[----:B------:R-:W-:Y:S01]  /*25de0*/  NOP ;  /* 0x0000000000007918 */ /* 0x000fe20000000000 */
[----:B------:R2:W-:Y:S01]  /*25df0*/  SYNCS.ARRIVE.TRANS64.A1T0 RZ, [R2+URZ+0x29800], RZ ;  /* 0x029800ff02ff79a7 */ /* 0x0005e2000810003f */
[----:B------:R-:W-:Y:S01]  /*25e00*/  BSSY B0, `(.L_x_735) ;  /* 0x0000003000007945 */ /* 0x000fe20003800000 */
[----:B------:R-:W3:Y:S03]  /*25e10*/  SYNCS.PHASECHK.TRANS64.TRYWAIT P0, [R2+URZ+0x29820], R0 ;  /* 0x02982000020075a7 */ /* 0x000ee6000800017f */
[----:B--23--:R-:W-:Y:S05]  /*25e20*/  @!P0 BRA `(.L_x_736) ;  /* 0x0000004c00808947 */ /* 0x00cfea0003800000 */
.L_x_892:
[----:B------:R-:W-:Y:S05]  /*25e30*/  BSYNC B0 ;  /* 0x0000000000007941 */ /* 0x000fea0003800000 */
.L_x_735:
[----:B--2---:R-:W2:Y:S02]  /*25e40*/  LDL.LU R2, [R1+0x40] ;  /* 0x0000400001027983 */ /* 0x004ea40000300800 */
[----:B--2---:R-:W-:-:S13]  /*25e50*/  ISETP.GE.AND P0, PT, R2, 0xa1, PT ;  /* 0x000000a10200780c */ /* 0x004fda0003f06270 */
[----:B------:R-:W-:Y:S05]  /*25e60*/  @!P0 BRA `(.L_x_737) ;  /* 0x00000010003c8947 */ /* 0x000fea0003800000 */
[----:B------:R-:W2:Y:S04]  /*25e70*/  LDL.LU R2, [R1+0x50] ;  /* 0x0000500001027983 */ /* 0x000ea80000300800 */
[----:B------:R3:W5:Y:S04]  /*25e80*/  LDL.LU R0, [R1+0x8] ;  /* 0x0000080001007983 */ /* 0x0007680000300800 */
[----:B------:R3:W5:Y:S02]  /*25e90*/  LDL.LU R3, [R1+0x14] ;  /* 0x0000140001037983 */ /* 0x0007640000300800 */
[----:B--23--:R-:W-:-:S07]  /*25ea0*/  VIADD R2, R2, 0xfffffffe ;  /* 0xfffffffe02027836 */ /* 0x00cfce0000000000 */
.L_x_759:
[----:B--2---:R-:W2:Y:S01]  /*25eb0*/  LDL R4, [R1+0x10] ;  /* 0x0000100001047983 */ /* 0x004ea20000100800 */
[----:B-1---5:R-:W-:Y:S01]  /*25ec0*/  IADD3 R5, R0, 0x1, RZ ;  /* 0x0000000100057810 */ /* 0x022fe20007ffe0ff */
[----:B------:R-:W-:Y:S05]  /*25ed0*/  YIELD ;  /* 0x0000000000007946 */ /* 0x000fea0003800000 */
[C---:B------:R-:W-:Y:S01]  /*25ee0*/  ISETP.NE.AND P0, PT, R5.reuse, 0x2, PT ;  /* 0x000000020500780c */ /* 0x040fe20003f05270 */
[----:B------:R-:W-:Y:S03]  /*25ef0*/  BSSY B0, `(.L_x_738) ;  /* 0x0000094000007945 */ /* 0x000fe60003800000 */
[----:B------:R-:W-:-:S02]  /*25f00*/  SEL R10, R5, RZ, P0 ;  /* 0x000000ff050a7207 */ /* 0x000fc40000000000 */
[----:B--2---:R-:W-:Y:S02]  /*25f10*/  LOP3.LUT P1, RZ, R4, 0x1, RZ, 0xc0, !PT ;  /* 0x0000000104ff7812 */ /* 0x004fe4000782c0ff */
[----:B------:R-:W-:-:S04]  /*25f20*/  SEL R4, RZ, 0x1, P0 ;  /* 0x00000001ff047807 */ /* 0x000fc80000000000 */
[----:B------:R-:W-:-:S05]  /*25f30*/  LOP3.LUT R9, R3, R4, RZ, 0x3c, !PT ;  /* 0x0000000403097212 */ /* 0x000fca00078e3cff */
[----:B------:R1:W-:Y:S04]  /*25f40*/  STL [R1+0x14], R9 ;  /* 0x0000140901007387 */ /* 0x0003e80000100800 */
[----:B------:R1:W-:Y:S01]  /*25f50*/  STL [R1+0x8], R10 ;  /* 0x0000080a01007387 */ /* 0x0003e20000100800 */
[----:B------:R-:W-:Y:S05]  /*25f60*/  @!P1 BRA `(.L_x_739) ;  /* 0x0000000800309947 */ /* 0x000fea0003800000 */
[----:B------:R-:W-:Y:S01]  /*25f70*/  ULDC.64 UR4, c[0x0][0x418] ;  /* 0x0001060000047ab9 */ /* 0x000fe20000000a00 */
[----:B------:R-:W-:Y:S01]  /*25f80*/  IMAD.MOV.U32 R8, RZ, RZ, R2 ;  /* 0x000000ffff087224 */ /* 0x000fe200078e0002 */
[----:B------:R-:W-:-:S04]  /*25f90*/  ISETP.NE.U32.AND P0, PT, RZ, UR4, PT ;  /* 0x00000004ff007c0c */ /* 0x000fc8000bf05070 */
[----:B------:R-:W-:-:S13]  /*25fa0*/  ISETP.NE.AND.EX P0, PT, RZ, UR5, PT, P0 ;  /* 0x00000005ff007c0c */ /* 0x000fda000bf05300 */
[----:B------:R-:W-:Y:S05]  /*25fb0*/  @!P0 BRA `(.L_x_740) ;  /* 0x0000000000508947 */ /* 0x000fea0003800000 */
[----:B------:R-:W2:Y:S01]  /*25fc0*/  LDL R12, [R1+0x20] ;  /* 0x00002000010c7983 */ /* 0x000ea20000100800 */
[----:B------:R-:W3:Y:S01]  /*25fd0*/  LDC R7, c[0x0][0x43c] ;  /* 0x00010f00ff077b82 */ /* 0x000ee20000000800 */
[----:B------:R-:W-:Y:S02]  /*25fe0*/  ULDC.64 UR6, c[0x0][0x428] ;  /* 0x00010a0000067ab9 */ /* 0x000fe40000000a00 */
[----:B------:R-:W4:Y:S01]  /*25ff0*/  LDL R11, [R1+0x1c] ;  /* 0x00001c00010b7983 */ /* 0x000f220000100800 */
[----:B---3--:R-:W-:-:S13]  /*26000*/  ISETP.NE.AND P0, PT, R7, 0x1, PT ;  /* 0x000000010700780c */ /* 0x008fda0003f05270 */
[----:B------:R-:W3:Y:S02]  /*26010*/  @P0 LDC.64 R4, c[0x0][0x440] ;  /* 0x00011000ff040b82 */ /* 0x000ee40000000a00 */
[----:B---3--:R-:W-:-:S04]  /*26020*/  @P0 IMAD.HI.U32 R6, R2, R4, RZ ;  /* 0x0000000402060227 */ /* 0x008fc800078e00ff */
[----:B------:R-:W-:Y:S01]  /*26030*/  IMAD.MOV.U32 R4, RZ, RZ, R2 ;  /* 0x000000ffff047224 */ /* 0x000fe200078e0002 */
[----:B------:R-:W-:-:S04]  /*26040*/  @P0 SHF.R.U32.HI R4, RZ, R5, R6 ;  /* 0x00000005ff040219 */ /* 0x000fc80000011606 */
[----:B------:R-:W-:Y:S02]  /*26050*/  SHF.R.S32.HI R5, RZ, 0x1f, R4 ;  /* 0x0000001fff057819 */ /* 0x000fe40000011404 */
[----:B------:R-:W-:-:S05]  /*26060*/  IADD3 R8, -R4, RZ, RZ ;  /* 0x000000ff04087210 */ /* 0x000fca0007ffe1ff */
[----:B------:R-:W-:Y:S02]  /*26070*/  IMAD R8, R7, R8, R2 ;  /* 0x0000000807087224 */ /* 0x000fe400078e0202 */
[----:B--2---:R-:W-:-:S04]  /*26080*/  IMAD R6, R12, UR6, RZ ;  /* 0x000000060c067c24 */ /* 0x004fc8000f8e02ff */
[C---:B----4-:R-:W-:Y:S02]  /*26090*/  IMAD R6, R11.reuse, UR7, R6 ;  /* 0x000000070b067c24 */ /* 0x050fe4000f8e0206 */
[----:B------:R-:W-:-:S04]  /*260a0*/  IMAD.WIDE.U32 R4, R11, UR6, R4 ;  /* 0x000000060b047c25 */ /* 0x000fc8000f8e0004 */
[----:B------:R-:W-:Y:S01]  /*260b0*/  IMAD.IADD R5, R6, 0x1, R5 ;  /* 0x0000000106057824 */ /* 0x000fe200078e0205 */
[----:B------:R-:W-:-:S04]  /*260c0*/  LEA R6, P0, R4, UR4, 0x2 ;  /* 0x0000000404067c11 */ /* 0x000fc8000f8010ff */
[----:B------:R-:W-:-:S05]  /*260d0*/  LEA.HI.X R7, R4, UR5, R5, 0x2, P0 ;  /* 0x0000000504077c11 */ /* 0x000fca00080f1405 */
[----:B------:R-:W2:Y:S04]  /*260e0*/  LDG.E R4, desc[UR54][R6.64] ;  /* 0x0000003606047981 */ /* 0x000ea8000c1e1900 */
[----:B--2---:R2:W-:Y:S02]  /*260f0*/  STL [R1], R4 ;  /* 0x0000000401007387 */ /* 0x0045e40000100800 */
.L_x_740:
[----:B--2---:R-:W2:Y:S01]  /*26100*/  LDL R4, [R1+0x4] ;  /* 0x0000040001047983 */ /* 0x004ea20000100800 */
[----:B------:R-:W3:Y:S02]  /*26110*/  S2R R5, SR_TID.X ;  /* 0x0000000000057919 */ /* 0x000ee40000002100 */
[----:B---3--:R-:W-:Y:S01]  /*26120*/  LOP3.LUT R6, R5, 0x7f, RZ, 0xc0, !PT ;  /* 0x0000007f05067812 */ /* 0x008fe200078ec0ff */
[----:B------:R-:W-:Y:S03]  /*26130*/  BSSY B1, `(.L_x_741) ;  /* 0x0000006000017945 */ /* 0x000fe60003800000 */
[----:B------:R-:W-:Y:S01]  /*26140*/  ISETP.NE.AND P1, PT, R6, RZ, PT ;  /* 0x000000ff0600720c */ /* 0x000fe20003f25270 */
[----:B--2---:R-:W-:Y:S01]  /*26150*/  IMAD R5, R10, 0x8, R4 ;  /* 0x000000080a057824 */ /* 0x004fe200078e0204 */
[----:B------:R-:W-:-:S04]  /*26160*/  SHF.L.U32 R4, R9, 0x1f, RZ ;  /* 0x0000001f09047819 */ /* 0x000fc800000006ff */
[----:B------:R-:W2:Y:S02]  /*26170*/  SYNCS.PHASECHK.TRANS64.TRYWAIT P0, [R5+URZ+0x29880], R4 ;  /* 0x02988004050075a7 */ /* 0x000ea4000800017f */
[----:B--2---:R-:W-:Y:S05]  /*26180*/  @!P0 BRA `(.L_x_742) ;  /* 0x0000004800c08947 */ /* 0x004fea0003800000 */
.L_x_893:
[----:B------:R-:W-:Y:S05]  /*26190*/  BSYNC B1 ;  /* 0x0000000000017941 */ /* 0x000fea0003800000 */
.L_x_741:
[----:B------:R-:W-:Y:S04]  /*261a0*/  BSSY B1, `(.L_x_743) ;  /* 0x0000009000017945 */ /* 0x000fe80003800000 */
[----:B------:R-:W-:Y:S05]  /*261b0*/  @P1 BRA `(.L_x_744) ;  /* 0x00000000001c1947 */ /* 0x000fea0003800000 */
[----:B------:R-:W3:Y:S02]  /*261c0*/  S2R R6, SR_TID.X ;  /* 0x0000000000067919 */ /* 0x000ee40000002100 */
[----:B---3--:R-:W-:Y:S02]  /*261d0*/  LOP3.LUT R7, R6, 0x1f, RZ, 0xc0, !PT ;  /* 0x0000001f06077812 */ /* 0x008fe400078ec0ff */
[----:B------:R-:W-:Y:S02]  /*261e0*/  MOV R6, 0x5000 ;  /* 0x0000500000067802 */ /* 0x000fe40000000f00 */
[----:B------:R-:W-:Y:S02]  /*261f0*/  ISETP.NE.AND P0, PT, R7, RZ, PT ;  /* 0x000000ff0700720c */ /* 0x000fe40003f05270 */
[----:B------:R3:W-:Y:S11]  /*26200*/  SYNCS.ARRIVE.TRANS64 RZ, [R5+URZ+0x29870], R6 ;  /* 0x0298700605ff79a7 */ /* 0x0007f6000800003f */
[----:B---3--:R-:W-:Y:S05]  /*26210*/  @!P0 BRA `(.L_x_744) ;  /* 0x0000000000048947 */ /* 0x008fea0003800000 */
[----:B------:R-:W-:Y:S01]  /*26220*/  BPT.TRAP 0x1 ;  /* 0x000000040000795c */ /* 0x000fe20000300000 */
.L_x_744:
[----:B------:R-:W-:Y:S05]  /*26230*/  BSYNC B1 ;  /* 0x0000000000017941 */ /* 0x000fea0003800000 */
.L_x_743:
[----:B-1----:R-:W3:Y:S04]  /*26240*/  LDL R9, [R1+0x4] ;  /* 0x0000040001097983 */ /* 0x002ee80000100800 */
[----:B------:R-:W3:Y:S04]  /*26250*/  LDL R7, [R1+0x8] ;  /* 0x0000080001077983 */ /* 0x000ee80000100800 */
[----:B------:R-:W4:Y:S01]  /*26260*/  LDL R6, [R1+0x24] ;  /* 0x0000240001067983 */ /* 0x000f220000100800 */
[----:B------:R-:W-:Y:S01]  /*26270*/  IMAD.MOV.U32 R10, RZ, RZ, RZ ;  /* 0x000000ffff0a7224 */ /* 0x000fe200078e00ff */
[----:B------:R-:W-:Y:S01]  /*26280*/  UIADD3 UR4, UP0, UR40, 0x470, URZ ;  /* 0x0000047028047890 */ /* 0x000fe2000ff1e03f */
[----:B------:R-:W-:Y:S01]  /*26290*/  PLOP3.LUT P0, PT, PT, PT, PT, 0x80, 0x0 ;  /* 0x000000000000781c */ /* 0x000fe20003f0f070 */
[----:B------:R-:W-:Y:S01]  /*262a0*/  UMOV UR6, 0x0 ;  /* 0x0000000000067882 */ /* 0x000fe20000000000 */
[----:B------:R-:W-:Y:S01]  /*262b0*/  UMOV UR7, 0x14f00000 ;  /* 0x14f0000000077882 */ /* 0x000fe20000000000 */
[----:B------:R-:W-:Y:S01]  /*262c0*/  R2UR UR10, R10 ;  /* 0x000000000a0a72ca */ /* 0x000fe200000e0000 */
[----:B------:R-:W-:Y:S01]  /*262d0*/  UIADD3.X UR5, URZ, UR41, URZ, UP0, !UPT ;  /* 0x000000293f057290 */ /* 0x000fe200087fe43f */
[----:B---3--:R-:W-:-:S02]  /*262e0*/  IMAD R7, R7, 0x5000, R9 ;  /* 0x0000500007077824 */ /* 0x008fc400078e0209 */
[----:B----4-:R-:W-:Y:S01]  /*262f0*/  IMAD R6, R8, 0xa0, R6 ;  /* 0x000000a008067824 */ /* 0x010fe200078e0206 */
[----:B------:R-:W-:Y:S01]  /*26300*/  IADD3 R8, R5, 0x29870, RZ ;  /* 0x0002987005087810 */ /* 0x000fe20007ffe0ff */
[----:B------:R-:W-:-:S09]  /*26310*/  VIADD R7, R7, 0xa400 ;  /* 0x0000a40007077836 */ /* 0x000fd20000000000 */
.L_x_745:
[----:B------:R-:W3:Y:S01]  /*26320*/  LDL R9, [R1] ;  /* 0x0000000001097983 */ /* 0x000ee20000100800 */
[----:B------:R-:W-:-:S13]  /*26330*/  @P0 ELECT P2, URZ, PT ;  /* 0x00000000003f082f */ /* 0x000fda0003840000 */
[----:B------:R-:W-:Y:S02]  /*26340*/  @P2 R2UR UR12, R18 ;  /* 0x00000000120c22ca */ /* 0x000fe400000e0000 */
[----:B------:R-:W-:Y:S02]  /*26350*/  @P2 R2UR UR11, R6 ;  /* 0x00000000060b22ca */ /* 0x000fe400000e0000 */
[----:B------:R-:W-:Y:S02]  /*26360*/  @P2 R2UR UR9, R8 ;  /* 0x00000000080922ca */ /* 0x000fe400000e0000 */
[----:B------:R-:W-:Y:S02]  /*26370*/  @P2 R2UR UR8, R7 ;  /* 0x00000000070822ca */ /* 0x000fe400000e0000 */
[----:B------:R-:W-:Y:S02]  /*26380*/  @P2 PLOP3.LUT P0, PT, P2, PT, PT, 0x8, 0x0 ;  /* 0x000000000000281c */ /* 0x000fe4000170e170 */
[----:B---3--:R-:W-:-:S02]  /*26390*/  @P2 R2UR UR13, R9 ;  /* 0x00000000090d22ca */ /* 0x008fc400000e0000 */
[----:B------:R-:W-:-:S11]  /*263a0*/  PLOP3.LUT P2, PT, PT, PT, PT, 0x8, 0x0 ;  /* 0x000000000000781c */ /* 0x000fd60003f4e170 */
[----:B------:R1:W-:Y:S02]  /*263b0*/  UTMALDG.4D [UR8], [UR4], desc[UR6] ;  /* 0x00000608040075b4 */ /* 0x0003e40008019000 */
[----:B-1----:R-:W-:Y:S05]  /*263c0*/  @P0 BRA.U.ANY `(.L_x_745) ;  /* 0xfffffffd00d40947 */ /* 0x002fea000393ffff */
[----:B------:R-:W1:Y:S01]  /*263d0*/  SYNCS.PHASECHK.TRANS64.TRYWAIT P0, [R5+URZ+0x29840], R4 ;  /* 0x02984004050075a7 */ /* 0x000e62000800017f */
[----:B------:R-:W-:Y:S04]  /*263e0*/  BSSY B1, `(.L_x_746) ;  /* 0x0000002000017945 */ /* 0x000fe80003800000 */
[----:B-1----:R-:W-:Y:S05]  /*263f0*/  @!P0 BRA `(.L_x_747) ;  /* 0x0000004800388947 */ /* 0x002fea0003800000 */
.L_x_894:
[----:B------:R-:W-:Y:S05]  /*26400*/  BSYNC B1 ;  /* 0x0000000000017941 */ /* 0x000fea0003800000 */
.L_x_746:
[----:B------:R-:W-:Y:S01]  /*26410*/  BSSY B1, `(.L_x_748) ;  /* 0x000000b000017945 */ /* 0x000fe20003800000 */
[----:B------:R-:W-:Y:S02]  /*26420*/  IMAD.MOV.U32 R8, RZ, RZ, 0x0 ;  /* 0x00000000ff087424 */ /* 0x000fe400078e00ff */
[----:B------:R-:W-:Y:S01]  /*26430*/  IMAD.MOV.U32 R9, RZ, RZ, 0x14f00000 ;  /* 0x14f00000ff097424 */ /* 0x000fe200078e00ff */
[----:B------:R-:W-:Y:S06]  /*26440*/  @P1 BRA `(.L_x_749) ;  /* 0x00000000001c1947 */ /* 0x000fec0003800000 */
[----:B------:R-:W3:Y:S01]  /*26450*/  S2R R7, SR_TID.X ;  /* 0x0000000000077919 */ /* 0x000ee20000002100 */
[----:B-12---:R-:W-:-:S04]  /*26460*/  MOV R4, 0x7800 ;  /* 0x0000780000047802 */ /* 0x006fc80000000f00 */
[----:B------:R4:W-:Y:S01]  /*26470*/  SYNCS.ARRIVE.TRANS64 RZ, [R5+URZ+0x29830], R4 ;  /* 0x0298300405ff79a7 */ /* 0x0009e2000800003f */
[----:B---3--:R-:W-:-:S04]  /*26480*/  LOP3.LUT R7, R7, 0x1f, RZ, 0xc0, !PT ;  /* 0x0000001f07077812 */ /* 0x008fc800078ec0ff */
[----:B------:R-:W-:-:S13]  /*26490*/  ISETP.NE.AND P0, PT, R7, RZ, PT ;  /* 0x000000ff0700720c */ /* 0x000fda0003f05270 */
[----:B----4-:R-:W-:Y:S05]  /*264a0*/  @!P0 BRA `(.L_x_749) ;  /* 0x0000000000048947 */ /* 0x010fea0003800000 */
[----:B------:R-:W-:Y:S01]  /*264b0*/  BPT.TRAP 0x1 ;  /* 0x000000040000795c */ /* 0x000fe20000300000 */
.L_x_749:
[----:B------:R-:W-:Y:S05]  /*264c0*/  BSYNC B1 ;  /* 0x0000000000017941 */ /* 0x000fea0003800000 */
.L_x_748:
[----:B------:R-:W3:Y:S04]  /*264d0*/  LDL R7, [R1+0x4] ;  /* 0x0000040001077983 */ /* 0x000ee80000100800 */
[----:B-12---:R-:W3:Y:S01]  /*264e0*/  LDL R4, [R1+0x8] ;  /* 0x0000080001047983 */ /* 0x006ee20000100800 */
[----:B------:R-:W-:Y:S01]  /*264f0*/  R2UR UR10, R10 ;  /* 0x000000000a0a72ca */ /* 0x000fe200000e0000 */
[----:B------:R-:W-:Y:S01]  /*26500*/  UIADD3 UR4, UP0, UR40, 0x370, URZ ;  /* 0x0000037028047890 */ /* 0x000fe2000ff1e03f */
[----:B------:R-:W-:Y:S01]  /*26510*/  R2UR UR6, R8 ;  /* 0x00000000080672ca */ /* 0x000fe200000e0000 */
[----:B------:R-:W-:Y:S01]  /*26520*/  VIADD R5, R5, 0x29830 ;  /* 0x0002983005057836 */ /* 0x000fe20000000000 */
[----:B------:R-:W-:Y:S01]  /*26530*/  R2UR UR7, R9 ;  /* 0x00000000090772ca */ /* 0x000fe200000e0000 */
[----:B------:R-:W-:Y:S01]  /*26540*/  UIADD3.X UR5, URZ, UR41, URZ, UP0, !UPT ;  /* 0x000000293f057290 */ /* 0x000fe200087fe43f */
[----:B------:R-:W-:Y:S01]  /*26550*/  PLOP3.LUT P0, PT, PT, PT, PT, 0x80, 0x0 ;  /* 0x000000000000781c */ /* 0x000fe20003f0f070 */
[----:B---3--:R-:W-:-:S04]  /*26560*/  IMAD R4, R4, 0x7800, R7 ;  /* 0x0000780004047824 */ /* 0x008fc800078e0207 */
[----:B------:R-:W-:-:S08]  /*26570*/  VIADD R7, R4, 0x1a400 ;  /* 0x0001a40004077836 */ /* 0x000fd00000000000 */
.L_x_750:
[----:B------:R-:W2:Y:S01]  /*26580*/  LDL R10, [R1] ;  /* 0x00000000010a7983 */ /* 0x000ea20000100800 */
[----:B------:R-:W-:-:S13]  /*26590*/  @P0 ELECT P1, URZ, PT ;  /* 0x00000000003f082f */ /* 0x000fda0003820000 */
[----:B------:R-:W-:Y:S02]  /*265a0*/  @P1 R2UR UR12, R18 ;  /* 0x00000000120c12ca */ /* 0x000fe400000e0000 */
[----:B------:R-:W-:Y:S02]  /*265b0*/  @P1 R2UR UR11, R6 ;  /* 0x00000000060b12ca */ /* 0x000fe400000e0000 */
[----:B------:R-:W-:Y:S02]  /*265c0*/  @P1 R2UR UR9, R5 ;  /* 0x00000000050912ca */ /* 0x000fe400000e0000 */
[----:B------:R-:W-:Y:S02]  /*265d0*/  @P1 R2UR UR8, R7 ;  /* 0x00000000070812ca */ /* 0x000fe400000e0000 */
[----:B------:R-:W-:Y:S02]  /*265e0*/  @P1 PLOP3.LUT P0, PT, P1, PT, PT, 0x8, 0x0 ;  /* 0x000000000000181c */ /* 0x000fe40000f0e170 */
[----:B--2---:R-:W-:-:S02]  /*265f0*/  @P1 R2UR UR13, R10 ;  /* 0x000000000a0d12ca */ /* 0x004fc400000e0000 */
[----:B------:R-:W-:-:S11]  /*26600*/  PLOP3.LUT P1, PT, PT, PT, PT, 0x8, 0x0 ;  /* 0x000000000000781c */ /* 0x000fd60003f2e170 */
[----:B------:R1:W-:Y:S02]  /*26610*/  UTMALDG.4D [UR8], [UR4], desc[UR6] ;  /* 0x00000608040075b4 */ /* 0x0003e40008019000 */
[----:B-1----:R-:W-:Y:S05]  /*26620*/  @P0 BRA.U.ANY `(.L_x_750) ;  /* 0xfffffffd00d40947 */ /* 0x002fea000393ffff */
[----:B------:R-:W-:Y:S01]  /*26630*/  R2UR UR6, R8 ;  /* 0x00000000080672ca */ /* 0x000fe200000e0000 */
[----:B------:R-:W-:Y:S01]  /*26640*/  UMOV UR10, 0x40 ;  /* 0x00000040000a7882 */ /* 0x000fe20000000000 */
[----:B------:R-:W-:Y:S02]  /*26650*/  R2UR UR7, R9 ;  /* 0x00000000090772ca */ /* 0x000fe400000e0000 */
[----:B------:R-:W-:Y:S02]  /*26660*/  PLOP3.LUT P0, PT, PT, PT, PT, 0x80, 0x0 ;  /* 0x000000000000781c */ /* 0x000fe40003f0f070 */
[----:B------:R-:W-:-:S11]  /*26670*/  IADD3 R7, R4, 0x1cc00, RZ ;  /* 0x0001cc0004077810 */ /* 0x000fd60007ffe0ff */
.L_x_751:
        /* <DEDUP_REMOVED lines=12> */
[----:B------:R-:W-:Y:S01]  /*26740*/  VIADD R4, R4, 0x1f400 ;  /* 0x0001f40004047836 */ /* 0x000fe20000000000 */
[----:B------:R-:W-:Y:S01]  /*26750*/  R2UR UR7, R9 ;  /* 0x00000000090772ca */ /* 0x000fe200000e0000 */
[----:B------:R-:W-:Y:S01]  /*26760*/  UMOV UR10, 0x80 ;  /* 0x00000080000a7882 */ /* 0x000fe20000000000 */
[----:B------:R-:W-:-:S13]  /*26770*/  PLOP3.LUT P0, PT, PT, PT, PT, 0x80, 0x0 ;  /* 0x000000000000781c */ /* 0x000fda0003f0f070 */
.L_x_752:
        /* <DEDUP_REMOVED lines=10> */
[----:B--2---:R-:W-:Y:S05]  /*26820*/  @P0 BRA.U.ANY `(.L_x_752) ;  /* 0xfffffffd00d40947 */ /* 0x004fea000393ffff */
.L_x_739:
[----:B------:R-:W-:Y:S05]  /*26830*/  BSYNC B0 ;  /* 0x0000000000007941 */ /* 0x000fea0003800000 */
.L_x_738:
[----:B------:R-:W-:-:S06]  /*26840*/  UISETP.NE.AND UP0, UPT, UR37, 0x3, UPT ;  /* 0x000000032500788c */ /* 0x000fcc000bf05270 */
[----:B------:R-:W-:-:S13]  /*26850*/  PLOP3.LUT P0, PT, PT, PT, UP0, 0x80, 0x0 ;  /* 0x000000000000781c */ /* 0x000fda0003f0f008 */
[----:B------:R-:W-:Y:S05]  /*26860*/  @!P0 BRA `(.L_x_753) ;  /* 0x0000000000048947 */ /* 0x000fea0003800000 */
[----:B------:R-:W-:Y:S01]  /*26870*/  BPT.TRAP 0x1 ;  /* 0x000000040000795c */ /* 0x000fe20000300000 */
.L_x_753:
[----:B------:R-:W2:Y:S01]  /*26880*/  LDL R5, [R1+0x4] ;  /* 0x0000040001057983 */ /* 0x000ea20000100800 */
[----:B------:R-:W-:Y:S01]  /*26890*/  IMAD.U32 R4, RZ, RZ, UR39 ;  /* 0x00000027ff047e24 */ /* 0x000fe2000f8e00ff */
[----:B------:R-:W-:Y:S04]  /*268a0*/  BSSY B0, `(.L_x_754) ;  /* 0x0000007000007945 */ /* 0x000fe80003800000 */
[----:B------:R-:W-:Y:S02]  /*268b0*/  ISETP.NE.AND P1, PT, R4, 0x3, PT ;  /* 0x000000030400780c */ /* 0x000fe40003f25270 */
[----:B------:R-:W-:-:S04]  /*268c0*/  LOP3.LUT R4, R3, 0x1, RZ, 0x3c, !PT ;  /* 0x0000000103047812 */ /* 0x000fc800078e3cff */
[----:B------:R-:W-:Y:S02]  /*268d0*/  SHF.L.U32 R4, R4, 0x1f, RZ ;  /* 0x0000001f04047819 */ /* 0x000fe400000006ff */
[----:B--2---:R-:W-:-:S04]  /*268e0*/  LEA R17, R0, R5, 0x3 ;  /* 0x0000000500117211 */ /* 0x004fc800078e18ff */
[----:B------:R-:W2:Y:S02]  /*268f0*/  SYNCS.PHASECHK.TRANS64.TRYWAIT P0, [R17+URZ+0x29870], R4 ;  /* 0x02987004110075a7 */ /* 0x000ea4000800017f */
[----:B--2---:R-:W-:Y:S05]  /*26900*/  @!P0 BRA `(.L_x_755) ;  /* 0x0000004400088947 */ /* 0x004fea0003800000 */
.L_x_895:
[----:B------:R-:W-:Y:S05]  /*26910*/  BSYNC B0 ;  /* 0x0000000000007941 */ /* 0x000fea0003800000 */
.L_x_754:
[----:B------:R-:W-:Y:S05]  /*26920*/  @!P1 BRA `(.L_x_756) ;  /* 0x0000000000049947 */ /* 0x000fea0003800000 */
[----:B------:R-:W-:Y:S01]  /*26930*/  BPT.TRAP 0x1 ;  /* 0x000000040000795c */ /* 0x000fe20000300000 */
.L_x_756:
[----:B------:R-:W-:Y:S01]  /*26940*/  SHF.L.U32 R3, R3, 0x1f, RZ ;  /* 0x0000001f03037819 */ /* 0x000fe200000006ff */
[----:B------:R-:W-:-:S03]  /*26950*/  IMAD R12, R0, 0x5000, RZ ;  /* 0x00005000000c7824 */ /* 0x000fc600078e02ff */
[----:B------:R-:W3:Y:S02]  /*26960*/  SYNCS.PHASECHK.TRANS64.TRYWAIT P0, [R17+URZ+0x29860], R3 ;  /* 0x02986003110075a7 */ /* 0x000ee4000800017f */
[----:B---3--:R-:W-:Y:S05]  /*26970*/  @!P0 BRA `(.L_x_757) ;  /* 0x0000004400008947 */ /* 0x008fea0003800000 */
.L_x_896:
[----:B------:R-:W4:Y:S04]  /*26980*/  LDL R0, [R1+0x2c] ;  /* 0x00002c0001007983 */ /* 0x000f280000100800 */
[----:B------:R-:W5:Y:S04]  /*26990*/  LDL R13, [R1+0x4] ;  /* 0x00000400010d7983 */ /* 0x000f680000100800 */
[----:B------:R-:W3:Y:S01]  /*269a0*/  LDL R14, [R1+0x28] ;  /* 0x00002800010e7983 */ /* 0x000ee20000100800 */
[----:B------:R-:W-:Y:S05]  /*269b0*/  WARPSYNC.ALL ;  /* 0x0000000000007948 */ /* 0x000fea0003800000 */
[----:B-1----:R-:W1:Y:S01]  /*269c0*/  S2R R9, SR_TID.X ;  /* 0x0000000000097919 */ /* 0x002e620000002100 */
[----:B------:R-:W-:Y:S01]  /*269d0*/  IMAD.MOV.U32 R15, RZ, RZ, 0x40 ;  /* 0x00000040ff0f7424 */ /* 0x000fe200078e00ff */
[----:B-1----:R-:W-:-:S04]  /*269e0*/  LOP3.LUT P0, RZ, R9, 0x4, RZ, 0xc0, !PT ;  /* 0x0000000409ff7812 */ /* 0x002fc8000780c0ff */
[----:B------:R-:W-:Y:S02]  /*269f0*/  SEL R15, R15, 0xffffffc0, !P0 ;  /* 0xffffffc00f0f7807 */ /* 0x000fe40004000000 */
[----:B----4-:R-:W-:-:S05]  /*26a00*/  LOP3.LUT R0, R12, R0, RZ, 0xfc, !PT ;  /* 0x000000000c007212 */ /* 0x010fca00078efcff */
[----:B-----5:R-:W-:-:S05]  /*26a10*/  IMAD.IADD R0, R13, 0x1, R0 ;  /* 0x000000010d007824 */ /* 0x020fca00078e0200 */
[----:B--2---:R-:W1:Y:S01]  /*26a20*/  LDSM.16.MT88.4 R4, [R0+0xa400] ;  /* 0x00a400000004783b */ /* 0x004e620000004200 */
[----:B---3--:R-:W-:Y:S02]  /*26a30*/  IADD3 R3, R15, R0, RZ ;  /* 0x000000000f037210 */ /* 0x008fe40007ffe0ff */
[----:B------:R-:W-:Y:S02]  /*26a40*/  LOP3.LUT R20, R12, R14, RZ, 0xfc, !PT ;  /* 0x0000000e0c147212 */ /* 0x000fe400078efcff */
[C-C-:B-1----:R-:W-:Y:S02]  /*26a50*/  PRMT R8, R4.reuse, 0x6420, R5.reuse ;  /* 0x0000642004087816 */ /* 0x142fe40000000005 */
[----:B------:R-:W-:Y:S02]  /*26a60*/  PRMT R9, R4, 0x7531, R5 ;  /* 0x0000753104097816 */ /* 0x000fe40000000005 */
[C-C-:B------:R-:W-:Y:S02]  /*26a70*/  PRMT R10, R6.reuse, 0x6420, R7.reuse ;  /* 0x00006420060a7816 */ /* 0x140fe40000000007 */
[----:B------:R-:W-:-:S02]  /*26a80*/  PRMT R11, R6, 0x7531, R7 ;  /* 0x00007531060b7816 */ /* 0x000fc40000000007 */
[----:B------:R-:W1:Y:S01]  /*26a90*/  LDSM.16.MT88.4 R4, [R3+0xa400] ;  /* 0x00a400000304783b */ /* 0x000e620000004200 */
[----:B------:R-:W-:-:S05]  /*26aa0*/  IMAD.IADD R20, R13, 0x1, R20 ;  /* 0x000000010d147824 */ /* 0x000fca00078e0214 */
[----:B------:R1:W-:Y:S02]  /*26ab0*/  STSM.16.M88.4 [R20+0x400], R8 ;  /* 0x0004000814007844 */ /* 0x0003e40000000200 */
[C-C-:B-1----:R-:W-:Y:S02]  /*26ac0*/  PRMT R8, R4.reuse, 0x6420, R5.reuse ;  /* 0x0000642004087816 */ /* 0x142fe40000000005 */
        /* <DEDUP_REMOVED lines=60> */
.L_x_758:
[----:B------:R-:W3:Y:S01]  /*26e90*/  S2R R0, SR_TID.X ;  /* 0x0000000000007919 */ /* 0x000ee20000002100 */
[----:B-1----:R1:W-:Y:S01]  /*26ea0*/  SYNCS.ARRIVE.TRANS64.A1T0 RZ, [R17+URZ+0x29850], RZ ;  /* 0x029850ff11ff79a7 */ /* 0x0023e2000810003f */
[----:B------:R4:W5:Y:S01]  /*26eb0*/  LDL R3, [R1+0x14] ;  /* 0x0000140001037983 */ /* 0x0009620000100800 */
[----:B---3--:R-:W-:Y:S01]  /*26ec0*/  LOP3.LUT R0, R0, 0x7f, RZ, 0xc0, !PT ;  /* 0x0000007f00007812 */ /* 0x008fe200078ec0ff */
[----:B------:R-:W-:Y:S03]  /*26ed0*/  BAR.SYNC.DEFER_BLOCKING 0x2, 0x80 ;  /* 0x0082000000007b1d */ /* 0x000fe60000010000 */
[----:B------:R-:W-:-:S03]  /*26ee0*/  ISETP.NE.AND P0, PT, R0, RZ, PT ;  /* 0x000000ff0000720c */ /* 0x000fc60003f05270 */
[----:B------:R4:W5:Y:S10]  /*26ef0*/  LDL R0, [R1+0x8] ;  /* 0x0000080001007983 */ /* 0x0009740000100800 */
[----:B-1----:R-:W-:-:S05]  /*26f00*/  @!P0 VIADD R17, R17, 0x29880 ;  /* 0x0002988011118836 */ /* 0x002fca0000000000 */
[----:B------:R-:W-:-:S04]  /*26f10*/  @!P0 PRMT R17, RZ, 0x654, R17 ;  /* 0x00000654ff118816 */ /* 0x000fc80000000011 */
[----:B------:R4:W-:Y:S01]  /*26f20*/  @!P0 SYNCS.ARRIVE.TRANS64.RED.A1T0 RZ, [R17+URZ], RZ ;  /* 0x000000ff11ff89a7 */ /* 0x0009e2000810043f */
[C---:B------:R-:W-:Y:S02]  /*26f30*/  ISETP.GT.AND P0, PT, R2.reuse, RZ, PT ;  /* 0x000000ff0200720c */ /* 0x040fe40003f04270 */
[----:B------:R-:W-:-:S11]  /*26f40*/  IADD3 R2, R2, -0x1, RZ ;  /* 0xffffffff02027810 */ /* 0x000fd60007ffe0ff */
[----:B----4-:R-:W-:Y:S05]  /*26f50*/  @P0 BRA `(.L_x_759) ;  /* 0xffffffec00d40947 */ /* 0x010fea000383ffff */
.L_x_737:
[----:B------:R-:W3:Y:S01]  /*26f60*/  S2R R4, SR_TID.X ;  /* 0x0000000000047919 */ /* 0x000ee20000002100 */
[----:B------:R-:W-:Y:S01]  /*26f70*/  BSSY B0, `(.L_x_760) ;  /* 0x0000010000007945 */ /* 0x000fe20003800000 */
[----:B---3--:R-:W-:-:S04]  /*26f80*/  LOP3.LUT R4, R4, 0x7f, RZ, 0xc0, !PT ;  /* 0x0000007f04047812 */ /* 0x008fc800078ec0ff */
[----:B------:R-:W-:-:S13]  /*26f90*/  ISETP.NE.AND P0, PT, R4, RZ, PT ;  /* 0x000000ff0400720c */ /* 0x000fda0003f05270 */
[----:B------:R-:W-:Y:S05]  /*26fa0*/  @P0 BRA `(.L_x_761) ;  /* 0x0000000000300947 */ /* 0x000fea0003800000 */
[----:B------:R-:W3:Y:S01]  /*26fb0*/  S2R R2, SR_LANEID ;  /* 0x0000000000027919 */ /* 0x000ee20000000000 */
[----:B------:R-:W-:Y:S01]  /*26fc0*/  VOTEU.ANY UR4, UPT, PT ;  /* 0x0000000000047886 */ /* 0x000fe200038e0100 */
[----:B-1----:R-:W1:Y:S01]  /*26fd0*/  LDC.64 R4, c[0x0][0xc60] ;  /* 0x00031800ff047b82 */ /* 0x002e620000000a00 */
[----:B-----5:R-:W3:Y:S02]  /*26fe0*/  FLO.U32 R0, UR4 ;  /* 0x0000000400007d00 */ /* 0x020ee400080e0000 */
[----:B---3--:R-:W-:-:S06]  /*26ff0*/  ISETP.EQ.U32.AND P1, PT, R0, R2, PT ;  /* 0x000000020000720c */ /* 0x008fcc0003f22070 */
[----:B------:R-:W1:Y:S07]  /*27000*/  POPC R2, UR4 ;  /* 0x0000000400027d09 */ /* 0x000e6e0008000000 */
[----:B-1----:R-:W3:Y:S04]  /*27010*/  @P1 ATOMG.E.ADD.STRONG.GPU PT, R2, desc[UR54][R4.64], R2 ;  /* 0x00000002040219a8 */ /* 0x002ee800081ee1f6 */
[----:B---3--:R1:W3:Y:S02]  /*27020*/  SHFL.IDX PT, R2, R2, R0, 0x1f ;  /* 0x00001f0002027589 */ /* 0x0082e400000e0000 */
[----:B-1----:R-:W1:Y:S02]  /*27030*/  S2R R0, SR_LTMASK ;  /* 0x0000000000007919 */ /* 0x002e640000003900 */
[----:B-1----:R-:W-:-:S06]  /*27040*/  LOP3.LUT R0, R0, UR4, RZ, 0xc0, !PT ;  /* 0x0000000400007c12 */ /* 0x002fcc000f8ec0ff */
[----:B------:R-:W3:Y:S02]  /*27050*/  POPC R0, R0 ;  /* 0x0000000000007309 */ /* 0x000ee40000000000 */
[----:B---3--:R-:W-:-:S07]  /*27060*/  IADD3 R16, R2, UR38, R0 ;  /* 0x0000002602107c10 */ /* 0x008fce000fffe000 */
.L_x_761:
[----:B------:R-:W-:Y:S05]  /*27070*/  BSYNC B0 ;  /* 0x0000000000007941 */ /* 0x000fea0003800000 */
.L_x_760:
[----:B------:R-:W-:-:S06]  /*27080*/  UISETP.NE.AND UP0, UPT, UR37, 0x3, UPT ;  /* 0x000000032500788c */ /* 0x000fcc000bf05270 */
[----:B------:R-:W-:-:S13]  /*27090*/  PLOP3.LUT P1, PT, PT, PT, UP0, 0x80, 0x0 ;  /* 0x000000000000781c */ /* 0x000fda0003f2f008 */
[----:B------:R-:W-:Y:S05]  /*270a0*/  @!P1 BRA `(.L_x_762) ;  /* 0x0000000000049947 */ /* 0x000fea0003800000 */
[----:B------:R-:W-:Y:S01]  /*270b0*/  BPT.TRAP 0x1 ;  /* 0x000000040000795c */ /* 0x000fe20000300000 */
.L_x_762:
[----:B------:R-:W3:Y:S04]  /*270c0*/  LDL R4, [R1+0x14] ;  /* 0x0000140001047983 */ /* 0x000ee80000100800 */
[----:B-----5:R-:W4:Y:S04]  /*270d0*/  LDL R3, [R1+0x4] ;  /* 0x0000040001037983 */ /* 0x020f280000100800 */
[----:B------:R-:W4:Y:S01]  /*270e0*/  LDL R2, [R1+0x8] ;  /* 0x0000080001027983 */ /* 0x000f220000100800 */
[----:B------:R-:W-:Y:S01]  /*270f0*/  IMAD.U32 R0, RZ, RZ, UR39 ;  /* 0x00000027ff007e24 */ /* 0x000fe2000f8e00ff */
[----:B------:R-:W-:Y:S04]  /*27100*/  BSSY B0, `(.L_x_763) ;  /* 0x0000007000007945 */ /* 0x000fe80003800000 */
[----:B------:R-:W-:-:S02]  /*27110*/  ISETP.NE.AND P2, PT, R0, 0x3, PT ;  /* 0x000000030000780c */ /* 0x000fc40003f45270 */
[----:B---3--:R-:W-:-:S04]  /*27120*/  LOP3.LUT R0, R4, 0x1, RZ, 0x3c, !PT ;  /* 0x0000000104007812 */ /* 0x008fc800078e3cff */
[----:B------:R-:W-:Y:S01]  /*27130*/  SHF.L.U32 R0, R0, 0x1f, RZ ;  /* 0x0000001f00007819 */ /* 0x000fe200000006ff */
[----:B----4-:R-:W-:-:S04]  /*27140*/  IMAD R17, R2, 0x8, R3 ;  /* 0x0000000802117824 */ /* 0x010fc800078e0203 */
[----:B------:R-:W3:Y:S02]  /*27150*/  SYNCS.PHASECHK.TRANS64.TRYWAIT P1, [R17+URZ+0x29870], R0 ;  /* 0x02987000110075a7 */ /* 0x000ee4000802017f */
[----:B---3--:R-:W-:Y:S05]  /*27160*/  @!P1 BRA `(.L_x_764) ;  /* 0x0000003c00189947 */ /* 0x008fea0003800000 */
.L_x_897:
[----:B------:R-:W-:Y:S05]  /*27170*/  BSYNC B0 ;  /* 0x0000000000007941 */ /* 0x000fea0003800000 */
.L_x_763:
[----:B------:R-:W-:Y:S05]  /*27180*/  @!P2 BRA `(.L_x_765) ;  /* 0x000000000004a947 */ /* 0x000fea0003800000 */
[----:B------:R-:W-:Y:S01]  /*27190*/  BPT.TRAP 0x1 ;  /* 0x000000040000795c */ /* 0x000fe20000300000 */
.L_x_765:
[----:B---3--:R-:W3:Y:S02]  /*271a0*/  LDL R0, [R1+0x14] ;  /* 0x0000140001007983 */ /* 0x008ee40000100800 */
[----:B---3--:R-:W-:-:S04]  /*271b0*/  SHF.L.U32 R0, R0, 0x1f, RZ ;  /* 0x0000001f00007819 */ /* 0x008fc800000006ff */
[----:B------:R-:W3:Y:S02]  /*271c0*/  SYNCS.PHASECHK.TRANS64.TRYWAIT P1, [R17+URZ+0x29860], R0 ;  /* 0x02986000110075a7 */ /* 0x000ee4000802017f */
[----:B---3--:R-:W-:Y:S05]  /*271d0*/  @!P1 BRA `(.L_x_766) ;  /* 0x0000003c00109947 */ /* 0x008fea0003800000 */
.L_x_898:
[----:B------:R-:W3:Y:S04]  /*271e0*/  LDL R18, [R1+0x8] ;  /* 0x0000080001127983 */ /* 0x000ee80000100800 */
[----:B------:R-:W4:Y:S04]  /*271f0*/  LDL R2, [R1+0x2c] ;  /* 0x00002c0001027983 */ /* 0x000f280000100800 */
[----:B--2---:R-:W2:Y:S04]  /*27200*/  LDL R12, [R1+0x4] ;  /* 0x00000400010c7983 */ /* 0x004ea80000100800 */
[----:B------:R-:W5:Y:S01]  /*27210*/  LDL R13, [R1+0x28] ;  /* 0x00002800010d7983 */ /* 0x000f620000100800 */
[----:B------:R-:W0:Y:S01]  /*27220*/  S2R R3, SR_TID.X ;  /* 0x0000000000037919 */ /* 0x000e220000002100 */
[----:B------:R-:W-:Y:S05]  /*27230*/  WARPSYNC.ALL ;  /* 0x0000000000007948 */ /* 0x000fea0003800000 */
[----:B0-----:R-:W-:Y:S01]  /*27240*/  LOP3.LUT P1, RZ, R3, 0x4, RZ, 0xc0, !PT ;  /* 0x0000000403ff7812 */ /* 0x001fe2000782c0ff */
[----:B------:R-:W-:-:S05]  /*27250*/  IMAD.MOV.U32 R3, RZ, RZ, 0x40 ;  /* 0x00000040ff037424 */ /* 0x000fca00078e00ff */
[----:B------:R-:W-:Y:S01]  /*27260*/  SEL R3, R3, 0xffffffc0, !P1 ;  /* 0xffffffc003037807 */ /* 0x000fe20004800000 */
[----:B---3--:R-:W-:-:S05]  /*27270*/  IMAD R0, R18, 0x5000, RZ ;  /* 0x0000500012007824 */ /* 0x008fca00078e02ff */
[----:B----4-:R-:W-:-:S04]  /*27280*/  LOP3.LUT R2, R0, R2, RZ, 0xfc, !PT ;  /* 0x0000000200027212 */ /* 0x010fc800078efcff */
[----:B--2---:R-:W-:-:S05]  /*27290*/  IADD3 R2, R12, R2, RZ ;  /* 0x000000020c027210 */ /* 0x004fca0007ffe0ff */
[----:B-1----:R-:W0:Y:S01]  /*272a0*/  LDSM.16.MT88.4 R4, [R2+0xa400] ;  /* 0x00a400000204783b */ /* 0x002e220000004200 */
[----:B------:R-:W-:Y:S01]  /*272b0*/  IMAD.IADD R3, R3, 0x1, R2 ;  /* 0x0000000103037824 */ /* 0x000fe200078e0202 */
[----:B-----5:R-:W-:Y:S02]  /*272c0*/  LOP3.LUT R0, R0, R13, RZ, 0xfc, !PT ;  /* 0x0000000d00007212 */ /* 0x020fe400078efcff */
[C-C-:B0-----:R-:W-:Y:S02]  /*272d0*/  PRMT R8, R4.reuse, 0x6420, R5.reuse ;  /* 0x0000642004087816 */ /* 0x141fe40000000005 */
[----:B------:R-:W-:Y:S02]  /*272e0*/  PRMT R9, R4, 0x7531, R5 ;  /* 0x0000753104097816 */ /* 0x000fe40000000005 */
[C-C-:B------:R-:W-:Y:S02]  /*272f0*/  PRMT R10, R6.reuse, 0x6420, R7.reuse ;  /* 0x00006420060a7816 */ /* 0x140fe40000000007 */
[----:B------:R-:W-:-:S02]  /*27300*/  PRMT R11, R6, 0x7531, R7 ;  /* 0x00007531060b7816 */ /* 0x000fc40000000007 */
[----:B------:R-:W0:Y:S01]  /*27310*/  LDSM.16.MT88.4 R4, [R3+0xa400] ;  /* 0x00a400000304783b */ /* 0x000e220000004200 */
[----:B------:R-:W-:-:S05]  /*27320*/  IADD3 R0, R12, R0, RZ ;  /* 0x000000000c007210 */ /* 0x000fca0007ffe0ff */
[----:B------:R0:W-:Y:S02]  /*27330*/  STSM.16.M88.4 [R0+0x400], R8 ;  /* 0x0004000800007844 */ /* 0x0001e40000000200 */
[C-C-:B0-----:R-:W-:Y:S02]  /*27340*/  PRMT R8, R4.reuse, 0x6420, R5.reuse ;  /* 0x0000642004087816 */ /* 0x141fe40000000005 */
        /* <DEDUP_REMOVED lines=60> */
.L_x_767:
[----:B------:R-:W2:Y:S01]  /*27710*/  LDL.LU R3, [R1+0x14] ;  /* 0x0000140001037983 */ /* 0x000ea20000300800 */
[----:B0-----:R0:W-:Y:S01]  /*27720*/  SYNCS.ARRIVE.TRANS64.A1T0 RZ, [R17+URZ+0x29850], RZ ;  /* 0x029850ff11ff79a7 */ /* 0x0011e2000810003f */
[----:B-1----:R-:W-:Y:S02]  /*27730*/  VIADD R0, R18, 0x1 ;  /* 0x0000000112007836 */ /* 0x002fe40000000000 */
[----:B0-----:R-:W-:-:S05]  /*27740*/  @!P0 VIADD R17, R17, 0x29880 ;  /* 0x0002988011118836 */ /* 0x001fca0000000000 */
[----:B------:R-:W-:Y:S01]  /*27750*/  @!P0 PRMT R17, RZ, 0x654, R17 ;  /* 0x00000654ff118816 */ /* 0x000fe20000000011 */
[----:B------:R-:W-:Y:S06]  /*27760*/  BAR.SYNC.DEFER_BLOCKING 0x2, 0x80 ;  /* 0x0082000000007b1d */ /* 0x000fec0000010000 */
[----:B------:R0:W-:Y:S01]  /*27770*/  @!P0 SYNCS.ARRIVE.TRANS64.RED.A1T0 RZ, [R17+URZ], RZ ;  /* 0x000000ff11ff89a7 */ /* 0x0001e2000810043f */
[----:B------:R-:W-:-:S04]  /*27780*/  ISETP.NE.AND P0, PT, R0, 0x2, PT ;  /* 0x000000020000780c */ /* 0x000fc80003f05270 */
[----:B------:R-:W-:Y:S02]  /*27790*/  SEL R2, RZ, 0x1, P0 ;  /* 0x00000001ff027807 */ /* 0x000fe40000000000 */
[----:B------:R-:W-:-:S05]  /*277a0*/  SEL R0, R0, RZ, P0 ;  /* 0x000000ff00007207 */ /* 0x000fca0000000000 */
[----:B------:R0:W-:Y:S01]  /*277b0*/  STL [R1+0x8], R0 ;  /* 0x0000080001007387 */ /* 0x0001e20000100800 */
[----:B--2---:R-:W-:-:S05]  /*277c0*/  LOP3.LUT R3, R3, R2, RZ, 0x3c, !PT ;  /* 0x0000000203037212 */ /* 0x004fca00078e3cff */
[----:B------:R0:W-:Y:S02]  /*277d0*/  STL [R1+0x14], R3 ;  /* 0x0000140301007387 */ /* 0x0001e40000100800 */
.L_x_712:
[----:B0-----:R-:W2:Y:S02]  /*277e0*/  LDL R0, [R1+0x10] ;  /* 0x0000100001007983 */ /* 0x001ea40000100800 */
[----:B--2---:R-:W-:-:S13]  /*277f0*/  LOP3.LUT P0, RZ, R0, 0x2, RZ, 0xc0, !PT ;  /* 0x0000000200ff7812 */ /* 0x004fda000780c0ff */
[----:B------:R-:W-:Y:S05]  /*27800*/  @!P0 BRA `(.L_x_768) ;  /* 0x0000000000288947 */ /* 0x000fea0003800000 */
[----:B------:R-:W-:Y:S05]  /*27810*/  WARPSYNC.ALL ;  /* 0x0000000000007948 */ /* 0x000fea0003800000 */
[----:B------:R-:W0:Y:S08]  /*27820*/  S2UR UR5, SR_CgaCtaId ;  /* 0x00000000000579c3 */ /* 0x000e300000008800 */
[----:B------:R-:W-:Y:S06]  /*27830*/  BAR.SYNC.DEFER_BLOCKING 0x5, 0x180 ;  /* 0x0146000000007b1d */ /* 0x000fec0000010000 */
[----:B------:R-:W-:-:S02]  /*27840*/  UMOV UR4, 0x400 ;  /* 0x0000040000047882 */ /* 0x000fc40000000000 */
[----:B0-----:R-:W-:-:S06]  /*27850*/  ULEA UR4, UR5, UR4, 0x18 ;  /* 0x0000000405047291 */ /* 0x001fcc000f8ec03f */
[----:B------:R-:W-:-:S05]  /*27860*/  MOV R0, UR4 ;  /* 0x0000000400007c02 */ /* 0x000fca0008000f00 */
[----:B------:R0:W1:Y:S04]  /*27870*/  LDS.128 R16, [R0+0x298d0] ;  /* 0x0298d00000107984 */ /* 0x0000680000000c00 */
[----:B------:R0:W-:Y:S01]  /*27880*/  STL [R1+0x4], R0 ;  /* 0x0000040001007387 */ /* 0x0001e20000100800 */
[----:B------:R-:W-:Y:S06]  /*27890*/  BAR.ARV 0x4, 0x180 ;  /* 0x0106000000007b1d */ /* 0x000fec0000002000 */
[----:B------:R-:W-:Y:S05]  /*278a0*/  BRA `(.L_x_769) ;  /* 0x0000000800487947 */ /* 0x000fea0003800000 */
.L_x_768:
[----:B------:R-:W0:Y:S01]  /*278b0*/  S2R R0, SR_TID.X ;  /* 0x0000000000007919 */ /* 0x000e220000002100 */
[----:B------:R-:W-:Y:S01]  /*278c0*/  UMOV UR4, 0xffffffff ;  /* 0xffffffff00047882 */ /* 0x000fe20000000000 */
[----:B0-----:R-:W-:-:S04]  /*278d0*/  LOP3.LUT R7, R0, 0x1f, RZ, 0xc0, !PT ;  /* 0x0000001f00077812 */ /* 0x001fc800078ec0ff */
[----:B------:R-:W-:Y:S01]  /*278e0*/  ISETP.NE.AND P0, PT, R7, 0x1f, PT ;  /* 0x0000001f0700780c */ /* 0x000fe20003f05270 */
[----:B------:R-:W-:-:S12]  /*278f0*/  BRA.DIV UR4, `(.L_x_770) ;  /* 0x00000036045c7947 */ /* 0x000fd8000b800000 */
[----:B------:R-:W-:Y:S01]  /*27900*/  IMAD.IADD R0, R19, 0x1, R7 ;  /* 0x0000000113007824 */ /* 0x000fe200078e0207 */
[----:B------:R-:W-:-:S04]  /*27910*/  ULDC UR4, c[0x0][0xc3c] ;  /* 0x00030f0000047ab9 */ /* 0x000fc80000000800 */
[----:B------:R-:W-:-:S13]  /*27920*/  ISETP.GE.OR P1, PT, R0, UR4, !P0 ;  /* 0x0000000400007c0c */ /* 0x000fda000c726670 */
[----:B------:R-:W0:Y:S02]  /*27930*/  @!P1 LDC.64 R2, c[0x0][0xc80] ;  /* 0x00032000ff029b82 */ /* 0x000e240000000a00 */
[----:B0-----:R-:W-:-:S06]  /*27940*/  @!P1 IMAD.WIDE R2, R0, 0x4, R2 ;  /* 0x0000000400029825 */ /* 0x001fcc00078e0202 */
[----:B------:R0:W2:Y:S01]  /*27950*/  @!P1 LDG.E R3, desc[UR54][R2.64] ;  /* 0x0000003602039981 */ /* 0x0000a2000c1e1900 */
[C---:B------:R-:W-:Y:S02]  /*27960*/  ISETP.GE.U32.AND P2, PT, R7.reuse, 0x2, PT ;  /* 0x000000020700780c */ /* 0x040fe40003f46070 */
[C---:B------:R-:W-:Y:S01]  /*27970*/  ISETP.GE.U32.AND P3, PT, R7.reuse, 0x4, PT ;  /* 0x000000040700780c */ /* 0x040fe20003f66070 */
[----:B------:R-:W-:Y:S01]  /*27980*/  SHFL.IDX PT, R0, R16, RZ, 0x1f ;  /* 0x00001fff10007589 */ /* 0x000fe200000e0000 */
[C---:B------:R-:W-:Y:S02]  /*27990*/  ISETP.GE.U32.AND P4, PT, R7.reuse, 0x8, PT ;  /* 0x000000080700780c */ /* 0x040fe40003f86070 */
[----:B------:R-:W-:Y:S01]  /*279a0*/  ISETP.GE.U32.AND P5, PT, R7, 0x10, PT ;  /* 0x000000100700780c */ /* 0x000fe20003fa6070 */
[----:B------:R-:W-:Y:S01]  /*279b0*/  SHFL.IDX PT, R4, R16, 0x1, 0x1f ;  /* 0x00201f0010047f89 */ /* 0x000fe200000e0000 */
[----:B0-----:R-:W-:Y:S01]  /*279c0*/  IMAD.MOV.U32 R2, RZ, RZ, RZ ;  /* 0x000000ffff027224 */ /* 0x001fe200078e00ff */
[----:B--2---:R-:W-:-:S02]  /*279d0*/  @!P1 MOV R2, R3 ;  /* 0x0000000300029202 */ /* 0x004fc40000000f00 */
[----:B------:R-:W-:-:S03]  /*279e0*/  ISETP.NE.AND P1, PT, R7, RZ, PT ;  /* 0x000000ff0700720c */ /* 0x000fc60003f25270 */
        /* <DEDUP_REMOVED lines=15> */
[----:B------:R0:W1:Y:S02]  /*27ae0*/  SHFL.IDX PT, R6, R5, 0x1f, 0x1f ;  /* 0x03e01f0005067f89 */ /* 0x00006400000e0000 */
.L_x_908:
[----:B------:R-:W-:Y:S02]  /*27af0*/  ULDC UR4, c[0x0][0xc38] ;  /* 0x00030e0000047ab9 */ /* 0x000fe40000000800 */
[----:B------:R-:W-:-:S05]  /*27b00*/  MOV R16, UR4 ;  /* 0x0000000400107c02 */ /* 0x000fca0008000f00 */
[----:B-1----:R-:W-:-:S04]  /*27b10*/  IMAD R6, R6, R16, RZ ;  /* 0x0000001006067224 */ /* 0x002fc800078e02ff */
[----:B------:R-:W-:-:S05]  /*27b20*/  IMAD.IADD R4, R4, 0x1, R6 ;  /* 0x0000000104047824 */ /* 0x000fca00078e0206 */
[----:B------:R-:W-:-:S13]  /*27b30*/  ISETP.GT.AND P6, PT, R4, R0, PT ;  /* 0x000000000400720c */ /* 0x000fda0003fc4270 */
[----:B------:R-:W-:Y:S05]  /*27b40*/  @P6 BRA `(.L_x_771) ;  /* 0x00000000009c6947 */ /* 0x000fea0003800000 */
.L_x_776:
[----:B------:R-:W1:Y:S01]  /*27b50*/  LDC R2, c[0x0][0xc3c] ;  /* 0x00030f00ff027b82 */ /* 0x000e620000000800 */
[----:B------:R-:W-:-:S05]  /*27b60*/  VIADD R19, R19, 0x1f ;  /* 0x0000001f13137836 */ /* 0x000fca0000000000 */
[----:B-1----:R-:W-:-:S13]  /*27b70*/  ISETP.GE.AND P6, PT, R19, R2, PT ;  /* 0x000000021300720c */ /* 0x002fda0003fc6270 */
[----:B------:R-:W-:Y:S05]  /*27b80*/  @P6 BRA `(.L_x_772) ;  /* 0x0000000400446947 */ /* 0x000fea0003800000 */
[----:B------:R-:W1:Y:S01]  /*27b90*/  S2R R3, SR_TID.X ;  /* 0x0000000000037919 */ /* 0x000e620000002100 */
[----:B------:R-:W-:Y:S01]  /*27ba0*/  BSSY B0, `(.L_x_773) ;  /* 0x0000009000007945 */ /* 0x000fe20003800000 */
[----:B-1----:R-:W-:-:S04]  /*27bb0*/  LOP3.LUT R3, R3, 0x1f, RZ, 0xc0, !PT ;  /* 0x0000001f03037812 */ /* 0x002fc800078ec0ff */
[----:B0-----:R-:W-:-:S04]  /*27bc0*/  IADD3 R5, R19, R3, RZ ;  /* 0x0000000313057210 */ /* 0x001fc80007ffe0ff */
[----:B------:R-:W-:Y:S01]  /*27bd0*/  ISETP.GE.OR P6, PT, R5, R2, !P0 ;  /* 0x000000020500720c */ /* 0x000fe200047c6670 */
[----:B------:R-:W-:-:S12]  /*27be0*/  IMAD.MOV.U32 R2, RZ, RZ, RZ ;  /* 0x000000ffff027224 */ /* 0x000fd800078e00ff */
[----:B------:R-:W-:Y:S05]  /*27bf0*/  @P6 BRA `(.L_x_774) ;  /* 0x00000000000c6947 */ /* 0x000fea0003800000 */
[----:B------:R-:W0:Y:S02]  /*27c00*/  LDC.64 R2, c[0x0][0xc80] ;  /* 0x00032000ff027b82 */ /* 0x000e240000000a00 */
[----:B0-----:R-:W-:-:S06]  /*27c10*/  IMAD.WIDE R2, R5, 0x4, R2 ;  /* 0x0000000405027825 */ /* 0x001fcc00078e0202 */
[----:B------:R0:W5:Y:S02]  /*27c20*/  LDG.E R2, desc[UR54][R2.64] ;  /* 0x0000003602027981 */ /* 0x000164000c1e1900 */
.L_x_774:
[----:B------:R-:W-:Y:S05]  /*27c30*/  BSYNC B0 ;  /* 0x0000000000007941 */ /* 0x000fea0003800000 */
.L_x_773:
[----:B------:R-:W-:-:S03]  /*27c40*/  UMOV UR4, 0xffffffff ;  /* 0xffffffff00047882 */ /* 0x000fc60000000000 */
[----:B------:R-:W-:Y:S05]  /*27c50*/  BRA.DIV UR4, `(.L_x_775) ;  /* 0x0000003604c07947 */ /* 0x000fea000b800000 */
[----:B0----5:R-:W0:Y:S02]  /*27c60*/  SHFL.UP PT, R3, R2, 0x1, RZ ;  /* 0x0420000002037989 */ /* 0x021e2400000e00ff */
        /* <DEDUP_REMOVED lines=14> */
[----:B------:R0:W1:Y:S02]  /*27d50*/  SHFL.IDX PT, R6, R5, 0x1f, 0x1f ;  /* 0x03e01f0005067f89 */ /* 0x00006400000e0000 */
.L_x_916:
[----:B------:R-:W-:Y:S02]  /*27d60*/  ULDC UR4, c[0x0][0xc38] ;  /* 0x00030e0000047ab9 */ /* 0x000fe40000000800 */
[----:B------:R-:W-:-:S04]  /*27d70*/  IMAD.U32 R16, RZ, RZ, UR4 ;  /* 0x00000004ff107e24 */ /* 0x000fc8000f8e00ff */
[----:B-1----:R-:W-:-:S04]  /*27d80*/  IMAD R6, R6, R16, RZ ;  /* 0x0000001006067224 */ /* 0x002fc800078e02ff */
[----:B------:R-:W-:-:S05]  /*27d90*/  IMAD.IADD R4, R6, 0x1, R4 ;  /* 0x0000000106047824 */ /* 0x000fca00078e0204 */
[----:B------:R-:W-:-:S13]  /*27da0*/  ISETP.GT.AND P6, PT, R4, R0, PT ;  /* 0x000000000400720c */ /* 0x000fda0003fc4270 */
[----:B------:R-:W-:Y:S05]  /*27db0*/  @!P6 BRA `(.L_x_776) ;  /* 0xfffffffc0064e947 */ /* 0x000fea000383ffff */
.L_x_771:
[----:B------:R-:W-:Y:S01]  /*27dc0*/  IADD3 R6, -R6, R4, RZ ;  /* 0x0000000406067210 */ /* 0x000fe20007ffe1ff */
[----:B------:R-:W-:-:S04]  /*27dd0*/  UMOV UR4, 0xffffffff ;  /* 0xffffffff00047882 */ /* 0x000fc80000000000 */
[----:B------:R-:W-:-:S05]  /*27de0*/  IMAD R3, R5, R16, R6 ;  /* 0x0000001005037224 */ /* 0x000fca00078e0206 */
[----:B------:R-:W-:Y:S01]  /*27df0*/  ISETP.GT.AND P6, PT, R3, R0, PT ;  /* 0x000000000300720c */ /* 0x000fe20003fc4270 */
[----:B------:R-:W-:-:S12]  /*27e00*/  BRA.DIV UR4, `(.L_x_777) ;  /* 0x0000003a042c7947 */ /* 0x000fd8000b800000 */
[----:B------:R-:W-:-:S04]  /*27e10*/  VOTE.ANY R4, PT, !P6 ;  /* 0x0000000000047806 */ /* 0x000fc800070e0100 */
[----:B------:R-:W1:Y:S02]  /*27e20*/  POPC R3, R4 ;  /* 0x0000000400037309 */ /* 0x000e640000000000 */
[----:B-1----:R1:W2:Y:S02]  /*27e30*/  SHFL.IDX PT, R2, R2, R3, 0x1f ;  /* 0x00001f0302027589 */ /* 0x0022a400000e0000 */
.L_x_920:
[----:B------:R-:W-:Y:S01]  /*27e40*/  ISETP.NE.AND P0, PT, R4, RZ, PT ;  /* 0x000000ff0400720c */ /* 0x000fe20003f05270 */
[----:B------:R-:W-:-:S12]  /*27e50*/  IMAD.MOV.U32 R4, RZ, RZ, RZ ;  /* 0x000000ffff047224 */ /* 0x000fd800078e00ff */
[----:B------:R-:W-:Y:S05]  /*27e60*/  @!P0 BRA `(.L_x_778) ;  /* 0x0000000000108947 */ /* 0x000fea0003800000 */
[----:B------:R-:W-:Y:S01]  /*27e70*/  UMOV UR4, 0xffffffff ;  /* 0xffffffff00047882 */ /* 0x000fe20000000000 */
[----:B------:R-:W-:Y:S02]  /*27e80*/  VIADD R12, R3, 0xffffffff ;  /* 0xffffffff030c7836 */ /* 0x000fe40000000000 */
[----:B------:R-:W-:Y:S05]  /*27e90*/  BRA.DIV UR4, `(.L_x_779) ;  /* 0x0000003a04507947 */ /* 0x000fea000b800000 */
[----:B------:R3:W4:Y:S02]  /*27ea0*/  SHFL.IDX PT, R4, R5, R12, 0x1f ;  /* 0x00001f0c05047589 */ /* 0x00072400000e0000 */
.L_x_778:
[----:B----4-:R-:W-:Y:S01]  /*27eb0*/  IMAD R16, R4, R16, R6 ;  /* 0x0000001004107224 */ /* 0x010fe200078e0206 */
[----:B--2---:R-:W-:Y:S01]  /*27ec0*/  IABS R6, R2 ;  /* 0x0000000200067213 */ /* 0x004fe20000000000 */
[----:B------:R-:W-:-:S03]  /*27ed0*/  IMAD.IADD R19, R3, 0x1, R19 ;  /* 0x0000000103137824 */ /* 0x000fc600078e0213 */
[----:B------:R-:W2:Y:S01]  /*27ee0*/  I2F.RP R4, R6 ;  /* 0x0000000600047306 */ /* 0x000ea20000209400 */
[----:B------:R-:W-:-:S04]  /*27ef0*/  IADD3 R17, R0, -R16, RZ ;  /* 0x8000001000117210 */ /* 0x000fc80007ffe0ff */
[----:B------:R-:W-:-:S03]  /*27f00*/  IABS R0, R17 ;  /* 0x0000001100007213 */ /* 0x000fc60000000000 */
[----:B--2---:R-:W2:Y:S02]  /*27f10*/  MUFU.RCP R4, R4 ;  /* 0x0000000400047308 */ /* 0x004ea40000001000 */
[----:B--2---:R-:W-:-:S06]  /*27f20*/  IADD3 R4, R4, 0xffffffe, RZ ;  /* 0x0ffffffe04047810 */ /* 0x004fcc0007ffe0ff */
[----:B0--3--:R-:W0:Y:S02]  /*27f30*/  F2I.FTZ.U32.TRUNC.NTZ R5, R4 ;  /* 0x0000000400057305 */ /* 0x009e24000021f000 */
[----:B0-----:R-:W-:-:S04]  /*27f40*/  IMAD.MOV R4, RZ, RZ, -R5 ;  /* 0x000000ffff047224 */ /* 0x001fc800078e0a05 */
[----:B------:R-:W-:Y:S02]  /*27f50*/  IMAD R7, R4, R6, RZ ;  /* 0x0000000604077224 */ /* 0x000fe400078e02ff */
[----:B------:R-:W-:-:S04]  /*27f60*/  IMAD.MOV.U32 R4, RZ, RZ, RZ ;  /* 0x000000ffff047224 */ /* 0x000fc800078e00ff */
[----:B------:R-:W-:Y:S01]  /*27f70*/  IMAD.HI.U32 R4, R5, R7, R4 ;  /* 0x0000000705047227 */ /* 0x000fe200078e0004 */
[----:B------:R-:W-:-:S05]  /*27f80*/  IABS R5, R2 ;  /* 0x0000000200057213 */ /* 0x000fca0000000000 */
[----:B------:R-:W-:Y:S02]  /*27f90*/  IMAD.MOV R5, RZ, RZ, -R5 ;  /* 0x000000ffff057224 */ /* 0x000fe400078e0a05 */
[----:B------:R-:W-:-:S04]  /*27fa0*/  IMAD.HI.U32 R4, R4, R0, RZ ;  /* 0x0000000004047227 */ /* 0x000fc800078e00ff */
[----:B------:R-:W-:-:S05]  /*27fb0*/  IMAD R0, R4, R5, R0 ;  /* 0x0000000504007224 */ /* 0x000fca00078e0200 */
[----:B------:R-:W-:-:S13]  /*27fc0*/  ISETP.GT.U32.AND P1, PT, R6, R0, PT ;  /* 0x000000000600720c */ /* 0x000fda0003f24070 */
[----:B------:R-:W-:Y:S01]  /*27fd0*/  @!P1 IMAD.IADD R0, R0, 0x1, -R6 ;  /* 0x0000000100009824 */ /* 0x000fe200078e0a06 */
[----:B------:R-:W-:Y:S02]  /*27fe0*/  @!P1 IADD3 R4, R4, 0x1, RZ ;  /* 0x0000000104049810 */ /* 0x000fe40007ffe0ff */
[----:B------:R-:W-:Y:S02]  /*27ff0*/  ISETP.NE.AND P1, PT, R2, RZ, PT ;  /* 0x000000ff0200720c */ /* 0x000fe40003f25270 */
[----:B------:R-:W-:Y:S02]  /*28000*/  ISETP.GE.U32.AND P0, PT, R0, R6, PT ;  /* 0x000000060000720c */ /* 0x000fe40003f06070 */
[----:B------:R-:W-:-:S04]  /*28010*/  LOP3.LUT R0, R17, R2, RZ, 0x3c, !PT ;  /* 0x0000000211007212 */ /* 0x000fc800078e3cff */
[----:B------:R-:W-:-:S07]  /*28020*/  ISETP.GE.AND P2, PT, R0, RZ, PT ;  /* 0x000000ff0000720c */ /* 0x000fce0003f46270 */
[----:B------:R-:W-:-:S06]  /*28030*/  @P0 VIADD R4, R4, 0x1 ;  /* 0x0000000104040836 */ /* 0x000fcc0000000000 */
[----:B------:R-:W-:Y:S01]  /*28040*/  @!P2 IMAD.MOV R4, RZ, RZ, -R4 ;  /* 0x000000ffff04a224 */ /* 0x000fe200078e0a04 */
[----:B------:R-:W-:-:S04]  /*28050*/  @!P1 LOP3.LUT R4, RZ, R2, RZ, 0x33, !PT ;  /* 0x00000002ff049212 */ /* 0x000fc800078e33ff */
[----:B------:R-:W-:Y:S01]  /*28060*/  IADD3 R0, -R4, RZ, RZ ;  /* 0x000000ff04007210 */ /* 0x000fe20007ffe1ff */
[----:B------:R-:W-:-:S04]  /*28070*/  IMAD.MOV.U32 R18, RZ, RZ, R4 ;  /* 0x000000ffff127224 */ /* 0x000fc800078e0004 */
[----:B------:R-:W-:Y:S01]  /*28080*/  IMAD R17, R2, R0, R17 ;  /* 0x0000000002117224 */ /* 0x000fe200078e0211 */
[----:B------:R-:W-:Y:S06]  /*28090*/  BRA `(.L_x_780) ;  /* 0x00000000001c7947 */ /* 0x000fec0003800000 */
.L_x_772:
[----:B------:R-:W-:Y:S01]  /*280a0*/  UMOV UR4, URZ ;  /* 0x0000003f00047c82 */ /* 0x000fe20008000000 */
[----:B------:R-:W-:Y:S01]  /*280b0*/  UMOV UR5, URZ ;  /* 0x0000003f00057c82 */ /* 0x000fe20008000000 */
[----:B------:R-:W-:Y:S01]  /*280c0*/  ULDC UR6, c[0x0][0xc3c] ;  /* 0x00030f0000067ab9 */ /* 0x000fe20000000800 */
[----:B------:R-:W-:Y:S01]  /*280d0*/  MOV R16, R0 ;  /* 0x0000000000107202 */ /* 0x000fe20000000f00 */
[----:B------:R-:W-:Y:S01]  /*280e0*/  IMAD.U32 R17, RZ, RZ, UR4 ;  /* 0x00000004ff117e24 */ /* 0x000fe2000f8e00ff */
[----:B------:R-:W-:Y:S01]  /*280f0*/  MOV R19, UR6 ;  /* 0x0000000600137c02 */ /* 0x000fe20008000f00 */
[----:B------:R-:W-:-:S07]  /*28100*/  IMAD.U32 R18, RZ, RZ, UR5 ;  /* 0x00000005ff127e24 */ /* 0x000fce000f8e00ff */
.L_x_780:
[----:B-1----:R2:W3:Y:S01]  /*28110*/  LDL R3, [R1+0x4] ;  /* 0x0000040001037983 */ /* 0x0024e20000100800 */
[----:B------:R-:W1:Y:S01]  /*28120*/  S2R R0, SR_TID.X ;  /* 0x0000000000007919 */ /* 0x000e620000002100 */
[----:B------:R-:W-:Y:S05]  /*28130*/  WARPSYNC.ALL ;  /* 0x0000000000007948 */ /* 0x000fea0003800000 */
[----:B-1----:R-:W-:Y:S01]  /*28140*/  LOP3.LUT R0, R0, 0x1f, RZ, 0xc0, !PT ;  /* 0x0000001f00007812 */ /* 0x002fe200078ec0ff */
[----:B------:R-:W-:Y:S03]  /*28150*/  BAR.SYNC.DEFER_BLOCKING 0x4, 0x180 ;  /* 0x0106000000007b1d */ /* 0x000fe60000010000 */
[----:B------:R-:W-:-:S13]  /*28160*/  ISETP.NE.AND P0, PT, R0, RZ, PT ;  /* 0x000000ff0000720c */ /* 0x000fda0003f05270 */
[----:B------:R-:W3:Y:S01]  /*28170*/  @!P0 S2R R0, SR_CgaCtaId ;  /* 0x0000000000008919 */ /* 0x000ee20000008800 */
[----:B------:R-:W-:-:S04]  /*28180*/  @!P0 MOV R2, 0x400 ;  /* 0x0000040000028802 */ /* 0x000fc80000000f00 */
[----:B---3--:R-:W-:-:S05]  /*28190*/  @!P0 LEA R3, R0, R2, 0x18 ;  /* 0x0000000200038211 */ /* 0x008fca00078ec0ff */
[----:B------:R2:W-:Y:S04]  /*281a0*/  @!P0 STS.128 [R3+0x298d0], R16 ;  /* 0x0298d01003008388 */ /* 0x0005e80000000c00 */
[----:B------:R2:W-:Y:S01]  /*281b0*/  @!P0 STL [R1+0x4], R3 ;  /* 0x0000040301008387 */ /* 0x0005e20000100800 */
[----:B------:R-:W-:Y:S06]  /*281c0*/  BAR.ARV 0x5, 0x180 ;  /* 0x0146000000007b1d */ /* 0x000fec0000002000 */
.L_x_769:
[----:B------:R-:W-:Y:S02]  /*281d0*/  ULDC UR4, c[0x0][0xc3c] ;  /* 0x00030f0000047ab9 */ /* 0x000fe40000000800 */
[----:B-1----:R-:W-:-:S13]  /*281e0*/  ISETP.GE.AND P0, PT, R19, UR4, PT ;  /* 0x0000000413007c0c */ /* 0x002fda000bf06270 */
[----:B------:R-:W-:Y:S05]  /*281f0*/  @!P0 BRA `(.L_x_781) ;  /* 0xffffffa800348947 */ /* 0x000fea000383ffff */
[----:B------:R-:W-:Y:S05]  /*28200*/  BSYNC B7 ;  /* 0x0000000000077941 */ /* 0x000fea0003800000 */
.L_x_671:
[----:B0-----:R-:W3:Y:S01]  /*28210*/  LDL.LU R0, [R1+0x58] ;  /* 0x0000580001007983 */ /* 0x001ee20000300800 */
[----:B------:R-:W-:Y:S01]  /*28220*/  BSSY B0, `(.L_x_782) ;  /* 0x000000b000007945 */ /* 0x000fe20003800000 */
[----:B------:R-:W0:Y:S01]  /*28230*/  S2R R5, SR_CgaCtaId ;  /* 0x0000000000057919 */ /* 0x000e220000008800 */
[----:B---3--:R-:W-:-:S05]  /*28240*/  VIADD R0, R0, 0x1 ;  /* 0x0000000100007836 */ /* 0x008fca0000000000 */
[----:B------:R-:W-:-:S04]  /*28250*/  LEA.HI R2, R0, R0, RZ, 0x1 ;  /* 0x0000000000027211 */ /* 0x000fc800078f08ff */
[----:B--2---:R-:W-:-:S05]  /*28260*/  LOP3.LUT R3, R2, 0xfffffffe, RZ, 0xc0, !PT ;  /* 0xfffffffe02037812 */ /* 0x004fca00078ec0ff */
[----:B------:R-:W-:Y:S01]  /*28270*/  IMAD.IADD R3, R0, 0x1, -R3 ;  /* 0x0000000100037824 */ /* 0x000fe200078e0a03 */
[----:B------:R-:W-:-:S04]  /*28280*/  MOV R0, 0x400 ;  /* 0x0000040000007802 */ /* 0x000fc80000000f00 */
[----:B0-----:R-:W-:Y:S02]  /*28290*/  LEA R0, R5, R0, 0x18 ;  /* 0x0000000005007211 */ /* 0x001fe400078ec0ff */
[----:B------:R-:W-:-:S04]  /*282a0*/  SHF.L.U32 R3, R3, 0x1f, RZ ;  /* 0x0000001f03037819 */ /* 0x000fc800000006ff */
[----:B------:R-:W0:Y:S02]  /*282b0*/  SYNCS.PHASECHK.TRANS64.TRYWAIT P0, [R0+URZ+0x29820], R3 ;  /* 0x02982003000075a7 */ /* 0x000e24000800017f */
[----:B0-----:R-:W-:Y:S05]  /*282c0*/  @!P0 BRA `(.L_x_783) ;  /* 0x00000034006c8947 */ /* 0x001fea0003800000 */
.L_x_923:
[----:B------:R-:W-:Y:S05]  /*282d0*/  BSYNC B0 ;  /* 0x0000000000007941 */ /* 0x000fea0003800000 */
.L_x_782:
[----:B------:R-:W-:-:S03]  /*282e0*/  UMOV UR4, 0xffffffff ;  /* 0xffffffff00047882 */ /* 0x000fc60000000000 */
[----:B------:R-:W-:Y:S05]  /*282f0*/  BRA.DIV UR4, `(.L_x_784) ;  /* 0x0000003604747947 */ /* 0x000fea000b800000 */
[----:B------:R-:W1:Y:S02]  /*28300*/  S2R R2, SR_TID.X ;  /* 0x0000000000027919 */ /* 0x000e640000002100 */
[----:B-1----:R-:W-:-:S04]  /*28310*/  SHF.R.U32.HI R2, RZ, 0x5, R2 ;  /* 0x00000005ff027819 */ /* 0x002fc80000011602 */
[----:B------:R-:W-:-:S05]  /*28320*/  LOP3.LUT R2, R2, 0x3, RZ, 0xc0, !PT ;  /* 0x0000000302027812 */ /* 0x000fca00078ec0ff */
[----:B------:R1:W2:Y:S02]  /*28330*/  SHFL.IDX PT, R14, R2, RZ, 0x1f ;  /* 0x00001fff020e7589 */ /* 0x0002a400000e0000 */
.L_x_926:
[----:B--2---:R-:W-:-:S13]  /*28340*/  ISETP.NE.AND P0, PT, R14, RZ, PT ;  /* 0x000000ff0e00720c */ /* 0x004fda0003f05270 */
[----:B------:R-:W-:Y:S05]  /*28350*/  @P0 BRA `(.L_x_470) ;  /* 0x0000000000b00947 */ /* 0x000fea0003800000 */
[----:B------:R-:W-:-:S03]  /*28360*/  UMOV UR4, 0xffffffff ;  /* 0xffffffff00047882 */ /* 0x000fc60000000000 */
[----:B------:R-:W-:Y:S05]  /*28370*/  BRA.DIV UR4, `(.L_x_785) ;  /* 0x0000003604887947 */ /* 0x000fea000b800000 */
[----:B------:R-:W-:-:S13]  /*28380*/  ELECT P6, URZ, PT ;  /* 0x00000000003f782f */ /* 0x000fda00038c0000 */
.L_x_929:
[----:B------:R-:W-:Y:S05]  /*28390*/  @!P6 BRA `(.L_x_470) ;  /* 0x0000000000a0e947 */ /* 0x000fea0003800000 */
[----:B------:R-:W-:-:S06]  /*283a0*/  ULOP3.LUT UR4, UR36, 0x2, URZ, 0xfc, !UPT ;  /* 0x0000000224047892 */ /* 0x000fcc000f8efc3f */
[----:B-1----:R-:W-:-:S04]  /*283b0*/  MOV R2, UR4 ;  /* 0x0000000400027c02 */ /* 0x002fc80008000f00 */
[----:B------:R-:W-:-:S13]  /*283c0*/  ISETP.NE.AND P0, PT, R2, 0x3, PT ;  /* 0x000000030200780c */ /* 0x000fda0003f05270 */
[----:B------:R-:W-:Y:S05]  /*283d0*/  @!P0 BRA `(.L_x_786) ;  /* 0x0000000000048947 */ /* 0x000fea0003800000 */
[----:B------:R-:W-:Y:S01]  /*283e0*/  BPT.TRAP 0x1 ;  /* 0x000000040000795c */ /* 0x000fe20000300000 */
.L_x_786:
[----:B0-----:R-:W2:Y:S04]  /*283f0*/  LDL R3, [R1+0x8] ;  /* 0x0000080001037983 */ /* 0x001ea80000100800 */
[----:B------:R-:W3:Y:S01]  /*28400*/  LDL.LU R7, [R1+0x14] ;  /* 0x0000140001077983 */ /* 0x000ee20000300800 */
[----:B------:R-:W-:-:S04]  /*28410*/  VIADD R2, R0, 0x29840 ;  /* 0x0002984000027836 */ /* 0x000fc80000000000 */
[C---:B--2---:R-:W-:Y:S01]  /*28420*/  IMAD R6, R3.reuse, 0x8, R2 ;  /* 0x0000000803067824 */ /* 0x044fe200078e0202 */
[----:B------:R-:W-:Y:S02]  /*28430*/  IADD3 R3, R3, 0x1, RZ ;  /* 0x0000000103037810 */ /* 0x000fe40007ffe0ff */
[----:B---3--:R-:W-:Y:S02]  /*28440*/  SHF.L.U32 R5, R7, 0x1f, RZ ;  /* 0x0000001f07057819 */ /* 0x008fe400000006ff */
[C---:B------:R-:W-:Y:S02]  /*28450*/  ISETP.NE.AND P2, PT, R3.reuse, 0x2, PT ;  /* 0x000000020300780c */ /* 0x040fe40003f45270 */
[----:B------:R-:W0:Y:S02]  /*28460*/  SYNCS.PHASECHK.TRANS64.TRYWAIT P1, [R6+URZ], R5 ;  /* 0x00000005060075a7 */ /* 0x000e24000802017f */
[----:B------:R-:W-:Y:S02]  /*28470*/  SEL R4, RZ, 0x1, P2 ;  /* 0x00000001ff047807 */ /* 0x000fe40001000000 */
[----:B------:R-:W-:-:S02]  /*28480*/  SEL R3, R3, RZ, P2 ;  /* 0x000000ff03037207 */ /* 0x000fc40001000000 */
[----:B------:R-:W-:-:S03]  /*28490*/  LOP3.LUT R4, R7, R4, RZ, 0x3c, !PT ;  /* 0x0000000407047212 */ /* 0x000fc600078e3cff */
[----:B------:R-:W-:Y:S01]  /*284a0*/  IMAD R7, R3, 0x8, R2 ;  /* 0x0000000803077824 */ /* 0x000fe200078e0202 */
[----:B------:R-:W-:Y:S01]  /*284b0*/  SHF.L.U32 R2, R4, 0x1f, RZ ;  /* 0x0000001f04027819 */ /* 0x000fe200000006ff */
[----:B0-----:R-:W-:Y:S06]  /*284c0*/  @!P1 BRA `(.L_x_787) ;  /* 0x0000003400549947 */ /* 0x001fec0003800000 */
.L_x_930:
[----:B------:R-:W1:Y:S02]  /*284d0*/  SYNCS.PHASECHK.TRANS64.TRYWAIT P1, [R7+URZ], R2 ;  /* 0x00000002070075a7 */ /* 0x000e64000802017f */
[----:B-1----:R-:W-:Y:S05]  /*284e0*/  @!P1 BRA `(.L_x_788) ;  /* 0x0000003400609947 */ /* 0x002fea0003800000 */
.L_x_931:
[----:B------:R-:W-:Y:S05]  /*284f0*/  @!P0 BRA `(.L_x_789) ;  /* 0x0000000000048947 */ /* 0x000fea0003800000 */
[----:B------:R-:W-:Y:S01]  /*28500*/  BPT.TRAP 0x1 ;  /* 0x000000040000795c */ /* 0x000fe20000300000 */
.L_x_789:
[----:B------:R-:W2:Y:S02]  /*28510*/  LDL.LU R4, [R1+0x8] ;  /* 0x0000080001047983 */ /* 0x000ea40000300800 */
[----:B--2---:R-:W-:-:S04]  /*28520*/  IMAD R4, R4, 0x8, R0 ;  /* 0x0000000804047824 */ /* 0x004fc800078e0200 */
[----:B------:R-:W2:Y:S02]  /*28530*/  SYNCS.PHASECHK.TRANS64.TRYWAIT P1, [R4+URZ+0x29860], R5 ;  /* 0x02986005040075a7 */ /* 0x000ea4000802017f */
[----:B--2---:R-:W-:Y:S05]  /*28540*/  @!P1 BRA `(.L_x_790) ;  /* 0x00000034005c9947 */ /* 0x004fea0003800000 */
.L_x_932:
[----:B------:R-:W-:Y:S05]  /*28550*/  @!P0 BRA `(.L_x_791) ;  /* 0x0000000000048947 */ /* 0x000fea0003800000 */
[----:B------:R-:W-:Y:S01]  /*28560*/  BPT.TRAP 0x1 ;  /* 0x000000040000795c */ /* 0x000fe20000300000 */
.L_x_791:
[----:B------:R-:W-:-:S04]  /*28570*/  LEA R3, R3, R0, 0x3 ;  /* 0x0000000003037211 */ /* 0x000fc800078e18ff */
[----:B------:R-:W3:Y:S02]  /*28580*/  SYNCS.PHASECHK.TRANS64.TRYWAIT P1, [R3+URZ+0x29860], R2 ;  /* 0x02986002030075a7 */ /* 0x000ee4000802017f */
[----:B---3--:R-:W-:Y:S05]  /*28590*/  @!P1 BRA `(.L_x_792) ;  /* 0x00000034005c9947 */ /* 0x008fea0003800000 */
.L_x_933:
[----:B------:R-:W-:Y:S05]  /*285a0*/  @!P0 BRA `(.L_x_793) ;  /* 0x0000000000048947 */ /* 0x000fea0003800000 */
[----:B------:R-:W-:Y:S01]  /*285b0*/  BPT.TRAP 0x1 ;  /* 0x000000040000795c */ /* 0x000fe20000300000 */
.L_x_793:
[----:B------:R-:W4:Y:S02]  /*285c0*/  SYNCS.PHASECHK.TRANS64.TRYWAIT P0, [R4+URZ+0x29880], R5 ;  /* 0x02988005040075a7 */ /* 0x000f24000800017f */
[----:B----4-:R-:W-:Y:S05]  /*285d0*/  @!P0 BRA `(.L_x_794) ;  /* 0x0000003400608947 */ /* 0x010fea0003800000 */
.L_x_795:
[----:B------:R0:W0:Y:S02]  /*285e0*/  SYNCS.PHASECHK.TRANS64.TRYWAIT P0, [R3+URZ+0x29880], R2 ;  /* 0x02988002030075a7 */ /* 0x000024000800017f */
[----:B0-----:R-:W-:Y:S05]  /*285f0*/  @!P0 NANOSLEEP.SYNCS 0x989680 ;  /* 0x009896800000895d */ /* 0x001fea0003900000 */
[----:B------:R-:W0:Y:S02]  /*28600*/  @!P0 SYNCS.PHASECHK.TRANS64 P0, [R3+URZ+0x29880], R2 ;  /* 0x02988002030085a7 */ /* 0x000e24000800007f */
[----:B0-----:R-:W-:Y:S05]  /*28610*/  @!P0 BRA `(.L_x_795) ;  /* 0xfffffffc00f08947 */ /* 0x001fea000383ffff */
.L_x_470:
[----:B------:R-:W-:Y:S05]  /*28620*/  BSYNC B8 ;  /* 0x0000000000087941 */ /* 0x000fea0003800000 */
.L_x_467:
[----:B------:R-:W-:Y:S05]  /*28630*/  EXIT ;  /* 0x000000000000794d */ /* 0x000fea0003800000 */
.L_x_488:
[----:B---3--:R3:W4:Y:S02]  /*28640*/  SYNCS.PHASECHK.TRANS64.TRYWAIT P5, [R97+URZ+0x29890], R98 ;  /* 0x02989062610075a7 */ /* 0x00872400080a017f */
[----:B----4-:R-:W-:Y:S05]  /*28650*/  @!P5 NANOSLEEP.SYNCS 0x989680 ;  /* 0x009896800000d95d */ /* 0x010fea0003900000 */
[----:B------:R-:W4:Y:S02]  /*28660*/  @!P5 SYNCS.PHASECHK.TRANS64 P5, [R97+URZ+0x29890], R98 ;  /* 0x029890626100d5a7 */ /* 0x000f2400080a007f */
[----:B----4-:R-:W-:Y:S05]  /*28670*/  @!P5 BRA `(.L_x_488) ;  /* 0xfffffffc00f0d947 */ /* 0x010fea000383ffff */
[----:B------:R-:W-:Y:S05]  /*28680*/  BRA `(.L_x_796) ;  /* 0xfffffdac00987947 */ /* 0x000fea000383ffff */
.L_x_542:
[----:B--2---:R2:W4:Y:S02]  /*28690*/  SYNCS.PHASECHK.TRANS64.TRYWAIT P5, [R97+URZ+0x29890], R98 ;  /* 0x02989062610075a7 */ /* 0x00452400080a017f */
[----:B----4-:R-:W-:Y:S05]  /*286a0*/  @!P5 NANOSLEEP.SYNCS 0x989680 ;  /* 0x009896800000d95d */ /* 0x010fea0003900000 */
[----:B------:R-:W4:Y:S02]  /*286b0*/  @!P5 SYNCS.PHASECHK.TRANS64 P5, [R97+URZ+0x29890], R98 ;  /* 0x029890626100d5a7 */ /* 0x000f2400080a007f */
[----:B----4-:R-:W-:Y:S05]  /*286c0*/  @!P5 BRA `(.L_x_542) ;  /* 0xfffffffc00f0d947 */ /* 0x010fea000383ffff */
[----:B------:R-:W-:Y:S05]  /*286d0*/  BRA `(.L_x_797) ;  /* 0xfffffe0800dc7947 */ /* 0x000fea000383ffff */
.L_x_567:
[----:B-1----:R1:W2:Y:S02]  /*286e0*/  SYNCS.PHASECHK.TRANS64.TRYWAIT P2, [R97+URZ+0x29890], R98 ;  /* 0x02989062610075a7 */ /* 0x0022a4000804017f */
[----:B--2---:R-:W-:Y:S05]  /*286f0*/  @!P2 NANOSLEEP.SYNCS 0x989680 ;  /* 0x009896800000a95d */ /* 0x004fea0003900000 */
[----:B------:R-:W2:Y:S02]  /*28700*/  @!P2 SYNCS.PHASECHK.TRANS64 P2, [R97+URZ+0x29890], R98 ;  /* 0x029890626100a5a7 */ /* 0x000ea4000804007f */
[----:B--2---:R-:W-:Y:S05]  /*28710*/  @!P2 BRA `(.L_x_567) ;  /* 0xfffffffc00f0a947 */ /* 0x004fea000383ffff */
[----:B------:R-:W-:Y:S05]  /*28720*/  BRA `(.L_x_798) ;  /* 0xfffffe68008c7947 */ /* 0x000fea000383ffff */
.L_x_573:
[----:B-1----:R1:W2:Y:S02]  /*28730*/  SYNCS.PHASECHK.TRANS64.TRYWAIT P1, [R97+URZ+0x298b0], R98 ;  /* 0x0298b062610075a7 */ /* 0x0022a4000802017f */
[----:B--2---:R-:W-:Y:S05]  /*28740*/  @!P1 NANOSLEEP.SYNCS 0x989680 ;  /* 0x009896800000995d */ /* 0x004fea0003900000 */
[----:B------:R-:W2:Y:S02]  /*28750*/  @!P1 SYNCS.PHASECHK.TRANS64 P1, [R97+URZ+0x298b0], R98 ;  /* 0x0298b062610095a7 */ /* 0x000ea4000802007f */
[----:B--2---:R-:W-:Y:S05]  /*28760*/  @!P1 BRA `(.L_x_573) ;  /* 0xfffffffc00f09947 */ /* 0x004fea000383ffff */
[----:B------:R-:W-:Y:S05]  /*28770*/  BRA `(.L_x_799) ;  /* 0xfffffe6c008c7947 */ /* 0x000fea000383ffff */
.L_x_581:
[----:B------:R-:W-:Y:S01]  /*28780*/  BSSY B0, `(.L_x_800) ;  /* 0x0000008000007945 */ /* 0x000fe20003800000 */
[----:B------:R-:W-:Y:S01]  /*28790*/  IMAD.MOV.U32 R13, RZ, RZ, R234 ;  /* 0x000000ffff0d7224 */ /* 0x000fe200078e00ea */
[----:B------:R-:W-:Y:S01]  /*287a0*/  MOV R11, 0x1f ;  /* 0x0000001f000b7802 */ /* 0x000fe20000000f00 */
[----:B------:R-:W-:Y:S02]  /*287b0*/  IMAD.MOV.U32 R12, RZ, RZ, RZ ;  /* 0x000000ffff0c7224 */ /* 0x000fe400078e00ff */
[----:B------:R-:W-:-:S07]  /*287c0*/  IMAD.MOV.U32 R15, RZ, RZ, -0x1 ;  /* 0xffffffffff0f7424 */ /* 0x000fce00078e00ff */
[----:B-----5:R-:W-:Y:S05]  /*287d0*/  WARPSYNC.COLLECTIVE R15, `(.L_x_801) ;  /* 0x000000000f087348 */ /* 0x020fea0003c00000 */
[----:B------:R0:W1:Y:S02]  /*287e0*/  SHFL.IDX P6, R14, R13, R12, R11 ;  /* 0x0000000c0d0e7389 */ /* 0x00006400000c000b */
[----:B01---5:R-:W-:Y:S01]  /*287f0*/  ENDCOLLECTIVE ;  /* 0x000000000000791b */ /* 0x023fe20003800000 */
.L_x_801:
[----:B------:R-:W-:Y:S05]  /*28800*/  BSYNC B0 ;  /* 0x0000000000007941 */ /* 0x000fea0003800000 */
.L_x_800:
[----:B------:R-:W-:Y:S01]  /*28810*/  IMAD.MOV.U32 R201, RZ, RZ, R14 ;  /* 0x000000ffffc97224 */ /* 0x000fe200078e000e */
[----:B------:R-:W-:Y:S06]  /*28820*/  BRA `(.L_x_802) ;  /* 0xfffffe74004c7947 */ /* 0x000fec000383ffff */
.L_x_591:
[----:B------:R-:W-:Y:S01]  /*28830*/  BSSY B1, `(.L_x_803) ;  /* 0x0000008000017945 */ /* 0x000fe20003800000 */
[----:B------:R-:W-:Y:S01]  /*28840*/  MOV R13, R26 ;  /* 0x0000001a000d7202 */ /* 0x000fe20000000f00 */
[----:B------:R-:W-:Y:S01]  /*28850*/  IMAD.MOV.U32 R12, RZ, RZ, RZ ;  /* 0x000000ffff0c7224 */ /* 0x000fe200078e00ff */
[----:B------:R-:W-:Y:S01]  /*28860*/  MOV R15, 0xffffffff ;  /* 0xffffffff000f7802 */ /* 0x000fe20000000f00 */
[----:B------:R-:W-:-:S07]  /*28870*/  IMAD.MOV.U32 R11, RZ, RZ, 0x1e1f ;  /* 0x00001e1fff0b7424 */ /* 0x000fce00078e00ff */
[----:B0-----:R-:W-:Y:S05]  /*28880*/  WARPSYNC.COLLECTIVE R15, `(.L_x_804) ;  /* 0x000000000f087348 */ /* 0x001fea0003c00000 */
[----:B------:R1:W2:Y:S02]  /*28890*/  SHFL.IDX P6, R14, R13, R12, R11 ;  /* 0x0000000c0d0e7389 */ /* 0x0002a400000c000b */
[----:B012---:R-:W-:Y:S01]  /*288a0*/  ENDCOLLECTIVE ;  /* 0x000000000000791b */ /* 0x007fe20003800000 */
.L_x_804:
[----:B------:R-:W-:Y:S05]  /*288b0*/  BSYNC B1 ;  /* 0x0000000000017941 */ /* 0x000fea0003800000 */
.L_x_803:
[----:B------:R-:W-:Y:S01]  /*288c0*/  IMAD.MOV.U32 R13, RZ, RZ, R24 ;  /* 0x000000ffff0d7224 */ /* 0x000fe200078e0018 */
[----:B------:R-:W-:Y:S01]  /*288d0*/  MOV R12, RZ ;  /* 0x000000ff000c7202 */ /* 0x000fe20000000f00 */
[----:B------:R-:W-:Y:S02]  /*288e0*/  IMAD.MOV.U32 R11, RZ, RZ, 0x1e1f ;  /* 0x00001e1fff0b7424 */ /* 0x000fe400078e00ff */
[----:B------:R-:W-:Y:S02]  /*288f0*/  IMAD.MOV.U32 R15, RZ, RZ, -0x1 ;  /* 0xffffffffff0f7424 */ /* 0x000fe400078e00ff */
[----:B------:R-:W-:-:S07]  /*28900*/  IMAD.MOV.U32 R3, RZ, RZ, R14 ;  /* 0x000000ffff037224 */ /* 0x000fce00078e000e */
[----:B------:R-:W-:Y:S05]  /*28910*/  WARPSYNC.COLLECTIVE R15, `(.L_x_805) ;  /* 0x000000000f087348 */ /* 0x000fea0003c00000 */
[----:B------:R0:W1:Y:S02]  /*28920*/  SHFL.IDX P6, R14, R13, R12, R11 ;  /* 0x0000000c0d0e7389 */ /* 0x00006400000c000b */
[----:B01----:R-:W-:Y:S01]  /*28930*/  ENDCOLLECTIVE ;  /* 0x000000000000791b */ /* 0x003fe20003800000 */
.L_x_805:
[----:B------:R-:W-:Y:S01]  /*28940*/  IMAD.MOV.U32 R13, RZ, RZ, R27 ;  /* 0x000000ffff0d7224 */ /* 0x000fe200078e001b */
[----:B------:R-:W-:-:S07]  /*28950*/  MOV R5, R14 ;  /* 0x0000000e00057202 */ /* 0x000fce0000000f00 */
[----:B------:R-:W-:Y:S05]  /*28960*/  WARPSYNC.COLLECTIVE R15, `(.L_x_806) ;  /* 0x000000000f087348 */ /* 0x000fea0003c00000 */
[----:B------:R0:W1:Y:S02]  /*28970*/  SHFL.IDX P6, R14, R13, R12, R11 ;  /* 0x0000000c0d0e7389 */ /* 0x00006400000c000b */
[----:B01----:R-:W-:Y:S01]  /*28980*/  ENDCOLLECTIVE ;  /* 0x000000000000791b */ /* 0x003fe20003800000 */
.L_x_806:
[----:B------:R-:W-:Y:S01]  /*28990*/  MOV R13, R144 ;  /* 0x00000090000d7202 */ /* 0x000fe20000000f00 */
[----:B------:R-:W-:-:S07]  /*289a0*/  IMAD.MOV.U32 R7, RZ, RZ, R14 ;  /* 0x000000ffff077224 */ /* 0x000fce00078e000e */
[----:B------:R-:W-:Y:S05]  /*289b0*/  WARPSYNC.COLLECTIVE R15, `(.L_x_807) ;  /* 0x000000000f087348 */ /* 0x000fea0003c00000 */
[----:B------:R0:W1:Y:S02]  /*289c0*/  SHFL.IDX P6, R14, R13, R12, R11 ;  /* 0x0000000c0d0e7389 */ /* 0x00006400000c000b */
[----:B01----:R-:W-:Y:S01]  /*289d0*/  ENDCOLLECTIVE ;  /* 0x000000000000791b */ /* 0x003fe20003800000 */
.L_x_807:
[----:B------:R-:W-:Y:S05]  /*289e0*/  BRA `(.L_x_808) ;  /* 0xfffffe7800d47947 */ /* 0x000fea000383ffff */
.L_x_595:
[----:B-1----:R1:W2:Y:S02]  /*289f0*/  SYNCS.PHASECHK.TRANS64.TRYWAIT P0, [R16+URZ+0x29800], R5 ;  /* 0x02980005100075a7 */ /* 0x0022a4000800017f */
[----:B--2---:R-:W-:Y:S05]  /*28a00*/  @!P0 NANOSLEEP.SYNCS 0x989680 ;  /* 0x009896800000895d */ /* 0x004fea0003900000 */
[----:B------:R-:W2:Y:S02]  /*28a10*/  @!P0 SYNCS.PHASECHK.TRANS64 P0, [R16+URZ+0x29800], R5 ;  /* 0x02980005100085a7 */ /* 0x000ea4000800007f */
[----:B--2---:R-:W-:Y:S05]  /*28a20*/  @!P0 BRA `(.L_x_595) ;  /* 0xfffffffc00f08947 */ /* 0x004fea000383ffff */
[----:B------:R-:W-:Y:S05]  /*28a30*/  BRA `(.L_x_809) ;  /* 0xfffffe8000147947 */ /* 0x000fea000383ffff */
.L_x_607:
[----:B------:R-:W-:Y:S01]  /*28a40*/  BSSY B1, `(.L_x_810) ;  /* 0x0000008000017945 */ /* 0x000fe20003800000 */
[----:B------:R-:W-:Y:S01]  /*28a50*/  IMAD.MOV.U32 R13, RZ, RZ, R26 ;  /* 0x000000ffff0d7224 */ /* 0x000fe200078e001a */
[----:B------:R-:W-:Y:S01]  /*28a60*/  MOV R11, 0x1e1f ;  /* 0x00001e1f000b7802 */ /* 0x000fe20000000f00 */
[----:B------:R-:W-:Y:S02]  /*28a70*/  IMAD.MOV.U32 R12, RZ, RZ, RZ ;  /* 0x000000ffff0c7224 */ /* 0x000fe400078e00ff */
[----:B------:R-:W-:-:S07]  /*28a80*/  IMAD.MOV.U32 R15, RZ, RZ, -0x1 ;  /* 0xffffffffff0f7424 */ /* 0x000fce00078e00ff */
[----:B0-----:R-:W-:Y:S05]  /*28a90*/  WARPSYNC.COLLECTIVE R15, `(.L_x_811) ;  /* 0x000000000f087348 */ /* 0x001fea0003c00000 */
[----:B------:R1:W2:Y:S02]  /*28aa0*/  SHFL.IDX P6, R14, R13, R12, R11 ;  /* 0x0000000c0d0e7389 */ /* 0x0002a400000c000b */
[----:B012---:R-:W-:Y:S01]  /*28ab0*/  ENDCOLLECTIVE ;  /* 0x000000000000791b */ /* 0x007fe20003800000 */
.L_x_811:
[----:B------:R-:W-:Y:S05]  /*28ac0*/  BSYNC B1 ;  /* 0x0000000000017941 */ /* 0x000fea0003800000 */
.L_x_810:
[----:B------:R-:W-:Y:S01]  /*28ad0*/  MOV R13, R24 ;  /* 0x00000018000d7202 */ /* 0x000fe20000000f00 */
[----:B------:R-:W-:Y:S01]  /*28ae0*/  IMAD.MOV.U32 R12, RZ, RZ, RZ ;  /* 0x000000ffff0c7224 */ /* 0x000fe200078e00ff */
[----:B------:R-:W-:Y:S01]  /*28af0*/  MOV R15, 0xffffffff ;  /* 0xffffffff000f7802 */ /* 0x000fe20000000f00 */
[----:B------:R-:W-:Y:S02]  /*28b00*/  IMAD.MOV.U32 R11, RZ, RZ, 0x1e1f ;  /* 0x00001e1fff0b7424 */ /* 0x000fe400078e00ff */
[----:B------:R-:W-:-:S07]  /*28b10*/  IMAD.MOV.U32 R0, RZ, RZ, R14 ;  /* 0x000000ffff007224 */ /* 0x000fce00078e000e */
[----:B------:R-:W-:Y:S05]  /*28b20*/  WARPSYNC.COLLECTIVE R15, `(.L_x_812) ;  /* 0x000000000f087348 */ /* 0x000fea0003c00000 */
[----:B------:R0:W1:Y:S02]  /*28b30*/  SHFL.IDX P6, R14, R13, R12, R11 ;  /* 0x0000000c0d0e7389 */ /* 0x00006400000c000b */
[----:B01----:R-:W-:Y:S01]  /*28b40*/  ENDCOLLECTIVE ;  /* 0x000000000000791b */ /* 0x003fe20003800000 */
.L_x_812:
[----:B------:R-:W-:Y:S02]  /*28b50*/  IMAD.MOV.U32 R13, RZ, RZ, R27 ;  /* 0x000000ffff0d7224 */ /* 0x000fe400078e001b */
[----:B------:R-:W-:-:S07]  /*28b60*/  IMAD.MOV.U32 R3, RZ, RZ, R14 ;  /* 0x000000ffff037224 */ /* 0x000fce00078e000e */
[----:B------:R-:W-:Y:S05]  /*28b70*/  WARPSYNC.COLLECTIVE R15, `(.L_x_813) ;  /* 0x000000000f087348 */ /* 0x000fea0003c00000 */
[----:B------:R0:W1:Y:S02]  /*28b80*/  SHFL.IDX P6, R14, R13, R12, R11 ;  /* 0x0000000c0d0e7389 */ /* 0x00006400000c000b */
[----:B01----:R-:W-:Y:S01]  /*28b90*/  ENDCOLLECTIVE ;  /* 0x000000000000791b */ /* 0x003fe20003800000 */
.L_x_813:
[----:B------:R-:W-:Y:S01]  /*28ba0*/  IMAD.MOV.U32 R13, RZ, RZ, R144 ;  /* 0x000000ffff0d7224 */ /* 0x000fe200078e0090 */
[----:B------:R-:W-:-:S07]  /*28bb0*/  MOV R20, R14 ;  /* 0x0000000e00147202 */ /* 0x000fce0000000f00 */
[----:B------:R-:W-:Y:S05]  /*28bc0*/  WARPSYNC.COLLECTIVE R15, `(.L_x_814) ;  /* 0x000000000f087348 */ /* 0x000fea0003c00000 */
[----:B------:R0:W1:Y:S02]  /*28bd0*/  SHFL.IDX P6, R14, R13, R12, R11 ;  /* 0x0000000c0d0e7389 */ /* 0x00006400000c000b */
[----:B01----:R-:W-:Y:S01]  /*28be0*/  ENDCOLLECTIVE ;  /* 0x000000000000791b */ /* 0x003fe20003800000 */
.L_x_814:
[----:B------:R-:W-:Y:S01]  /*28bf0*/  IMAD.MOV.U32 R21, RZ, RZ, R14 ;  /* 0x000000ffff157224 */ /* 0x000fe200078e000e */
[----:B------:R-:W-:Y:S06]  /*28c00*/  BRA `(.L_x_815) ;  /* 0xfffffeac00647947 */ /* 0x000fec000383ffff */
.L_x_611:
[----:B--2---:R2:W3:Y:S02]  /*28c10*/  SYNCS.PHASECHK.TRANS64.TRYWAIT P0, [R16+URZ+0x29800], R21 ;  /* 0x02980015100075a7 */ /* 0x0044e4000800017f */
[----:B---3--:R-:W-:Y:S05]  /*28c20*/  @!P0 NANOSLEEP.SYNCS 0x989680 ;  /* 0x009896800000895d */ /* 0x008fea0003900000 */
[----:B------:R-:W3:Y:S02]  /*28c30*/  @!P0 SYNCS.PHASECHK.TRANS64 P0, [R16+URZ+0x29800], R21 ;  /* 0x02980015100085a7 */ /* 0x000ee4000800007f */
[----:B---3--:R-:W-:Y:S05]  /*28c40*/  @!P0 BRA `(.L_x_611) ;  /* 0xfffffffc00f08947 */ /* 0x008fea000383ffff */
[----:B------:R-:W-:Y:S05]  /*28c50*/  BRA `(.L_x_816) ;  /* 0xfffffeb000687947 */ /* 0x000fea000383ffff */
.L_x_619:
[----:B-1----:R1:W2:Y:S02]  /*28c60*/  SYNCS.PHASECHK.TRANS64.TRYWAIT P2, [R3+URZ+0x29830], R0 ;  /* 0x02983000030075a7 */ /* 0x0022a4000804017f */
[----:B--2---:R-:W-:Y:S05]  /*28c70*/  @!P2 NANOSLEEP.SYNCS 0x989680 ;  /* 0x009896800000a95d */ /* 0x004fea0003900000 */
[----:B------:R-:W2:Y:S02]  /*28c80*/  @!P2 SYNCS.PHASECHK.TRANS64 P2, [R3+URZ+0x29830], R0 ;  /* 0x029830000300a5a7 */ /* 0x000ea4000804007f */
[----:B--2---:R-:W-:Y:S05]  /*28c90*/  @!P2 BRA `(.L_x_619) ;  /* 0xfffffffc00f0a947 */ /* 0x004fea000383ffff */
[----:B------:R-:W-:Y:S05]  /*28ca0*/  BRA `(.L_x_618) ;  /* 0xfffffee0009c7947 */ /* 0x000fea000383ffff */
.L_x_625:
[----:B-1----:R1:W2:Y:S02]  /*28cb0*/  SYNCS.PHASECHK.TRANS64.TRYWAIT P2, [R11+URZ+0x29830], R10 ;  /* 0x0298300a0b0075a7 */ /* 0x0022a4000804017f */
[----:B--2---:R-:W-:Y:S05]  /*28cc0*/  @!P2 NANOSLEEP.SYNCS 0x989680 ;  /* 0x009896800000a95d */ /* 0x004fea0003900000 */
[----:B------:R-:W2:Y:S02]  /*28cd0*/  @!P2 SYNCS.PHASECHK.TRANS64 P2, [R11+URZ+0x29830], R10 ;  /* 0x0298300a0b00a5a7 */ /* 0x000ea4000804007f */
[----:B--2---:R-:W-:Y:S05]  /*28ce0*/  @!P2 BRA `(.L_x_625) ;  /* 0xfffffffc00f0a947 */ /* 0x004fea000383ffff */
[----:B------:R-:W-:Y:S05]  /*28cf0*/  BRA `(.L_x_624) ;  /* 0xffffff2000c47947 */ /* 0x000fea000383ffff */
.L_x_629:
[----:B-1----:R1:W2:Y:S02]  /*28d00*/  SYNCS.PHASECHK.TRANS64.TRYWAIT P1, [R11+URZ+0x29850], R8 ;  /* 0x029850080b0075a7 */ /* 0x0022a4000802017f */
[----:B--2---:R-:W-:Y:S05]  /*28d10*/  @!P1 NANOSLEEP.SYNCS 0x989680 ;  /* 0x009896800000995d */ /* 0x004fea0003900000 */
[----:B------:R-:W2:Y:S02]  /*28d20*/  @!P1 SYNCS.PHASECHK.TRANS64 P1, [R11+URZ+0x29850], R8 ;  /* 0x029850080b0095a7 */ /* 0x000ea4000802007f */
[----:B--2---:R-:W-:Y:S05]  /*28d30*/  @!P1 BRA `(.L_x_629) ;  /* 0xfffffffc00f09947 */ /* 0x004fea000383ffff */
[----:B------:R-:W-:Y:S05]  /*28d40*/  BRA `(.L_x_626) ;  /* 0xffffff3400007947 */ /* 0x000fea000383ffff */
.L_x_635:
[----:B-1----:R1:W2:Y:S02]  /*28d50*/  SYNCS.PHASECHK.TRANS64.TRYWAIT P1, [R13+URZ+0x29850], R0 ;  /* 0x029850000d0075a7 */ /* 0x0022a4000802017f */
[----:B--2---:R-:W-:Y:S05]  /*28d60*/  @!P1 NANOSLEEP.SYNCS 0x989680 ;  /* 0x009896800000995d */ /* 0x004fea0003900000 */
[----:B------:R-:W2:Y:S02]  /*28d70*/  @!P1 SYNCS.PHASECHK.TRANS64 P1, [R13+URZ+0x29850], R0 ;  /* 0x029850000d0095a7 */ /* 0x000ea4000802007f */
[----:B--2---:R-:W-:Y:S05]  /*28d80*/  @!P1 BRA `(.L_x_635) ;  /* 0xfffffffc00f09947 */ /* 0x004fea000383ffff */
[----:B------:R-:W-:Y:S05]  /*28d90*/  BRA `(.L_x_634) ;  /* 0xffffff5c009c7947 */ /* 0x000fea000383ffff */
.L_x_639:
[----:B------:R-:W-:Y:S01]  /*28da0*/  MOV R12, R0 ;  /* 0x00000000000c7202 */ /* 0x000fe20000000f00 */
[----:B------:R-:W-:Y:S01]  /*28db0*/  IMAD.MOV.U32 R11, RZ, RZ, 0x1c1f ;  /* 0x00001c1fff0b7424 */ /* 0x000fe200078e00ff */
[----:B------:R-:W-:Y:S01]  /*28dc0*/  SEL R5, R96, R97, P0 ;  /* 0x0000006160057207 */ /* 0x000fe20000000000 */
[----:B------:R-:W-:Y:S01]  /*28dd0*/  IMAD.MOV.U32 R15, RZ, RZ, -0x1 ;  /* 0xffffffffff0f7424 */ /* 0x000fe200078e00ff */
[----:B------:R-:W-:Y:S02]  /*28de0*/  SEL R7, R97, R96, P0 ;  /* 0x0000006061077207 */ /* 0x000fe40000000000 */
[----:B------:R-:W-:-:S07]  /*28df0*/  SEL R9, R92, R93, P0 ;  /* 0x0000005d5c097207 */ /* 0x000fce0000000000 */
[----:B-1---5:R-:W-:Y:S05]  /*28e00*/  WARPSYNC.COLLECTIVE R15, `(.L_x_817) ;  /* 0x000000000f087348 */ /* 0x022fea0003c00000 */
[----:B------:R0:W2:Y:S02]  /*28e10*/  SHFL.IDX P6, R14, R13, R12, R11 ;  /* 0x0000000c0d0e7389 */ /* 0x0000a400000c000b */
[----:B012--5:R-:W-:Y:S01]  /*28e20*/  ENDCOLLECTIVE ;  /* 0x000000000000791b */ /* 0x027fe20003800000 */
.L_x_817:
[----:B------:R-:W-:Y:S02]  /*28e30*/  SEL R21, R93, R92, P0 ;  /* 0x0000005c5d157207 */ /* 0x000fe40000000000 */
[----:B------:R-:W-:Y:S02]  /*28e40*/  SEL R25, R48, R45, P0 ;  /* 0x0000002d30197207 */ /* 0x000fe40000000000 */
[----:B------:R-:W-:Y:S02]  /*28e50*/  SEL R27, R45, R48, P0 ;  /* 0x000000302d1b7207 */ /* 0x000fe40000000000 */
[----:B------:R-:W-:Y:S02]  /*28e60*/  SEL R29, R40, R37, P0 ;  /* 0x00000025281d7207 */ /* 0x000fe40000000000 */
[----:B------:R-:W-:Y:S02]  /*28e70*/  SEL R31, R37, R40, P0 ;  /* 0x00000028251f7207 */ /* 0x000fe40000000000 */
[----:B------:R-:W-:-:S02]  /*28e80*/  SEL R45, R65, R68, P0 ;  /* 0x00000044412d7207 */ /* 0x000fc40000000000 */
[----:B------:R-:W-:Y:S01]  /*28e90*/  SEL R49, R68, R65, P0 ;  /* 0x0000004144317207 */ /* 0x000fe20000000000 */
[----:B------:R-:W-:Y:S01]  /*28ea0*/  IMAD.MOV.U32 R13, RZ, RZ, R3 ;  /* 0x000000ffff0d7224 */ /* 0x000fe200078e0003 */
[----:B------:R-:W-:Y:S01]  /*28eb0*/  SEL R63, R38, R67, P0 ;  /* 0x00000043263f7207 */ /* 0x000fe20000000000 */
[----:B------:R-:W-:Y:S01]  /*28ec0*/  IMAD.MOV.U32 R12, RZ, RZ, R2 ;  /* 0x000000ffff0c7224 */ /* 0x000fe200078e0002 */
[----:B------:R-:W-:Y:S02]  /*28ed0*/  SEL R65, R67, R38, P0 ;  /* 0x0000002643417207 */ /* 0x000fe40000000000 */
[----:B------:R-:W-:Y:S02]  /*28ee0*/  SEL R67, R30, R69, P0 ;  /* 0x000000451e437207 */ /* 0x000fe40000000000 */
[----:B------:R-:W-:Y:S02]  /*28ef0*/  SEL R69, R69, R30, P0 ;  /* 0x0000001e45457207 */ /* 0x000fe40000000000 */
[----:B------:R-:W-:-:S02]  /*28f00*/  SEL R33, R32, R35, P0 ;  /* 0x0000002320217207 */ /* 0x000fc40000000000 */
[----:B------:R-:W-:-:S07]  /*28f10*/  MOV R6, R14 ;  /* 0x0000000e00067202 */ /* 0x000fce0000000f00 */
[----:B------:R-:W-:Y:S05]  /*28f20*/  WARPSYNC.COLLECTIVE R15, `(.L_x_818) ;  /* 0x000000000f087348 */ /* 0x000fea0003c00000 */
[----:B------:R0:W1:Y:S02]  /*28f30*/  SHFL.IDX P6, R14, R13, R12, R11 ;  /* 0x0000000c0d0e7389 */ /* 0x00006400000c000b */
[----:B01----:R-:W-:Y:S01]  /*28f40*/  ENDCOLLECTIVE ;  /* 0x000000000000791b */ /* 0x003fe20003800000 */
.L_x_818:
        /* <DEDUP_REMOVED lines=18> */
.L_x_819:
[----:B------:R-:W-:Y:S02]  /*29070*/  SEL R61, R42, R61, P0 ;  /* 0x0000003d2a3d7207 */ /* 0x000fe40000000000 */
[----:B------:R-:W-:Y:S02]  /*29080*/  SEL R75, R77, R44, P0 ;  /* 0x0000002c4d4b7207 */ /* 0x000fe40000000000 */
[----:B------:R-:W-:Y:S02]  /*29090*/  SEL R77, R44, R77, P0 ;  /* 0x0000004d2c4d7207 */ /* 0x000fe40000000000 */
[----:B------:R-:W-:Y:S02]  /*290a0*/  SEL R4, R6, R3, P0 ;  /* 0x0000000306047207 */ /* 0x000fe40000000000 */
[----:B------:R-:W-:Y:S01]  /*290b0*/  SEL R6, R3, R6, P0 ;  /* 0x0000000603067207 */ /* 0x000fe20000000000 */
[----:B------:R-:W-:Y:S02]  /*290c0*/  IMAD.MOV.U32 R13, RZ, RZ, R7 ;  /* 0x000000ffff0d7224 */ /* 0x000fe400078e0007 */
[----:B------:R-:W-:Y:S01]  /*290d0*/  IMAD.MOV.U32 R12, RZ, RZ, R2 ;  /* 0x000000ffff0c7224 */ /* 0x000fe200078e0002 */
[----:B------:R-:W-:-:S07]  /*290e0*/  MOV R10, R14 ;  /* 0x0000000e000a7202 */ /* 0x000fce0000000f00 */
[----:B------:R-:W-:Y:S05]  /*290f0*/  WARPSYNC.COLLECTIVE R15, `(.L_x_820) ;  /* 0x000000000f087348 */ /* 0x000fea0003c00000 */
[----:B------:R0:W1:Y:S02]  /*29100*/  SHFL.IDX P6, R14, R13, R12, R11 ;  /* 0x0000000c0d0e7389 */ /* 0x00006400000c000b */
[----:B01----:R-:W-:Y:S01]  /*29110*/  ENDCOLLECTIVE ;  /* 0x000000000000791b */ /* 0x003fe20003800000 */
.L_x_820:
[----:B------:R-:W-:Y:S02]  /*29120*/  IMAD.MOV.U32 R13, RZ, RZ, R9 ;  /* 0x000000ffff0d7224 */ /* 0x000fe400078e0009 */
[----:B------:R-:W-:Y:S01]  /*29130*/  IMAD.MOV.U32 R12, RZ, RZ, R0 ;  /* 0x000000ffff0c7224 */ /* 0x000fe200078e0000 */
[----:B------:R-:W-:-:S07]  /*29140*/  MOV R7, R14 ;  /* 0x0000000e00077202 */ /* 0x000fce0000000f00 */
[----:B------:R-:W-:Y:S05]  /*29150*/  WARPSYNC.COLLECTIVE R15, `(.L_x_821) ;  /* 0x000000000f087348 */ /* 0x000fea0003c00000 */
[----:B------:R0:W1:Y:S02]  /*29160*/  SHFL.IDX P6, R14, R13, R12, R11 ;  /* 0x0000000c0d0e7389 */ /* 0x00006400000c000b */
[----:B01----:R-:W-:Y:S01]  /*29170*/  ENDCOLLECTIVE ;  /* 0x000000000000791b */ /* 0x003fe20003800000 */
.L_x_821:
        /* <DEDUP_REMOVED lines=8> */
.L_x_822:
[----:B------:R-:W-:Y:S02]  /*29200*/  IMAD.MOV.U32 R13, RZ, RZ, R25 ;  /* 0x000000ffff0d7224 */ /* 0x000fe400078e0019 */
[----:B------:R-:W-:Y:S01]  /*29210*/  IMAD.MOV.U32 R12, RZ, RZ, R0 ;  /* 0x000000ffff0c7224 */ /* 0x000fe200078e0000 */
[----:B------:R-:W-:-:S07]  /*29220*/  MOV R20, R14 ;  /* 0x0000000e00147202 */ /* 0x000fce0000000f00 */
[----:B------:R-:W-:Y:S05]  /*29230*/  WARPSYNC.COLLECTIVE R15, `(.L_x_823) ;  /* 0x000000000f087348 */ /* 0x000fea0003c00000 */
[----:B------:R0:W1:Y:S02]  /*29240*/  SHFL.IDX P6, R14, R13, R12, R11 ;  /* 0x0000000c0d0e7389 */ /* 0x00006400000c000b */
[----:B01----:R-:W-:Y:S01]  /*29250*/  ENDCOLLECTIVE ;  /* 0x000000000000791b */ /* 0x003fe20003800000 */
.L_x_823:
[----:B------:R-:W-:Y:S02]  /*29260*/  IMAD.MOV.U32 R13, RZ, RZ, R27 ;  /* 0x000000ffff0d7224 */ /* 0x000fe400078e001b */
[----:B------:R-:W-:Y:S01]  /*29270*/  IMAD.MOV.U32 R12, RZ, RZ, R2 ;  /* 0x000000ffff0c7224 */ /* 0x000fe200078e0002 */
[----:B------:R-:W-:-:S07]  /*29280*/  MOV R26, R14 ;  /* 0x0000000e001a7202 */ /* 0x000fce0000000f00 */
[----:B------:R-:W-:Y:S05]  /*29290*/  WARPSYNC.COLLECTIVE R15, `(.L_x_824) ;  /* 0x000000000f087348 */ /* 0x000fea0003c00000 */
[----:B------:R0:W1:Y:S02]  /*292a0*/  SHFL.IDX P6, R14, R13, R12, R11 ;  /* 0x0000000c0d0e7389 */ /* 0x00006400000c000b */
[----:B01----:R-:W-:Y:S01]  /*292b0*/  ENDCOLLECTIVE ;  /* 0x000000000000791b */ /* 0x003fe20003800000 */
.L_x_824:
[----:B------:R-:W-:Y:S02]  /*292c0*/  IMAD.MOV.U32 R13, RZ, RZ, R29 ;  /* 0x000000ffff0d7224 */ /* 0x000fe400078e001d */
[----:B------:R-:W-:Y:S01]  /*292d0*/  IMAD.MOV.U32 R12, RZ, RZ, R0 ;  /* 0x000000ffff0c7224 */ /* 0x000fe200078e0000 */
[----:B------:R-:W-:-:S07]  /*292e0*/  MOV R27, R14 ;  /* 0x0000000e001b7202 */ /* 0x000fce0000000f00 */
[----:B------:R-:W-:Y:S05]  /*292f0*/  WARPSYNC.COLLECTIVE R15, `(.L_x_825) ;  /* 0x000000000f087348 */ /* 0x000fea0003c00000 */
[----:B------:R0:W1:Y:S02]  /*29300*/  SHFL.IDX P6, R14, R13, R12, R11 ;  /* 0x0000000c0d0e7389 */ /* 0x00006400000c000b */
[----:B01----:R-:W-:Y:S01]  /*29310*/  ENDCOLLECTIVE ;  /* 0x000000000000791b */ /* 0x003fe20003800000 */
.L_x_825:
        /* <DEDUP_REMOVED lines=8> */
.L_x_826:
[----:B------:R-:W-:Y:S02]  /*293a0*/  IMAD.MOV.U32 R13, RZ, RZ, R33 ;  /* 0x000000ffff0d7224 */ /* 0x000fe400078e0021 */
[----:B------:R-:W-:Y:S01]  /*293b0*/  IMAD.MOV.U32 R12, RZ, RZ, R0 ;  /* 0x000000ffff0c7224 */ /* 0x000fe200078e0000 */
[----:B------:R-:W-:-:S07]  /*293c0*/  MOV R31, R14 ;  /* 0x0000000e001f7202 */ /* 0x000fce0000000f00 */
[----:B------:R-:W-:Y:S05]  /*293d0*/  WARPSYNC.COLLECTIVE R15, `(.L_x_827) ;  /* 0x000000000f087348 */ /* 0x000fea0003c00000 */
[----:B------:R0:W1:Y:S02]  /*293e0*/  SHFL.IDX P6, R14, R13, R12, R11 ;  /* 0x0000000c0d0e7389 */ /* 0x00006400000c000b */
[----:B01----:R-:W-:Y:S01]  /*293f0*/  ENDCOLLECTIVE ;  /* 0x000000000000791b */ /* 0x003fe20003800000 */
.L_x_827:
        /* <DEDUP_REMOVED lines=8> */
.L_x_828:
[----:B------:R-:W-:Y:S02]  /*29480*/  IMAD.MOV.U32 R13, RZ, RZ, R37 ;  /* 0x000000ffff0d7224 */ /* 0x000fe400078e0025 */
[----:B------:R-:W-:Y:S01]  /*29490*/  IMAD.MOV.U32 R12, RZ, RZ, R0 ;  /* 0x000000ffff0c7224 */ /* 0x000fe200078e0000 */
[----:B------:R-:W-:-:S07]  /*294a0*/  MOV R35, R14 ;  /* 0x0000000e00237202 */ /* 0x000fce0000000f00 */
[----:B------:R-:W-:Y:S05]  /*294b0*/  WARPSYNC.COLLECTIVE R15, `(.L_x_829) ;  /* 0x000000000f087348 */ /* 0x000fea0003c00000 */
[----:B------:R0:W1:Y:S02]  /*294c0*/  SHFL.IDX P6, R14, R13, R12, R11 ;  /* 0x0000000c0d0e7389 */ /* 0x00006400000c000b */
[----:B01----:R-:W-:Y:S01]  /*294d0*/  ENDCOLLECTIVE ;  /* 0x000000000000791b */ /* 0x003fe20003800000 */
.L_x_829:
        /* <DEDUP_REMOVED lines=8> */
.L_x_830:
[----:B------:R-:W-:Y:S02]  /*29560*/  IMAD.MOV.U32 R13, RZ, RZ, R41 ;  /* 0x000000ffff0d7224 */ /* 0x000fe400078e0029 */
[----:B------:R-:W-:Y:S01]  /*29570*/  IMAD.MOV.U32 R12, RZ, RZ, R0 ;  /* 0x000000ffff0c7224 */ /* 0x000fe200078e0000 */
[----:B------:R-:W-:-:S07]  /*29580*/  MOV R39, R14 ;  /* 0x0000000e00277202 */ /* 0x000fce0000000f00 */
[----:B------:R-:W-:Y:S05]  /*29590*/  WARPSYNC.COLLECTIVE R15, `(.L_x_831) ;  /* 0x000000000f087348 */ /* 0x000fea0003c00000 */
[----:B------:R0:W1:Y:S02]  /*295a0*/  SHFL.IDX P6, R14, R13, R12, R11 ;  /* 0x0000000c0d0e7389 */ /* 0x00006400000c000b */
[----:B01----:R-:W-:Y:S01]  /*295b0*/  ENDCOLLECTIVE ;  /* 0x000000000000791b */ /* 0x003fe20003800000 */
.L_x_831:
        /* <DEDUP_REMOVED lines=8> */
.L_x_832:
[----:B------:R-:W-:Y:S02]  /*29640*/  IMAD.MOV.U32 R13, RZ, RZ, R45 ;  /* 0x000000ffff0d7224 */ /* 0x000fe400078e002d */
[----:B------:R-:W-:Y:S01]  /*29650*/  IMAD.MOV.U32 R12, RZ, RZ, R0 ;  /* 0x000000ffff0c7224 */ /* 0x000fe200078e0000 */
[----:B------:R-:W-:-:S07]  /*29660*/  MOV R43, R14 ;  /* 0x0000000e002b7202 */ /* 0x000fce0000000f00 */
[----:B------:R-:W-:Y:S05]  /*29670*/  WARPSYNC.COLLECTIVE R15, `(.L_x_833) ;  /* 0x000000000f087348 */ /* 0x000fea0003c00000 */
[----:B------:R0:W1:Y:S02]  /*29680*/  SHFL.IDX P6, R14, R13, R12, R11 ;  /* 0x0000000c0d0e7389 */ /* 0x00006400000c000b */
[----:B01----:R-:W-:Y:S01]  /*29690*/  ENDCOLLECTIVE ;  /* 0x000000000000791b */ /* 0x003fe20003800000 */
.L_x_833:
[----:B------:R-:W-:Y:S02]  /*296a0*/  SEL R40, R42, R43, P0 ;  /* 0x0000002b2a287207 */ /* 0x000fe40000000000 */
[----:B------:R-:W-:Y:S01]  /*296b0*/  SEL R42, R43, R42, P0 ;  /* 0x0000002a2b2a7207 */ /* 0x000fe20000000000 */
[----:B------:R-:W-:Y:S02]  /*296c0*/  IMAD.MOV.U32 R13, RZ, RZ, R49 ;  /* 0x000000ffff0d7224 */ /* 0x000fe400078e0031 */
[----:B------:R-:W-:Y:S02]  /*296d0*/  IMAD.MOV.U32 R12, RZ, RZ, R2 ;  /* 0x000000ffff0c7224 */ /* 0x000fe400078e0002 */
[----:B------:R-:W-:Y:S01]  /*296e0*/  IMAD.MOV.U32 R49, RZ, RZ, RZ ;  /* 0x000000ffff317224 */ /* 0x000fe200078e00ff */
[----:B------:R-:W-:-:S07]  /*296f0*/  MOV R45, R14 ;  /* 0x0000000e002d7202 */ /* 0x000fce0000000f00 */
[----:B------:R-:W-:Y:S05]  /*29700*/  WARPSYNC.COLLECTIVE R15, `(.L_x_834) ;  /* 0x000000000f087348 */ /* 0x000fea0003c00000 */
[----:B------:R0:W1:Y:S02]  /*29710*/  SHFL.IDX P6, R14, R13, R12, R11 ;  /* 0x0000000c0d0e7389 */ /* 0x00006400000c000b */
[----:B01----:R-:W-:Y:S01]  /*29720*/  ENDCOLLECTIVE ;  /* 0x000000000000791b */ /* 0x003fe20003800000 */
.L_x_834:
[----:B------:R-:W-:Y:S02]  /*29730*/  IMAD.MOV.U32 R13, RZ, RZ, R51 ;  /* 0x000000ffff0d7224 */ /* 0x000fe400078e0033 */
[----:B------:R-:W-:Y:S01]  /*29740*/  IMAD.MOV.U32 R12, RZ, RZ, R0 ;  /* 0x000000ffff0c7224 */ /* 0x000fe200078e0000 */
[----:B------:R-:W-:-:S07]  /*29750*/  MOV R44, R14 ;  /* 0x0000000e002c7202 */ /* 0x000fce0000000f00 */
[----:B------:R-:W-:Y:S05]  /*29760*/  WARPSYNC.COLLECTIVE R15, `(.L_x_835) ;  /* 0x000000000f087348 */ /* 0x000fea0003c00000 */
[----:B------:R0:W1:Y:S02]  /*29770*/  SHFL.IDX P6, R14, R13, R12, R11 ;  /* 0x0000000c0d0e7389 */ /* 0x00006400000c000b */
[----:B01----:R-:W-:Y:S01]  /*29780*/  ENDCOLLECTIVE ;  /* 0x000000000000791b */ /* 0x003fe20003800000 */
.L_x_835:
        /* <DEDUP_REMOVED lines=8> */
.L_x_836:
[----:B------:R-:W-:Y:S02]  /*29810*/  IMAD.MOV.U32 R13, RZ, RZ, R55 ;  /* 0x000000ffff0d7224 */ /* 0x000fe400078e0037 */
[----:B------:R-:W-:Y:S01]  /*29820*/  IMAD.MOV.U32 R12, RZ, RZ, R0 ;  /* 0x000000ffff0c7224 */ /* 0x000fe200078e0000 */
[----:B------:R-:W-:-:S07]  /*29830*/  MOV R48, R14 ;  /* 0x0000000e00307202 */ /* 0x000fce0000000f00 */
[----:B------:R-:W-:Y:S05]  /*29840*/  WARPSYNC.COLLECTIVE R15, `(.L_x_837) ;  /* 0x000000000f087348 */ /* 0x000fea0003c00000 */
[----:B------:R0:W1:Y:S02]  /*29850*/  SHFL.IDX P6, R14, R13, R12, R11 ;  /* 0x0000000c0d0e7389 */ /* 0x00006400000c000b */
[----:B01----:R-:W-:Y:S01]  /*29860*/  ENDCOLLECTIVE ;  /* 0x000000000000791b */ /* 0x003fe20003800000 */
.L_x_837:
[----:B------:R-:W-:Y:S02]  /*29870*/  IMAD.MOV.U32 R13, RZ, RZ, R57 ;  /* 0x000000ffff0d7224 */ /* 0x000fe400078e0039 */
[----:B------:R-:W-:Y:S01]  /*29880*/  IMAD.MOV.U32 R12, RZ, RZ, R2 ;  /* 0x000000ffff0c7224 */ /* 0x000fe200078e0002 */
[----:B------:R-:W-:-:S07]  /*29890*/  MOV R55, R14 ;  /* 0x0000000e00377202 */ /* 0x000fce0000000f00 */
[----:B------:R-:W-:Y:S05]  /*298a0*/  WARPSYNC.COLLECTIVE R15, `(.L_x_838) ;  /* 0x000000000f087348 */ /* 0x000fea0003c00000 */
[----:B------:R0:W1:Y:S02]  /*298b0*/  SHFL.IDX P6, R14, R13, R12, R11 ;  /* 0x0000000c0d0e7389 */ /* 0x00006400000c000b */
[----:B01----:R-:W-:Y:S01]  /*298c0*/  ENDCOLLECTIVE ;  /* 0x000000000000791b */ /* 0x003fe20003800000 */
.L_x_838:
[----:B------:R-:W-:Y:S02]  /*298d0*/  IMAD.MOV.U32 R13, RZ, RZ, R59 ;  /* 0x000000ffff0d7224 */ /* 0x000fe400078e003b */
[----:B------:R-:W-:Y:S01]  /*298e0*/  IMAD.MOV.U32 R12, RZ, RZ, R0 ;  /* 0x000000ffff0c7224 */ /* 0x000fe200078e0000 */
[----:B------:R-:W-:-:S07]  /*298f0*/  MOV R50, R14 ;  /* 0x0000000e00327202 */ /* 0x000fce0000000f00 */
[----:B------:R-:W-:Y:S05]  /*29900*/  WARPSYNC.COLLECTIVE R15, `(.L_x_839) ;  /* 0x000000000f087348 */ /* 0x000fea0003c00000 */
[----:B------:R0:W1:Y:S02]  /*29910*/  SHFL.IDX P6, R14, R13, R12, R11 ;  /* 0x0000000c0d0e7389 */ /* 0x00006400000c000b */
[----:B01----:R-:W-:Y:S01]  /*29920*/  ENDCOLLECTIVE ;  /* 0x000000000000791b */ /* 0x003fe20003800000 */
.L_x_839:
[----:B------:R-:W-:Y:S02]  /*29930*/  IMAD.MOV.U32 R13, RZ, RZ, R61 ;  /* 0x000000ffff0d7224 */ /* 0x000fe400078e003d */
[----:B------:R-:W-:Y:S01]  /*29940*/  IMAD.MOV.U32 R12, RZ, RZ, R2 ;  /* 0x000000ffff0c7224 */ /* 0x000fe200078e0002 */
[----:B------:R-:W-:-:S07]  /*29950*/  MOV R59, R14 ;  /* 0x0000000e003b7202 */ /* 0x000fce0000000f00 */
[----:B------:R-:W-:Y:S05]  /*29960*/  WARPSYNC.COLLECTIVE R15, `(.L_x_840) ;  /* 0x000000000f087348 */ /* 0x000fea0003c00000 */
[----:B------:R0:W1:Y:S02]  /*29970*/  SHFL.IDX P6, R14, R13, R12, R11 ;  /* 0x0000000c0d0e7389 */ /* 0x00006400000c000b */
[----:B01----:R-:W-:Y:S01]  /*29980*/  ENDCOLLECTIVE ;  /* 0x000000000000791b */ /* 0x003fe20003800000 */
.L_x_840:
[----:B------:R-:W-:Y:S02]  /*29990*/  IMAD.MOV.U32 R13, RZ, RZ, R63 ;  /* 0x000000ffff0d7224 */ /* 0x000fe400078e003f */
[----:B------:R-:W-:Y:S01]  /*299a0*/  IMAD.MOV.U32 R12, RZ, RZ, R0 ;  /* 0x000000ffff0c7224 */ /* 0x000fe200078e0000 */
[----:B------:R-:W-:-:S07]  /*299b0*/  MOV R52, R14 ;  /* 0x0000000e00347202 */ /* 0x000fce0000000f00 */
[----:B------:R-:W-:Y:S05]  /*299c0*/  WARPSYNC.COLLECTIVE R15, `(.L_x_841) ;  /* 0x000000000f087348 */ /* 0x000fea0003c00000 */
[----:B------:R0:W1:Y:S02]  /*299d0*/  SHFL.IDX P6, R14, R13, R12, R11 ;  /* 0x0000000c0d0e7389 */ /* 0x00006400000c000b */
[----:B01----:R-:W-:Y:S01]  /*299e0*/  ENDCOLLECTIVE ;  /* 0x000000000000791b */ /* 0x003fe20003800000 */
.L_x_841:
        /* <DEDUP_REMOVED lines=8> */
.L_x_842:
[----:B------:R-:W-:Y:S02]  /*29a70*/  IMAD.MOV.U32 R13, RZ, RZ, R67 ;  /* 0x000000ffff0d7224 */ /* 0x000fe400078e0043 */
[----:B------:R-:W-:Y:S01]  /*29a80*/  IMAD.MOV.U32 R12, RZ, RZ, R0 ;  /* 0x000000ffff0c7224 */ /* 0x000fe200078e0000 */
[----:B------:R-:W-:-:S07]  /*29a90*/  MOV R54, R14 ;  /* 0x0000000e00367202 */ /* 0x000fce0000000f00 */
[----:B------:R-:W-:Y:S05]  /*29aa0*/  WARPSYNC.COLLECTIVE R15, `(.L_x_843) ;  /* 0x000000000f087348 */ /* 0x000fea0003c00000 */
[----:B------:R0:W1:Y:S02]  /*29ab0*/  SHFL.IDX P6, R14, R13, R12, R11 ;  /* 0x0000000c0d0e7389 */ /* 0x00006400000c000b */
[----:B01----:R-:W-:Y:S01]  /*29ac0*/  ENDCOLLECTIVE ;  /* 0x000000000000791b */ /* 0x003fe20003800000 */
.L_x_843:
        /* <DEDUP_REMOVED lines=8> */
.L_x_844:
[----:B------:R-:W-:Y:S02]  /*29b50*/  IMAD.MOV.U32 R13, RZ, RZ, R71 ;  /* 0x000000ffff0d7224 */ /* 0x000fe400078e0047 */
[----:B------:R-:W-:Y:S01]  /*29b60*/  IMAD.MOV.U32 R12, RZ, RZ, R0 ;  /* 0x000000ffff0c7224 */ /* 0x000fe200078e0000 */
[----:B------:R-:W-:-:S07]  /*29b70*/  MOV R56, R14 ;  /* 0x0000000e00387202 */ /* 0x000fce0000000f00 */
[----:B------:R-:W-:Y:S05]  /*29b80*/  WARPSYNC.COLLECTIVE R15, `(.L_x_845) ;  /* 0x000000000f087348 */ /* 0x000fea0003c00000 */
[----:B------:R0:W1:Y:S02]  /*29b90*/  SHFL.IDX P6, R14, R13, R12, R11 ;  /* 0x0000000c0d0e7389 */ /* 0x00006400000c000b */
[----:B01----:R-:W-:Y:S01]  /*29ba0*/  ENDCOLLECTIVE ;  /* 0x000000000000791b */ /* 0x003fe20003800000 */
.L_x_845:
        /* <DEDUP_REMOVED lines=8> */
.L_x_846:
[----:B------:R-:W-:Y:S02]  /*29c30*/  IMAD.MOV.U32 R13, RZ, RZ, R75 ;  /* 0x000000ffff0d7224 */ /* 0x000fe400078e004b */
[----:B------:R-:W-:Y:S01]  /*29c40*/  IMAD.MOV.U32 R12, RZ, RZ, R0 ;  /* 0x000000ffff0c7224 */ /* 0x000fe200078e0000 */
[----:B------:R-:W-:-:S07]  /*29c50*/  MOV R58, R14 ;  /* 0x0000000e003a7202 */ /* 0x000fce0000000f00 */
[----:B------:R-:W-:Y:S05]  /*29c60*/  WARPSYNC.COLLECTIVE R15, `(.L_x_847) ;  /* 0x000000000f087348 */ /* 0x000fea0003c00000 */
[----:B------:R0:W1:Y:S02]  /*29c70*/  SHFL.IDX P6, R14, R13, R12, R11 ;  /* 0x0000000c0d0e7389 */ /* 0x00006400000c000b */
[----:B01----:R-:W-:Y:S01]  /*29c80*/  ENDCOLLECTIVE ;  /* 0x000000000000791b */ /* 0x003fe20003800000 */
.L_x_847:
        /* <DEDUP_REMOVED lines=8> */
.L_x_848:
[----:B------:R-:W-:Y:S02]  /*29d10*/  SEL R12, R9, R20, P0 ;  /* 0x00000014090c7207 */ /* 0x000fe40000000000 */
[----:B------:R-:W-:Y:S02]  /*29d20*/  SEL R11, R48, R51, P0 ;  /* 0x00000033300b7207 */ /* 0x000fe40000000000 */
[----:B------:R-:W-:Y:S02]  /*29d30*/  SEL R13, R55, R50, P0 ;  /* 0x00000032370d7207 */ /* 0x000fe40000000000 */
[----:B------:R-:W-:Y:S02]  /*29d40*/  SEL R15, R50, R55, P0 ;  /* 0x00000037320f7207 */ /* 0x000fe40000000000 */
[----:B------:R-:W-:Y:S02]  /*29d50*/  MOV R60, R14 ;  /* 0x0000000e003c7202 */ /* 0x000fe40000000f00 */
[----:B------:R-:W-:-:S02]  /*29d60*/  SEL R14, R20, R9, P0 ;  /* 0x00000009140e7207 */ /* 0x000fc40000000000 */
[----:B------:R-:W-:Y:S01]  /*29d70*/  SEL R9, R51, R48, P0 ;  /* 0x0000003033097207 */ /* 0x000fe20000000000 */
[----:B------:R-:W-:Y:S06]  /*29d80*/  BRA `(.L_x_849) ;  /* 0xffffff6400447947 */ /* 0x000fec000383ffff */
.L_x_651:
[----:B------:R-:W-:Y:S01]  /*29d90*/  IMAD.MOV.U32 R13, RZ, RZ, R3 ;  /* 0x000000ffff0d7224 */ /* 0x000fe200078e0003 */
[----:B------:R-:W-:Y:S01]  /*29da0*/  MOV R12, RZ ;  /* 0x000000ff000c7202 */ /* 0x000fe20000000f00 */
[----:B------:R-:W-:Y:S02]  /*29db0*/  IMAD.MOV.U32 R11, RZ, RZ, 0x181f ;  /* 0x0000181fff0b7424 */ /* 0x000fe400078e00ff */
[----:B------:R-:W-:-:S07]  /*29dc0*/  IMAD.MOV.U32 R15, RZ, RZ, -0x1 ;  /* 0xffffffffff0f7424 */ /* 0x000fce00078e00ff */
[----:B01----:R-:W-:Y:S05]  /*29dd0*/  WARPSYNC.COLLECTIVE R15, `(.L_x_850) ;  /* 0x000000000f087348 */ /* 0x003fea0003c00000 */
[----:B------:R2:W3:Y:S02]  /*29de0*/  SHFL.IDX P6, R14, R13, R12, R11 ;  /* 0x0000000c0d0e7389 */ /* 0x0004e400000c000b */
[----:B0123--:R-:W-:Y:S01]  /*29df0*/  ENDCOLLECTIVE ;  /* 0x000000000000791b */ /* 0x00ffe20003800000 */
.L_x_850:
[----:B------:R-:W-:Y:S01]  /*29e00*/  IMAD.MOV.U32 R13, RZ, RZ, R2 ;  /* 0x000000ffff0d7224 */ /* 0x000fe200078e0002 */
[----:B------:R-:W-:-:S07]  /*29e10*/  MOV R0, R14 ;  /* 0x0000000e00007202 */ /* 0x000fce0000000f00 */
[----:B------:R-:W-:Y:S05]  /*29e20*/  WARPSYNC.COLLECTIVE R15, `(.L_x_851) ;  /* 0x000000000f087348 */ /* 0x000fea0003c00000 */
[----:B------:R0:W1:Y:S02]  /*29e30*/  SHFL.IDX P6, R14, R13, R12, R11 ;  /* 0x0000000c0d0e7389 */ /* 0x00006400000c000b */
[----:B01----:R-:W-:Y:S01]  /*29e40*/  ENDCOLLECTIVE ;  /* 0x000000000000791b */ /* 0x003fe20003800000 */
.L_x_851:
[----:B------:R-:W-:Y:S05]  /*29e50*/  BRA `(.L_x_852) ;  /* 0xffffff7800a87947 */ /* 0x000fea000383ffff */
.L_x_654:
[----:B------:R-:W-:Y:S01]  /*29e60*/  BSSY B1, `(.L_x_853) ;  /* 0x0000008000017945 */ /* 0x000fe20003800000 */
[----:B------:R-:W-:Y:S01]  /*29e70*/  IMAD.MOV.U32 R13, RZ, RZ, R3 ;  /* 0x000000ffff0d7224 */ /* 0x000fe200078e0003 */
[----:B------:R-:W-:Y:S01]  /*29e80*/  MOV R12, 0x1 ;  /* 0x00000001000c7802 */ /* 0x000fe20000000f00 */
[----:B------:R-:W-:Y:S02]  /*29e90*/  IMAD.MOV.U32 R11, RZ, RZ, 0x181f ;  /* 0x0000181fff0b7424 */ /* 0x000fe400078e00ff */
[----:B---3--:R-:W-:-:S07]  /*29ea0*/  IMAD.MOV.U32 R15, RZ, RZ, -0x1 ;  /* 0xffffffffff0f7424 */ /* 0x008fce00078e00ff */
[----:B012-4-:R-:W-:Y:S05]  /*29eb0*/  WARPSYNC.COLLECTIVE R15, `(.L_x_854) ;  /* 0x000000000f087348 */ /* 0x017fea0003c00000 */
[----:B----4-:R3:W4:Y:S02]  /*29ec0*/  SHFL.IDX P6, R14, R13, R12, R11 ;  /* 0x0000000c0d0e7389 */ /* 0x01072400000c000b */
[----:B01234-:R-:W-:Y:S01]  /*29ed0*/  ENDCOLLECTIVE ;  /* 0x000000000000791b */ /* 0x01ffe20003800000 */
.L_x_854:
[----:B------:R-:W-:Y:S05]  /*29ee0*/  BSYNC B1 ;  /* 0x0000000000017941 */ /* 0x000fea0003800000 */
.L_x_853:
[----:B------:R-:W-:Y:S01]  /*29ef0*/  IMAD.MOV.U32 R13, RZ, RZ, R2 ;  /* 0x000000ffff0d7224 */ /* 0x000fe200078e0002 */
[----:B------:R-:W-:Y:S01]  /*29f00*/  MOV R11, 0x181f ;  /* 0x0000181f000b7802 */ /* 0x000fe20000000f00 */
[----:B------:R-:W-:Y:S01]  /*29f10*/  IMAD.MOV.U32 R12, RZ, RZ, 0x1 ;  /* 0x00000001ff0c7424 */ /* 0x000fe200078e00ff */
[----:B------:R-:W-:Y:S01]  /*29f20*/  MOV R0, R14 ;  /* 0x0000000e00007202 */ /* 0x000fe20000000f00 */
[----:B------:R-:W-:-:S07]  /*29f30*/  IMAD.MOV.U32 R15, RZ, RZ, -0x1 ;  /* 0xffffffffff0f7424 */ /* 0x000fce00078e00ff */
[----:B------:R-:W-:Y:S05]  /*29f40*/  WARPSYNC.COLLECTIVE R15, `(.L_x_855) ;  /* 0x000000000f087348 */ /* 0x000fea0003c00000 */
[----:B------:R0:W1:Y:S02]  /*29f50*/  SHFL.IDX P6, R14, R13, R12, R11 ;  /* 0x0000000c0d0e7389 */ /* 0x00006400000c000b */
[----:B01----:R-:W-:Y:S01]  /*29f60*/  ENDCOLLECTIVE ;  /* 0x000000000000791b */ /* 0x003fe20003800000 */
.L_x_855:
[----:B------:R-:W-:Y:S05]  /*29f70*/  BRA `(.L_x_856) ;  /* 0xffffff7800b47947 */ /* 0x000fea000383ffff */
.L_x_657:
[----:B------:R-:W-:Y:S01]  /*29f80*/  BSSY B1, `(.L_x_857) ;  /* 0x0000008000017945 */ /* 0x000fe20003800000 */
[----:B------:R-:W-:Y:S01]  /*29f90*/  IMAD.MOV.U32 R13, RZ, RZ, R3 ;  /* 0x000000ffff0d7224 */ /* 0x000fe200078e0003 */
[----:B------:R-:W-:Y:S01]  /*29fa0*/  MOV R12, 0x2 ;  /* 0x00000002000c7802 */ /* 0x000fe20000000f00 */
[----:B------:R-:W-:Y:S02]  /*29fb0*/  IMAD.MOV.U32 R11, RZ, RZ, 0x181f ;  /* 0x0000181fff0b7424 */ /* 0x000fe400078e00ff */
[----:B0-----:R-:W-:-:S07]  /*29fc0*/  IMAD.MOV.U32 R15, RZ, RZ, -0x1 ;  /* 0xffffffffff0f7424 */ /* 0x001fce00078e00ff */
[----:B-1234-:R-:W-:Y:S05]  /*29fd0*/  WARPSYNC.COLLECTIVE R15, `(.L_x_858) ;  /* 0x000000000f087348 */ /* 0x01efea0003c00000 */
[----:B----4-:R0:W4:Y:S02]  /*29fe0*/  SHFL.IDX P6, R14, R13, R12, R11 ;  /* 0x0000000c0d0e7389 */ /* 0x01012400000c000b */
[----:B01234-:R-:W-:Y:S01]  /*29ff0*/  ENDCOLLECTIVE ;  /* 0x000000000000791b */ /* 0x01ffe20003800000 */
.L_x_858:
[----:B------:R-:W-:Y:S05]  /*2a000*/  BSYNC B1 ;  /* 0x0000000000017941 */ /* 0x000fea0003800000 */
.L_x_857:
        /* <DEDUP_REMOVED lines=8> */
.L_x_859:
[----:B------:R-:W-:Y:S05]  /*2a090*/  BRA `(.L_x_860) ;  /* 0xffffff7800bc7947 */ /* 0x000fea000383ffff */
.L_x_660:
[----:B------:R-:W-:Y:S01]  /*2a0a0*/  BSSY B1, `(.L_x_861) ;  /* 0x0000008000017945 */ /* 0x000fe20003800000 */
[----:B------:R-:W-:Y:S01]  /*2a0b0*/  IMAD.MOV.U32 R13, RZ, RZ, R3 ;  /* 0x000000ffff0d7224 */ /* 0x000fe200078e0003 */
[----:B------:R-:W-:Y:S01]  /*2a0c0*/  MOV R12, 0x3 ;  /* 0x00000003000c7802 */ /* 0x000fe20000000f00 */
[----:B------:R-:W-:Y:S02]  /*2a0d0*/  IMAD.MOV.U32 R11, RZ, RZ, 0x181f ;  /* 0x0000181fff0b7424 */ /* 0x000fe400078e00ff */
[----:B0-----:R-:W-:-:S07]  /*2a0e0*/  IMAD.MOV.U32 R15, RZ, RZ, -0x1 ;  /* 0xffffffffff0f7424 */ /* 0x001fce00078e00ff */
[----:B-1234-:R-:W-:Y:S05]  /*2a0f0*/  WARPSYNC.COLLECTIVE R15, `(.L_x_862) ;  /* 0x000000000f087348 */ /* 0x01efea0003c00000 */
[----:B------:R0:W0:Y:S02]  /*2a100*/  SHFL.IDX P6, R14, R13, R12, R11 ;  /* 0x0000000c0d0e7389 */ /* 0x00002400000c000b */
[----:B01234-:R-:W-:Y:S01]  /*2a110*/  ENDCOLLECTIVE ;  /* 0x000000000000791b */ /* 0x01ffe20003800000 */
.L_x_862:
[----:B------:R-:W-:Y:S05]  /*2a120*/  BSYNC B1 ;  /* 0x0000000000017941 */ /* 0x000fea0003800000 */
.L_x_861:
        /* <DEDUP_REMOVED lines=8> */
.L_x_863:
[----:B------:R-:W-:Y:S05]  /*2a1b0*/  BRA `(.L_x_864) ;  /* 0xffffff7800c47947 */ /* 0x000fea000383ffff */
.L_x_677:
[----:B------:R-:W0:Y:S01]  /*2a1c0*/  S2R R9, SR_TID.X ;  /* 0x0000000000097919 */ /* 0x000e220000002100 */
[----:B------:R-:W-:Y:S01]  /*2a1d0*/  BSSY B1, `(.L_x_865) ;  /* 0x000000a000017945 */ /* 0x000fe20003800000 */
[----:B------:R-:W-:Y:S01]  /*2a1e0*/  MOV R12, RZ ;  /* 0x000000ff000c7202 */ /* 0x000fe20000000f00 */
[----:B------:R-:W-:Y:S02]  /*2a1f0*/  IMAD.MOV.U32 R11, RZ, RZ, 0x1f ;  /* 0x0000001fff0b7424 */ /* 0x000fe400078e00ff */
[----:B------:R-:W-:Y:S01]  /*2a200*/  IMAD.MOV.U32 R15, RZ, RZ, -0x1 ;  /* 0xffffffffff0f7424 */ /* 0x000fe200078e00ff */
[----:B0-----:R-:W-:-:S04]  /*2a210*/  SHF.R.U32.HI R9, RZ, 0x5, R9 ;  /* 0x00000005ff097819 */ /* 0x001fc80000011609 */
[----:B------:R-:W-:-:S05]  /*2a220*/  LOP3.LUT R9, R9, 0x3, RZ, 0xc0, !PT ;  /* 0x0000000309097812 */ /* 0x000fca00078ec0ff */
[----:B------:R-:W-:-:S07]  /*2a230*/  IMAD.MOV.U32 R13, RZ, RZ, R9 ;  /* 0x000000ffff0d7224 */ /* 0x000fce00078e0009 */
[----:B------:R-:W-:Y:S05]  /*2a240*/  WARPSYNC.COLLECTIVE R15, `(.L_x_866) ;  /* 0x000000000f087348 */ /* 0x000fea0003c00000 */
[----:B------:R0:W1:Y:S02]  /*2a250*/  SHFL.IDX P6, R14, R13, R12, R11 ;  /* 0x0000000c0d0e7389 */ /* 0x00006400000c000b */
[----:B01----:R-:W-:Y:S01]  /*2a260*/  ENDCOLLECTIVE ;  /* 0x000000000000791b */ /* 0x003fe20003800000 */
.L_x_866:
[----:B------:R-:W-:Y:S05]  /*2a270*/  BSYNC B1 ;  /* 0x0000000000017941 */ /* 0x000fea0003800000 */
.L_x_865:
[----:B------:R-:W-:Y:S05]  /*2a280*/  BRA `(.L_x_867) ;  /* 0xffffff8c00d87947 */ /* 0x000fea000383ffff */
.L_x_679:
[----:B------:R-:W-:Y:S01]  /*2a290*/  BSSY B1, `(.L_x_868) ;  /* 0x0000006000017945 */ /* 0x000fe20003800000 */
[----:B------:R-:W-:-:S07]  /*2a2a0*/  MOV R15, 0xffffffff ;  /* 0xffffffff000f7802 */ /* 0x000fce0000000f00 */
[----:B0-----:R-:W-:Y:S05]  /*2a2b0*/  WARPSYNC.COLLECTIVE R15, `(.L_x_869) ;  /* 0x000000000f0c7348 */ /* 0x001fea0003c00000 */
[----:B------:R-:W-:Y:S02]  /*2a2c0*/  ELECT P6, UR62, PT ;  /* 0x00000000003e782f */ /* 0x000fe400038c0000 */
[----:B------:R-:W-:Y:S01]  /*2a2d0*/  MOV R14, UR62 ;  /* 0x0000003e000e7c02 */ /* 0x000fe20008000f00 */
[----:B0-----:R-:W-:Y:S10]  /*2a2e0*/  ENDCOLLECTIVE ;  /* 0x000000000000791b */ /* 0x001ff40003800000 */
.L_x_869:
[----:B------:R-:W-:Y:S05]  /*2a2f0*/  BSYNC B1 ;  /* 0x0000000000017941 */ /* 0x000fea0003800000 */
.L_x_868:
[----:B------:R-:W-:Y:S05]  /*2a300*/  BRA `(.L_x_678) ;  /* 0xffffff8c00d07947 */ /* 0x000fea000383ffff */
.L_x_681:
[----:B0-----:R-:W2:Y:S02]  /*2a310*/  LDL R5, [R1+0x4] ;  /* 0x0000040001057983 */ /* 0x001ea40000100800 */
[----:B--2---:R0:W1:Y:S02]  /*2a320*/  SYNCS.PHASECHK.TRANS64.TRYWAIT P0, [R5+URZ+0x29820], R4 ;  /* 0x02982004050075a7 */ /* 0x004064000800017f */
[----:B-1----:R-:W-:Y:S05]  /*2a330*/  @!P0 NANOSLEEP.SYNCS 0x989680 ;  /* 0x009896800000895d */ /* 0x002fea0003900000 */
[----:B------:R-:W1:Y:S02]  /*2a340*/  @!P0 SYNCS.PHASECHK.TRANS64 P0, [R5+URZ+0x29820], R4 ;  /* 0x02982004050085a7 */ /* 0x000e64000800007f */
[----:B-1----:R-:W-:Y:S05]  /*2a350*/  @!P0 BRA `(.L_x_681) ;  /* 0xfffffffc00ec8947 */ /* 0x002fea000383ffff */
[----:B------:R-:W-:Y:S05]  /*2a360*/  BRA `(.L_x_870) ;  /* 0xffffff8c00e07947 */ /* 0x000fea000383ffff */
.L_x_685:
[----:B0-----:R0:W1:Y:S02]  /*2a370*/  SYNCS.PHASECHK.TRANS64.TRYWAIT P0, [R7+URZ+0x298a0], R10 ;  /* 0x0298a00a070075a7 */ /* 0x001064000800017f */
[----:B-1----:R-:W-:Y:S05]  /*2a380*/  @!P0 NANOSLEEP.SYNCS 0x989680 ;  /* 0x009896800000895d */ /* 0x002fea0003900000 */
[----:B------:R-:W1:Y:S02]  /*2a390*/  @!P0 SYNCS.PHASECHK.TRANS64 P0, [R7+URZ+0x298a0], R10 ;  /* 0x0298a00a070085a7 */ /* 0x000e64000800007f */
[----:B-1----:R-:W-:Y:S05]  /*2a3a0*/  @!P0 BRA `(.L_x_685) ;  /* 0xfffffffc00f08947 */ /* 0x002fea000383ffff */
[----:B------:R-:W-:Y:S05]  /*2a3b0*/  BRA `(.L_x_871) ;  /* 0xffffff9000087947 */ /* 0x000fea000383ffff */
.L_x_692:
[----:B-1----:R1:W2:Y:S02]  /*2a3c0*/  SYNCS.PHASECHK.TRANS64.TRYWAIT P0, [R7+URZ+0x298c0], R10 ;  /* 0x0298c00a070075a7 */ /* 0x0022a4000800017f */
[----:B--2---:R-:W-:Y:S05]  /*2a3d0*/  @!P0 NANOSLEEP.SYNCS 0x989680 ;  /* 0x009896800000895d */ /* 0x004fea0003900000 */
[----:B------:R-:W2:Y:S02]  /*2a3e0*/  @!P0 SYNCS.PHASECHK.TRANS64 P0, [R7+URZ+0x298c0], R10 ;  /* 0x0298c00a070085a7 */ /* 0x000ea4000800007f */
[----:B--2---:R-:W-:Y:S05]  /*2a3f0*/  @!P0 BRA `(.L_x_692) ;  /* 0xfffffffc00f08947 */ /* 0x004fea000383ffff */
[----:B------:R-:W-:Y:S05]  /*2a400*/  BRA `(.L_x_872) ;  /* 0xffffff9400047947 */ /* 0x000fea000383ffff */
.L_x_699:
[----:B0-----:R0:W1:Y:S02]  /*2a410*/  SYNCS.PHASECHK.TRANS64.TRYWAIT P1, [R8+URZ+0x298a0], R7 ;  /* 0x0298a007080075a7 */ /* 0x001064000802017f */
[----:B-1----:R-:W-:Y:S05]  /*2a420*/  @!P1 NANOSLEEP.SYNCS 0x989680 ;  /* 0x009896800000995d */ /* 0x002fea0003900000 */
[----:B------:R-:W1:Y:S02]  /*2a430*/  @!P1 SYNCS.PHASECHK.TRANS64 P1, [R8+URZ+0x298a0], R7 ;  /* 0x0298a007080095a7 */ /* 0x000e64000802007f */
[----:B-1----:R-:W-:Y:S05]  /*2a440*/  @!P1 BRA `(.L_x_699) ;  /* 0xfffffffc00f09947 */ /* 0x002fea000383ffff */
[----:B------:R-:W-:Y:S05]  /*2a450*/  BRA `(.L_x_873) ;  /* 0xffffff9400e87947 */ /* 0x000fea000383ffff */
.L_x_706:
[----:B-1----:R1:W2:Y:S02]  /*2a460*/  SYNCS.PHASECHK.TRANS64.TRYWAIT P1, [R8+URZ+0x298c0], R7 ;  /* 0x0298c007080075a7 */ /* 0x0022a4000802017f */
[----:B--2---:R-:W-:Y:S05]  /*2a470*/  @!P1 NANOSLEEP.SYNCS 0x989680 ;  /* 0x009896800000995d */ /* 0x004fea0003900000 */
[----:B------:R-:W2:Y:S02]  /*2a480*/  @!P1 SYNCS.PHASECHK.TRANS64 P1, [R8+URZ+0x298c0], R7 ;  /* 0x0298c007080095a7 */ /* 0x000ea4000802007f */
[----:B--2---:R-:W-:Y:S05]  /*2a490*/  @!P1 BRA `(.L_x_706) ;  /* 0xfffffffc00f09947 */ /* 0x004fea000383ffff */
[----:B------:R-:W-:Y:S05]  /*2a4a0*/  BRA `(.L_x_874) ;  /* 0xffffff9800e07947 */ /* 0x000fea000383ffff */
.L_x_721:
[----:B------:R-:W0:Y:S01]  /*2a4b0*/  S2R R4, SR_TID.X ;  /* 0x0000000000047919 */ /* 0x000e220000002100 */
[----:B------:R-:W-:Y:S01]  /*2a4c0*/  BSSY B0, `(.L_x_875) ;  /* 0x000000a000007945 */ /* 0x000fe20003800000 */
[----:B------:R-:W-:Y:S01]  /*2a4d0*/  IMAD.MOV.U32 R12, RZ, RZ, RZ ;  /* 0x000000ffff0c7224 */ /* 0x000fe200078e00ff */
[----:B------:R-:W-:Y:S01]  /*2a4e0*/  MOV R11, 0x1f ;  /* 0x0000001f000b7802 */ /* 0x000fe20000000f00 */
[----:B------:R-:W-:Y:S01]  /*2a4f0*/  IMAD.MOV.U32 R15, RZ, RZ, -0x1 ;  /* 0xffffffffff0f7424 */ /* 0x000fe200078e00ff */
[----:B0-----:R-:W-:-:S04]  /*2a500*/  SHF.R.U32.HI R4, RZ, 0x5, R4 ;  /* 0x00000005ff047819 */ /* 0x001fc80000011604 */
[----:B------:R-:W-:-:S05]  /*2a510*/  LOP3.LUT R4, R4, 0x3, RZ, 0xc0, !PT ;  /* 0x0000000304047812 */ /* 0x000fca00078ec0ff */
[----:B------:R-:W-:-:S07]  /*2a520*/  IMAD.MOV.U32 R13, RZ, RZ, R4 ;  /* 0x000000ffff0d7224 */ /* 0x000fce00078e0004 */
[----:B-1----:R-:W-:Y:S05]  /*2a530*/  WARPSYNC.COLLECTIVE R15, `(.L_x_876) ;  /* 0x000000000f087348 */ /* 0x002fea0003c00000 */
[----:B------:R0:W2:Y:S02]  /*2a540*/  SHFL.IDX P6, R14, R13, R12, R11 ;  /* 0x0000000c0d0e7389 */ /* 0x0000a400000c000b */
[----:B012---:R-:W-:Y:S01]  /*2a550*/  ENDCOLLECTIVE ;  /* 0x000000000000791b */ /* 0x007fe20003800000 */
.L_x_876:
[----:B------:R-:W-:Y:S05]  /*2a560*/  BSYNC B0 ;  /* 0x0000000000007941 */ /* 0x000fea0003800000 */
.L_x_875:
[----:B------:R-:W-:Y:S05]  /*2a570*/  BRA `(.L_x_877) ;  /* 0xffffffa4008c7947 */ /* 0x000fea000383ffff */
.L_x_723:
[----:B------:R-:W-:Y:S01]  /*2a580*/  BSSY B0, `(.L_x_878) ;  /* 0x0000006000007945 */ /* 0x000fe20003800000 */
[----:B------:R-:W-:-:S07]  /*2a590*/  IMAD.MOV.U32 R15, RZ, RZ, -0x1 ;  /* 0xffffffffff0f7424 */ /* 0x000fce00078e00ff */
[----:B01----:R-:W-:Y:S05]  /*2a5a0*/  WARPSYNC.COLLECTIVE R15, `(.L_x_879) ;  /* 0x000000000f0c7348 */ /* 0x003fea0003c00000 */
[----:B------:R-:W-:Y:S02]  /*2a5b0*/  ELECT P6, UR62, PT ;  /* 0x00000000003e782f */ /* 0x000fe400038c0000 */
[----:B------:R-:W-:Y:S01]  /*2a5c0*/  MOV R14, UR62 ;  /* 0x0000003e000e7c02 */ /* 0x000fe20008000f00 */
[----:B01----:R-:W-:Y:S10]  /*2a5d0*/  ENDCOLLECTIVE ;  /* 0x000000000000791b */ /* 0x003ff40003800000 */
.L_x_879:
[----:B------:R-:W-:Y:S05]  /*2a5e0*/  BSYNC B0 ;  /* 0x0000000000007941 */ /* 0x000fea0003800000 */
.L_x_878:
[----:B------:R-:W-:Y:S05]  /*2a5f0*/  BRA `(.L_x_880) ;  /* 0xffffffa400987947 */ /* 0x000fea000383ffff */
.L_x_725:
[----:B0-----:R0:W1:Y:S02]  /*2a600*/  SYNCS.PHASECHK.TRANS64.TRYWAIT P0, [R2+URZ+0x29880], R3 ;  /* 0x02988003020075a7 */ /* 0x001064000800017f */
[----:B-1----:R-:W-:Y:S05]  /*2a610*/  @!P0 NANOSLEEP.SYNCS 0x989680 ;  /* 0x009896800000895d */ /* 0x002fea0003900000 */
[----:B------:R-:W1:Y:S02]  /*2a620*/  @!P0 SYNCS.PHASECHK.TRANS64 P0, [R2+URZ+0x29880], R3 ;  /* 0x02988003020085a7 */ /* 0x000e64000800007f */
[----:B-1----:R-:W-:Y:S05]  /*2a630*/  @!P0 BRA `(.L_x_725) ;  /* 0xfffffffc00f08947 */ /* 0x002fea000383ffff */
[----:B------:R-:W-:Y:S05]  /*2a640*/  BRA `(.L_x_881) ;  /* 0xffffffa8000c7947 */ /* 0x000fea000383ffff */
.L_x_727:
[----:B-1----:R1:W2:Y:S02]  /*2a650*/  SYNCS.PHASECHK.TRANS64.TRYWAIT P0, [R2+URZ+0x29840], R3 ;  /* 0x02984003020075a7 */ /* 0x0022a4000800017f */
[----:B--2---:R-:W-:Y:S05]  /*2a660*/  @!P0 NANOSLEEP.SYNCS 0x989680 ;  /* 0x009896800000895d */ /* 0x004fea0003900000 */
[----:B------:R-:W2:Y:S02]  /*2a670*/  @!P0 SYNCS.PHASECHK.TRANS64 P0, [R2+URZ+0x29840], R3 ;  /* 0x02984003020085a7 */ /* 0x000ea4000800007f */
[----:B--2---:R-:W-:Y:S05]  /*2a680*/  @!P0 BRA `(.L_x_727) ;  /* 0xfffffffc00f08947 */ /* 0x004fea000383ffff */
[----:B------:R-:W-:Y:S05]  /*2a690*/  BRA `(.L_x_882) ;  /* 0xffffffa8006c7947 */ /* 0x000fea000383ffff */
.L_x_731:
[----:B------:R-:W2:Y:S01]  /*2a6a0*/  LDL.LU R11, [R1+0x54] ;  /* 0x00005400010b7983 */ /* 0x000ea20000300800 */
[----:B------:R-:W-:Y:S01]  /*2a6b0*/  MOV R13, R3 ;  /* 0x00000003000d7202 */ /* 0x000fe20000000f00 */
[----:B------:R-:W-:Y:S01]  /*2a6c0*/  IMAD.MOV.U32 R12, RZ, RZ, RZ ;  /* 0x000000ffff0c7224 */ /* 0x000fe200078e00ff */
[----:B------:R-:W-:Y:S01]  /*2a6d0*/  MOV R15, 0xffffffff ;  /* 0xffffffff000f7802 */ /* 0x000fe20000000f00 */
[----:B------:R-:W-:-:S05]  /*2a6e0*/  IMAD.IADD R0, R10, 0x1, R17 ;  /* 0x000000010a007824 */ /* 0x000fca00078e0211 */
[----:B------:R-:W-:Y:S01]  /*2a6f0*/  IADD3 R5, R0, 0x20, RZ ;  /* 0x0000002000057810 */ /* 0x000fe20007ffe0ff */
[----:B--2---:R-:W-:Y:S02]  /*2a700*/  IMAD R2, R11, R7, RZ ;  /* 0x000000070b027224 */ /* 0x004fe400078e02ff */
[----:B------:R-:W-:-:S03]  /*2a710*/  IMAD.MOV.U32 R11, RZ, RZ, 0x1c1f ;  /* 0x00001c1fff0b7424 */ /* 0x000fc600078e00ff */
[----:B------:R-:W-:-:S13]  /*2a720*/  ISETP.GE.AND P4, PT, R0, R2, PT ;  /* 0x000000020000720c */ /* 0x000fda0003f86270 */
[----:B-----5:R-:W-:Y:S05]  /*2a730*/  WARPSYNC.COLLECTIVE R15, `(.L_x_883) ;  /* 0x000000000f087348 */ /* 0x020fea0003c00000 */
[----:B------:R0:W1:Y:S02]  /*2a740*/  SHFL.IDX P6, R14, R13, R12, R11 ;  /* 0x0000000c0d0e7389 */ /* 0x00006400000c000b */
[----:B01---5:R-:W-:Y:S01]  /*2a750*/  ENDCOLLECTIVE ;  /* 0x000000000000791b */ /* 0x023fe20003800000 */
.L_x_883:
[----:B------:R-:W-:Y:S02]  /*2a760*/  IMAD.MOV.U32 R13, RZ, RZ, R4 ;  /* 0x000000ffff0d7224 */ /* 0x000fe400078e0004 */
[----:B------:R-:W-:-:S07]  /*2a770*/  IMAD.MOV.U32 R6, RZ, RZ, R14 ;  /* 0x000000ffff067224 */ /* 0x000fce00078e000e */
[----:B------:R-:W-:Y:S05]  /*2a780*/  WARPSYNC.COLLECTIVE R15, `(.L_x_884) ;  /* 0x000000000f087348 */ /* 0x000fea0003c00000 */
[----:B------:R0:W1:Y:S02]  /*2a790*/  SHFL.IDX P6, R14, R13, R12, R11 ;  /* 0x0000000c0d0e7389 */ /* 0x00006400000c000b */
[----:B01----:R-:W-:Y:S01]  /*2a7a0*/  ENDCOLLECTIVE ;  /* 0x000000000000791b */ /* 0x003fe20003800000 */
.L_x_884:
[----:B------:R-:W-:Y:S02]  /*2a7b0*/  IMAD.MOV.U32 R13, RZ, RZ, R3 ;  /* 0x000000ffff0d7224 */ /* 0x000fe400078e0003 */
[----:B------:R-:W-:Y:S01]  /*2a7c0*/  IMAD.MOV.U32 R12, RZ, RZ, 0x1 ;  /* 0x00000001ff0c7424 */ /* 0x000fe200078e00ff */
[----:B------:R-:W-:-:S07]  /*2a7d0*/  MOV R7, R14 ;  /* 0x0000000e00077202 */ /* 0x000fce0000000f00 */
[----:B------:R-:W-:Y:S05]  /*2a7e0*/  WARPSYNC.COLLECTIVE R15, `(.L_x_885) ;  /* 0x000000000f087348 */ /* 0x000fea0003c00000 */
[----:B------:R0:W1:Y:S02]  /*2a7f0*/  SHFL.IDX P6, R14, R13, R12, R11 ;  /* 0x0000000c0d0e7389 */ /* 0x00006400000c000b */
[----:B01----:R-:W-:Y:S01]  /*2a800*/  ENDCOLLECTIVE ;  /* 0x000000000000791b */ /* 0x003fe20003800000 */
.L_x_885:
        /* <DEDUP_REMOVED lines=13> */
[----:B0-----:R-:W-:-:S07]  /*2a8e0*/  MOV R6, R14 ;  /* 0x0000000e00067202 */ /* 0x001fce0000000f00 */
[----:B------:R-:W-:Y:S05]  /*2a8f0*/  WARPSYNC.COLLECTIVE R15, `(.L_x_886) ;  /* 0x000000000f087348 */ /* 0x000fea0003c00000 */
[----:B------:R0:W1:Y:S02]  /*2a900*/  SHFL.IDX P6, R14, R13, R12, R11 ;  /* 0x0000000c0d0e7389 */ /* 0x00006400000c000b */
[----:B01----:R-:W-:Y:S01]  /*2a910*/  ENDCOLLECTIVE ;  /* 0x000000000000791b */ /* 0x003fe20003800000 */
.L_x_886:
[----:B------:R-:W-:Y:S02]  /*2a920*/  IMAD.MOV.U32 R13, RZ, RZ, R3 ;  /* 0x000000ffff0d7224 */ /* 0x000fe400078e0003 */
[----:B------:R-:W-:Y:S02]  /*2a930*/  IMAD.MOV.U32 R12, RZ, RZ, 0x2 ;  /* 0x00000002ff0c7424 */ /* 0x000fe400078e00ff */
[----:B------:R-:W-:-:S07]  /*2a940*/  IMAD.MOV.U32 R5, RZ, RZ, R14 ;  /* 0x000000ffff057224 */ /* 0x000fce00078e000e */
[----:B------:R-:W-:Y:S05]  /*2a950*/  WARPSYNC.COLLECTIVE R15, `(.L_x_887) ;  /* 0x000000000f087348 */ /* 0x000fea0003c00000 */
[----:B------:R0:W1:Y:S02]  /*2a960*/  SHFL.IDX P6, R14, R13, R12, R11 ;  /* 0x0000000c0d0e7389 */ /* 0x00006400000c000b */
[----:B01----:R-:W-:Y:S01]  /*2a970*/  ENDCOLLECTIVE ;  /* 0x000000000000791b */ /* 0x003fe20003800000 */
.L_x_887:
[----:B------:R-:W-:-:S04]  /*2a980*/  @!P3 IADD3 R5, P4, R9, R5, RZ ;  /* 0x000000050905b210 */ /* 0x000fc80007f9e0ff */
[----:B------:R-:W-:-:S05]  /*2a990*/  @!P3 IADD3.X R6, RZ, R6, RZ, P4, !PT ;  /* 0x00000006ff06b210 */ /* 0x000fca00027fe4ff */
[----:B------:R-:W-:Y:S02]  /*2a9a0*/  @!P3 IMAD.MOV.U32 R7, RZ, RZ, R6 ;  /* 0x000000ffff07b224 */ /* 0x000fe400078e0006 */
[----:B------:R-:W-:Y:S01]  /*2a9b0*/  @!P3 IMAD.MOV.U32 R6, RZ, RZ, R5 ;  /* 0x000000ffff06b224 */ /* 0x000fe200078e0005 */
[----:B------:R-:W-:Y:S01]  /*2a9c0*/  IADD3 R5, R0, 0x40, RZ ;  /* 0x0000004000057810 */ /* 0x000fe20007ffe0ff */
[----:B------:R-:W-:-:S03]  /*2a9d0*/  IMAD.MOV.U32 R13, RZ, RZ, R4 ;  /* 0x000000ffff0d7224 */ /* 0x000fc600078e0004 */
[----:B------:R-:W-:Y:S01]  /*2a9e0*/  @!PT LDS RZ, [RZ] ;  /* 0x00000000fffff984 */ /* 0x000fe20000000800 */
[----:B------:R-:W-:Y:S01]  /*2a9f0*/  @!PT LDS RZ, [RZ] ;  /* 0x00000000fffff984 */ /* 0x000fe20000000800 */
[----:B------:R-:W-:Y:S01]  /*2aa00*/  @!PT LDS RZ, [RZ] ;  /* 0x00000000fffff984 */ /* 0x000fe20000000800 */
[----:B------:R-:W-:Y:S04]  /*2aa10*/  @!P3 LDGSTS.E.BYPASS.LTC128B.128 [R8+0x14c00], desc[UR54][R6.64], !P0 ;  /* 0x14c000000608bfae */ /* 0x000fe8000c101d76 */
[----:B------:R-:W-:Y:S04]  /*2aa20*/  @!P3 LDGSTS.E.BYPASS.LTC128B.128 [R8+0x16c00], desc[UR54][R6.64+0x40], !P1 ;  /* 0x16c000400608bfae */ /* 0x000fe8000c901d76 */
[----:B------:R0:W-:Y:S01]  /*2aa30*/  @!P3 LDGSTS.E.BYPASS.LTC128B.128 [R8+0x18c00], desc[UR54][R6.64+0x80], !P2 ;  /* 0x18c000800608bfae */ /* 0x0001e2000d101d76 */
[----:B------:R-:W-:Y:S02]  /*2aa40*/  ISETP.GE.AND P3, PT, R5, R2, PT ;  /* 0x000000020500720c */ /* 0x000fe40003f66270 */
[----:B0-----:R-:W-:-:S11]  /*2aa50*/  MOV R6, R14 ;  /* 0x0000000e00067202 */ /* 0x001fd60000000f00 */
[----:B------:R-:W-:Y:S05]  /*2aa60*/  WARPSYNC.COLLECTIVE R15, `(.L_x_888) ;  /* 0x000000000f087348 */ /* 0x000fea0003c00000 */
[----:B------:R0:W1:Y:S02]  /*2aa70*/  SHFL.IDX P6, R14, R13, R12, R11 ;  /* 0x0000000c0d0e7389 */ /* 0x00006400000c000b */
[----:B01----:R-:W-:Y:S01]  /*2aa80*/  ENDCOLLECTIVE ;  /* 0x000000000000791b */ /* 0x003fe20003800000 */
.L_x_888:
[----:B------:R-:W-:Y:S01]  /*2aa90*/  MOV R13, R3 ;  /* 0x00000003000d7202 */ /* 0x000fe20000000f00 */
[----:B------:R-:W-:Y:S02]  /*2aaa0*/  IMAD.MOV.U32 R12, RZ, RZ, 0x3 ;  /* 0x00000003ff0c7424 */ /* 0x000fe400078e00ff */
[----:B------:R-:W-:-:S07]  /*2aab0*/  IMAD.MOV.U32 R5, RZ, RZ, R14 ;  /* 0x000000ffff057224 */ /* 0x000fce00078e000e */
[----:B------:R-:W-:Y:S05]  /*2aac0*/  WARPSYNC.COLLECTIVE R15, `(.L_x_889) ;  /* 0x000000000f087348 */ /* 0x000fea0003c00000 */
[----:B------:R0:W1:Y:S02]  /*2aad0*/  SHFL.IDX P6, R14, R13, R12, R11 ;  /* 0x0000000c0d0e7389 */ /* 0x00006400000c000b */
[----:B01----:R-:W-:Y:S01]  /*2aae0*/  ENDCOLLECTIVE ;  /* 0x000000000000791b */ /* 0x003fe20003800000 */
.L_x_889:
[----:B------:R-:W-:-:S04]  /*2aaf0*/  @!P3 IADD3 R5, P4, R9, R5, RZ ;  /* 0x000000050905b210 */ /* 0x000fc80007f9e0ff */
[----:B------:R-:W-:-:S05]  /*2ab00*/  @!P3 IADD3.X R6, RZ, R6, RZ, P4, !PT ;  /* 0x00000006ff06b210 */ /* 0x000fca00027fe4ff */
[----:B------:R-:W-:Y:S01]  /*2ab10*/  @!P3 IMAD.MOV.U32 R7, RZ, RZ, R6 ;  /* 0x000000ffff07b224 */ /* 0x000fe200078e0006 */
[----:B------:R-:W-:Y:S01]  /*2ab20*/  MOV R13, R4 ;  /* 0x00000004000d7202 */ /* 0x000fe20000000f00 */
[----:B------:R-:W-:-:S05]  /*2ab30*/  @!P3 IMAD.MOV.U32 R6, RZ, RZ, R5 ;  /* 0x000000ffff06b224 */ /* 0x000fca00078e0005 */
[----:B------:R-:W-:Y:S01]  /*2ab40*/  @!PT LDS RZ, [RZ] ;  /* 0x00000000fffff984 */ /* 0x000fe20000000800 */
[----:B------:R-:W-:Y:S01]  /*2ab50*/  @!PT LDS RZ, [RZ] ;  /* 0x00000000fffff984 */ /* 0x000fe20000000800 */
[----:B------:R-:W-:Y:S01]  /*2ab60*/  @!PT LDS RZ, [RZ] ;  /* 0x00000000fffff984 */ /* 0x000fe20000000800 */
[----:B------:R0:W-:Y:S01]  /*2ab70*/  @!P3 LDGSTS.E.BYPASS.LTC128B.128 [R8+0x15400], desc[UR54][R6.64], !P0 ;  /* 0x154000000608bfae */ /* 0x0001e2000c101d76 */
[----:B------:R-:W-:-:S03]  /*2ab80*/  IMAD.MOV.U32 R5, RZ, RZ, R14 ;  /* 0x000000ffff057224 */ /* 0x000fc600078e000e */
[----:B------:R0:W-:Y:S04]  /*2ab90*/  @!P3 LDGSTS.E.BYPASS.LTC128B.128 [R8+0x17400], desc[UR54][R6.64+0x40], !P1 ;  /* 0x174000400608bfae */ /* 0x0001e8000c901d76 */
[----:B0-----:R-:W-:Y:S05]  /*2aba0*/  WARPSYNC.COLLECTIVE R15, `(.L_x_890) ;  /* 0x000000000f087348 */ /* 0x001fea0003c00000 */
[----:B------:R1:W2:Y:S02]  /*2abb0*/  SHFL.IDX P6, R14, R13, R12, R11 ;  /* 0x0000000c0d0e7389 */ /* 0x0002a400000c000b */
[----:B012---:R-:W-:Y:S01]  /*2abc0*/  ENDCOLLECTIVE ;  /* 0x000000000000791b */ /* 0x007fe20003800000 */
.L_x_890:
[----:B------:R-:W-:Y:S01]  /*2abd0*/  @!PT LDS RZ, [RZ] ;  /* 0x00000000fffff984 */ /* 0x000fe20000000800 */
[----:B------:R-:W-:Y:S01]  /*2abe0*/  @!PT LDS RZ, [RZ] ;  /* 0x00000000fffff984 */ /* 0x000fe20000000800 */
[----:B------:R-:W-:Y:S01]  /*2abf0*/  @!PT LDS RZ, [RZ] ;  /* 0x00000000fffff984 */ /* 0x000fe20000000800 */
[----:B------:R3:W-:Y:S01]  /*2ac00*/  @!P3 LDGSTS.E.BYPASS.LTC128B.128 [R8+0x19400], desc[UR54][R6.64+0x80], !P2 ;  /* 0x194000800608bfae */ /* 0x0007e2000d101d76 */
[----:B------:R-:W-:Y:S01]  /*2ac10*/  IMAD.MOV.U32 R3, RZ, RZ, R14 ;  /* 0x000000ffff037224 */ /* 0x000fe200078e000e */
[----:B------:R-:W-:Y:S06]  /*2ac20*/  BRA `(.L_x_891) ;  /* 0xffffffac00f47947 */ /* 0x000fec000383ffff */
.L_x_736:
[----:B--2---:R-:W2:Y:S02]  /*2ac30*/  LDL R2, [R1+0x4] ;  /* 0x0000040001027983 */ /* 0x004ea40000100800 */
[----:B--2---:R2:W3:Y:S02]  /*2ac40*/  SYNCS.PHASECHK.TRANS64.TRYWAIT P0, [R2+URZ+0x29820], R0 ;  /* 0x02982000020075a7 */ /* 0x0044e4000800017f */
[----:B---3--:R-:W-:Y:S05]  /*2ac50*/  @!P0 NANOSLEEP.SYNCS 0x989680 ;  /* 0x009896800000895d */ /* 0x008fea0003900000 */
[----:B------:R-:W3:Y:S02]  /*2ac60*/  @!P0 SYNCS.PHASECHK.TRANS64 P0, [R2+URZ+0x29820], R0 ;  /* 0x02982000020085a7 */ /* 0x000ee4000800007f */
[----:B---3--:R-:W-:Y:S05]  /*2ac70*/  @!P0 BRA `(.L_x_736) ;  /* 0xfffffffc00ec8947 */ /* 0x008fea000383ffff */
[----:B------:R-:W-:Y:S05]  /*2ac80*/  BRA `(.L_x_892) ;  /* 0xffffffb000687947 */ /* 0x000fea000383ffff */
.L_x_742:
[----:B--2---:R2:W3:Y:S02]  /*2ac90*/  SYNCS.PHASECHK.TRANS64.TRYWAIT P0, [R5+URZ+0x29880], R4 ;  /* 0x02988004050075a7 */ /* 0x0044e4000800017f */
[----:B---3--:R-:W-:Y:S05]  /*2aca0*/  @!P0 NANOSLEEP.SYNCS 0x989680 ;  /* 0x009896800000895d */ /* 0x008fea0003900000 */
[----:B------:R-:W3:Y:S02]  /*2acb0*/  @!P0 SYNCS.PHASECHK.TRANS64 P0, [R5+URZ+0x29880], R4 ;  /* 0x02988004050085a7 */ /* 0x000ee4000800007f */
[----:B---3--:R-:W-:Y:S05]  /*2acc0*/  @!P0 BRA `(.L_x_742) ;  /* 0xfffffffc00f08947 */ /* 0x008fea000383ffff */
[----:B------:R-:W-:Y:S05]  /*2acd0*/  BRA `(.L_x_893) ;  /* 0xffffffb4002c7947 */ /* 0x000fea000383ffff */
.L_x_747:
[----:B-1----:R1:W3:Y:S02]  /*2ace0*/  SYNCS.PHASECHK.TRANS64.TRYWAIT P0, [R5+URZ+0x29840], R4 ;  /* 0x02984004050075a7 */ /* 0x0022e4000800017f */
[----:B---3--:R-:W-:Y:S05]  /*2acf0*/  @!P0 NANOSLEEP.SYNCS 0x989680 ;  /* 0x009896800000895d */ /* 0x008fea0003900000 */
[----:B------:R-:W3:Y:S02]  /*2ad00*/  @!P0 SYNCS.PHASECHK.TRANS64 P0, [R5+URZ+0x29840], R4 ;  /* 0x02984004050085a7 */ /* 0x000ee4000800007f */
[----:B---3--:R-:W-:Y:S05]  /*2ad10*/  @!P0 BRA `(.L_x_747) ;  /* 0xfffffffc00f08947 */ /* 0x008fea000383ffff */
[----:B------:R-:W-:Y:S05]  /*2ad20*/  BRA `(.L_x_894) ;  /* 0xffffffb400b47947 */ /* 0x000fea000383ffff */
.L_x_755:
[----:B--2---:R2:W3:Y:S02]  /*2ad30*/  SYNCS.PHASECHK.TRANS64.TRYWAIT P0, [R17+URZ+0x29870], R4 ;  /* 0x02987004110075a7 */ /* 0x0044e4000800017f */
[----:B---3--:R-:W-:Y:S05]  /*2ad40*/  @!P0 NANOSLEEP.SYNCS 0x989680 ;  /* 0x009896800000895d */ /* 0x008fea0003900000 */
[----:B------:R-:W3:Y:S02]  /*2ad50*/  @!P0 SYNCS.PHASECHK.TRANS64 P0, [R17+URZ+0x29870], R4 ;  /* 0x02987004110085a7 */ /* 0x000ee4000800007f */
[----:B---3--:R-:W-:Y:S05]  /*2ad60*/  @!P0 BRA `(.L_x_755) ;  /* 0xfffffffc00f08947 */ /* 0x008fea000383ffff */
[----:B------:R-:W-:Y:S05]  /*2ad70*/  BRA `(.L_x_895) ;  /* 0xffffffb800e47947 */ /* 0x000fea000383ffff */
.L_x_757:
[----:B---3--:R3:W4:Y:S02]  /*2ad80*/  SYNCS.PHASECHK.TRANS64.TRYWAIT P0, [R17+URZ+0x29860], R3 ;  /* 0x02986003110075a7 */ /* 0x008724000800017f */
[----:B----4-:R-:W-:Y:S05]  /*2ad90*/  @!P0 NANOSLEEP.SYNCS 0x989680 ;  /* 0x009896800000895d */ /* 0x010fea0003900000 */
[----:B------:R-:W4:Y:S02]  /*2ada0*/  @!P0 SYNCS.PHASECHK.TRANS64 P0, [R17+URZ+0x29860], R3 ;  /* 0x02986003110085a7 */ /* 0x000f24000800007f */
[----:B----4-:R-:W-:Y:S05]  /*2adb0*/  @!P0 BRA `(.L_x_757) ;  /* 0xfffffffc00f08947 */ /* 0x010fea000383ffff */
[----:B------:R-:W-:Y:S05]  /*2adc0*/  BRA `(.L_x_896) ;  /* 0xffffffb800ec7947 */ /* 0x000fea000383ffff */
.L_x_764:
[----:B---3--:R3:W4:Y:S02]  /*2add0*/  SYNCS.PHASECHK.TRANS64.TRYWAIT P1, [R17+URZ+0x29870], R0 ;  /* 0x02987000110075a7 */ /* 0x008724000802017f */
[----:B----4-:R-:W-:Y:S05]  /*2ade0*/  @!P1 NANOSLEEP.SYNCS 0x989680 ;  /* 0x009896800000995d */ /* 0x010fea0003900000 */
[----:B------:R-:W4:Y:S02]  /*2adf0*/  @!P1 SYNCS.PHASECHK.TRANS64 P1, [R17+URZ+0x29870], R0 ;  /* 0x02987000110095a7 */ /* 0x000f24000802007f */
[----:B----4-:R-:W-:Y:S05]  /*2ae00*/  @!P1 BRA `(.L_x_764) ;  /* 0xfffffffc00f09947 */ /* 0x010fea000383ffff */
[----:B------:R-:W-:Y:S05]  /*2ae10*/  BRA `(.L_x_897) ;  /* 0xffffffc000d47947 */ /* 0x000fea000383ffff */
.L_x_766:
[----:B---3--:R3:W4:Y:S02]  /*2ae20*/  SYNCS.PHASECHK.TRANS64.TRYWAIT P1, [R17+URZ+0x29860], R0 ;  /* 0x02986000110075a7 */ /* 0x008724000802017f */
[----:B----4-:R-:W-:Y:S05]  /*2ae30*/  @!P1 NANOSLEEP.SYNCS 0x989680 ;  /* 0x009896800000995d */ /* 0x010fea0003900000 */
[----:B------:R-:W4:Y:S02]  /*2ae40*/  @!P1 SYNCS.PHASECHK.TRANS64 P1, [R17+URZ+0x29860], R0 ;  /* 0x02986000110095a7 */ /* 0x000f24000802007f */
[----:B----4-:R-:W-:Y:S05]  /*2ae50*/  @!P1 BRA `(.L_x_766) ;  /* 0xfffffffc00f09947 */ /* 0x010fea000383ffff */
[----:B------:R-:W-:Y:S05]  /*2ae60*/  BRA `(.L_x_898) ;  /* 0xffffffc000dc7947 */ /* 0x000fea000383ffff */
.L_x_770:
[----:B------:R-:W-:Y:S01]  /*2ae70*/  BSSY B0, `(.L_x_899) ;  /* 0x0000008000007945 */ /* 0x000fe20003800000 */
[----:B------:R-:W-:Y:S01]  /*2ae80*/  IMAD.MOV.U32 R13, RZ, RZ, R16 ;  /* 0x000000ffff0d7224 */ /* 0x000fe200078e0010 */
[----:B------:R-:W-:Y:S01]  /*2ae90*/  MOV R12, RZ ;  /* 0x000000ff000c7202 */ /* 0x000fe20000000f00 */
[----:B------:R-:W-:Y:S02]  /*2aea0*/  IMAD.MOV.U32 R11, RZ, RZ, 0x1f ;  /* 0x0000001fff0b7424 */ /* 0x000fe400078e00ff */
[----:B------:R-:W-:-:S07]  /*2aeb0*/  IMAD.MOV.U32 R15, RZ, RZ, -0x1 ;  /* 0xffffffffff0f7424 */ /* 0x000fce00078e00ff */
[----:B------:R-:W-:Y:S05]  /*2aec0*/  WARPSYNC.COLLECTIVE R15, `(.L_x_900) ;  /* 0x000000000f087348 */ /* 0x000fea0003c00000 */
[----:B------:R0:W1:Y:S02]  /*2aed0*/  SHFL.IDX P6, R14, R13, R12, R11 ;  /* 0x0000000c0d0e7389 */ /* 0x00006400000c000b */
[----:B01----:R-:W-:Y:S01]  /*2aee0*/  ENDCOLLECTIVE ;  /* 0x000000000000791b */ /* 0x003fe20003800000 */
.L_x_900:
[----:B------:R-:W-:Y:S05]  /*2aef0*/  BSYNC B0 ;  /* 0x0000000000007941 */ /* 0x000fea0003800000 */
.L_x_899:
[----:B------:R-:W-:Y:S01]  /*2af00*/  IMAD.MOV.U32 R13, RZ, RZ, R16 ;  /* 0x000000ffff0d7224 */ /* 0x000fe200078e0010 */
[----:B------:R-:W-:Y:S01]  /*2af10*/  MOV R11, 0x1f ;  /* 0x0000001f000b7802 */ /* 0x000fe20000000f00 */
[----:B------:R-:W-:Y:S01]  /*2af20*/  IMAD.MOV.U32 R12, RZ, RZ, 0x1 ;  /* 0x00000001ff0c7424 */ /* 0x000fe200078e00ff */
[----:B------:R-:W-:Y:S01]  /*2af30*/  MOV R0, R14 ;  /* 0x0000000e00007202 */ /* 0x000fe20000000f00 */
[----:B------:R-:W-:Y:S01]  /*2af40*/  IMAD.MOV.U32 R15, RZ, RZ, -0x1 ;  /* 0xffffffffff0f7424 */ /* 0x000fe200078e00ff */
[----:B------:R-:W-:-:S07]  /*2af50*/  IADD3 R5, R19, R7, RZ ;  /* 0x0000000713057210 */ /* 0x000fce0007ffe0ff */
[----:B------:R-:W-:Y:S05]  /*2af60*/  WARPSYNC.COLLECTIVE R15, `(.L_x_901) ;  /* 0x000000000f087348 */ /* 0x000fea0003c00000 */
[----:B------:R0:W1:Y:S02]  /*2af70*/  SHFL.IDX P6, R14, R13, R12, R11 ;  /* 0x0000000c0d0e7389 */ /* 0x00006400000c000b */
[----:B01----:R-:W-:Y:S01]  /*2af80*/  ENDCOLLECTIVE ;  /* 0x000000000000791b */ /* 0x003fe20003800000 */
.L_x_901:
[----:B------:R-:W-:Y:S02]  /*2af90*/  ULDC UR4, c[0x0][0xc3c] ;  /* 0x00030f0000047ab9 */ /* 0x000fe40000000800 */
[----:B------:R-:W-:-:S13]  /*2afa0*/  ISETP.GE.OR P1, PT, R5, UR4, !P0 ;  /* 0x0000000405007c0c */ /* 0x000fda000c726670 */
[----:B------:R-:W0:Y:S01]  /*2afb0*/  @!P1 LDC.64 R2, c[0x0][0xc80] ;  /* 0x00032000ff029b82 */ /* 0x000e220000000a00 */
[----:B------:R-:W-:Y:S02]  /*2afc0*/  IMAD.MOV.U32 R11, RZ, RZ, RZ ;  /* 0x000000ffff0b7224 */ /* 0x000fe400078e00ff */
[----:B------:R-:W-:Y:S02]  /*2afd0*/  IMAD.MOV.U32 R4, RZ, RZ, R14 ;  /* 0x000000ffff047224 */ /* 0x000fe400078e000e */
[----:B0-----:R-:W-:-:S06]  /*2afe0*/  @!P1 IMAD.WIDE R2, R5, 0x4, R2 ;  /* 0x0000000405029825 */ /* 0x001fcc00078e0202 */
[----:B------:R0:W2:Y:S01]  /*2aff0*/  @!P1 LDG.E R3, desc[UR54][R2.64] ;  /* 0x0000003602039981 */ /* 0x0000a2000c1e1900 */
[C---:B------:R-:W-:Y:S02]  /*2b000*/  ISETP.GE.U32.AND P2, PT, R7.reuse, 0x2, PT ;  /* 0x000000020700780c */ /* 0x040fe40003f46070 */
[C---:B------:R-:W-:Y:S02]  /*2b010*/  ISETP.GE.U32.AND P3, PT, R7.reuse, 0x4, PT ;  /* 0x000000040700780c */ /* 0x040fe40003f66070 */
[C---:B------:R-:W-:Y:S02]  /*2b020*/  ISETP.GE.U32.AND P4, PT, R7.reuse, 0x8, PT ;  /* 0x000000080700780c */ /* 0x040fe40003f86070 */
[C---:B------:R-:W-:Y:S01]  /*2b030*/  ISETP.GE.U32.AND P5, PT, R7.reuse, 0x10, PT ;  /* 0x000000100700780c */ /* 0x040fe20003fa6070 */
[----:B0-----:R-:W-:Y:S02]  /*2b040*/  IMAD.MOV.U32 R2, RZ, RZ, RZ ;  /* 0x000000ffff027224 */ /* 0x001fe400078e00ff */
[----:B--2---:R-:W-:Y:S01]  /*2b050*/  @!P1 IMAD.MOV.U32 R2, RZ, RZ, R3 ;  /* 0x000000ffff029224 */ /* 0x004fe200078e0003 */
[----:B------:R-:W-:-:S04]  /*2b060*/  ISETP.NE.AND P1, PT, R7, RZ, PT ;  /* 0x000000ff0700720c */ /* 0x000fc80003f25270 */
[----:B------:R-:W-:-:S09]  /*2b070*/  MOV R13, R2 ;  /* 0x00000002000d7202 */ /* 0x000fd20000000f00 */
[----:B------:R-:W-:Y:S05]  /*2b080*/  WARPSYNC.COLLECTIVE R15, `(.L_x_902) ;  /* 0x000000000f087348 */ /* 0x000fea0003c00000 */
[----:B------:R0:W1:Y:S02]  /*2b090*/  SHFL.UP P6, R14, R13, R12, R11 ;  /* 0x0400000c0d0e7389 */ /* 0x00006400000c000b */
[----:B01----:R-:W-:Y:S01]  /*2b0a0*/  ENDCOLLECTIVE ;  /* 0x000000000000791b */ /* 0x003fe20003800000 */
.L_x_902:
[----:B------:R-:W-:Y:S02]  /*2b0b0*/  IMAD.MOV.U32 R12, RZ, RZ, 0x2 ;  /* 0x00000002ff0c7424 */ /* 0x000fe400078e00ff */
[----:B------:R-:W-:-:S05]  /*2b0c0*/  IMAD.MOV.U32 R3, RZ, RZ, R14 ;  /* 0x000000ffff037224 */ /* 0x000fca00078e000e */
[----:B------:R-:W-:-:S04]  /*2b0d0*/  SEL R3, R3, RZ, P1 ;  /* 0x000000ff03037207 */ /* 0x000fc80000800000 */
[----:B------:R-:W-:-:S05]  /*2b0e0*/  IADD3 R3, R2, R3, RZ ;  /* 0x0000000302037210 */ /* 0x000fca0007ffe0ff */
[----:B------:R-:W-:-:S07]  /*2b0f0*/  IMAD.MOV.U32 R13, RZ, RZ, R3 ;  /* 0x000000ffff0d7224 */ /* 0x000fce00078e0003 */
[----:B------:R-:W-:Y:S05]  /*2b100*/  WARPSYNC.COLLECTIVE R15, `(.L_x_903) ;  /* 0x000000000f087348 */ /* 0x000fea0003c00000 */
[----:B------:R0:W1:Y:S02]  /*2b110*/  SHFL.UP P6, R14, R13, R12, R11 ;  /* 0x0400000c0d0e7389 */ /* 0x00006400000c000b */
[----:B01----:R-:W-:Y:S01]  /*2b120*/  ENDCOLLECTIVE ;  /* 0x000000000000791b */ /* 0x003fe20003800000 */
.L_x_903:
[----:B------:R-:W-:Y:S02]  /*2b130*/  MOV R12, 0x4 ;  /* 0x00000004000c7802 */ /* 0x000fe40000000f00 */
[----:B------:R-:W-:-:S04]  /*2b140*/  MOV R5, R14 ;  /* 0x0000000e00057202 */ /* 0x000fc80000000f00 */
[----:B------:R-:W-:-:S05]  /*2b150*/  SEL R5, R5, RZ, P2 ;  /* 0x000000ff05057207 */ /* 0x000fca0001000000 */
[----:B------:R-:W-:-:S04]  /*2b160*/  IMAD.IADD R3, R3, 0x1, R5 ;  /* 0x0000000103037824 */ /* 0x000fc800078e0205 */
[----:B------:R-:W-:-:S07]  /*2b170*/  IMAD.MOV.U32 R13, RZ, RZ, R3 ;  /* 0x000000ffff0d7224 */ /* 0x000fce00078e0003 */
[----:B------:R-:W-:Y:S05]  /*2b180*/  WARPSYNC.COLLECTIVE R15, `(.L_x_904) ;  /* 0x000000000f087348 */ /* 0x000fea0003c00000 */
[----:B------:R0:W1:Y:S02]  /*2b190*/  SHFL.UP P6, R14, R13, R12, R11 ;  /* 0x0400000c0d0e7389 */ /* 0x00006400000c000b */
[----:B01----:R-:W-:Y:S01]  /*2b1a0*/  ENDCOLLECTIVE ;  /* 0x000000000000791b */ /* 0x003fe20003800000 */
.L_x_904:
[----:B------:R-:W-:Y:S02]  /*2b1b0*/  IMAD.MOV.U32 R12, RZ, RZ, 0x8 ;  /* 0x00000008ff0c7424 */ /* 0x000fe400078e00ff */
[----:B------:R-:W-:-:S05]  /*2b1c0*/  IMAD.MOV.U32 R5, RZ, RZ, R14 ;  /* 0x000000ffff057224 */ /* 0x000fca00078e000e */
[----:B------:R-:W-:-:S05]  /*2b1d0*/  SEL R5, R5, RZ, P3 ;  /* 0x000000ff05057207 */ /* 0x000fca0001800000 */
[----:B------:R-:W-:-:S05]  /*2b1e0*/  IMAD.IADD R3, R3, 0x1, R5 ;  /* 0x0000000103037824 */ /* 0x000fca00078e0205 */
[----:B------:R-:W-:-:S07]  /*2b1f0*/  MOV R13, R3 ;  /* 0x00000003000d7202 */ /* 0x000fce0000000f00 */
[----:B------:R-:W-:Y:S05]  /*2b200*/  WARPSYNC.COLLECTIVE R15, `(.L_x_905) ;  /* 0x000000000f087348 */ /* 0x000fea0003c00000 */
[----:B------:R0:W1:Y:S02]  /*2b210*/  SHFL.UP P6, R14, R13, R12, R11 ;  /* 0x0400000c0d0e7389 */ /* 0x00006400000c000b */
[----:B01----:R-:W-:Y:S01]  /*2b220*/  ENDCOLLECTIVE ;  /* 0x000000000000791b */ /* 0x003fe20003800000 */
.L_x_905:
        /* <DEDUP_REMOVED lines=8> */
.L_x_906:
[----:B------:R-:W-:Y:S01]  /*2b2b0*/  MOV R12, 0x1f ;  /* 0x0000001f000c7802 */ /* 0x000fe20000000f00 */
[----:B------:R-:W-:Y:S01]  /*2b2c0*/  IMAD.MOV.U32 R11, RZ, RZ, 0x1f ;  /* 0x0000001fff0b7424 */ /* 0x000fe200078e00ff */
[----:B------:R-:W-:-:S04]  /*2b2d0*/  MOV R5, R14 ;  /* 0x0000000e00057202 */ /* 0x000fc80000000f00 */
[----:B------:R-:W-:-:S05]  /*2b2e0*/  SEL R5, R5, RZ, P5 ;  /* 0x000000ff05057207 */ /* 0x000fca0002800000 */
[----:B------:R-:W-:-:S04]  /*2b2f0*/  IMAD.IADD R5, R3, 0x1, R5 ;  /* 0x0000000103057824 */ /* 0x000fc800078e0205 */
[----:B------:R-:W-:-:S07]  /*2b300*/  IMAD.MOV.U32 R13, RZ, RZ, R5 ;  /* 0x000000ffff0d7224 */ /* 0x000fce00078e0005 */
[----:B------:R-:W-:Y:S05]  /*2b310*/  WARPSYNC.COLLECTIVE R15, `(.L_x_907) ;  /* 0x000000000f087348 */ /* 0x000fea0003c00000 */
[----:B------:R0:W1:Y:S02]  /*2b320*/  SHFL.IDX P6, R14, R13, R12, R11 ;  /* 0x0000000c0d0e7389 */ /* 0x00006400000c000b */
[----:B01----:R-:W-:Y:S01]  /*2b330*/  ENDCOLLECTIVE ;  /* 0x000000000000791b */ /* 0x003fe20003800000 */
.L_x_907:
[----:B------:R-:W-:Y:S01]  /*2b340*/  IMAD.MOV.U32 R6, RZ, RZ, R14 ;  /* 0x000000ffff067224 */ /* 0x000fe200078e000e */
[----:B------:R-:W-:Y:S06]  /*2b350*/  BRA `(.L_x_908) ;  /* 0xffffffc400e47947 */ /* 0x000fec000383ffff */
.L_x_775:
[----:B------:R-:W-:Y:S01]  /*2b360*/  BSSY B0, `(.L_x_909) ;  /* 0x0000008000007945 */ /* 0x000fe20003800000 */
[----:B-----5:R-:W-:Y:S01]  /*2b370*/  MOV R13, R2 ;  /* 0x00000002000d7202 */ /* 0x020fe20000000f00 */
[----:B------:R-:W-:Y:S01]  /*2b380*/  IMAD.MOV.U32 R12, RZ, RZ, 0x1 ;  /* 0x00000001ff0c7424 */ /* 0x000fe200078e00ff */
[----:B------:R-:W-:Y:S01]  /*2b390*/  MOV R15, 0xffffffff ;  /* 0xffffffff000f7802 */ /* 0x000fe20000000f00 */
[----:B------:R-:W-:-:S07]  /*2b3a0*/  IMAD.MOV.U32 R11, RZ, RZ, RZ ;  /* 0x000000ffff0b7224 */ /* 0x000fce00078e00ff */
[----:B0-----:R-:W-:Y:S05]  /*2b3b0*/  WARPSYNC.COLLECTIVE R15, `(.L_x_910) ;  /* 0x000000000f087348 */ /* 0x001fea0003c00000 */
[----:B------:R1:W2:Y:S02]  /*2b3c0*/  SHFL.UP P6, R14, R13, R12, R11 ;  /* 0x0400000c0d0e7389 */ /* 0x0002a400000c000b */
[----:B012---:R-:W-:Y:S01]  /*2b3d0*/  ENDCOLLECTIVE ;  /* 0x000000000000791b */ /* 0x007fe20003800000 */
.L_x_910:
[----:B------:R-:W-:Y:S05]  /*2b3e0*/  BSYNC B0 ;  /* 0x0000000000007941 */ /* 0x000fea0003800000 */
.L_x_909:
[----:B------:R-:W-:Y:S01]  /*2b3f0*/  IMAD.MOV.U32 R3, RZ, RZ, R14 ;  /* 0x000000ffff037224 */ /* 0x000fe200078e000e */
[----:B------:R-:W-:Y:S01]  /*2b400*/  MOV R15, 0xffffffff ;  /* 0xffffffff000f7802 */ /* 0x000fe20000000f00 */
[----:B------:R-:W-:Y:S02]  /*2b410*/  IMAD.MOV.U32 R12, RZ, RZ, 0x2 ;  /* 0x00000002ff0c7424 */ /* 0x000fe400078e00ff */
[----:B------:R-:W-:Y:S01]  /*2b420*/  IMAD.MOV.U32 R11, RZ, RZ, RZ ;  /* 0x000000ffff0b7224 */ /* 0x000fe200078e00ff */
[----:B------:R-:W-:-:S05]  /*2b430*/  SEL R3, R3, RZ, P1 ;  /* 0x000000ff03037207 */ /* 0x000fca0000800000 */
[----:B------:R-:W-:-:S05]  /*2b440*/  IMAD.IADD R3, R2, 0x1, R3 ;  /* 0x0000000102037824 */ /* 0x000fca00078e0203 */
[----:B------:R-:W-:-:S07]  /*2b450*/  MOV R13, R3 ;  /* 0x00000003000d7202 */ /* 0x000fce0000000f00 */
[----:B------:R-:W-:Y:S05]  /*2b460*/  WARPSYNC.COLLECTIVE R15, `(.L_x_911) ;  /* 0x000000000f087348 */ /* 0x000fea0003c00000 */
[----:B------:R0:W1:Y:S02]  /*2b470*/  SHFL.UP P6, R14, R13, R12, R11 ;  /* 0x0400000c0d0e7389 */ /* 0x00006400000c000b */
[----:B01----:R-:W-:Y:S01]  /*2b480*/  ENDCOLLECTIVE ;  /* 0x000000000000791b */ /* 0x003fe20003800000 */
.L_x_911:
        /* <DEDUP_REMOVED lines=8> */
.L_x_912:
        /* <DEDUP_REMOVED lines=8> */
.L_x_913:
        /* <DEDUP_REMOVED lines=8> */
.L_x_914:
[----:B------:R-:W-:Y:S02]  /*2b610*/  IMAD.MOV.U32 R12, RZ, RZ, 0x1f ;  /* 0x0000001fff0c7424 */ /* 0x000fe400078e00ff */
[----:B------:R-:W-:Y:S02]  /*2b620*/  IMAD.MOV.U32 R11, RZ, RZ, 0x1f ;  /* 0x0000001fff0b7424 */ /* 0x000fe400078e00ff */
[----:B------:R-:W-:-:S05]  /*2b630*/  IMAD.MOV.U32 R5, RZ, RZ, R14 ;  /* 0x000000ffff057224 */ /* 0x000fca00078e000e */
[----:B------:R-:W-:-:S05]  /*2b640*/  SEL R5, R5, RZ, P5 ;  /* 0x000000ff05057207 */ /* 0x000fca0002800000 */
[----:B------:R-:W-:-:S05]  /*2b650*/  IMAD.IADD R5, R3, 0x1, R5 ;  /* 0x0000000103057824 */ /* 0x000fca00078e0205 */
[----:B------:R-:W-:-:S07]  /*2b660*/  MOV R13, R5 ;  /* 0x00000005000d7202 */ /* 0x000fce0000000f00 */
[----:B------:R-:W-:Y:S05]  /*2b670*/  WARPSYNC.COLLECTIVE R15, `(.L_x_915) ;  /* 0x000000000f087348 */ /* 0x000fea0003c00000 */
[----:B------:R0:W1:Y:S02]  /*2b680*/  SHFL.IDX P6, R14, R13, R12, R11 ;  /* 0x0000000c0d0e7389 */ /* 0x00006400000c000b */
[----:B01----:R-:W-:Y:S01]  /*2b690*/  ENDCOLLECTIVE ;  /* 0x000000000000791b */ /* 0x003fe20003800000 */
.L_x_915:
[----:B------:R-:W-:Y:S01]  /*2b6a0*/  MOV R6, R14 ;  /* 0x0000000e00067202 */ /* 0x000fe20000000f00 */
[----:B------:R-:W-:Y:S06]  /*2b6b0*/  BRA `(.L_x_916) ;  /* 0xffffffc400a87947 */ /* 0x000fec000383ffff */
.L_x_777:
[----:B------:R-:W-:Y:S01]  /*2b6c0*/  BSSY B0, `(.L_x_917) ;  /* 0x0000006000007945 */ /* 0x000fe20003800000 */
[----:B------:R-:W-:Y:S01]  /*2b6d0*/  PLOP3.LUT P6, PT, P6, PT, PT, 0x8, 0x0 ;  /* 0x000000000000781c */ /* 0x000fe200037ce170 */
[----:B------:R-:W-:-:S12]  /*2b6e0*/  IMAD.MOV.U32 R15, RZ, RZ, -0x1 ;  /* 0xffffffffff0f7424 */ /* 0x000fd800078e00ff */
[----:B0-----:R-:W-:Y:S05]  /*2b6f0*/  WARPSYNC.COLLECTIVE R15, `(.L_x_918) ;  /* 0x000000000f087348 */ /* 0x001fea0003c00000 */
[----:B------:R-:W-:Y:S01]  /*2b700*/  VOTE.ANY R14, PT, P6 ;  /* 0x00000000000e7806 */ /* 0x000fe200030e0100 */
[----:B0-----:R-:W-:Y:S06]  /*2b710*/  ENDCOLLECTIVE ;  /* 0x000000000000791b */ /* 0x001fec0003800000 */
.L_x_918:
[----:B------:R-:W-:Y:S05]  /*2b720*/  BSYNC B0 ;  /* 0x0000000000007941 */ /* 0x000fea0003800000 */
.L_x_917:
[----:B------:R-:W-:Y:S01]  /*2b730*/  IMAD.MOV.U32 R4, RZ, RZ, R14 ;  /* 0x000000ffff047224 */ /* 0x000fe200078e000e */
[----:B------:R-:W-:Y:S01]  /*2b740*/  MOV R13, R2 ;  /* 0x00000002000d7202 */ /* 0x000fe20000000f00 */
[----:B------:R-:W-:Y:S01]  /*2b750*/  IMAD.MOV.U32 R11, RZ, RZ, 0x1f ;  /* 0x0000001fff0b7424 */ /* 0x000fe200078e00ff */
[----:B------:R-:W-:Y:S01]  /*2b760*/  MOV R15, 0xffffffff ;  /* 0xffffffff000f7802 */ /* 0x000fe20000000f00 */
[----:B------:R-:W0:Y:S02]  /*2b770*/  POPC R3, R4 ;  /* 0x0000000400037309 */ /* 0x000e240000000000 */
[----:B0-----:R-:W-:-:S07]  /*2b780*/  IMAD.MOV.U32 R12, RZ, RZ, R3 ;  /* 0x000000ffff0c7224 */ /* 0x001fce00078e0003 */
[----:B------:R-:W-:Y:S05]  /*2b790*/  WARPSYNC.COLLECTIVE R15, `(.L_x_919) ;  /* 0x000000000f087348 */ /* 0x000fea0003c00000 */
[----:B------:R0:W1:Y:S02]  /*2b7a0*/  SHFL.IDX P6, R14, R13, R12, R11 ;  /* 0x0000000c0d0e7389 */ /* 0x00006400000c000b */
[----:B01----:R-:W-:Y:S01]  /*2b7b0*/  ENDCOLLECTIVE ;  /* 0x000000000000791b */ /* 0x003fe20003800000 */
.L_x_919:
[----:B------:R-:W-:Y:S01]  /*2b7c0*/  IMAD.MOV.U32 R2, RZ, RZ, R14 ;  /* 0x000000ffff027224 */ /* 0x000fe200078e000e */
[----:B------:R-:W-:Y:S06]  /*2b7d0*/  BRA `(.L_x_920) ;  /* 0xffffffc400987947 */ /* 0x000fec000383ffff */
.L_x_779:
[----:B------:R-:W-:Y:S01]  /*2b7e0*/  BSSY B0, `(.L_x_921) ;  /* 0x0000007000007945 */ /* 0x000fe20003800000 */
[----:B------:R-:W-:Y:S01]  /*2b7f0*/  IMAD.MOV.U32 R13, RZ, RZ, R5 ;  /* 0x000000ffff0d7224 */ /* 0x000fe200078e0005 */
[----:B------:R-:W-:Y:S01]  /*2b800*/  MOV R11, 0x1f ;  /* 0x0000001f000b7802 */ /* 0x000fe20000000f00 */
[----:B------:R-:W-:-:S07]  /*2b810*/  IMAD.MOV.U32 R15, RZ, RZ, -0x1 ;  /* 0xffffffffff0f7424 */ /* 0x000fce00078e00ff */
[----:B012---:R-:W-:Y:S05]  /*2b820*/  WARPSYNC.COLLECTIVE R15, `(.L_x_922) ;  /* 0x000000000f087348 */ /* 0x007fea0003c00000 */
[----:B------:R3:W4:Y:S02]  /*2b830*/  SHFL.IDX P6, R14, R13, R12, R11 ;  /* 0x0000000c0d0e7389 */ /* 0x00072400000c000b */
[----:B01234-:R-:W-:Y:S01]  /*2b840*/  ENDCOLLECTIVE ;  /* 0x000000000000791b */ /* 0x01ffe20003800000 */
.L_x_922:
[----:B------:R-:W-:Y:S05]  /*2b850*/  BSYNC B0 ;  /* 0x0000000000007941 */ /* 0x000fea0003800000 */
.L_x_921:
[----:B------:R-:W-:Y:S01]  /*2b860*/  IMAD.MOV.U32 R4, RZ, RZ, R14 ;  /* 0x000000ffff047224 */ /* 0x000fe200078e000e */
[----:B------:R-:W-:Y:S06]  /*2b870*/  BRA `(.L_x_778) ;  /* 0xffffffc4008c7947 */ /* 0x000fec000383ffff */
.L_x_783:
[----:B0-----:R0:W1:Y:S02]  /*2b880*/  SYNCS.PHASECHK.TRANS64.TRYWAIT P0, [R0+URZ+0x29820], R3 ;  /* 0x02982003000075a7 */ /* 0x001064000800017f */
[----:B-1----:R-:W-:Y:S05]  /*2b890*/  @!P0 NANOSLEEP.SYNCS 0x989680 ;  /* 0x009896800000895d */ /* 0x002fea0003900000 */
[----:B------:R-:W1:Y:S02]  /*2b8a0*/  @!P0 SYNCS.PHASECHK.TRANS64 P0, [R0+URZ+0x29820], R3 ;  /* 0x02982003000085a7 */ /* 0x000e64000800007f */
[----:B-1----:R-:W-:Y:S05]  /*2b8b0*/  @!P0 BRA `(.L_x_783) ;  /* 0xfffffffc00f08947 */ /* 0x002fea000383ffff */
[----:B------:R-:W-:Y:S05]  /*2b8c0*/  BRA `(.L_x_923) ;  /* 0xffffffc800807947 */ /* 0x000fea000383ffff */
.L_x_784:
[----:B------:R-:W1:Y:S01]  /*2b8d0*/  S2R R2, SR_TID.X ;  /* 0x0000000000027919 */ /* 0x000e620000002100 */
[----:B------:R-:W-:Y:S01]  /*2b8e0*/  BSSY B0, `(.L_x_924) ;  /* 0x000000a000007945 */ /* 0x000fe20003800000 */
[----:B------:R-:W-:Y:S01]  /*2b8f0*/  IMAD.MOV.U32 R12, RZ, RZ, RZ ;  /* 0x000000ffff0c7224 */ /* 0x000fe200078e00ff */
[----:B------:R-:W-:Y:S01]  /*2b900*/  MOV R15, 0xffffffff ;  /* 0xffffffff000f7802 */ /* 0x000fe20000000f00 */
[----:B------:R-:W-:Y:S01]  /*2b910*/  IMAD.MOV.U32 R11, RZ, RZ, 0x1f ;  /* 0x0000001fff0b7424 */ /* 0x000fe200078e00ff */
[----:B-1----:R-:W-:-:S04]  /*2b920*/  SHF.R.U32.HI R2, RZ, 0x5, R2 ;  /* 0x00000005ff027819 */ /* 0x002fc80000011602 */
[----:B------:R-:W-:-:S04]  /*2b930*/  LOP3.LUT R2, R2, 0x3, RZ, 0xc0, !PT ;  /* 0x0000000302027812 */ /* 0x000fc800078ec0ff */
[----:B------:R-:W-:-:S07]  /*2b940*/  MOV R13, R2 ;  /* 0x00000002000d7202 */ /* 0x000fce0000000f00 */
[----:B0-----:R-:W-:Y:S05]  /*2b950*/  WARPSYNC.COLLECTIVE R15, `(.L_x_925) ;  /* 0x000000000f087348 */ /* 0x001fea0003c00000 */
[----:B------:R1:W2:Y:S02]  /*2b960*/  SHFL.IDX P6, R14, R13, R12, R11 ;  /* 0x0000000c0d0e7389 */ /* 0x0002a400000c000b */
[----:B012---:R-:W-:Y:S01]  /*2b970*/  ENDCOLLECTIVE ;  /* 0x000000000000791b */ /* 0x007fe20003800000 */
.L_x_925:
[----:B------:R-:W-:Y:S05]  /*2b980*/  BSYNC B0 ;  /* 0x0000000000007941 */ /* 0x000fea0003800000 */
.L_x_924:
[----:B------:R-:W-:Y:S05]  /*2b990*/  BRA `(.L_x_926) ;  /* 0xffffffc800687947 */ /* 0x000fea000383ffff */
.L_x_785:
[----:B------:R-:W-:Y:S01]  /*2b9a0*/  BSSY B0, `(.L_x_927) ;  /* 0x0000006000007945 */ /* 0x000fe20003800000 */
[----:B------:R-:W-:-:S07]  /*2b9b0*/  IMAD.MOV.U32 R15, RZ, RZ, -0x1 ;  /* 0xffffffffff0f7424 */ /* 0x000fce00078e00ff */
[----:B01----:R-:W-:Y:S05]  /*2b9c0*/  WARPSYNC.COLLECTIVE R15, `(.L_x_928) ;  /* 0x000000000f0c7348 */ /* 0x003fea0003c00000 */
[----:B------:R-:W-:Y:S02]  /*2b9d0*/  ELECT P6, UR62, PT ;  /* 0x00000000003e782f */ /* 0x000fe400038c0000 */
[----:B------:R-:W-:Y:S01]  /*2b9e0*/  MOV R14, UR62 ;  /* 0x0000003e000e7c02 */ /* 0x000fe20008000f00 */
[----:B01----:R-:W-:Y:S10]  /*2b9f0*/  ENDCOLLECTIVE ;  /* 0x000000000000791b */ /* 0x003ff40003800000 */
.L_x_928:
[----:B------:R-:W-:Y:S05]  /*2ba00*/  BSYNC B0 ;  /* 0x0000000000007941 */ /* 0x000fea0003800000 */
.L_x_927:
[----:B------:R-:W-:Y:S05]  /*2ba10*/  BRA `(.L_x_929) ;  /* 0xffffffc8005c7947 */ /* 0x000fea000383ffff */
.L_x_787:
[----:B0-----:R0:W1:Y:S02]  /*2ba20*/  SYNCS.PHASECHK.TRANS64.TRYWAIT P1, [R6+URZ], R5 ;  /* 0x00000005060075a7 */ /* 0x001064000802017f */
[----:B-1----:R-:W-:Y:S05]  /*2ba30*/  @!P1 NANOSLEEP.SYNCS 0x989680 ;  /* 0x009896800000995d */ /* 0x002fea0003900000 */
[----:B------:R-:W1:Y:S02]  /*2ba40*/  @!P1 SYNCS.PHASECHK.TRANS64 P1, [R6+URZ], R5 ;  /* 0x00000005060095a7 */ /* 0x000e64000802007f */
[----:B-1----:R-:W-:Y:S05]  /*2ba50*/  @!P1 BRA `(.L_x_787) ;  /* 0xfffffffc00f09947 */ /* 0x002fea000383ffff */
[----:B------:R-:W-:Y:S05]  /*2ba60*/  BRA `(.L_x_930) ;  /* 0xffffffc800987947 */ /* 0x000fea000383ffff */
.L_x_788:
[----:B-1----:R1:W2:Y:S02]  /*2ba70*/  SYNCS.PHASECHK.TRANS64.TRYWAIT P1, [R7+URZ], R2 ;  /* 0x00000002070075a7 */ /* 0x0022a4000802017f */
[----:B--2---:R-:W-:Y:S05]  /*2ba80*/  @!P1 NANOSLEEP.SYNCS 0x989680 ;  /* 0x009896800000995d */ /* 0x004fea0003900000 */
[----:B------:R-:W2:Y:S02]  /*2ba90*/  @!P1 SYNCS.PHASECHK.TRANS64 P1, [R7+URZ], R2 ;  /* 0x00000002070095a7 */ /* 0x000ea4000802007f */
[----:B--2---:R-:W-:Y:S05]  /*2baa0*/  @!P1 BRA `(.L_x_788) ;  /* 0xfffffffc00f09947 */ /* 0x004fea000383ffff */
[----:B------:R-:W-:Y:S05]  /*2bab0*/  BRA `(.L_x_931) ;  /* 0xffffffc8008c7947 */ /* 0x000fea000383ffff */
.L_x_790:
[----:B--2---:R2:W3:Y:S02]  /*2bac0*/  SYNCS.PHASECHK.TRANS64.TRYWAIT P1, [R4+URZ+0x29860], R5 ;  /* 0x02986005040075a7 */ /* 0x0044e4000802017f */
[----:B---3--:R-:W-:Y:S05]  /*2bad0*/  @!P1 NANOSLEEP.SYNCS 0x989680 ;  /* 0x009896800000995d */ /* 0x008fea0003900000 */
[----:B------:R-:W3:Y:S02]  /*2bae0*/  @!P1 SYNCS.PHASECHK.TRANS64 P1, [R4+URZ+0x29860], R5 ;  /* 0x02986005040095a7 */ /* 0x000ee4000802007f */
[----:B---3--:R-:W-:Y:S05]  /*2baf0*/  @!P1 BRA `(.L_x_790) ;  /* 0xfffffffc00f09947 */ /* 0x008fea000383ffff */
[----:B------:R-:W-:Y:S05]  /*2bb00*/  BRA `(.L_x_932) ;  /* 0xffffffc800907947 */ /* 0x000fea000383ffff */
.L_x_792:
[----:B---3--:R3:W4:Y:S02]  /*2bb10*/  SYNCS.PHASECHK.TRANS64.TRYWAIT P1, [R3+URZ+0x29860], R2 ;  /* 0x02986002030075a7 */ /* 0x008724000802017f */
[----:B----4-:R-:W-:Y:S05]  /*2bb20*/  @!P1 NANOSLEEP.SYNCS 0x989680 ;  /* 0x009896800000995d */ /* 0x010fea0003900000 */
[----:B------:R-:W4:Y:S02]  /*2bb30*/  @!P1 SYNCS.PHASECHK.TRANS64 P1, [R3+URZ+0x29860], R2 ;  /* 0x02986002030095a7 */ /* 0x000f24000802007f */
[----:B----4-:R-:W-:Y:S05]  /*2bb40*/  @!P1 BRA `(.L_x_792) ;  /* 0xfffffffc00f09947 */ /* 0x010fea000383ffff */
[----:B------:R-:W-:Y:S05]  /*2bb50*/  BRA `(.L_x_933) ;  /* 0xffffffc800907947 */ /* 0x000fea000383ffff */
.L_x_794:
[----:B----4-:R4:W0:Y:S02]  /*2bb60*/  SYNCS.PHASECHK.TRANS64.TRYWAIT P0, [R4+URZ+0x29880], R5 ;  /* 0x02988005040075a7 */ /* 0x010824000800017f */
[----:B0-----:R-:W-:Y:S05]  /*2bb70*/  @!P0 NANOSLEEP.SYNCS 0x989680 ;  /* 0x009896800000895d */ /* 0x001fea0003900000 */
[----:B------:R-:W0:Y:S02]  /*2bb80*/  @!P0 SYNCS.PHASECHK.TRANS64 P0, [R4+URZ+0x29880], R5 ;  /* 0x02988005040085a7 */ /* 0x000e24000800007f */
[----:B0-----:R-:W-:Y:S05]  /*2bb90*/  @!P0 BRA `(.L_x_794) ;  /* 0xfffffffc00f08947 */ /* 0x001fea000383ffff */
[----:B------:R-:W-:Y:S05]  /*2bba0*/  BRA `(.L_x_795) ;  /* 0xffffffc8008c7947 */ /* 0x000fea000383ffff */
.L_x_934:
        /* <DEDUP_REMOVED lines=13> */
.L_x_2808:


//--------------------- .text._ZN7cutlass13device_kernelIN5flash11enable_sm90INS1_16FlashAttnFwdSm90INS1_25CollectiveMainloopFwdSm90ILi2EN4cute5tupleIJNS5_1CILi1EEES8_S8_EEENS6_IJNS7_ILi128EEESA_NS7_ILi192EEEEEELi128ENS_12float_e4m3_tEfNS_4arch4Sm90ELb0ELb1ELb1ELb0ELb0ELb0ELb0ELb1ELb1ELb1ELb0ELb0EEENS1_21CollectiveEpilogueFwdINS6_IJSA_SA_SA_EEES9_NS_10bfloat16_tESF_Li256ELb0ELb1ELb0ELb1EEENS1_30DynamicPersistentTileSchedulerILi256ELi128ELb0ELb1ELb1EEEEEEEEEvNT_6ParamsE --------------------------
	.section	.text._ZN7cutlass13device_kernelIN5flash11enable_sm90INS1_16FlashAttnFwdSm90INS1_25CollectiveMainloopFwdSm90ILi2EN4cute5tupleIJNS5_1CILi1EEES8_S8_EEENS6_IJNS7_ILi128EEESA_NS7_ILi192EEEEEELi128ENS_12float_e4m3_tEfNS_4arch4Sm90ELb0ELb1ELb1ELb0ELb0ELb0ELb0ELb1ELb1ELb1ELb0ELb0EEENS1_21CollectiveEpilogueFwdINS6_IJSA_SA_SA_EEES9_NS_10bfloat16_tESF_Li256ELb0ELb1ELb0ELb1EEENS1_30DynamicPersistentTileSchedulerILi256ELi128ELb0ELb1ELb1EEEEEEEEEvNT_6ParamsE,"ax",@progbits
	.align	128
.text._ZN7cutlass13device_kernelIN5flash11enable_sm90INS1_16FlashAttnFwdSm90INS1_25CollectiveMainloopFwdSm90ILi2EN4cute5tupleIJNS5_1CILi1EEES8_S8_EEENS6_IJNS7_ILi128EEESA_NS7_ILi192EEEEEELi128ENS_12float_e4m3_tEfNS_4arch4Sm90ELb0ELb1ELb1ELb0ELb0ELb0ELb0ELb1ELb1ELb1ELb0ELb0EEENS1_21CollectiveEpilogueFwdINS6_IJSA_SA_SA_EEES9_NS_10bfloat16_tESF_Li256ELb0ELb1ELb0ELb1EEENS1_30DynamicPersistentTileSchedulerILi256ELi128ELb0ELb1ELb1EEEEEEEEEvNT_6ParamsE:
        .type           _ZN7cutlass13device_kernelIN5flash11enable_sm90INS1_16FlashAttnFwdSm90INS1_25CollectiveMainloopFwdSm90ILi2EN4cute5tupleIJNS5_1CILi1EEES8_S8_EEENS6_IJNS7_ILi128EEESA_NS7_ILi192EEEEEELi128ENS_12float_e4m3_tEfNS_4arch4Sm90ELb0ELb1ELb1ELb0ELb0ELb0ELb0ELb1ELb1ELb1ELb0ELb0EEENS1_21CollectiveEpilogueFwdINS6_IJSA_SA_SA_EEES9_NS_10bfloat16_tESF_Li256ELb0ELb1ELb0ELb1EEENS1_30DynamicPersistentTileSchedulerILi256ELi128ELb0ELb1ELb1EEEEEEEEEvNT_6ParamsE,@function
        .size           _ZN7cutlass13device_kernelIN5flash11enable_sm90INS1_16FlashAttnFwdSm90INS1_25CollectiveMainloopFwdSm90ILi2EN4cute5tupleIJNS5_1CILi1EEES8_S8_EEENS6_IJNS7_ILi128EEESA_NS7_ILi192EEEEEELi128ENS_12float_e4m3_tEfNS_4arch4Sm90ELb0ELb1ELb1ELb0ELb0ELb0ELb0ELb1ELb1ELb1ELb0ELb0EEENS1_21CollectiveEpilogueFwdINS6_IJSA_SA_SA_EEES9_NS_10bfloat16_tESF_Li256ELb0ELb1ELb0ELb1EEENS1_30DynamicPersistentTileSchedulerILi256ELi128ELb0ELb1ELb1EEEEEEEEEvNT_6ParamsE,(.L_x_2809 - _ZN7cutlass13device_kernelIN5flash11enable_sm90INS1_16FlashAttnFwdSm90INS1_25CollectiveMainloopFwdSm90ILi2EN4cute5tupleIJNS5_1CILi1EEES8_S8_EEENS6_IJNS7_ILi128EEESA_NS7_ILi192EEEEEELi128ENS_12float_e4m3_tEfNS_4arch4Sm90ELb0ELb1ELb1ELb0ELb0ELb0ELb0ELb1ELb1ELb1ELb0ELb0EEENS1_21CollectiveEpilogueFwdINS6_IJSA_SA_SA_EEES9_NS_10bfloat16_tESF_Li256ELb0ELb1ELb0ELb1EEENS1_30DynamicPersistentTileSchedulerILi256ELi128ELb0ELb1ELb1EEEEEEEEEvNT_6ParamsE)
        .other          _ZN7cutlass13device_kernelIN5flash11enable_sm90INS1_16FlashAttnFwdSm90INS1_25CollectiveMainloopFwdSm90ILi2EN4cute5tupleIJNS5_1CILi1EEES8_S8_EEENS6_IJNS7_ILi128EEESA_NS7_ILi192EEEEEELi128ENS_12float_e4m3_tEfNS_4arch4Sm90ELb0ELb1ELb1ELb0ELb0ELb0ELb0ELb1ELb1ELb1ELb0ELb0EEENS1_21CollectiveEpilogueFwdINS6_IJSA_SA_SA_EEES9_NS_10bfloat16_tESF_Li256ELb0ELb1ELb0ELb1EEENS1_30DynamicPersistentTileSchedulerILi256ELi128ELb0ELb1ELb1EEEEEEEEEvNT_6ParamsE,@"STO_CUDA_ENTRY STV_DEFAULT"
_ZN7cutlass13device_kernelIN5flash11enable_sm90INS1_16FlashAttnFwdSm90INS1_25CollectiveMainloopFwdSm90ILi2EN4cute5tupleIJNS5_1CILi1EEES8_S8_EEENS6_IJNS7_ILi128EEESA_NS7_ILi192EEEEEELi128ENS_12float_e4m3_tEfNS_4arch4Sm90ELb0ELb1ELb1ELb0ELb0ELb0ELb0ELb1ELb1ELb1ELb0ELb0EEENS1_21CollectiveEpilogueFwdINS6_IJSA_SA_SA_EEES9_NS_10bfloat16_tESF_Li256ELb0ELb1ELb0ELb1EEENS1_30DynamicPersistentTileSchedulerILi256ELi128ELb0ELb1ELb1EEEEEEEEEvNT_6ParamsE:
        /* <DEDUP_REMOVED lines=18> */
.L_x_936:
[----:B------:R-:W-:Y:S05]  /*0120*/  BSYNC B0 ;  /* 0x0000000000007941 */ /* 0x000fea0003800000 */
.L_x_935:
        /* <DEDUP_REMOVED lines=41> */
.L_x_937:
        /* <DEDUP_REMOVED lines=22> */
.L_x_938:
        /* <DEDUP_REMOVED lines=18> */
.L_x_939:
        /* <DEDUP_REMOVED lines=22> */
.L_x_940:
        /* <DEDUP_REMOVED lines=22> */
.L_x_941:
[----:B------:R-:W-:Y:S01]  /*0900*/  PLOP3.LUT P0, PT, PT, PT, UP0, 0x80, 0x0 ;  /* 0x000000000000781c */ /* 0x000fe20003f0f008 */
[----:B------:R-:W-:Y:S01]  /*0910*/  UMOV UR38, 0x1 ;  /* 0x0000000100267882 */ /* 0x000fe20000000000 */
[----:B------:R-:W-:Y:S01]  /*0920*/  NOP ;  /* 0x0000000000007918 */ /* 0x000fe20000000000 */
[----:B------:R-:W-:Y:S01]  /*0930*/  USEL UR38, UR38, 0x2, !UP0 ;  /* 0x0000000226267887 */ /* 0x000fe2000c000000 */
[----:B------:R-:W-:Y:S01]  /*0940*/  ULDC.64 UR44, c[0x0][0x208] ;  /* 0x00008200002c7ab9 */ /* 0x000fe20000000a00 */
[----:B012-4-:R-:W-:Y:S08]  /*0950*/  BAR.SYNC.DEFER_BLOCKING 0x0 ;  /* 0x0000000000007b1d */ /* 0x017ff00000010000 */
[----:B------:R-:W-:Y:S05]  /*0960*/  @!P0 BRA `(.L_x_942) ;  /* 0x00000110006c8947 */ /* 0x000fea0003800000 */
.L_x_943:
[----:B------:R-:W-:-:S08]  /*0970*/  NOP ;  /* 0x0000000000007918 */ /* 0x000fd00000000000 */
[----:B------:R-:W0:Y:S02]  /*0980*/  USETMAXREG.TRY_ALLOC.CTAPOOL UP0, 0xf0 ;  /* 0x000000f0000079c8 */ /* 0x000e240008000600 */
[----:B0-----:R-:W-:-:S13]  /*0990*/  PLOP3.LUT P0, PT, PT, PT, UP0, 0x80, 0x0 ;  /* 0x000000000000781c */ /* 0x001fda0003f0f008 */
[----:B------:R-:W-:Y:S05]  /*09a0*/  @!P0 BRA `(.L_x_943) ;  /* 0xfffffffc00f08947 */ /* 0x000fea000383ffff */
[----:B------:R-:W0:Y:S01]  /*09b0*/  S2R R2, SR_TID.X ;  /* 0x0000000000027919 */ /* 0x000e220000002100 */
[----:B------:R-:W1:Y:S08]  /*09c0*/  S2UR UR4, SR_CTAID.X ;  /* 0x00000000000479c3 */ /* 0x000e700000002500 */
[----:B------:R-:W-:Y:S08]  /*09d0*/  BAR.ARV 0x4, 0x180 ;  /* 0x0106000000007b1d */ /* 0x000ff00000002000 */
        /* <DEDUP_REMOVED lines=9> */
[----:B------:R-:W-:Y:S01]  /*0a70*/  IMAD.MOV.U32 R171, RZ, RZ, RZ ;  /* 0x000000ffffab7224 */ /* 0x000fe200078e00ff */
[----:B------:R-:W-:Y:S01]  /*0a80*/  UMOV UR36, URZ ;  /* 0x0000003f00247c82 */ /* 0x000fe20008000000 */
[----:B------:R-:W-:Y:S01]  /*0a90*/  UMOV UR46, URZ ;  /* 0x0000003f002e7c82 */ /* 0x000fe20008000000 */
[----:B------:R-:W-:-:S04]  /*0aa0*/  SHF.R.S32.HI R3, RZ, 0x1f, R178 ;  /* 0x0000001fff037819 */ /* 0x000fc800000114b2 */
[CC--:B------:R-:W-:Y:S02]  /*0ab0*/  LEA.HI R0, R3.reuse, R178.reuse, RZ, 0x7 ;  /* 0x000000b203007211 */ /* 0x0c0fe400078f38ff */
[CC--:B------:R-:W-:Y:S02]  /*0ac0*/  LEA.HI R4, R3.reuse, R178.reuse, RZ, 0x5 ;  /* 0x000000b203047211 */ /* 0x0c0fe400078f28ff */
[----:B------:R-:W-:Y:S02]  /*0ad0*/  LOP3.LUT R5, R0, 0xffffff80, RZ, 0xc0, !PT ;  /* 0xffffff8000057812 */ /* 0x000fe400078ec0ff */
[----:B------:R-:W-:Y:S01]  /*0ae0*/  LEA.HI R2, R3, R178, RZ, 0x4 ;  /* 0x000000b203027211 */ /* 0x000fe200078f20ff */
[----:B------:R-:W-:Y:S01]  /*0af0*/  IMAD.SHL.U32 R4, R4, 0x20, RZ ;  /* 0x0000002004047824 */ /* 0x000fe200078e00ff */
[----:B------:R-:W-:Y:S01]  /*0b00*/  SHF.R.S32.HI R173, RZ, 0x7, R0 ;  /* 0x00000007ffad7819 */ /* 0x000fe20000011400 */
[----:B------:R-:W-:Y:S01]  /*0b10*/  IMAD.IADD R172, R178, 0x1, -R5 ;  /* 0x00000001b2ac7824 */ /* 0x000fe200078e0a05 */
[----:B------:R-:W-:-:S02]  /*0b20*/  SHF.R.S32.HI R7, RZ, 0x4, R2 ;  /* 0x00000004ff077819 */ /* 0x000fc40000011402 */
[----:B------:R-:W-:Y:S02]  /*0b30*/  LOP3.LUT R5, R2, 0x3fffff0, RZ, 0xc0, !PT ;  /* 0x03fffff002057812 */ /* 0x000fe400078ec0ff */
[----:B------:R-:W-:Y:S02]  /*0b40*/  SHF.R.S32.HI R9, RZ, 0x1f, R172 ;  /* 0x0000001fff097819 */ /* 0x000fe400000114ac */
[----:B------:R-:W-:Y:S01]  /*0b50*/  LOP3.LUT R4, R4, 0xfffffc00, RZ, 0xc0, !PT ;  /* 0xfffffc0004047812 */ /* 0x000fe200078ec0ff */
[----:B------:R-:W-:Y:S01]  /*0b60*/  IMAD.IADD R5, R178, 0x1, -R5 ;  /* 0x00000001b2057824 */ /* 0x000fe200078e0a05 */
[----:B------:R-:W-:Y:S02]  /*0b70*/  LEA.HI R2, R2, R7, RZ, 0x1 ;  /* 0x0000000702027211 */ /* 0x000fe400078f08ff */
[----:B------:R-:W-:Y:S01]  /*0b80*/  LEA.HI R6, R9, R172, RZ, 0x2 ;  /* 0x000000ac09067211 */ /* 0x000fe200078f10ff */
[----:B------:R-:W-:Y:S01]  /*0b90*/  IMAD R5, R5, 0x40, R4 ;  /* 0x0000004005057824 */ /* 0x000fe200078e0204 */
[----:B------:R-:W-:-:S02]  /*0ba0*/  LOP3.LUT R2, R2, 0x1ffffffe, RZ, 0xc0, !PT ;  /* 0x1ffffffe02027812 */ /* 0x000fc400078ec0ff */
[-C--:B------:R-:W-:Y:S02]  /*0bb0*/  LEA.HI R4, R3, R178.reuse, RZ, 0x2 ;  /* 0x000000b203047211 */ /* 0x080fe400078f10ff */
[----:B------:R-:W-:Y:S01]  /*0bc0*/  SHF.R.S32.HI R8, RZ, 0x2, R6 ;  /* 0x00000002ff087819 */ /* 0x000fe20000011406 */
[----:B------:R-:W-:Y:S01]  /*0bd0*/  IMAD.IADD R2, R7, 0x1, -R2 ;  /* 0x0000000107027824 */ /* 0x000fe200078e0a02 */
[----:B------:R-:W-:Y:S02]  /*0be0*/  SHF.R.S32.HI R11, RZ, 0x1f, R6 ;  /* 0x0000001fff0b7819 */ /* 0x000fe40000011406 */
[----:B------:R-:W-:Y:S01]  /*0bf0*/  LOP3.LUT R7, R4, 0xfffffffc, RZ, 0xc0, !PT ;  /* 0xfffffffc04077812 */ /* 0x000fe200078ec0ff */
[----:B------:R-:W-:Y:S01]  /*0c00*/  IMAD R175, R2, 0x8, R5 ;  /* 0x0000000802af7824 */ /* 0x000fe200078e0205 */
[----:B------:R-:W-:Y:S02]  /*0c10*/  LEA.HI R3, R3, R178, RZ, 0x3 ;  /* 0x000000b203037211 */ /* 0x000fe400078f18ff */
[----:B------:R-:W-:Y:S01]  /*0c20*/  LEA.HI R11, R11, R8, RZ, 0x3 ;  /* 0x000000080b0b7211 */ /* 0x000fe200078f18ff */
[----:B------:R-:W-:Y:S01]  /*0c30*/  IMAD.IADD R7, R178, 0x1, -R7 ;  /* 0x00000001b2077824 */ /* 0x000fe200078e0a07 */
[----:B------:R-:W-:-:S02]  /*0c40*/  LOP3.LUT R169, R3, 0xfffffff8, RZ, 0xc0, !PT ;  /* 0xfffffff803a97812 */ /* 0x000fc400078ec0ff */
[----:B------:R-:W-:Y:S02]  /*0c50*/  LOP3.LUT R11, R11, 0xfffffff8, RZ, 0xc0, !PT ;  /* 0xfffffff80b0b7812 */ /* 0x000fe400078ec0ff */
        /* <DEDUP_REMOVED lines=16> */
[----:B------:R-:W-:Y:S01]  /*0d60*/  IMAD R174, R0, 0x40, R9 ;  /* 0x0000004000ae7824 */ /* 0x000fe200078e0209 */
[----:B------:R-:W-:Y:S01]  /*0d70*/  SHF.R.S32.HI R176, RZ, 0x1f, R168 ;  /* 0x0000001fffb07819 */ /* 0x000fe200000114a8 */
[----:B------:R-:W-:-:S02]  /*0d80*/  IMAD.IADD R16, R172, 0x1, -R5 ;  /* 0x00000001ac107824 */ /* 0x000fc400078e0a05 */
[----:B------:R-:W-:-:S07]  /*0d90*/  IMAD R17, R17, 0x8, R174 ;  /* 0x0000000811117824 */ /* 0x000fce00078e02ae */
.L_x_1044:
[----:B------:R-:W-:Y:S01]  /*0da0*/  ULDC UR5, c[0x0][0xc60] ;  /* 0x0003180000057ab9 */ /* 0x000fe20000000800 */
[----:B------:R-:W-:Y:S01]  /*0db0*/  UMOV UR8, UR4 ;  /* 0x0000000400087c82 */ /* 0x000fe20008000000 */
[----:B------:R-:W-:-:S11]  /*0dc0*/  UISETP.NE.AND UP0, UPT, UR5, 0x1, UPT ;  /* 0x000000010500788c */ /* 0x000fd6000bf05270 */
[----:B------:R-:W-:Y:S01]  /*0dd0*/  @UP0 ULDC UR6, c[0x0][0xc64] ;  /* 0x0003190000060ab9 */ /* 0x000fe20000000800 */
[----:B------:R-:W-:Y:S01]  /*0de0*/  @UP0 ULDC UR9, c[0x0][0xc68] ;  /* 0x00031a0000090ab9 */ /* 0x000fe20000000800 */
[----:B------:R-:W-:-:S04]  /*0df0*/  UIMAD.WIDE.U32 UR6, UR4, UR6, URZ ;  /* 0x00000006040672a5 */ /* 0x000fc8000f8e003f */
[----:B------:R-:W-:-:S03]  /*0e00*/  @UP0 USHF.R.U32.HI UR8, URZ, UR9, UR7 ;  /* 0x000000093f080299 */ /* 0x000fc60008011607 */
[----:B------:R-:W-:Y:S02]  /*0e10*/  ULDC UR6, c[0x0][0xc78] ;  /* 0x00031e0000067ab9 */ /* 0x000fe40000000800 */
[----:B------:R-:W-:Y:S02]  /*0e20*/  UISETP.GE.AND UP0, UPT, UR8, UR6, UPT ;  /* 0x000000060800728c */ /* 0x000fe4000bf06270 */
[----:B------:R-:W-:-:S04]  /*0e30*/  UIADD3 UR6, -UR8, URZ, URZ ;  /* 0x0000003f08067290 */ /* 0x000fc8000fffe13f */
[----:B------:R-:W-:Y:S01]  /*0e40*/  PLOP3.LUT P0, PT, PT, PT, UP0, 0x80, 0x0 ;  /* 0x000000000000781c */ /* 0x000fe20003f0f008 */
[----:B------:R-:W-:-:S12]  /*0e50*/  UIMAD UR9, UR5, UR6, UR4 ;  /* 0x00000006050972a4 */ /* 0x000fd8000f8e0204 */
[----:B012345:R-:W-:Y:S05]  /*0e60*/  @!P0 BRA `(.L_x_944) ;  /* 0x0000000000208947 */ /* 0x03ffea0003800000 */
[----:B------:R-:W-:Y:S01]  /*0e70*/  ULDC UR7, c[0x0][0xc6c] ;  /* 0x00031b0000077ab9 */ /* 0x000fe20000000800 */
[----:B------:R-:W-:Y:S01]  /*0e80*/  UMOV UR6, UR9 ;  /* 0x0000000900067c82 */ /* 0x000fe20008000000 */
[----:B------:R-:W-:-:S11]  /*0e90*/  UISETP.NE.AND UP0, UPT, UR7, 0x1, UPT ;  /* 0x000000010700788c */ /* 0x000fd6000bf05270 */
[----:B------:R-:W-:Y:S02]  /*0ea0*/  @UP0 ULDC.64 UR10, c[0x0][0xc70] ;  /* 0x00031c00000a0ab9 */ /* 0x000fe40000000a00 */
[----:B------:R-:W-:-:S04]  /*0eb0*/  UIMAD.WIDE.U32 UR4, UR9, UR10, URZ ;  /* 0x0000000a090472a5 */ /* 0x000fc8000f8e003f */
[----:B------:R-:W-:-:S04]  /*0ec0*/  @UP0 USHF.R.U32.HI UR6, URZ, UR11, UR5 ;  /* 0x0000000b3f060299 */ /* 0x000fc80008011605 */
[----:B------:R-:W-:Y:S01]  /*0ed0*/  UIMAD UR4, UR6, UR7, URZ ;  /* 0x00000007060472a4 */ /* 0x000fe2000f8e023f */
[----:B------:R-:W-:Y:S11]  /*0ee0*/  BRA `(.L_x_945) ;  /* 0x00000000001c7947 */ /* 0x000ff60003800000 */
.L_x_944:
[----:B------:R-:W-:Y:S01]  /*0ef0*/  ULDC UR7, c[0x0][0xc54] ;  /* 0x0003150000077ab9 */ /* 0x000fe20000000800 */
[----:B------:R-:W-:Y:S01]  /*0f00*/  UMOV UR6, UR9 ;  /* 0x0000000900067c82 */ /* 0x000fe20008000000 */
[----:B------:R-:W-:-:S11]  /*0f10*/  UISETP.NE.AND UP0, UPT, UR7, 0x1, UPT ;  /* 0x000000010700788c */ /* 0x000fd6000bf05270 */
[----:B------:R-:W-:Y:S02]  /*0f20*/  @UP0 ULDC.64 UR10, c[0x0][0xc58] ;  /* 0x00031600000a0ab9 */ /* 0x000fe40000000a00 */
[----:B------:R-:W-:-:S04]  /*0f30*/  UIMAD.WIDE.U32 UR4, UR9, UR10, URZ ;  /* 0x0000000a090472a5 */ /* 0x000fc8000f8e003f */
[----:B------:R-:W-:-:S04]  /*0f40*/  @UP0 USHF.R.U32.HI UR6, URZ, UR11, UR5 ;  /* 0x0000000b3f060299 */ /* 0x000fc80008011605 */
[----:B------:R-:W-:-:S12]  /*0f50*/  UIMAD UR4, UR6, UR7, URZ ;  /* 0x00000007060472a4 */ /* 0x000fd8000f8e023f */
.L_x_945:
[----:B------:R-:W0:Y:S01]  /*0f60*/  LDC R23, c[0x0][0xc48] ;  /* 0x00031200ff177b82 */ /* 0x000e220000000800 */
[----:B------:R-:W-:Y:S02]  /*0f70*/  ULOP3.LUT UR5, URZ, UR6, URZ, 0x33, !UPT ;  /* 0x000000063f057292 */ /* 0x000fe4000f8e333f */
[----:B------:R-:W-:Y:S01]  /*0f80*/  UIADD3 UR4, UR9, -UR4, URZ ;  /* 0x8000000409047290 */ /* 0x000fe2000fffe03f */
[----:B------:R-:W-:Y:S01]  /*0f90*/  ULDC UR6, c[0x0][0xc3c] ;  /* 0x00030f0000067ab9 */ /* 0x000fe20000000800 */
[----:B------:R-:W-:Y:S01]  /*0fa0*/  ULDC.64 UR10, c[0x0][0x418] ;  /* 0x00010600000a7ab9 */ /* 0x000fe20000000a00 */
[----:B------:R-:W-:Y:S02]  /*0fb0*/  UIADD3 UR5, UR5, UR6, URZ ;  /* 0x0000000605057290 */ /* 0x000fe4000fffe03f */
[----:B------:R-:W1:Y:S01]  /*0fc0*/  LDC R0, c[0x0][0x448] ;  /* 0x00011200ff007b82 */ /* 0x000e620000000800 */
[----:B------:R-:W-:Y:S01]  /*0fd0*/  UISETP.NE.U32.AND UP0, UPT, UR10, URZ, UPT ;  /* 0x0000003f0a00728c */ /* 0x000fe2000bf05070 */
[----:B------:R-:W-:Y:S01]  /*0fe0*/  ULDC UR6, c[0x0][0xc54] ;  /* 0x0003150000067ab9 */ /* 0x000fe20000000800 */
[----:B------:R-:W-:-:S02]  /*0ff0*/  USHF.L.U32 UR42, UR5, 0x7, URZ ;  /* 0x00000007052a7899 */ /* 0x000fc4000800063f */
[----:B------:R-:W-:-:S03]  /*1000*/  UIMAD UR8, UR8, UR6, UR4 ;  /* 0x00000006080872a4 */ /* 0x000fc6000f8e0204 */
[----:B------:R-:W2:Y:S01]  /*1010*/  LDC.64 R6, c[0x0][0x9e0] ;  /* 0x00027800ff067b82 */ /* 0x000ea20000000a00 */
[----:B------:R-:W-:Y:S02]  /*1020*/  UIADD3 UR5, UR42, 0x7f, URZ ;  /* 0x0000007f2a057890 */ /* 0x000fe4000fffe03f */
[----:B------:R-:W-:Y:S01]  /*1030*/  UISETP.NE.AND.EX UP0, UPT, UR11, URZ, UPT, UP0 ;  /* 0x0000003f0b00728c */ /* 0x000fe2000bf05300 */
[----:B------:R-:W-:Y:S01]  /*1040*/  IMAD.U32 R19, RZ, RZ, UR8 ;  /* 0x00000008ff137e24 */ /* 0x000fe2000f8e00ff */
[----:B------:R-:W-:Y:S01]  /*1050*/  ULDC UR41, c[0x0][0x424] ;  /* 0x0001090000297ab9 */ /* 0x000fe20000000800 */
[----:B------:R-:W-:Y:S01]  /*1060*/  ULDC UR47, c[0x0][0x288] ;  /* 0x0000a200002f7ab9 */ /* 0x000fe20000000800 */
[----:B------:R-:W-:Y:S01]  /*1070*/  USEL UR41, UR41, 0x1, UP0 ;  /* 0x0000000129297887 */ /* 0x000fe20008000000 */
[----:B0-----:R-:W-:Y:S01]  /*1080*/  ISETP.NE.AND P0, PT, R23, 0x1, PT ;  /* 0x000000011700780c */ /* 0x001fe20003f05270 */
[----:B------:R-:W-:Y:S01]  /*1090*/  UIADD3 UR4, -UR47, 0x1, URZ ;  /* 0x000000012f047890 */ /* 0x000fe2000fffe13f */
[----:B------:R-:W-:Y:S01]  /*10a0*/  IMAD.U32 R2, RZ, RZ, UR5 ;  /* 0x00000005ff027e24 */ /* 0x000fe2000f8e00ff */
[----:B------:R-:W-:-:S02]  /*10b0*/  ULDC UR6, c[0x0][0x2f0] ;  /* 0x0000bc0000067ab9 */ /* 0x000fc40000000800 */
[----:B------:R-:W-:Y:S01]  /*10c0*/  UIMAD UR4, UR41, UR6, UR4 ;  /* 0x00000006290472a4 */ /* 0x000fe2000f8e0204 */
[----:B-1----:R-:W-:-:S07]  /*10d0*/  ISETP.NE.AND P1, PT, R0, 0x1, PT ;  /* 0x000000010000780c */ /* 0x002fce0003f25270 */
[----:B------:R-:W0:Y:S01]  /*10e0*/  @P0 LDC R0, c[0x0][0xc4c] ;  /* 0x00031300ff000b82 */ /* 0x000e220000000800 */
[----:B--2---:R-:W-:-:S07]  /*10f0*/  ISETP.GE.AND P2, PT, R7, 0x1, PT ;  /* 0x000000010700780c */ /* 0x004fce0003f46270 */
[----:B------:R-:W1:Y:S08]  /*1100*/  @P1 LDC R3, c[0x0][0x44c] ;  /* 0x00011300ff031b82 */ /* 0x000e700000000800 */
[----:B------:R-:W2:Y:S08]  /*1110*/  @P0 LDC R5, c[0x0][0xc50] ;  /* 0x00031400ff050b82 */ /* 0x000eb00000000800 */
[----:B------:R-:W3:Y:S01]  /*1120*/  @P1 LDC R4, c[0x0][0x450] ;  /* 0x00011400ff041b82 */ /* 0x000ee20000000800 */
[----:B0-----:R-:W-:-:S04]  /*1130*/  @P0 IMAD.HI.U32 R0, R0, UR8, RZ ;  /* 0x0000000800000c27 */ /* 0x001fc8000f8e00ff */
[----:B-1----:R-:W-:Y:S01]  /*1140*/  @P1 IMAD.HI.U32 R3, R3, UR5, RZ ;  /* 0x0000000503031c27 */ /* 0x002fe2000f8e00ff */
[----:B--2---:R-:W-:-:S05]  /*1150*/  @P0 SHF.R.U32.HI R19, RZ, R5, R0 ;  /* 0x00000005ff130219 */ /* 0x004fca0000011600 */
[----:B------:R-:W-:Y:S01]  /*1160*/  IMAD.MOV R0, RZ, RZ, -R19 ;  /* 0x000000ffff007224 */ /* 0x000fe200078e0a13 */
[----:B---3--:R-:W-:-:S03]  /*1170*/  @P1 SHF.R.U32.HI R2, RZ, R4, R3 ;  /* 0x00000004ff021219 */ /* 0x008fc60000011603 */
[----:B------:R-:W-:Y:S02]  /*1180*/  IMAD R23, R23, R0, UR8 ;  /* 0x0000000817177e24 */ /* 0x000fe4000f8e0200 */
[----:B------:R-:W-:-:S04]  /*1190*/  VIADD R3, R2, UR4 ;  /* 0x0000000402037c36 */ /* 0x000fc80008000000 */
[----:B------:R-:W-:Y:S01]  /*11a0*/  IMAD.IADD R0, R3, 0x1, R6 ;  /* 0x0000000103007824 */ /* 0x000fe200078e0206 */
[----:B------:R-:W-:Y:S06]  /*11b0*/  @!P2 BRA `(.L_x_946) ;  /* 0x000000000040a947 */ /* 0x000fec0003800000 */
[C---:B------:R-:W-:Y:S01]  /*11c0*/  ISETP.GT.AND P0, PT, R3.reuse, RZ, PT ;  /* 0x000000ff0300720c */ /* 0x040fe20003f04270 */
[----:B------:R-:W-:-:S12]  /*11d0*/  VIADD R2, R3, 0xffffffff ;  /* 0xffffffff03027836 */ /* 0x000fd80000000000 */
[----:B------:R-:W-:Y:S05]  /*11e0*/  @P0 BRA `(.L_x_947) ;  /* 0x00000000001c0947 */ /* 0x000fea0003800000 */
[----:B------:R-:W-:Y:S01]  /*11f0*/  ISETP.NE.AND P0, PT, R7, 0x1, PT ;  /* 0x000000010700780c */ /* 0x000fe20003f05270 */
[----:B------:R-:W-:-:S12]  /*1200*/  IMAD.MOV R3, RZ, RZ, -R3 ;  /* 0x000000ffff037224 */ /* 0x000fd800078e0a03 */
[----:B------:R-:W0:Y:S02]  /*1210*/  @P0 LDC.64 R4, c[0x0][0x9e8] ;  /* 0x00027a00ff040b82 */ /* 0x000e240000000a00 */
[----:B0-----:R-:W-:-:S05]  /*1220*/  @P0 IMAD.HI.U32 R2, R3, R4, RZ ;  /* 0x0000000403020227 */ /* 0x001fca00078e00ff */
[----:B------:R-:W-:-:S04]  /*1230*/  @P0 SHF.R.U32.HI R3, RZ, R5, R2 ;  /* 0x00000005ff030219 */ /* 0x000fc80000011602 */
[----:B------:R-:W-:Y:S01]  /*1240*/  LOP3.LUT R2, RZ, R3, RZ, 0x33, !PT ;  /* 0x00000003ff027212 */ /* 0x000fe200078e33ff */
[----:B------:R-:W-:Y:S06]  /*1250*/  BRA `(.L_x_948) ;  /* 0x0000000000107947 */ /* 0x000fec0003800000 */
.L_x_947:
[----:B------:R-:W-:-:S13]  /*1260*/  ISETP.NE.AND P0, PT, R7, 0x1, PT ;  /* 0x000000010700780c */ /* 0x000fda0003f05270 */
[----:B------:R-:W0:Y:S02]  /*1270*/  @P0 LDC.64 R4, c[0x0][0x9e8] ;  /* 0x00027a00ff040b82 */ /* 0x000e240000000a00 */
[----:B0-----:R-:W-:-:S05]  /*1280*/  @P0 IMAD.HI.U32 R4, R2, R4, RZ ;  /* 0x0000000402040227 */ /* 0x001fca00078e00ff */
[----:B------:R-:W-:-:S07]  /*1290*/  @P0 SHF.R.U32.HI R2, RZ, R5, R4 ;  /* 0x00000005ff020219 */ /* 0x000fce0000011604 */
.L_x_948:
[----:B------:R-:W-:-:S05]  /*12a0*/  IMAD R3, R2, R7, R7 ;  /* 0x0000000702037224 */ /* 0x000fca00078e0207 */
[----:B------:R-:W-:-:S07]  /*12b0*/  VIMNMX R0, R0, R3, PT ;  /* 0x0000000300007248 */ /* 0x000fce0003fe0100 */
.L_x_946:
[----:B------:R-:W0:Y:S01]  /*12c0*/  @P1 LDC R4, c[0x0][0x44c] ;  /* 0x00011300ff041b82 */ /* 0x000e220000000800 */
[----:B------:R-:W-:Y:S01]  /*12d0*/  UIMAD UR4, UR41, UR6, 0x7f ;  /* 0x0000007f290474a4 */ /* 0x000fe2000f8e0206 */
[----:B------:R-:W-:Y:S01]  /*12e0*/  VIADD R0, R0, 0x7f ;  /* 0x0000007f00007836 */ /* 0x000fe20000000000 */
[----:B------:R-:W-:Y:S01]  /*12f0*/  UIMAD UR47, UR41, UR6, -UR47 ;  /* 0x00000006292f72a4 */ /* 0x000fe2000f8e0a2f */
[----:B------:R-:W-:Y:S01]  /*1300*/  IMAD.U32 R2, RZ, RZ, UR42 ;  /* 0x0000002aff027e24 */ /* 0x000fe2000f8e00ff */
[----:B------:R-:W-:Y:S02]  /*1310*/  USHF.R.S32.HI UR5, URZ, 0x1f, UR4 ;  /* 0x0000001f3f057899 */ /* 0x000fe40008011404 */
[----:B------:R-:W-:Y:S01]  /*1320*/  SHF.R.S32.HI R3, RZ, 0x1f, R0 ;  /* 0x0000001fff037819 */ /* 0x000fe20000011400 */
[----:B------:R-:W1:Y:S01]  /*1330*/  @P1 LDC R5, c[0x0][0x450] ;  /* 0x00011400ff051b82 */ /* 0x000e620000000800 */
[----:B------:R-:W-:Y:S02]  /*1340*/  ULEA.HI UR5, UR5, UR4, URZ, 0x7 ;  /* 0x0000000405057291 */ /* 0x000fe4000f8f383f */
[----:B------:R-:W-:Y:S01]  /*1350*/  LEA.HI R3, R3, R0, RZ, 0x7 ;  /* 0x0000000003037211 */ /* 0x000fe200078f38ff */
[----:B------:R-:W-:Y:S01]  /*1360*/  ULDC UR4, c[0x0][0x9dc] ;  /* 0x0002770000047ab9 */ /* 0x000fe20000000800 */
[----:B------:R-:W-:-:S02]  /*1370*/  USHF.R.S32.HI UR5, URZ, 0x7, UR5 ;  /* 0x000000073f057899 */ /* 0x000fc40008011405 */
[----:B------:R-:W-:-:S04]  /*1380*/  SHF.R.S32.HI R3, RZ, 0x7, R3 ;  /* 0x00000007ff037819 */ /* 0x000fc80000011403 */
[----:B------:R-:W-:Y:S01]  /*1390*/  VIMNMX R89, R3, UR5, PT ;  /* 0x0000000503597c48 */ /* 0x000fe2000bfe0100 */
[----:B0-----:R-:W-:-:S05]  /*13a0*/  @P1 IMAD.HI.U32 R4, R4, UR42, RZ ;  /* 0x0000002a04041c27 */ /* 0x001fca000f8e00ff */
[----:B-1----:R-:W-:-:S05]  /*13b0*/  @P1 SHF.R.U32.HI R2, RZ, R5, R4 ;  /* 0x00000005ff021219 */ /* 0x002fca0000011604 */
[----:B------:R-:W-:-:S04]  /*13c0*/  VIADD R2, R2, UR47 ;  /* 0x0000002f02027c36 */ /* 0x000fc80008000000 */
[----:B------:R-:W-:Y:S01]  /*13d0*/  VIADD R3, R2, -UR4 ;  /* 0x8000000402037c36 */ /* 0x000fe20008000000 */
[----:B------:R-:W-:Y:S06]  /*13e0*/  @!P2 BRA `(.L_x_949) ;  /* 0x00000000003ca947 */ /* 0x000fec0003800000 */
[----:B------:R-:W-:-:S13]  /*13f0*/  ISETP.GT.AND P0, PT, R2, -0x1, PT ;  /* 0xffffffff0200780c */ /* 0x000fda0003f04270 */
[----:B------:R-:W-:Y:S05]  /*1400*/  @P0 BRA `(.L_x_950) ;  /* 0x00000000001c0947 */ /* 0x000fea0003800000 */
[----:B------:R-:W-:Y:S02]  /*1410*/  ISETP.NE.AND P0, PT, R7, 0x1, PT ;  /* 0x000000010700780c */ /* 0x000fe40003f05270 */
[----:B------:R-:W-:-:S11]  /*1420*/  LOP3.LUT R5, RZ, R2, RZ, 0x33, !PT ;  /* 0x00000002ff057212 */ /* 0x000fd600078e33ff */
[----:B------:R-:W0:Y:S02]  /*1430*/  @P0 LDC.64 R8, c[0x0][0x9e8] ;  /* 0x00027a00ff080b82 */ /* 0x000e240000000a00 */
[----:B0-----:R-:W-:-:S05]  /*1440*/  @P0 IMAD.HI.U32 R0, R5, R8, RZ ;  /* 0x0000000805000227 */ /* 0x001fca00078e00ff */
[----:B------:R-:W-:-:S04]  /*1450*/  @P0 SHF.R.U32.HI R5, RZ, R9, R0 ;  /* 0x00000009ff050219 */ /* 0x000fc80000011600 */
[----:B------:R-:W-:Y:S01]  /*1460*/  LOP3.LUT R2, RZ, R5, RZ, 0x33, !PT ;  /* 0x00000005ff027212 */ /* 0x000fe200078e33ff */
[----:B------:R-:W-:Y:S06]  /*1470*/  BRA `(.L_x_951) ;  /* 0x0000000000107947 */ /* 0x000fec0003800000 */
.L_x_950:
[----:B------:R-:W-:-:S13]  /*1480*/  ISETP.NE.AND P0, PT, R7, 0x1, PT ;  /* 0x000000010700780c */ /* 0x000fda0003f05270 */
[----:B------:R-:W0:Y:S02]  /*1490*/  @P0 LDC.64 R4, c[0x0][0x9e8] ;  /* 0x00027a00ff040b82 */ /* 0x000e240000000a00 */
[----:B0-----:R-:W-:-:S05]  /*14a0*/  @P0 IMAD.HI.U32 R0, R2, R4, RZ ;  /* 0x0000000402000227 */ /* 0x001fca00078e00ff */
[----:B------:R-:W-:-:S07]  /*14b0*/  @P0 SHF.R.U32.HI R2, RZ, R5, R0 ;  /* 0x00000005ff020219 */ /* 0x000fce0000011600 */
.L_x_951:
[----:B------:R-:W-:-:S05]  /*14c0*/  IMAD R2, R2, R7, RZ ;  /* 0x0000000702027224 */ /* 0x000fca00078e02ff */
[----:B------:R-:W-:-:S07]  /*14d0*/  VIMNMX R3, R3, R2, !PT ;  /* 0x0000000203037248 */ /* 0x000fce0007fe0100 */
.L_x_949:
[----:B------:R-:W-:Y:S01]  /*14e0*/  SHF.R.S32.HI R2, RZ, 0x1f, R3 ;  /* 0x0000001fff027819 */ /* 0x000fe20000011403 */
[----:B------:R-:W-:Y:S01]  /*14f0*/  IMAD.MOV.U32 R0, RZ, RZ, RZ ;  /* 0x000000ffff007224 */ /* 0x000fe200078e00ff */
[----:B------:R-:W-:Y:S02]  /*1500*/  PLOP3.LUT P0, PT, PT, PT, PT, 0x80, 0x0 ;  /* 0x000000000000781c */ /* 0x000fe40003f0f070 */
[----:B------:R-:W-:Y:S02]  /*1510*/  CS2R R150, SRZ ;  /* 0x0000000000967805 */ /* 0x000fe4000001ff00 */
[----:B------:R-:W-:Y:S01]  /*1520*/  LEA.HI R3, R2, R3, RZ, 0x7 ;  /* 0x0000000302037211 */ /* 0x000fe200078f38ff */
[----:B------:R-:W-:Y:S01]  /*1530*/  IMAD.MOV.U32 R2, RZ, RZ, RZ ;  /* 0x000000ffff027224 */ /* 0x000fe200078e00ff */
[----:B------:R-:W-:Y:S02]  /*1540*/  CS2R R4, SRZ ;  /* 0x0000000000047805 */ /* 0x000fe4000001ff00 */
[----:B------:R-:W-:-:S02]  /*1550*/  CS2R R148, SRZ ;  /* 0x0000000000947805 */ /* 0x000fc4000001ff00 */
[----:B------:R-:W-:Y:S02]  /*1560*/  SHF.R.S32.HI R3, RZ, 0x7, R3 ;  /* 0x00000007ff037819 */ /* 0x000fe40000011403 */
[----:B------:R-:W-:Y:S02]  /*1570*/  CS2R R6, SRZ ;  /* 0x0000000000067805 */ /* 0x000fe4000001ff00 */
[----:B------:R-:W-:Y:S02]  /*1580*/  CS2R R142, SRZ ;  /* 0x00000000008e7805 */ /* 0x000fe4000001ff00 */
[----:B------:R-:W-:Y:S02]  /*1590*/  CS2R R8, SRZ ;  /* 0x0000000000087805 */ /* 0x000fe4000001ff00 */
[----:B------:R-:W-:Y:S02]  /*15a0*/  VIMNMX R22, RZ, R3, !PT ;  /* 0x00000003ff167248 */ /* 0x000fe40007fe0100 */
[----:B------:R-:W-:-:S02]  /*15b0*/  CS2R R140, SRZ ;  /* 0x00000000008c7805 */ /* 0x000fc4000001ff00 */
[----:B------:R-:W-:Y:S02]  /*15c0*/  CS2R R10, SRZ ;  /* 0x00000000000a7805 */ /* 0x000fe4000001ff00 */
[----:B------:R-:W-:Y:S02]  /*15d0*/  CS2R R134, SRZ ;  /* 0x0000000000867805 */ /* 0x000fe4000001ff00 */
[----:B------:R-:W-:Y:S02]  /*15e0*/  ISETP.GT.AND P1, PT, R89, R22, PT ;  /* 0x000000165900720c */ /* 0x000fe40003f24270 */
        /* <DEDUP_REMOVED lines=23> */
[----:B------:R-:W-:Y:S06]  /*1760*/  @!P1 BRA `(.L_x_952) ;  /* 0x000000e000289947 */ /* 0x000fec0003800000 */
        /* <DEDUP_REMOVED lines=31> */
.L_x_953:
[----:B------:R-:W0:Y:S01]  /*1960*/  LDC.64 R12, c[0x0][0x990] ;  /* 0x00026400ff0c7b82 */ /* 0x000e220000000a00 */
[----:B------:R-:W-:-:S07]  /*1970*/  ULDC UR4, c[0x0][0x9d8] ;  /* 0x0002760000047ab9 */ /* 0x000fce0000000800 */
[----:B------:R-:W1:Y:S01]  /*1980*/  LDC.64 R20, c[0x0][0x998] ;  /* 0x00026600ff147b82 */ /* 0x000e620000000a00 */
[----:B0-----:R-:W-:-:S04]  /*1990*/  ISETP.NE.U32.AND P0, PT, R12, RZ, PT ;  /* 0x000000ff0c00720c */ /* 0x001fc80003f05070 */
[----:B------:R-:W-:Y:S02]  /*19a0*/  ISETP.NE.AND.EX P0, PT, R13, RZ, PT, P0 ;  /* 0x000000ff0d00720c */ /* 0x000fe40003f05300 */
[----:B-1----:R-:W-:-:S04]  /*19b0*/  ISETP.NE.U32.AND P1, PT, R20, RZ, PT ;  /* 0x000000ff1400720c */ /* 0x002fc80003f25070 */
[----:B------:R-:W-:-:S07]  /*19c0*/  ISETP.NE.AND.EX P1, PT, R21, RZ, PT, P1 ;  /* 0x000000ff1500720c */ /* 0x000fce0003f25310 */
[----:B------:R-:W0:Y:S01]  /*19d0*/  @P0 LDC.64 R8, c[0x0][0x9a8] ;  /* 0x00026a00ff080b82 */ /* 0x000e220000000a00 */
[----:B------:R-:W-:Y:S02]  /*19e0*/  @P0 SHF.R.S32.HI R3, RZ, 0x1f, R19 ;  /* 0x0000001fff030819 */ /* 0x000fe40000011413 */
[----:B------:R-:W-:-:S05]  /*19f0*/  @P0 SHF.R.S32.HI R7, RZ, 0x1f, R23 ;  /* 0x0000001fff070819 */ /* 0x000fca0000011417 */
[----:B------:R-:W1:Y:S01]  /*1a00*/  @P1 LDC.64 R10, c[0x0][0x9b8] ;  /* 0x00026e00ff0a1b82 */ /* 0x000e620000000a00 */
[----:B------:R-:W-:-:S07]  /*1a10*/  @P1 SHF.R.S32.HI R5, RZ, 0x1f, R19 ;  /* 0x0000001fff051819 */ /* 0x000fce0000011413 */
[----:B------:R-:W2:Y:S08]  /*1a20*/  @P1 LDC.64 R24, c[0x0][0x9c0] ;  /* 0x00027000ff181b82 */ /* 0x000eb00000000a00 */
[----:B------:R-:W3:Y:S01]  /*1a30*/  @P0 LDC.64 R14, c[0x0][0x9b0] ;  /* 0x00026c00ff0e0b82 */ /* 0x000ee20000000a00 */
[-C--:B0-----:R-:W-:Y:S02]  /*1a40*/  @P0 IMAD R0, R3, R8.reuse, RZ ;  /* 0x0000000803000224 */ /* 0x081fe400078e02ff */
[----:B------:R-:W-:-:S04]  /*1a50*/  @P0 IMAD.WIDE.U32 R2, R19, R8, RZ ;  /* 0x0000000813020225 */ /* 0x000fc800078e00ff */
[----:B------:R-:W-:Y:S02]  /*1a60*/  @P0 IMAD R9, R19, R9, R0 ;  /* 0x0000000913090224 */ /* 0x000fe400078e0200 */
[-C--:B-1----:R-:W-:Y:S02]  /*1a70*/  @P1 IMAD R4, R5, R10.reuse, RZ ;  /* 0x0000000a05041224 */ /* 0x082fe400078e02ff */
[----:B------:R-:W-:Y:S01]  /*1a80*/  @P0 IMAD.IADD R3, R3, 0x1, R9 ;  /* 0x0000000103030824 */ /* 0x000fe200078e0209 */
[----:B------:R-:W-:Y:S01]  /*1a90*/  @P1 SHF.R.S32.HI R9, RZ, 0x1f, R23 ;  /* 0x0000001fff091819 */ /* 0x000fe20000011417 */
[C---:B------:R-:W-:Y:S02]  /*1aa0*/  @P1 IMAD R11, R19.reuse, R11, R4 ;  /* 0x0000000b130b1224 */ /* 0x040fe400078e0204 */
[----:B------:R-:W-:-:S04]  /*1ab0*/  @P1 IMAD.WIDE.U32 R4, R19, R10, RZ ;  /* 0x0000000a13041225 */ /* 0x000fc800078e00ff */
[----:B--2---:R-:W-:Y:S02]  /*1ac0*/  @P1 IMAD R6, R9, R24, RZ ;  /* 0x0000001809061224 */ /* 0x004fe400078e02ff */
[----:B------:R-:W-:Y:S02]  /*1ad0*/  @P1 IMAD.IADD R5, R5, 0x1, R11 ;  /* 0x0000000105051824 */ /* 0x000fe400078e020b */
[----:B------:R-:W-:Y:S02]  /*1ae0*/  @P1 IMAD R11, R23, R25, R6 ;  /* 0x00000019170b1224 */ /* 0x000fe400078e0206 */
[-C--:B---3--:R-:W-:Y:S02]  /*1af0*/  @P0 IMAD R0, R7, R14.reuse, RZ ;  /* 0x0000000e07000224 */ /* 0x088fe400078e02ff */
[----:B------:R-:W-:-:S04]  /*1b00*/  @P0 IMAD.WIDE.U32 R2, R23, R14, R2 ;  /* 0x0000000e17020225 */ /* 0x000fc800078e0002 */
[C---:B------:R-:W-:Y:S02]  /*1b10*/  @P0 IMAD R9, R23.reuse, R15, R0 ;  /* 0x0000000f17090224 */ /* 0x040fe400078e0200 */
[----:B------:R-:W-:Y:S01]  /*1b20*/  @P1 IMAD.WIDE.U32 R6, R23, R24, R4 ;  /* 0x0000001817061225 */ /* 0x000fe200078e0004 */
[----:B------:R-:W-:-:S03]  /*1b30*/  @P0 LEA R4, P2, R2, R12, 0x2 ;  /* 0x0000000c02040211 */ /* 0x000fc600078410ff */
[----:B------:R-:W-:Y:S01]  /*1b40*/  @P0 IMAD.IADD R3, R3, 0x1, R9 ;  /* 0x0000000103030824 */ /* 0x000fe200078e0209 */
[----:B------:R-:W-:Y:S01]  /*1b50*/  @P1 LEA R8, P3, R6, R20, 0x2 ;  /* 0x0000001406081211 */ /* 0x000fe200078610ff */
[----:B------:R-:W-:-:S03]  /*1b60*/  @P1 IMAD.IADD R0, R7, 0x1, R11 ;  /* 0x0000000107001824 */ /* 0x000fc600078e020b */
[----:B------:R-:W-:Y:S01]  /*1b70*/  @P0 LEA.HI.X R5, R2, R13, R3, 0x2, P2 ;  /* 0x0000000d02050211 */ /* 0x000fe200010f1403 */
[----:B------:R-:W-:Y:S01]  /*1b80*/  IMAD.MOV.U32 R3, RZ, RZ, 0x3f800000 ;  /* 0x3f800000ff037424 */ /* 0x000fe200078e00ff */
[----:B------:R-:W-:Y:S01]  /*1b90*/  @P1 LEA.HI.X R9, R6, R21, R0, 0x2, P3 ;  /* 0x0000001506091211 */ /* 0x000fe200018f1400 */
[----:B------:R-:W-:-:S04]  /*1ba0*/  IMAD.MOV.U32 R0, RZ, RZ, 0x3f800000 ;  /* 0x3f800000ff007424 */ /* 0x000fc800078e00ff */
[----:B------:R-:W2:Y:S04]  /*1bb0*/  @P0 LDG.E R3, desc[UR44][R4.64] ;  /* 0x0000002c04030981 */ /* 0x000ea8000c1e1900 */
[----:B------:R-:W2:Y:S01]  /*1bc0*/  @P1 LDG.E R0, desc[UR44][R8.64] ;  /* 0x0000002c08001981 */ /* 0x000ea2000c1e1900 */
[----:B------:R-:W-:Y:S01]  /*1bd0*/  LEA.HI R2, R171, R171, RZ, 0x1 ;  /* 0x000000abab027211 */ /* 0x000fe200078f08ff */
[----:B------:R-:W-:-:S03]  /*1be0*/  IMAD.U32 R6, RZ, RZ, UR43 ;  /* 0x0000002bff067e24 */ /* 0x000fc6000f8e00ff */
[----:B------:R-:W-:Y:S02]  /*1bf0*/  LOP3.LUT R2, R2, 0xfffffffe, RZ, 0xc0, !PT ;  /* 0xfffffffe02027812 */ /* 0x000fe400078ec0ff */
[----:B------:R-:W-:-:S03]  /*1c00*/  ISETP.NE.AND P0, PT, R6, 0x3, PT ;  /* 0x000000030600780c */ /* 0x000fc60003f05270 */
[----:B------:R-:W-:-:S05]  /*1c10*/  IMAD.IADD R2, R171, 0x1, -R2 ;  /* 0x00000001ab027824 */ /* 0x000fca00078e0a02 */
[----:B------:R-:W-:-:S04]  /*1c20*/  SHF.L.U32 R2, R2, 0x1f, RZ ;  /* 0x0000001f02027819 */ /* 0x000fc800000006ff */
[----:B------:R-:W0:Y:S01]  /*1c30*/  SYNCS.PHASECHK.TRANS64.TRYWAIT P1, [UR37+0x22800], R2 ;  /* 0x02280002ff0075a7 */ /* 0x000e220008020165 */
[----:B--2---:R-:W-:-:S04]  /*1c40*/  FMUL.FTZ R0, R3, R0 ;  /* 0x0000000003007220 */ /* 0x004fc80000410000 */
[----:B------:R-:W-:Y:S01]  /*1c50*/  FMUL.FTZ R0, R0, UR4 ;  /* 0x0000000400007c20 */ /* 0x000fe20008410000 */
[----:B0-----:R-:W-:Y:S06]  /*1c60*/  @!P1 BRA `(.L_x_954) ;  /* 0x0000014000489947 */ /* 0x001fec0003800000 */
.L_x_1131:
[----:B------:R-:W-:Y:S05]  /*1c70*/  @!P0 BRA `(.L_x_955) ;  /* 0x0000000000048947 */ /* 0x000fea0003800000 */
[----:B------:R-:W-:Y:S01]  /*1c80*/  BPT.TRAP 0x1 ;  /* 0x000000040000795c */ /* 0x000fe20000300000 */
.L_x_955:
[----:B------:R-:W-:Y:S02]  /*1c90*/  IMAD.U32 R91, RZ, RZ, UR46 ;  /* 0x0000002eff5b7e24 */ /* 0x000fe4000f8e00ff */
[----:B0-----:R-:W-:-:S03]  /*1ca0*/  IMAD.U32 R2, RZ, RZ, UR36 ;  /* 0x00000024ff027e24 */ /* 0x001fc6000f8e00ff */
[----:B------:R-:W-:Y:S02]  /*1cb0*/  LEA R91, R91, UR37, 0x3 ;  /* 0x000000255b5b7c11 */ /* 0x000fe4000f8e18ff */
[----:B------:R-:W-:-:S04]  /*1cc0*/  SHF.L.U32 R2, R2, 0x1f, RZ ;  /* 0x0000001f02027819 */ /* 0x000fc800000006ff */
[----:B------:R0:W1:Y:S01]  /*1cd0*/  SYNCS.PHASECHK.TRANS64.TRYWAIT P2, [R91+URZ+0x22830], R2 ;  /* 0x022830025b0075a7 */ /* 0x000062000804017f */
[----:B------:R-:W-:Y:S05]  /*1ce0*/  @!P0 BRA `(.L_x_956) ;  /* 0x0000000000048947 */ /* 0x000fea0003800000 */
[----:B------:R-:W-:Y:S01]  /*1cf0*/  BPT.TRAP 0x1 ;  /* 0x000000040000795c */ /* 0x000fe20000300000 */
.L_x_956:
[----:B------:R-:W2:Y:S02]  /*1d00*/  S2R R3, SR_TID.X ;  /* 0x0000000000037919 */ /* 0x000ea40000002100 */
[----:B--2---:R-:W-:Y:S01]  /*1d10*/  LOP3.LUT P1, RZ, R3, 0x7f, RZ, 0xc0, !PT ;  /* 0x0000007f03ff7812 */ /* 0x004fe2000782c0ff */
[----:B-1----:R-:W-:-:S12]  /*1d20*/  @P2 BRA `(.L_x_957) ;  /* 0x0000000000082947 */ /* 0x002fd80003800000 */
[----:B------:R-:W1:Y:S02]  /*1d30*/  SYNCS.PHASECHK.TRANS64.TRYWAIT P2, [R91+URZ+0x22830], R2 ;  /* 0x022830025b0075a7 */ /* 0x000e64000804017f */
[----:B-1----:R-:W-:Y:S05]  /*1d40*/  @!P2 BRA `(.L_x_958) ;  /* 0x000001400028a947 */ /* 0x002fea0003800000 */
.L_x_957:
[----:B------:R-:W-:Y:S05]  /*1d50*/  WARPSYNC.ALL ;  /* 0x0000000000007948 */ /* 0x000fea0003800000 */
[----:B------:R-:W-:Y:S01]  /*1d60*/  UIADD3 UR4, UR37, 0x16400, URZ ;  /* 0x0001640025047890 */ /* 0x000fe2000fffe03f */
[----:B------:R-:W-:Y:S01]  /*1d70*/  WARPGROUP.ARRIVE ;  /* 0x00000000000079c5 */ /* 0x000fe20000000000 */
[----:B------:R-:W-:Y:S01]  /*1d80*/  ULOP3.LUT UR24, UR48, 0x10000, URZ, 0xfc, !UPT ;  /* 0x0001000030187892 */ /* 0x000fe2000f8efc3f */
[----:B------:R-:W-:Y:S01]  /*1d90*/  VIADD R10, R17, UR42 ;  /* 0x0000002a110a7c36 */ /* 0x000fe20008000000 */
[----:B------:R-:W-:Y:S01]  /*1da0*/  USHF.R.U32.HI UR4, URZ, 0x4, UR4 ;  /* 0x000000043f047899 */ /* 0x000fe20008011604 */
[----:B------:R-:W2:Y:S01]  /*1db0*/  LDC R9, c[0x0][0x2f0] ;  /* 0x0000bc00ff097b82 */ /* 0x000ea20000000800 */
[----:B------:R-:W-:Y:S01]  /*1dc0*/  UMOV UR25, 0x80000020 ;  /* 0x8000002000197882 */ /* 0x000fe20000000000 */
[----:B------:R-:W-:Y:S01]  /*1dd0*/  UMOV UR27, 0x80000020 ;  /* 0x80000020001b7882 */ /* 0x000fe20000000000 */
[----:B------:R-:W-:Y:S01]  /*1de0*/  ULOP3.LUT UR4, UR4, 0x3fff, URZ, 0xc0, !UPT ;  /* 0x00003fff04047892 */ /* 0x000fe2000f8ec03f */
[----:B------:R-:W-:Y:S01]  /*1df0*/  IMAD.MOV.U32 R14, RZ, RZ, -0x80 ;  /* 0xffffff80ff0e7424 */ /* 0x000fe200078e00ff */
[----:B------:R-:W-:Y:S01]  /*1e00*/  UMOV UR5, 0x80000020 ;  /* 0x8000002000057882 */ /* 0x000fe20000000000 */
[----:B------:R-:W-:Y:S01]  /*1e10*/  UMOV UR7, 0x80000020 ;  /* 0x8000002000077882 */ /* 0x000fe20000000000 */
[----:B------:R-:W-:Y:S01]  /*1e20*/  ULOP3.LUT UR28, UR4, 0x10000, URZ, 0xfc, !UPT ;  /* 0x00010000041c7892 */ /* 0x000fe2000f8efc3f */
[----:B------:R-:W3:Y:S01]  /*1e30*/  LDC R11, c[0x0][0x288] ;  /* 0x0000a200ff0b7b82 */ /* 0x000ee20000000800 */
[----:B------:R-:W-:-:S02]  /*1e40*/  UIADD3 UR4, UR24, 0x2, URZ ;  /* 0x0000000218047890 */ /* 0x000fc4000fffe03f */
[----:B------:R-:W-:Y:S02]  /*1e50*/  UIMAD UR26, UR46, 0x600, UR28 ;  /* 0x000006002e1a78a4 */ /* 0x000fe4000f8e021c */
[----:B------:R-:W-:Y:S02]  /*1e60*/  UIADD3 UR8, UR24, 0x200, URZ ;  /* 0x0000020018087890 */ /* 0x000fe4000fffe03f */
[----:B------:R-:W-:Y:S02]  /*1e70*/  UIADD3 UR6, UR26, 0x2, URZ ;  /* 0x000000021a067890 */ /* 0x000fe4000fffe03f */
[----:B------:R-:W-:Y:S01]  /*1e80*/  UIADD3 UR10, UR26, 0x200, URZ ;  /* 0x000002001a0a7890 */ /* 0x000fe2000fffe03f */
[----:B------:R-:W-:Y:S02]  /*1e90*/  UMOV UR9, 0x80000020 ;  /* 0x8000002000097882 */ /* 0x000fe40000000000 */
[----:B------:R-:W-:Y:S01]  /*1ea0*/  QGMMA.64x128x32.F32.E4M3.E4M3 R24, gdesc[UR24], RZ, !UPT, gsb0 ;  /* 0x01e00000181879f3 */ /* 0x000fe2000c0008ff */
[----:B------:R-:W-:Y:S01]  /*1eb0*/  UMOV UR11, 0x80000020 ;  /* 0x80000020000b7882 */ /* 0x000fe20000000000 */
[----:B------:R-:W-:-:S02]  /*1ec0*/  UIADD3 UR12, UR24, 0x202, URZ ;  /* 0x00000202180c7890 */ /* 0x000fc4000fffe03f */
[----:B------:R-:W-:Y:S01]  /*1ed0*/  UIADD3 UR14, UR26, 0x202, URZ ;  /* 0x000002021a0e7890 */ /* 0x000fe2000fffe03f */
[----:B------:R-:W-:Y:S01]  /*1ee0*/  UMOV UR13, 0x80000020 ;  /* 0x80000020000d7882 */ /* 0x000fe20000000000 */
[----:B------:R-:W-:Y:S01]  /*1ef0*/  UMOV UR15, 0x80000020 ;  /* 0x80000020000f7882 */ /* 0x000fe20000000000 */
[----:B------:R-:W-:Y:S02]  /*1f00*/  UIADD3 UR16, UR24, 0x400, URZ ;  /* 0x0000040018107890 */ /* 0x000fe4000fffe03f */
[----:B------:R-:W-:Y:S01]  /*1f10*/  UIADD3 UR18, UR26, 0x400, URZ ;  /* 0x000004001a127890 */ /* 0x000fe2000fffe03f */
[----:B------:R-:W-:Y:S01]  /*1f20*/  UMOV UR17, 0x80000020 ;  /* 0x8000002000117882 */ /* 0x000fe20000000000 */
[----:B------:R-:W-:Y:S01]  /*1f30*/  UMOV UR19, 0x80000020 ;  /* 0x8000002000137882 */ /* 0x000fe20000000000 */
[----:B------:R-:W-:Y:S02]  /*1f40*/  UIADD3 UR20, UR24, 0x402, URZ ;  /* 0x0000040218147890 */ /* 0x000fe4000fffe03f */
[----:B------:R-:W-:Y:S01]  /*1f50*/  UIADD3 UR22, UR26, 0x402, URZ ;  /* 0x000004021a167890 */ /* 0x000fe2000fffe03f */
[----:B------:R-:W-:Y:S01]  /*1f60*/  UMOV UR21, 0x80000020 ;  /* 0x8000002000157882 */ /* 0x000fe20000000000 */
[----:B------:R-:W-:Y:S01]  /*1f70*/  UMOV UR23, 0x80000020 ;  /* 0x8000002000177882 */ /* 0x000fe20000000000 */
[----:B------:R-:W-:-:S02]  /*1f80*/  ULDC UR29, c[0x0][0x9dc] ;  /* 0x00027700001d7ab9 */ /* 0x000fc40000000800 */
[----:B------:R-:W-:Y:S01]  /*1f90*/  ULOP3.LUT UR29, URZ, UR29, URZ, 0x33, !UPT ;  /* 0x0000001d3f1d7292 */ /* 0x000fe2000f8e333f */
[----:B------:R-:W-:Y:S02]  /*1fa0*/  WARPGROUP.DEPBAR.LE gsb0, 0x0 ;  /* 0x00008000000079c5 */ /* 0x000fe40000010000 */
[----:B------:R-:W-:-:S06]  /*1fb0*/  WARPGROUP.ARRIVE ;  /* 0x00000000000079c5 */ /* 0x000fcc0000000000 */
[----:B------:R-:W-:Y:S01]  /*1fc0*/  QGMMA.64x128x32.F32.E4M3.E4M3 R24, gdesc[UR4], R24, gsb0 ;  /* 0x01e00000041879f3 */ /* 0x000fe20008000818 */
[----:B------:R-:W-:Y:S02]  /*1fd0*/  ULDC UR6, c[0x0][0x448] ;  /* 0x0001120000067ab9 */ /* 0x000fe40000000800 */
[----:B------:R-:W-:-:S06]  /*1fe0*/  UISETP.NE.AND UP0, UPT, UR6, 0x1, UPT ;  /* 0x000000010600788c */ /* 0x000fcc000bf05270 */
[----:B------:R-:W-:Y:S02]  /*1ff0*/  PLOP3.LUT P2, PT, PT, PT, UP0, 0x80, 0x0 ;  /* 0x000000000000781c */ /* 0x000fe40003f4f008 */
[----:B------:R-:W-:-:S03]  /*2000*/  PLOP3.LUT P3, PT, PT, PT, UP0, 0x80, 0x0 ;  /* 0x000000000000781c */ /* 0x000fc60003f6f008 */
[----:B------:R-:W-:-:S08]  /*2010*/  @UP0 ULDC UR6, c[0x0][0x44c] ;  /* 0x0001130000060ab9 */ /* 0x000fd00000000800 */
[----:B------:R-:W-:Y:S01]  /*2020*/  @P2 IMAD.HI.U32 R12, R10, UR6, RZ ;  /* 0x000000060a0c2c27 */ /* 0x000fe2000f8e00ff */
[----:B------:R-:W-:Y:S01]  /*2030*/  @UP0 ULDC UR6, c[0x0][0x450] ;  /* 0x0001140000060ab9 */ /* 0x000fe20000000800 */
[----:B------:R-:W-:Y:S02]  /*2040*/  WARPGROUP.DEPBAR.LE gsb0, 0x0 ;  /* 0x00008000000079c5 */ /* 0x000fe40000010000 */
[----:B------:R-:W-:-:S06]  /*2050*/  WARPGROUP.ARRIVE ;  /* 0x00000000000079c5 */ /* 0x000fcc0000000000 */
[----:B------:R-:W-:Y:S03]  /*2060*/  QGMMA.64x128x32.F32.E4M3.E4M3 R24, gdesc[UR8], R24, gsb0 ;  /* 0x01e00000081879f3 */ /* 0x000fe60008000818 */
[----:B------:R-:W-:Y:S02]  /*2070*/  WARPGROUP.DEPBAR.LE gsb0, 0x0 ;  /* 0x00008000000079c5 */ /* 0x000fe40000010000 */
[----:B------:R-:W-:-:S07]  /*2080*/  WARPGROUP.ARRIVE ;  /* 0x00000000000079c5 */ /* 0x000fce0000000000 */
        /* <DEDUP_REMOVED lines=8> */
[C---:B------:R-:W-:Y:S01]  /*2110*/  FMUL.FTZ R29, R0.reuse, R29 ;  /* 0x0000001d001d7220 */ /* 0x040fe20000410000 */
[----:B------:R-:W-:Y:S01]  /*2120*/  FMUL.FTZ R13, R0, R30 ;  /* 0x0000001e000d7220 */ /* 0x000fe20000410000 */
[----:B------:R-:W-:Y:S01]  /*2130*/  IMAD.MOV.U32 R30, RZ, RZ, R10 ;  /* 0x000000ffff1e7224 */ /* 0x000fe200078e000a */
[----:B------:R-:W-:Y:S01]  /*2140*/  @P3 SHF.R.U32.HI R30, RZ, UR6, R12 ;  /* 0x00000006ff1e3c19 */ /* 0x000fe2000801160c */
[----:B------:R4:W0:Y:S01]  /*2150*/  MUFU.TANH R20, R29 ;  /* 0x0000001d00147308 */ /* 0x0008220000002400 */
[----:B------:R-:W-:-:S02]  /*2160*/  @!P1 VIADD R10, R91, 0x22840 ;  /* 0x000228405b0a9836 */ /* 0x000fc40000000000 */
[C---:B------:R-:W-:Y:S01]  /*2170*/  FMUL.FTZ R3, R0.reuse, R53 ;  /* 0x0000003500037220 */ /* 0x040fe20000410000 */
[C---:B------:R-:W-:Y:S01]  /*2180*/  FMUL.FTZ R4, R0.reuse, R57 ;  /* 0x0000003900047220 */ /* 0x040fe20000410000 */
[C---:B------:R-:W-:Y:S01]  /*2190*/  FMUL.FTZ R49, R0.reuse, R49 ;  /* 0x0000003100317220 */ /* 0x040fe20000410000 */
[C---:B------:R-:W-:Y:S01]  /*21a0*/  FMUL.FTZ R6, R0.reuse, R27 ;  /* 0x0000001b00067220 */ /* 0x040fe20000410000 */
[C---:B------:R-:W-:Y:S01]  /*21b0*/  FMUL.FTZ R33, R0.reuse, R33 ;  /* 0x0000002100217220 */ /* 0x040fe20000410000 */
[C---:B------:R-:W-:Y:S01]  /*21c0*/  FMUL.FTZ R37, R0.reuse, R37 ;  /* 0x0000002500257220 */ /* 0x040fe20000410000 */
[C---:B------:R-:W-:Y:S01]  /*21d0*/  FMUL.FTZ R41, R0.reuse, R41 ;  /* 0x0000002900297220 */ /* 0x040fe20000410000 */
[C---:B----4-:R-:W-:Y:S01]  /*21e0*/  FMUL.FTZ R29, R0.reuse, R35 ;  /* 0x00000023001d7220 */ /* 0x050fe20000410000 */
[C---:B------:R-:W-:Y:S01]  /*21f0*/  FMUL.FTZ R35, R0.reuse, R42 ;  /* 0x0000002a00237220 */ /* 0x040fe20000410000 */
[----:B------:R-:W-:Y:S01]  /*2200*/  IMAD R42, R89, R14, 0x80 ;  /* 0x00000080592a7424 */ /* 0x000fe200078e020e */
[----:B------:R4:W2:Y:S01]  /*2210*/  MUFU.TANH R100, R3 ;  /* 0x0000000300647308 */ /* 0x0008a20000002400 */
[----:B------:R-:W-:Y:S01]  /*2220*/  @!P1 PRMT R10, RZ, 0x654, R10 ;  /* 0x00000654ff0a9816 */ /* 0x000fe2000000000a */
[----:B------:R-:W5:Y:S01]  /*2230*/  SHFL.IDX PT, R12, R30, RZ, 0x1c1f ;  /* 0x001c1fff1e0c7589 */ /* 0x000f6200000e0000 */
[----:B------:R-:W-:Y:S01]  /*2240*/  FMUL.FTZ R45, R0, R45 ;  /* 0x0000002d002d7220 */ /* 0x000fe20000410000 */
[----:B------:R-:W-:Y:S01]  /*2250*/  VIADD R27, R42, 0x1 ;  /* 0x000000012a1b7836 */ /* 0x000fe20000000000 */
[----:B------:R-:W-:Y:S01]  /*2260*/  ULDC.64 UR6, c[0x0][0x9e0] ;  /* 0x0002780000067ab9 */ /* 0x000fe20000000a00 */
[C---:B------:R-:W-:Y:S01]  /*2270*/  FMUL.FTZ R7, R0.reuse, R24 ;  /* 0x0000001800077220 */ /* 0x040fe20000410000 */
[----:B------:R-:W-:Y:S01]  /*2280*/  UISETP.GE.AND UP1, UPT, UR7, 0x1, UPT ;  /* 0x000000010700788c */ /* 0x000fe2000bf26270 */
[----:B------:R3:W2:Y:S01]  /*2290*/  MUFU.TANH R96, R4 ;  /* 0x0000000400607308 */ /* 0x0006a20000002400 */
[C---:B----4-:R-:W-:Y:S01]  /*22a0*/  FMUL.FTZ R3, R0.reuse, R65 ;  /* 0x0000004100037220 */ /* 0x050fe20000410000 */
[C---:B01----:R-:W-:Y:S01]  /*22b0*/  FMUL.FTZ R2, R0.reuse, R26 ;  /* 0x0000001a00027220 */ /* 0x043fe20000410000 */
[----:B------:R0:W-:Y:S01]  /*22c0*/  @!P1 SYNCS.ARRIVE.TRANS64.RED.A1T0 RZ, [R10+URZ], RZ ;  /* 0x000000ff0aff99a7 */ /* 0x0001e2000810043f */
[C---:B------:R-:W-:Y:S01]  /*22d0*/  FMUL.FTZ R8, R0.reuse, R25 ;  /* 0x0000001900087220 */ /* 0x040fe20000410000 */
[C---:B------:R-:W-:Y:S01]  /*22e0*/  FMUL.FTZ R15, R0.reuse, R31 ;  /* 0x0000001f000f7220 */ /* 0x040fe20000410000 */
[C---:B------:R-:W-:Y:S01]  /*22f0*/  FMUL.FTZ R65, R0.reuse, R67 ;  /* 0x0000004300417220 */ /* 0x040fe20000410000 */
[C---:B------:R-:W-:Y:S01]  /*2300*/  FMUL.FTZ R28, R0.reuse, R28 ;  /* 0x0000001c001c7220 */ /* 0x040fe20000410000 */
[----:B------:R1:W4:Y:S01]  /*2310*/  MUFU.TANH R104, R49 ;  /* 0x0000003100687308 */ /* 0x0003220000002400 */
[C---:B---3--:R-:W-:Y:S01]  /*2320*/  FMUL.FTZ R4, R0.reuse, R69 ;  /* 0x0000004500047220 */ /* 0x048fe20000410000 */
[----:B------:R-:W-:Y:S01]  /*2330*/  FMUL.FTZ R32, R0, R32 ;  /* 0x0000002000207220 */ /* 0x000fe20000410000 */
[----:B0-----:R-:W-:-:S02]  /*2340*/  IMAD R10, R16, -0x2, R27 ;  /* 0xfffffffe100a7824 */ /* 0x001fc400078e021b */
[C---:B------:R-:W-:Y:S01]  /*2350*/  FMUL.FTZ R21, R0.reuse, R34 ;  /* 0x0000002200157220 */ /* 0x040fe20000410000 */
[C---:B------:R-:W-:Y:S01]  /*2360*/  FMUL.FTZ R36, R0.reuse, R36 ;  /* 0x0000002400247220 */ /* 0x040fe20000410000 */
[C---:B------:R-:W-:Y:S01]  /*2370*/  FMUL.FTZ R31, R0.reuse, R38 ;  /* 0x00000026001f7220 */ /* 0x040fe20000410000 */
[C---:B------:R-:W-:Y:S01]  /*2380*/  FMUL.FTZ R40, R0.reuse, R40 ;  /* 0x0000002800287220 */ /* 0x040fe20000410000 */
[----:B------:R0:W3:Y:S01]  /*2390*/  MUFU.TANH R24, R33 ;  /* 0x0000002100187308 */ /* 0x0000e20000002400 */
[C---:B-1----:R-:W-:Y:S01]  /*23a0*/  FMUL.FTZ R49, R0.reuse, R55 ;  /* 0x0000003700317220 */ /* 0x042fe20000410000 */
[C---:B------:R-:W-:Y:S01]  /*23b0*/  FMUL.FTZ R55, R0.reuse, R59 ;  /* 0x0000003b00377220 */ /* 0x040fe20000410000 */
[C---:B------:R-:W-:Y:S01]  /*23c0*/  FMUL.FTZ R59, R0.reuse, R63 ;  /* 0x0000003f003b7220 */ /* 0x040fe20000410000 */
[C---:B------:R-:W-:Y:S01]  /*23d0*/  FMUL.FTZ R44, R0.reuse, R44 ;  /* 0x0000002c002c7220 */ /* 0x040fe20000410000 */
[C---:B------:R-:W-:Y:S01]  /*23e0*/  FMUL.FTZ R48, R0.reuse, R48 ;  /* 0x0000003000307220 */ /* 0x040fe20000410000 */
[C---:B------:R-:W-:Y:S01]  /*23f0*/  FMUL.FTZ R52, R0.reuse, R52 ;  /* 0x0000003400347220 */ /* 0x040fe20000410000 */
[C---:B------:R-:W-:Y:S01]  /*2400*/  FMUL.FTZ R56, R0.reuse, R56 ;  /* 0x0000003800387220 */ /* 0x040fe20000410000 */
[----:B------:R1:W2:Y:S01]  /*2410*/  MUFU.TANH R116, R37 ;  /* 0x0000002500747308 */ /* 0x0002a20000002400 */
[C---:B0-----:R-:W-:Y:S01]  /*2420*/  FMUL.FTZ R33, R0.reuse, R39 ;  /* 0x0000002700217220 */ /* 0x041fe20000410000 */
[C---:B------:R-:W-:Y:S01]  /*2430*/  FMUL.FTZ R39, R0.reuse, R46 ;  /* 0x0000002e00277220 */ /* 0x040fe20000410000 */
[C---:B------:R-:W-:Y:S01]  /*2440*/  FMUL.FTZ R53, R0.reuse, R58 ;  /* 0x0000003a00357220 */ /* 0x040fe20000410000 */
[C---:B------:R-:W-:Y:S01]  /*2450*/  FMUL.FTZ R60, R0.reuse, R60 ;  /* 0x0000003c003c7220 */ /* 0x040fe20000410000 */
[C---:B------:R-:W-:Y:S01]  /*2460*/  FMUL.FTZ R61, R0.reuse, R61 ;  /* 0x0000003d003d7220 */ /* 0x040fe20000410000 */
[C---:B------:R-:W-:Y:S01]  /*2470*/  FMUL.FTZ R57, R0.reuse, R62 ;  /* 0x0000003e00397220 */ /* 0x040fe20000410000 */
[C---:B------:R-:W-:Y:S01]  /*2480*/  FMUL.FTZ R64, R0.reuse, R64 ;  /* 0x0000004000407220 */ /* 0x040fe20000410000 */
[----:B------:R0:W2:Y:S01]  /*2490*/  MUFU.TANH R112, R41 ;  /* 0x0000002900707308 */ /* 0x0000a20000002400 */
        /* <DEDUP_REMOVED lines=23> */
[----:B------:R1:W3:Y:S01]  /*2610*/  MUFU.TANH R26, R4 ;  /* 0x00000004001a7308 */ /* 0x0002e20000002400 */
[C---:B0-----:R-:W-:Y:S01]  /*2620*/  FMUL.FTZ R3, R0.reuse, R79 ;  /* 0x0000004f00037220 */ /* 0x041fe20000410000 */
[C---:B------:R-:W-:Y:S01]  /*2630*/  FMUL.FTZ R78, R0.reuse, R78 ;  /* 0x0000004e004e7220 */ /* 0x040fe20000410000 */
[C---:B------:R-:W-:Y:S01]  /*2640*/  FMUL.FTZ R84, R0.reuse, R84 ;  /* 0x0000005400547220 */ /* 0x040fe20000410000 */
[----:B------:R-:W-:Y:S01]  /*2650*/  PLOP3.LUT P2, PT, PT, PT, UP1, 0x40, 0x0 ;  /* 0x000000000000781c */ /* 0x000fe20003f4e818 */
[----:B--2---:R-:W-:Y:S01]  /*2660*/  IMAD R10, R9, UR41, R10 ;  /* 0x00000029090a7c24 */ /* 0x004fe2000f8e020a */
[----:B------:R-:W-:Y:S01]  /*2670*/  LEA R79, R89, 0xffffff80, 0x7 ;  /* 0xffffff80594f7811 */ /* 0x000fe200078e38ff */
[----:B------:R-:W-:Y:S01]  /*2680*/  IMAD R51, R9, UR41, R42 ;  /* 0x0000002909337c24 */ /* 0x000fe2000f8e022a */
[----:B------:R-:W0:Y:S01]  /*2690*/  MUFU.TANH R7, R7 ;  /* 0x0000000700077308 */ /* 0x000e220000002400 */
[----:B-1----:R-:W-:Y:S01]  /*26a0*/  FMUL.FTZ R4, R0, R83 ;  /* 0x0000005300047220 */ /* 0x002fe20000410000 */
[----:B------:R-:W-:-:S02]  /*26b0*/  IMAD.IADD R10, R10, 0x1, -R11 ;  /* 0x000000010a0a7824 */ /* 0x000fc400078e0a0b */
[----:B------:R-:W-:Y:S02]  /*26c0*/  IMAD R46, R16, -0x2, R51 ;  /* 0xfffffffe102e7824 */ /* 0x000fe400078e0233 */
[C---:B------:R-:W-:Y:S02]  /*26d0*/  VIADD R83, R10.reuse, UR6 ;  /* 0x000000060a537c36 */ /* 0x040fe40008000000 */
[----:B------:R-:W1:Y:S01]  /*26e0*/  MUFU.TANH R8, R8 ;  /* 0x0000000800087308 */ /* 0x000e620000002400 */
[----:B------:R-:W-:Y:S02]  /*26f0*/  VIADD R50, R10, UR29 ;  /* 0x0000001d0a327c36 */ /* 0x000fe40008000000 */
[----:B-----5:R-:W-:Y:S02]  /*2700*/  VIADDMNMX R10, R12, R83, R46, PT ;  /* 0x000000530c0a7246 */ /* 0x020fe4000380012e */
[----:B------:R-:W-:-:S03]  /*2710*/  IMAD.IADD R34, R50, 0x1, R12 ;  /* 0x0000000132227824 */ /* 0x000fc600078e020c */
[----:B------:R-:W2:Y:S08]  /*2720*/  MUFU.TANH R2, R2 ;  /* 0x0000000200027308 */ /* 0x000eb00000002400 */
        /* <DEDUP_REMOVED lines=37> */
[----:B------:R0:W0:Y:S08]  /*2980*/  MUFU.TANH R71, R74 ;  /* 0x0000004a00477308 */ /* 0x0000300000002400 */
[----:B------:R-:W0:Y:S08]  /*2990*/  MUFU.TANH R75, R75 ;  /* 0x0000004b004b7308 */ /* 0x000e300000002400 */
[----:B------:R-:W0:Y:S08]  /*29a0*/  MUFU.TANH R76, R76 ;  /* 0x0000004c004c7308 */ /* 0x000e300000002400 */
[----:B------:R-:W0:Y:S08]  /*29b0*/  MUFU.TANH R77, R77 ;  /* 0x0000004d004d7308 */ /* 0x000e300000002400 */
[----:B------:R0:W0:Y:S08]  /*29c0*/  MUFU.TANH R93, R78 ;  /* 0x0000004e005d7308 */ /* 0x0000300000002400 */
        /* <DEDUP_REMOVED lines=8> */
[----:B------:R-:W0:Y:S01]  /*2a50*/  MUFU.TANH R27, R27 ;  /* 0x0000001b001b7308 */ /* 0x000e220000002400 */
[----:B-1234-:R-:W-:Y:S05]  /*2a60*/  @P2 BRA `(.L_x_959) ;  /* 0x00000000005c2947 */ /* 0x01efea0003800000 */
[----:B------:R-:W-:Y:S01]  /*2a70*/  IMAD R12, R9, UR41, R12 ;  /* 0x00000029090c7c24 */ /* 0x000fe2000f8e020c */
[----:B------:R-:W-:Y:S03]  /*2a80*/  BSSY B0, `(.L_x_960) ;  /* 0x0000011000007945 */ /* 0x000fe60003800000 */
[----:B------:R-:W-:-:S05]  /*2a90*/  IMAD.IADD R12, R12, 0x1, -R11 ;  /* 0x000000010c0c7824 */ /* 0x000fca00078e0a0b */
[----:B------:R-:W-:-:S13]  /*2aa0*/  ISETP.GT.AND P2, PT, R12, -0x1, PT ;  /* 0xffffffff0c00780c */ /* 0x000fda0003f44270 */
[----:B------:R-:W-:Y:S05]  /*2ab0*/  @P2 BRA `(.L_x_961) ;  /* 0x0000000000202947 */ /* 0x000fea0003800000 */
[----:B------:R-:W-:Y:S01]  /*2ac0*/  UISETP.NE.AND UP2, UPT, UR7, 0x1, UPT ;  /* 0x000000010700788c */ /* 0x000fe2000bf45270 */
[----:B------:R-:W-:-:S05]  /*2ad0*/  LOP3.LUT R12, RZ, R12, RZ, 0x33, !PT ;  /* 0x0000000cff0c7212 */ /* 0x000fca00078e33ff */
[----:B------:R-:W-:-:S05]  /*2ae0*/  PLOP3.LUT P2, PT, PT, PT, UP2, 0x80, 0x0 ;  /* 0x000000000000781c */ /* 0x000fca0003f4f028 */
[----:B------:R-:W-:-:S08]  /*2af0*/  @UP2 ULDC.64 UR10, c[0x0][0x9e8] ;  /* 0x00027a00000a2ab9 */ /* 0x000fd00000000a00 */
[----:B------:R-:W-:-:S05]  /*2b00*/  @P2 IMAD.HI.U32 R14, R12, UR10, RZ ;  /* 0x0000000a0c0e2c27 */ /* 0x000fca000f8e00ff */
[----:B------:R-:W-:-:S04]  /*2b10*/  @P2 SHF.R.U32.HI R12, RZ, UR11, R14 ;  /* 0x0000000bff0c2c19 */ /* 0x000fc8000801160e */
[----:B------:R-:W-:Y:S01]  /*2b20*/  LOP3.LUT R12, RZ, R12, RZ, 0x33, !PT ;  /* 0x0000000cff0c7212 */ /* 0x000fe200078e33ff */
[----:B------:R-:W-:Y:S06]  /*2b30*/  BRA `(.L_x_962) ;  /* 0x0000000000147947 */ /* 0x000fec0003800000 */
.L_x_961:
[----:B------:R-:W-:-:S06]  /*2b40*/  UISETP.NE.AND UP2, UPT, UR7, 0x1, UPT ;  /* 0x000000010700788c */ /* 0x000fcc000bf45270 */
[----:B------:R-:W-:-:S05]  /*2b50*/  PLOP3.LUT P2, PT, PT, PT, UP2, 0x80, 0x0 ;  /* 0x000000000000781c */ /* 0x000fca0003f4f028 */
[----:B------:R-:W-:-:S08]  /*2b60*/  @UP2 ULDC.64 UR10, c[0x0][0x9e8] ;  /* 0x00027a00000a2ab9 */ /* 0x000fd00000000a00 */
[----:B------:R-:W-:-:S05]  /*2b70*/  @P2 IMAD.HI.U32 R14, R12, UR10, RZ ;  /* 0x0000000a0c0e2c27 */ /* 0x000fca000f8e00ff */
[----:B------:R-:W-:-:S07]  /*2b80*/  @P2 SHF.R.U32.HI R12, RZ, UR11, R14 ;  /* 0x0000000bff0c2c19 */ /* 0x000fce000801160e */
.L_x_962:
[----:B------:R-:W-:Y:S05]  /*2b90*/  BSYNC B0 ;  /* 0x0000000000007941 */ /* 0x000fea0003800000 */
.L_x_960:
[----:B------:R-:W-:-:S04]  /*2ba0*/  IMAD R51, R12, UR7, -R79 ;  /* 0x000000070c337c24 */ /* 0x000fc8000f8e0a4f */
[----:B------:R-:W-:-:S05]  /*2bb0*/  IMAD R51, R16, -0x2, R51 ;  /* 0xfffffffe10337824 */ /* 0x000fca00078e0233 */
[----:B------:R-:W-:Y:S02]  /*2bc0*/  VIMNMX R34, R34, R51, !PT ;  /* 0x0000003322227248 */ /* 0x000fe40007fe0100 */
[----:B------:R-:W-:-:S07]  /*2bd0*/  VIADDMNMX R10, R51, UR7, R10, PT ;  /* 0x00000007330a7c46 */ /* 0x000fce000b80010a */
.L_x_959:
[C---:B------:R-:W-:Y:S01]  /*2be0*/  ISETP.GE.AND P2, PT, R42.reuse, 0x2, PT ;  /* 0x000000022a00780c */ /* 0x040fe20003f46270 */
[----:B------:R-:W1:Y:S01]  /*2bf0*/  SHFL.IDX PT, R30, R30, 0x1, 0x1c1f ;  /* 0x003c1f001e1e7f89 */ /* 0x000e6200000e0000 */
[----:B------:R-:W-:Y:S02]  /*2c00*/  ISETP.GE.AND P5, PT, R42, 0xa, PT ;  /* 0x0000000a2a00780c */ /* 0x000fe40003fa6270 */
[----:B------:R-:W-:Y:S02]  /*2c10*/  ISETP.GT.AND P3, PT, R34, 0x1, !P2 ;  /* 0x000000012200780c */ /* 0x000fe40005764270 */
[----:B------:R-:W-:Y:S02]  /*2c20*/  ISETP.GE.AND P4, PT, R42, 0x9, PT ;  /* 0x000000092a00780c */ /* 0x000fe40003f86270 */
[----:B------:R-:W-:Y:S02]  /*2c30*/  ISETP.LT.OR P3, PT, R10, 0x2, P3 ;  /* 0x000000020a00780c */ /* 0x000fe40001f61670 */
[----:B------:R-:W-:-:S02]  /*2c40*/  P2R R54, PR, RZ, 0x10 ;  /* 0x00000010ff367803 */ /* 0x000fc40000000000 */
[----:B------:R-:W-:Y:S02]  /*2c50*/  FSEL R122, R8, -INF , !P3 ;  /* 0xff800000087a7808 */ /* 0x000fe40005800000 */
[----:B------:R-:W-:Y:S02]  /*2c60*/  ISETP.GT.AND P3, PT, R34, 0x9, !P5 ;  /* 0x000000092200780c */ /* 0x000fe40006f64270 */
[----:B------:R-:W-:Y:S02]  /*2c70*/  P2R R58, PR, RZ, 0x20 ;  /* 0x00000020ff3a7803 */ /* 0x000fe40000000000 */
[----:B------:R-:W-:Y:S02]  /*2c80*/  ISETP.LT.OR P3, PT, R10, 0xa, P3 ;  /* 0x0000000a0a00780c */ /* 0x000fe40001f61670 */
[----:B------:R-:W-:Y:S02]  /*2c90*/  ISETP.GT.AND P4, PT, R34, 0x8, !P4 ;  /* 0x000000082200780c */ /* 0x000fe40006784270 */
[----:B------:R-:W-:-:S02]  /*2ca0*/  ISETP.GE.AND P5, PT, R42, 0x11, PT ;  /* 0x000000112a00780c */ /* 0x000fc40003fa6270 */
[----:B------:R-:W-:Y:S02]  /*2cb0*/  FSEL R126, R20, -INF , !P3 ;  /* 0xff800000147e7808 */ /* 0x000fe40005800000 */
[----:B------:R-:W-:Y:S02]  /*2cc0*/  ISETP.LT.OR P4, PT, R10, 0x9, P4 ;  /* 0x000000090a00780c */ /* 0x000fe40002781670 */
[----:B------:R-:W-:Y:S02]  /*2cd0*/  ISETP.GT.AND P3, PT, R34, 0x10, !P5 ;  /* 0x000000102200780c */ /* 0x000fe40006f64270 */
[----:B0-----:R-:W-:Y:S02]  /*2ce0*/  FSEL R124, R28, -INF , !P4 ;  /* 0xff8000001c7c7808 */ /* 0x001fe40006000000 */
[----:B------:R-:W-:Y:S02]  /*2cf0*/  ISETP.LT.OR P3, PT, R10, 0x11, P3 ;  /* 0x000000110a00780c */ /* 0x000fe40001f61670 */
[----:B------:R-:W-:-:S02]  /*2d00*/  ISETP.GE.AND P4, PT, R42, 0x12, PT ;  /* 0x000000122a00780c */ /* 0x000fc40003f86270 */
[----:B------:R-:W-:Y:S02]  /*2d10*/  FSEL R128, R32, -INF , !P3 ;  /* 0xff80000020807808 */ /* 0x000fe40005800000 */
[----:B------:R-:W-:Y:S02]  /*2d20*/  ISETP.GT.AND P3, PT, R34, 0x11, !P4 ;  /* 0x000000112200780c */ /* 0x000fe40006764270 */
[----:B------:R-:W-:Y:S02]  /*2d30*/  P2R R66, PR, RZ, 0x10 ;  /* 0x00000010ff427803 */ /* 0x000fe40000000000 */
[----:B------:R-:W-:Y:S02]  /*2d40*/  ISETP.LT.OR P3, PT, R10, 0x12, P3 ;  /* 0x000000120a00780c */ /* 0x000fe40001f61670 */
[----:B------:R-:W-:Y:S02]  /*2d50*/  ISETP.GE.AND P4, PT, R42, 0x19, PT ;  /* 0x000000192a00780c */ /* 0x000fe40003f86270 */
[----:B------:R-:W-:-:S02]  /*2d60*/  FSEL R84, R24, -INF , !P3 ;  /* 0xff80000018547808 */ /* 0x000fc40005800000 */
[----:B------:R-:W-:Y:S02]  /*2d70*/  ISETP.GT.AND P3, PT, R34, 0x18, !P4 ;  /* 0x000000182200780c */ /* 0x000fe40006764270 */
[----:B------:R-:W-:Y:S02]  /*2d80*/  P2R R70, PR, RZ, 0x10 ;  /* 0x00000010ff467803 */ /* 0x000fe40000000000 */
[----:B------:R-:W-:Y:S02]  /*2d90*/  ISETP.LT.OR P3, PT, R10, 0x19, P3 ;  /* 0x000000190a00780c */ /* 0x000fe40001f61670 */
[----:B------:R-:W-:Y:S02]  /*2da0*/  ISETP.GE.AND P4, PT, R42, 0x1a, PT ;  /* 0x0000001a2a00780c */ /* 0x000fe40003f86270 */
[----:B------:R-:W-:Y:S02]  /*2db0*/  FSEL R118, R36, -INF , !P3 ;  /* 0xff80000024767808 */ /* 0x000fe40005800000 */
[----:B------:R-:W-:-:S02]  /*2dc0*/  ISETP.GT.AND P3, PT, R34, 0x19, !P4 ;  /* 0x000000192200780c */ /* 0x000fc40006764270 */
[----:B------:R-:W-:Y:S02]  /*2dd0*/  P2R R74, PR, RZ, 0x10 ;  /* 0x00000010ff4a7803 */ /* 0x000fe40000000000 */
[----:B------:R-:W-:Y:S02]  /*2de0*/  ISETP.LT.OR P3, PT, R10, 0x1a, P3 ;  /* 0x0000001a0a00780c */ /* 0x000fe40001f61670 */
[----:B------:R-:W-:Y:S02]  /*2df0*/  ISETP.GE.AND P4, PT, R42, 0x21, PT ;  /* 0x000000212a00780c */ /* 0x000fe40003f86270 */
[----:B------:R-:W-:Y:S02]  /*2e00*/  FSEL R116, R116, -INF , !P3 ;  /* 0xff80000074747808 */ /* 0x000fe40005800000 */
[----:B------:R-:W-:Y:S02]  /*2e10*/  ISETP.GT.AND P3, PT, R34, 0x20, !P4 ;  /* 0x000000202200780c */ /* 0x000fe40006764270 */
[----:B------:R-:W-:-:S02]  /*2e20*/  P2R R78, PR, RZ, 0x10 ;  /* 0x00000010ff4e7803 */ /* 0x000fc40000000000 */
[----:B------:R-:W-:Y:S02]  /*2e30*/  ISETP.LT.OR P3, PT, R10, 0x21, P3 ;  /* 0x000000210a00780c */ /* 0x000fe40001f61670 */
[----:B------:R-:W-:Y:S02]  /*2e40*/  ISETP.GE.AND P4, PT, R42, 0x22, PT ;  /* 0x000000222a00780c */ /* 0x000fe40003f86270 */
[----:B------:R-:W-:Y:S02]  /*2e50*/  FSEL R114, R40, -INF , !P3 ;  /* 0xff80000028727808 */ /* 0x000fe40005800000 */
[----:B------:R-:W-:Y:S02]  /*2e60*/  ISETP.GT.AND P3, PT, R34, 0x21, !P4 ;  /* 0x000000212200780c */ /* 0x000fe40006764270 */
[----:B------:R-:W-:Y:S02]  /*2e70*/  P2R R82, PR, RZ, 0x10 ;  /* 0x00000010ff527803 */ /* 0x000fe40000000000 */
[----:B------:R-:W-:-:S02]  /*2e80*/  ISETP.LT.OR P3, PT, R10, 0x22, P3 ;  /* 0x000000220a00780c */ /* 0x000fc40001f61670 */
[----:B------:R-:W-:Y:S02]  /*2e90*/  ISETP.GE.AND P4, PT, R42, 0x29, PT ;  /* 0x000000292a00780c */ /* 0x000fe40003f86270 */
[----:B------:R-:W-:Y:S02]  /*2ea0*/  FSEL R112, R112, -INF , !P3 ;  /* 0xff80000070707808 */ /* 0x000fe40005800000 */
[----:B------:R-:W-:Y:S02]  /*2eb0*/  ISETP.GT.AND P3, PT, R34, 0x28, !P4 ;  /* 0x000000282200780c */ /* 0x000fe40006764270 */
[----:B------:R-:W-:Y:S02]  /*2ec0*/  P2R R87, PR, RZ, 0x10 ;  /* 0x00000010ff577803 */ /* 0x000fe40000000000 */
        /* <DEDUP_REMOVED lines=47> */
[----:B------:R-:W-:Y:S01]  /*31c0*/  FSEL R92, R61, -INF , !P3 ;  /* 0xff8000003d5c7808 */ /* 0x000fe20005800000 */
[----:B-1----:R-:W-:Y:S01]  /*31d0*/  IMAD.IADD R61, R50, 0x1, R30 ;  /* 0x00000001323d7824 */ /* 0x002fe200078e021e */
        /* <DEDUP_REMOVED lines=38> */
[----:B------:R-:W-:Y:S02]  /*3440*/  P2R R62, PR, RZ, 0x20 ;  /* 0x00000020ff3e7803 */ /* 0x000fe40000000000 */
[----:B------:R-:W-:Y:S02]  /*3450*/  FSEL R20, R77, -INF , !P3 ;  /* 0xff8000004d147808 */ /* 0x000fe40005800000 */
[----:B------:R-:W-:Y:S02]  /*3460*/  ISETP.GE.AND P3, PT, R42, 0x71, PT ;  /* 0x000000712a00780c */ /* 0x000fe40003f66270 */
[----:B------:R-:W-:Y:S02]  /*3470*/  VIADDMNMX R51, R30, R83, R46, PT ;  /* 0x000000531e337246 */ /* 0x000fe4000380012e */
[----:B------:R-:W-:-:S04]  /*3480*/  ISETP.GT.AND P4, PT, R34, 0x70, !P3 ;  /* 0x000000702200780c */ /* 0x000fc80005f84270 */
[----:B------:R-:W-:-:S04]  /*3490*/  ISETP.LT.OR P4, PT, R10, 0x71, P4 ;  /* 0x000000710a00780c */ /* 0x000fc80002781670 */
[----:B------:R-:W-:Y:S02]  /*34a0*/  FSEL R14, R80, -INF , !P4 ;  /* 0xff800000500e7808 */ /* 0x000fe40006000000 */
[----:B------:R-:W-:-:S04]  /*34b0*/  ISETP.GE.AND P4, PT, R42, 0x72, PT ;  /* 0x000000722a00780c */ /* 0x000fc80003f86270 */
        /* <DEDUP_REMOVED lines=8> */
[----:B------:R-:W-:Y:S02]  /*3540*/  P2R R73, PR, RZ, 0x40 ;  /* 0x00000040ff497803 */ /* 0x000fe40000000000 */
[----:B------:R-:W-:-:S04]  /*3550*/  ISETP.GT.AND P6, PT, R34, RZ, !P6 ;  /* 0x000000ff2200720c */ /* 0x000fc800077c4270 */
[----:B------:R-:W-:-:S04]  /*3560*/  ISETP.LT.OR P6, PT, R10, 0x1, P6 ;  /* 0x000000010a00780c */ /* 0x000fc800037c1670 */
[----:B------:R-:W-:Y:S02]  /*3570*/  FSEL R120, R7, -INF , !P6 ;  /* 0xff80000007787808 */ /* 0x000fe40007000000 */
[----:B------:R-:W-:-:S04]  /*3580*/  ISETP.GE.AND P6, PT, R42, 0x7a, PT ;  /* 0x0000007a2a00780c */ /* 0x000fc80003fc6270 */
[----:B------:R-:W-:Y:S02]  /*3590*/  P2R R77, PR, RZ, 0x40 ;  /* 0x00000040ff4d7803 */ /* 0x000fe40000000000 */
[----:B------:R-:W-:-:S04]  /*35a0*/  ISETP.GT.AND P6, PT, R34, 0x79, !P6 ;  /* 0x000000792200780c */ /* 0x000fc800077c4270 */
[----:B------:R-:W-:-:S04]  /*35b0*/  ISETP.LT.OR P6, PT, R10, 0x7a, P6 ;  /* 0x0000007a0a00780c */ /* 0x000fc800037c1670 */
[----:B------:R-:W-:Y:S02]  /*35c0*/  FSEL R10, R85, -INF , !P6 ;  /* 0xff800000550a7808 */ /* 0x000fe40007000000 */
[----:B------:R-:W-:-:S13]  /*35d0*/  PLOP3.LUT P6, PT, PT, PT, UP1, 0x40, 0x0 ;  /* 0x000000000000781c */ /* 0x000fda0003fce818 */
[----:B------:R-:W-:Y:S05]  /*35e0*/  @P6 BRA `(.L_x_963) ;  /* 0x0000000000646947 */ /* 0x000fea0003800000 */
        /* <DEDUP_REMOVED lines=9> */
[----:B------:R-:W-:Y:S01]  /*3680*/  @P6 IMAD.HI.U32 R7, R30, UR10, RZ ;  /* 0x0000000a1e076c27 */ /* 0x000fe2000f8e00ff */
[----:B------:R-:W-:-:S13]  /*3690*/  PLOP3.LUT P6, PT, PT, PT, UP2, 0x80, 0x0 ;  /* 0x000000000000781c */ /* 0x000fda0003fcf028 */
[----:B------:R-:W-:-:S04]  /*36a0*/  @P6 SHF.R.U32.HI R30, RZ, UR11, R7 ;  /* 0x0000000bff1e6c19 */ /* 0x000fc80008011607 */
[----:B------:R-:W-:Y:S01]  /*36b0*/  LOP3.LUT R30, RZ, R30, RZ, 0x33, !PT ;  /* 0x0000001eff1e7212 */ /* 0x000fe200078e33ff */
[----:B------:R-:W-:Y:S06]  /*36c0*/  BRA `(.L_x_966) ;  /* 0x0000000000187947 */ /* 0x000fec0003800000 */
.L_x_965:
[----:B------:R-:W-:-:S06]  /*36d0*/  UISETP.NE.AND UP2, UPT, UR7, 0x1, UPT ;  /* 0x000000010700788c */ /* 0x000fcc000bf45270 */
[----:B------:R-:W-:-:S05]  /*36e0*/  PLOP3.LUT P6, PT, PT, PT, UP2, 0x80, 0x0 ;  /* 0x000000000000781c */ /* 0x000fca0003fcf028 */
[----:B------:R-:W-:-:S08]  /*36f0*/  @UP2 ULDC.64 UR10, c[0x0][0x9e8] ;  /* 0x00027a00000a2ab9 */ /* 0x000fd00000000a00 */
[----:B------:R-:W-:Y:S01]  /*3700*/  @P6 IMAD.HI.U32 R7, R30, UR10, RZ ;  /* 0x0000000a1e076c27 */ /* 0x000fe2000f8e00ff */
[----:B------:R-:W-:-:S13]  /*3710*/  PLOP3.LUT P6, PT, PT, PT, UP2, 0x80, 0x0 ;  /* 0x000000000000781c */ /* 0x000fda0003fcf028 */
[----:B------:R-:W-:-:S07]  /*3720*/  @P6 SHF.R.U32.HI R30, RZ, UR11, R7 ;  /* 0x0000000bff1e6c19 */ /* 0x000fce0008011607 */
.L_x_966:
[----:B------:R-:W-:Y:S05]  /*3730*/  BSYNC B0 ;  /* 0x0000000000007941 */ /* 0x000fea0003800000 */
.L_x_964:
[----:B------:R-:W-:-:S04]  /*3740*/  IMAD R7, R30, UR7, -R79 ;  /* 0x000000071e077c24 */ /* 0x000fc8000f8e0a4f */
[----:B------:R-:W-:-:S05]  /*3750*/  IMAD R30, R16, -0x2, R7 ;  /* 0xfffffffe101e7824 */ /* 0x000fca00078e0207 */
[----:B------:R-:W-:Y:S02]  /*3760*/  VIMNMX R61, R61, R30, !PT ;  /* 0x0000001e3d3d7248 */ /* 0x000fe40007fe0100 */
[----:B------:R-:W-:-:S07]  /*3770*/  VIADDMNMX R51, R30, UR7, R51, PT ;  /* 0x000000071e337c46 */ /* 0x000fce000b800133 */
.L_x_963:
[----:B------:R-:W-:Y:S01]  /*3780*/  ISETP.GT.AND P2, PT, R61, 0x1, !P2 ;  /* 0x000000013d00780c */ /* 0x000fe20005744270 */
[----:B------:R-:W-:Y:S01]  /*3790*/  ULDC UR10, c[0x0][0x988] ;  /* 0x00026200000a7ab9 */ /* 0x000fe20000000800 */
[----:B------:R-:W-:Y:S01]  /*37a0*/  ISETP.NE.AND P6, PT, R62, RZ, PT ;  /* 0x000000ff3e00720c */ /* 0x000fe20003fc5270 */
[----:B------:R-:W-:Y:S01]  /*37b0*/  @UP0 ULDC UR15, c[0x0][0x450] ;  /* 0x00011400000f0ab9 */ /* 0x000fe20000000800 */
[----:B------:R-:W-:Y:S01]  /*37c0*/  ISETP.LT.OR P2, PT, R51, 0x2, P2 ;  /* 0x000000023300780c */ /* 0x000fe20001741670 */
[----:B------:R-:W-:Y:S01]  /*37d0*/  UMOV UR14, UR42 ;  /* 0x0000002a000e7c82 */ /* 0x000fe20008000000 */
[----:B------:R-:W-:Y:S02]  /*37e0*/  ISETP.GT.AND P3, PT, R61, 0x70, !P3 ;  /* 0x000000703d00780c */ /* 0x000fe40005f64270 */
[----:B------:R-:W-:Y:S02]  /*37f0*/  FSEL R30, R6, -INF , !P2 ;  /* 0xff800000061e7808 */ /* 0x000fe40005000000 */
[----:B------:R-:W-:-:S02]  /*3800*/  ISETP.NE.AND P2, PT, R54, RZ, PT ;  /* 0x000000ff3600720c */ /* 0x000fc40003f45270 */
[----:B------:R-:W-:Y:S02]  /*3810*/  FMNMX.FTZ R6, R120, R122, !PT ;  /* 0x0000007a78067209 */ /* 0x000fe40007810000 */
[----:B------:R-:W-:Y:S02]  /*3820*/  ISETP.GT.AND P2, PT, R61, 0x8, !P2 ;  /* 0x000000083d00780c */ /* 0x000fe40005744270 */
[----:B------:R-:W-:Y:S02]  /*3830*/  FMNMX.FTZ R6, R124, R6, !PT ;  /* 0x000000067c067209 */ /* 0x000fe40007810000 */
[----:B------:R-:W-:Y:S02]  /*3840*/  ISETP.LT.OR P2, PT, R51, 0x9, P2 ;  /* 0x000000093300780c */ /* 0x000fe40001741670 */
[----:B------:R-:W-:Y:S02]  /*3850*/  FMNMX.FTZ R6, R126, R6, !PT ;  /* 0x000000067e067209 */ /* 0x000fe40007810000 */
[----:B------:R-:W-:-:S02]  /*3860*/  FSEL R34, R13, -INF , !P2 ;  /* 0xff8000000d227808 */ /* 0x000fc40005000000 */
[----:B------:R-:W-:Y:S02]  /*3870*/  ISETP.NE.AND P2, PT, R58, RZ, PT ;  /* 0x000000ff3a00720c */ /* 0x000fe40003f45270 */
[----:B------:R-:W-:Y:S02]  /*3880*/  FMNMX.FTZ R7, R128, R6, !PT ;  /* 0x0000000680077209 */ /* 0x000fe40007810000 */
[----:B------:R-:W-:Y:S02]  /*3890*/  ISETP.GT.AND P2, PT, R61, 0x9, !P2 ;  /* 0x000000093d00780c */ /* 0x000fe40005744270 */
[----:B------:R-:W-:Y:S02]  /*38a0*/  FMNMX.FTZ R7, R84, R7, !PT ;  /* 0x0000000754077209 */ /* 0x000fe40007810000 */
[----:B------:R-:W-:Y:S02]  /*38b0*/  ISETP.LT.OR P2, PT, R51, 0xa, P2 ;  /* 0x0000000a3300780c */ /* 0x000fe40001741670 */
[----:B------:R-:W-:-:S02]  /*38c0*/  FMNMX.FTZ R7, R118, R7, !PT ;  /* 0x0000000776077209 */ /* 0x000fc40007810000 */
[----:B------:R-:W-:Y:S02]  /*38d0*/  FSEL R36, R15, -INF , !P2 ;  /* 0xff8000000f247808 */ /* 0x000fe40005000000 */
[----:B------:R-:W-:Y:S02]  /*38e0*/  ISETP.GT.AND P2, PT, R61, 0x10, !P6 ;  /* 0x000000103d00780c */ /* 0x000fe40007744270 */
[----:B------:R-:W-:Y:S02]  /*38f0*/  ISETP.NE.AND P6, PT, R40, RZ, PT ;  /* 0x000000ff2800720c */ /* 0x000fe40003fc5270 */
        /* <DEDUP_REMOVED lines=10> */
[----:B------:R-:W-:Y:S02]  /*39a0*/  ISETP.NE.AND P2, PT, R70, RZ, PT ;  /* 0x000000ff4600720c */ /* 0x000fe40003f45270 */
[----:B------:R-:W-:Y:S02]  /*39b0*/  FMNMX.FTZ R7, R108, R7, !PT ;  /* 0x000000076c077209 */ /* 0x000fe40007810000 */
[----:B------:R-:W-:Y:S02]  /*39c0*/  ISETP.GT.AND P2, PT, R61, 0x18, !P2 ;  /* 0x000000183d00780c */ /* 0x000fe40005744270 */
[----:B------:R-:W-:Y:S02]  /*39d0*/  FMNMX.FTZ R7, R106, R7, !PT ;  /* 0x000000076a077209 */ /* 0x000fe40007810000 */
[----:B------:R-:W-:-:S02]  /*39e0*/  ISETP.LT.OR P2, PT, R51, 0x19, P2 ;  /* 0x000000193300780c */ /* 0x000fc40001741670 */
[----:B------:R-:W-:Y:S02]  /*39f0*/  FMNMX.FTZ R7, R104, R7, !PT ;  /* 0x0000000768077209 */ /* 0x000fe40007810000 */
[----:B------:R-:W-:Y:S02]  /*3a00*/  FSEL R42, R31, -INF , !P2 ;  /* 0xff8000001f2a7808 */ /* 0x000fe40005000000 */
[----:B------:R-:W-:Y:S02]  /*3a10*/  ISETP.NE.AND P2, PT, R74, RZ, PT ;  /* 0x000000ff4a00720c */ /* 0x000fe40003f45270 */
[----:B------:R-:W-:Y:S02]  /*3a20*/  FMNMX.FTZ R7, R102, R7, !PT ;  /* 0x0000000766077209 */ /* 0x000fe40007810000 */
[----:B------:R-:W-:Y:S02]  /*3a30*/  ISETP.GT.AND P2, PT, R61, 0x19, !P2 ;  /* 0x000000193d00780c */ /* 0x000fe40005744270 */
[----:B------:R-:W-:-:S02]  /*3a40*/  FMNMX.FTZ R7, R100, R7, !PT ;  /* 0x0000000764077209 */ /* 0x000fc40007810000 */
[----:B------:R-:W-:Y:S02]  /*3a50*/  ISETP.LT.OR P2, PT, R51, 0x1a, P2 ;  /* 0x0000001a3300780c */ /* 0x000fe40001741670 */
[----:B------:R-:W-:Y:S02]  /*3a60*/  FMNMX.FTZ R7, R98, R7, !PT ;  /* 0x0000000762077209 */ /* 0x000fe40007810000 */
[----:B------:R-:W-:Y:S02]  /*3a70*/  FSEL R44, R33, -INF , !P2 ;  /* 0xff800000212c7808 */ /* 0x000fe40005000000 */
[----:B------:R-:W-:Y:S02]  /*3a80*/  ISETP.NE.AND P2, PT, R78, RZ, PT ;  /* 0x000000ff4e00720c */ /* 0x000fe40003f45270 */
[----:B------:R-:W-:Y:S02]  /*3a90*/  FMNMX.FTZ R7, R96, R7, !PT ;  /* 0x0000000760077209 */ /* 0x000fe40007810000 */
[----:B------:R-:W-:-:S02]  /*3aa0*/  ISETP.GT.AND P2, PT, R61, 0x20, !P2 ;  /* 0x000000203d00780c */ /* 0x000fc40005744270 */
[----:B------:R-:W-:Y:S02]  /*3ab0*/  FMNMX.FTZ R7, R94, R7, !PT ;  /* 0x000000075e077209 */ /* 0x000fe40007810000 */
[----:B------:R-:W-:Y:S02]  /*3ac0*/  ISETP.LT.OR P2, PT, R51, 0x21, P2 ;  /* 0x000000213300780c */ /* 0x000fe40001741670 */
[----:B------:R-:W-:Y:S02]  /*3ad0*/  FMNMX.FTZ R7, R92, R7, !PT ;  /* 0x000000075c077209 */ /* 0x000fe40007810000 */
[----:B------:R-:W-:Y:S02]  /*3ae0*/  FSEL R46, R35, -INF , !P2 ;  /* 0xff800000232e7808 */ /* 0x000fe40005000000 */
[----:B------:R-:W-:Y:S02]  /*3af0*/  ISETP.NE.AND P2, PT, R82, RZ, PT ;  /* 0x000000ff5200720c */ /* 0x000fe40003f45270 */
[----:B------:R-:W-:-:S02]  /*3b00*/  FMNMX.FTZ R7, R90, R7, !PT ;  /* 0x000000075a077209 */ /* 0x000fc40007810000 */
[----:B------:R-:W-:Y:S02]  /*3b10*/  ISETP.GT.AND P2, PT, R61, 0x21, !P2 ;  /* 0x000000213d00780c */ /* 0x000fe40005744270 */
[----:B------:R-:W-:Y:S02]  /*3b20*/  FMNMX.FTZ R7, R88, R7, !PT ;  /* 0x0000000758077209 */ /* 0x000fe40007810000 */
[----:B------:R-:W-:Y:S02]  /*3b30*/  ISETP.LT.OR P2, PT, R51, 0x22, P2 ;  /* 0x000000223300780c */ /* 0x000fe40001741670 */
[----:B------:R-:W-:Y:S02]  /*3b40*/  FMNMX.FTZ R7, R86, R7, !PT ;  /* 0x0000000756077209 */ /* 0x000fe40007810000 */
        /* <DEDUP_REMOVED lines=20> */
[----:B------:R-:W-:Y:S01]  /*3c90*/  FMNMX.FTZ R13, R10, R7, !PT ;  /* 0x000000070a0d7209 */ /* 0x000fe20007810000 */
[----:B------:R-:W-:Y:S01]  /*3ca0*/  IMAD.U32 R7, RZ, RZ, UR10 ;  /* 0x0000000aff077e24 */ /* 0x000fe2000f8e00ff */
[----:B------:R-:W-:Y:S01]  /*3cb0*/  FSEL R54, R43, -INF , !P2 ;  /* 0xff8000002b367808 */ /* 0x000fe20005000000 */
[----:B------:R-:W-:Y:S01]  /*3cc0*/  @UP0 ULDC UR10, c[0x0][0x44c] ;  /* 0x00011300000a0ab9 */ /* 0x000fe20000000800 */
[----:B------:R-:W-:Y:S01]  /*3cd0*/  ISETP.NE.AND P2, PT, R97, RZ, PT ;  /* 0x000000ff6100720c */ /* 0x000fe20003f45270 */
[----:B------:R-:W0:Y:S01]  /*3ce0*/  SHFL.BFLY PT, R6, R13, 0x2, 0x1f ;  /* 0x0c401f000d067f89 */ /* 0x000e2200000e0000 */
[C---:B------:R-:W-:Y:S01]  /*3cf0*/  ISETP.GT.AND P4, PT, R61.reuse, 0x71, !P4 ;  /* 0x000000713d00780c */ /* 0x040fe20006784270 */
[----:B------:R-:W-:Y:S01]  /*3d00*/  UIMAD.WIDE.U32 UR10, UR42, UR10, URZ ;  /* 0x0000000a2a0a72a5 */ /* 0x000fe2000f8e003f */
[----:B------:R-:W-:Y:S02]  /*3d10*/  ISETP.GT.AND P2, PT, R61, 0x31, !P2 ;  /* 0x000000313d00780c */ /* 0x000fe40005744270 */
[C---:B------:R-:W-:Y:S01]  /*3d20*/  ISETP.LT.OR P3, PT, R51.reuse, 0x71, P3 ;  /* 0x000000713300780c */ /* 0x040fe20001f61670 */
[----:B------:R-:W-:Y:S01]  /*3d30*/  @UP0 USHF.R.U32.HI UR14, URZ, UR15, UR11 ;  /* 0x0000000f3f0e0299 */ /* 0x000fe2000801160b */
[----:B------:R-:W-:-:S02]  /*3d40*/  ISETP.LT.OR P2, PT, R51, 0x32, P2 ;  /* 0x000000323300780c */ /* 0x000fc40001741670 */
[----:B------:R-:W-:Y:S01]  /*3d50*/  ISETP.GT.AND P5, PT, R61, 0x78, !P5 ;  /* 0x000000783d00780c */ /* 0x000fe20006fa4270 */
[----:B------:R-:W-:Y:S01]  /*3d60*/  UIADD3 UR47, UR47, UR14, URZ ;  /* 0x0000000e2f2f7290 */ /* 0x000fe2000fffe03f */
[----:B------:R-:W-:Y:S02]  /*3d70*/  FSEL R56, R45, -INF , !P2 ;  /* 0xff8000002d387808 */ /* 0x000fe40005000000 */
[----:B------:R-:W-:Y:S01]  /*3d80*/  ISETP.NE.AND P2, PT, R99, RZ, PT ;  /* 0x000000ff6300720c */ /* 0x000fe20003f45270 */
[----:B------:R-:W-:Y:S01]  /*3d90*/  UIADD3 UR6, UR47, UR6, URZ ;  /* 0x000000062f067290 */ /* 0x000fe2000fffe03f */
[----:B------:R-:W-:Y:S02]  /*3da0*/  ISETP.LT.OR P4, PT, R51, 0x72, P4 ;  /* 0x000000723300780c */ /* 0x000fe40002781670 */
[----:B------:R-:W-:Y:S02]  /*3db0*/  ISETP.GT.AND P2, PT, R61, 0x38, !P2 ;  /* 0x000000383d00780c */ /* 0x000fe40005744270 */
[----:B------:R-:W-:-:S02]  /*3dc0*/  ISETP.LT.OR P5, PT, R51, 0x79, P5 ;  /* 0x000000793300780c */ /* 0x000fc40002fa1670 */
[----:B------:R-:W-:Y:S02]  /*3dd0*/  ISETP.LT.OR P2, PT, R51, 0x39, P2 ;  /* 0x000000393300780c */ /* 0x000fe40001741670 */
[----:B0-----:R-:W-:Y:S02]  /*3de0*/  FMNMX.FTZ R15, R13, R6, !PT ;  /* 0x000000060d0f7209 */ /* 0x001fe40007810000 */
[----:B------:R-:W-:Y:S02]  /*3df0*/  FSEL R58, R47, -INF , !P2 ;  /* 0xff8000002f3a7808 */ /* 0x000fe40005000000 */
[----:B------:R-:W-:Y:S01]  /*3e00*/  ISETP.GT.AND P2, PT, R61, 0x39, !P6 ;  /* 0x000000393d00780c */ /* 0x000fe20007744270 */
[----:B------:R-:W0:Y:S01]  /*3e10*/  SHFL.BFLY PT, R6, R15, 0x1, 0x1f ;  /* 0x0c201f000f067f89 */ /* 0x000e2200000e0000 */
[----:B------:R-:W-:Y:S02]  /*3e20*/  ISETP.NE.AND P6, PT, R60, RZ, PT ;  /* 0x000000ff3c00720c */ /* 0x000fe40003fc5270 */
[----:B------:R-:W-:-:S04]  /*3e30*/  ISETP.LT.OR P2, PT, R51, 0x3a, P2 ;  /* 0x0000003a3300780c */ /* 0x000fc80001741670 */
[----:B------:R-:W-:Y:S02]  /*3e40*/  FSEL R60, R49, -INF , !P2 ;  /* 0xff800000313c7808 */ /* 0x000fe40005000000 */
[----:B------:R-:W-:-:S04]  /*3e50*/  ISETP.NE.AND P2, PT, R101, RZ, PT ;  /* 0x000000ff6500720c */ /* 0x000fc80003f45270 */
[----:B------:R-:W-:-:S04]  /*3e60*/  ISETP.GT.AND P2, PT, R61, 0x40, !P2 ;  /* 0x000000403d00780c */ /* 0x000fc80005744270 */
[----:B------:R-:W-:-:S04]  /*3e70*/  ISETP.LT.OR P2, PT, R51, 0x41, P2 ;  /* 0x000000413300780c */ /* 0x000fc80001741670 */
[----:B------:R-:W-:Y:S02]  /*3e80*/  FSEL R62, R53, -INF , !P2 ;  /* 0xff800000353e7808 */ /* 0x000fe40005000000 */
[----:B------:R-:W-:Y:S02]  /*3e90*/  ISETP.NE.AND P2, PT, R103, RZ, PT ;  /* 0x000000ff6700720c */ /* 0x000fe40003f45270 */
[----:B0-----:R-:W-:Y:S02]  /*3ea0*/  FMNMX.FTZ R6, R15, R6, !PT ;  /* 0x000000060f067209 */ /* 0x001fe40007810000 */
[----:B------:R-:W-:-:S03]  /*3eb0*/  ISETP.GT.AND P2, PT, R61, 0x41, !P2 ;  /* 0x000000413d00780c */ /* 0x000fc60005744270 */
[----:B------:R-:W-:Y:S01]  /*3ec0*/  FFMA.FTZ R21, R6, R7, -8 ;  /* 0xc100000006157423 */ /* 0x000fe20000010007 */
[----:B------:R-:W-:-:S04]  /*3ed0*/  ISETP.LT.OR P2, PT, R51, 0x42, P2 ;  /* 0x000000423300780c */ /* 0x000fc80001741670 */
[----:B------:R-:W-:Y:S02]  /*3ee0*/  FSEL R64, R55, -INF , !P2 ;  /* 0xff80000037407808 */ /* 0x000fe40005000000 */
[----:B------:R-:W-:-:S04]  /*3ef0*/  ISETP.NE.AND P2, PT, R105, RZ, PT ;  /* 0x000000ff6900720c */ /* 0x000fc80003f45270 */
[----:B------:R-:W-:-:S04]  /*3f00*/  ISETP.GT.AND P2, PT, R61, 0x48, !P2 ;  /* 0x000000483d00780c */ /* 0x000fc80005744270 */
        /* <DEDUP_REMOVED lines=30> */
[----:B------:R-:W-:Y:S02]  /*40f0*/  ISETP.GT.AND P2, PT, R61, 0x68, !P6 ;  /* 0x000000683d00780c */ /* 0x000fe40007744270 */
[----:B------:R-:W-:Y:S02]  /*4100*/  ISETP.NE.AND P6, PT, R73, RZ, PT ;  /* 0x000000ff4900720c */ /* 0x000fe40003fc5270 */
[----:B------:R-:W-:-:S04]  /*4110*/  ISETP.LT.OR P2, PT, R51, 0x69, P2 ;  /* 0x000000693300780c */ /* 0x000fc80001741670 */
[----:B------:R-:W-:Y:S02]  /*4120*/  FSEL R76, R93, -INF , !P2 ;  /* 0xff8000005d4c7808 */ /* 0x000fe40005000000 */
[----:B------:R-:W-:-:S04]  /*4130*/  FSETP.NEU.FTZ.AND P2, PT, R6, -INF , PT ;  /* 0xff8000000600780b */ /* 0x000fc80003f5d000 */
[----:B------:R-:W-:Y:S02]  /*4140*/  FSEL R35, R21, RZ, P2 ;  /* 0x000000ff15237208 */ /* 0x000fe40001000000 */
[----:B------:R-:W-:Y:S02]  /*4150*/  ISETP.GT.AND P2, PT, R61, RZ, !P6 ;  /* 0x000000ff3d00720c */ /* 0x000fe40007744270 */
[----:B------:R-:W-:Y:S01]  /*4160*/  ISETP.NE.AND P6, PT, R77, RZ, PT ;  /* 0x000000ff4d00720c */ /* 0x000fe20003fc5270 */
[----:B------:R-:W-:-:S01]  /*4170*/  FFMA.FTZ R33, R126, R7, -R35 ;  /* 0x000000077e217223 */ /* 0x000fc20000010823 */
[----:B------:R-:W-:Y:S01]  /*4180*/  ISETP.LT.OR P2, PT, R51, 0x1, P2 ;  /* 0x000000013300780c */ /* 0x000fe20001741670 */
[----:B------:R-:W-:-:S01]  /*4190*/  FFMA.FTZ R45, R100, R7, -R35 ;  /* 0x00000007642d7223 */ /* 0x000fc20000010823 */
[-CC-:B------:R-:W-:Y:S01]  /*41a0*/  FFMA.FTZ R102, R102, R7.reuse, -R35.reuse ;  /* 0x0000000766667223 */ /* 0x180fe20000010823 */
[----:B------:R-:W-:Y:S01]  /*41b0*/  ISETP.GT.AND P6, PT, R61, 0x79, !P6 ;  /* 0x000000793d00780c */ /* 0x000fe200077c4270 */
[-CC-:B------:R-:W-:Y:S01]  /*41c0*/  FFMA.FTZ R104, R104, R7.reuse, -R35.reuse ;  /* 0x0000000768687223 */ /* 0x180fe20000010823 */
[----:B------:R-:W-:Y:S01]  /*41d0*/  FSEL R31, R2, -INF , !P2 ;  /* 0xff800000021f7808 */ /* 0x000fe20005000000 */
[-CC-:B------:R-:W-:Y:S01]  /*41e0*/  FFMA.FTZ R2, R120, R7.reuse, -R35.reuse ;  /* 0x0000000778027223 */ /* 0x180fe20000010823 */
[----:B------:R-:W-:Y:S01]  /*41f0*/  ISETP.NE.AND P2, PT, R121, RZ, PT ;  /* 0x000000ff7900720c */ /* 0x000fe20003f45270 */
[----:B------:R-:W-:Y:S01]  /*4200*/  MUFU.EX2 R120, R33 ;  /* 0x0000002100787308 */ /* 0x000fe20000000800 */
[----:B------:R-:W-:Y:S01]  /*4210*/  FMNMX.FTZ R15, R31, R30, !PT ;  /* 0x0000001e1f0f7209 */ /* 0x000fe20007810000 */
[-CC-:B------:R-:W-:Y:S01]  /*4220*/  FFMA.FTZ R13, R122, R7.reuse, -R35.reuse ;  /* 0x000000077a0d7223 */ /* 0x180fe20000010823 */
[----:B------:R-:W-:Y:S01]  /*4230*/  ISETP.GT.AND P2, PT, R61, 0x69, !P2 ;  /* 0x000000693d00780c */ /* 0x000fe20005744270 */
[--C-:B------:R-:W-:Y:S01]  /*4240*/  FFMA.FTZ R29, R124, R7, -R35.reuse ;  /* 0x000000077c1d7223 */ /* 0x100fe20000010823 */
[----:B------:R-:W-:Y:S01]  /*4250*/  FMNMX.FTZ R21, R34, R15, !PT ;  /* 0x0000000f22157209 */ /* 0x000fe20007810000 */
[--C-:B------:R-:W-:Y:S01]  /*4260*/  FFMA.FTZ R114, R114, R7, -R35.reuse ;  /* 0x0000000772727223 */ /* 0x100fe20000010823 */
[----:B------:R-:W-:Y:S01]  /*4270*/  ISETP.LT.OR P2, PT, R51, 0x6a, P2 ;  /* 0x0000006a3300780c */ /* 0x000fe20001741670 */
[----:B------:R0:W-:Y:S01]  /*4280*/  MUFU.EX2 R43, R102 ;  /* 0x00000066002b7308 */ /* 0x0001e20000000800 */
[----:B------:R-:W-:Y:S01]  /*4290*/  FMNMX.FTZ R21, R36, R21, !PT ;  /* 0x0000001524157209 */ /* 0x000fe20007810000 */
[-CC-:B------:R-:W-:Y:S01]  /*42a0*/  FFMA.FTZ R37, R128, R7.reuse, -R35.reuse ;  /* 0x0000000780257223 */ /* 0x180fe20000010823 */
[----:B------:R-:W-:Y:S01]  /*42b0*/  FSEL R100, R3, -INF , !P2 ;  /* 0xff80000003647808 */ /* 0x000fe20005000000 */
[--C-:B------:R-:W-:Y:S01]  /*42c0*/  FFMA.FTZ R3, R98, R7, -R35.reuse ;  /* 0x0000000762037223 */ /* 0x100fe20000010823 */
[----:B------:R-:W-:Y:S01]  /*42d0*/  FMNMX.FTZ R21, R38, R21, !PT ;  /* 0x0000001526157209 */ /* 0x000fe20007810000 */
[-CC-:B------:R-:W-:Y:S01]  /*42e0*/  FFMA.FTZ R84, R84, R7.reuse, -R35.reuse ;  /* 0x0000000754547223 */ /* 0x180fe20000010823 */
[----:B------:R-:W-:Y:S01]  /*42f0*/  FSEL R98, R5, -INF , !P3 ;  /* 0xff80000005627808 */ /* 0x000fe20005800000 */
[--C-:B------:R-:W-:Y:S01]  /*4300*/  FFMA.FTZ R5, R96, R7, -R35.reuse ;  /* 0x0000000760057223 */ /* 0x100fe20000010823 */
[----:B------:R-:W-:Y:S01]  /*4310*/  FMNMX.FTZ R21, R40, R21, !PT ;  /* 0x0000001528157209 */ /* 0x000fe20007810000 */
[----:B------:R1:W-:Y:S01]  /*4320*/  MUFU.EX2 R41, R104 ;  /* 0x0000006800297308 */ /* 0x0003e20000000800 */
[----:B0-----:R-:W-:Y:S01]  /*4330*/  FSEL R102, R4, -INF , !P4 ;  /* 0xff80000004667808 */ /* 0x001fe20006000000 */
[--C-:B------:R-:W-:Y:S01]  /*4340*/  FFMA.FTZ R118, R118, R7, -R35.reuse ;  /* 0x0000000776767223 */ /* 0x100fe20000010823 */
[----:B------:R-:W-:Y:S01]  /*4350*/  FMNMX.FTZ R21, R42, R21, !PT ;  /* 0x000000152a157209 */ /* 0x000fe20007810000 */
[-CC-:B------:R-:W-:Y:S01]  /*4360*/  FFMA.FTZ R116, R116, R7.reuse, -R35.reuse ;  /* 0x0000000774747223 */ /* 0x180fe20000010823 */
[----:B------:R-:W-:Y:S01]  /*4370*/  ISETP.LT.OR P6, PT, R51, 0x7a, P6 ;  /* 0x0000007a3300780c */ /* 0x000fe200037c1670 */
[--C-:B------:R-:W-:Y:S01]  /*4380*/  FFMA.FTZ R112, R112, R7, -R35.reuse ;  /* 0x0000000770707223 */ /* 0x100fe20000010823 */
[----:B------:R-:W-:Y:S01]  /*4390*/  FMNMX.FTZ R21, R44, R21, !PT ;  /* 0x000000152c157209 */ /* 0x000fe20007810000 */
[----:B------:R-:W-:Y:S01]  /*43a0*/  MUFU.EX2 R2, R2 ;  /* 0x0000000200027308 */ /* 0x000fe20000000800 */
[----:B------:R-:W-:Y:S01]  /*43b0*/  FSEL R96, R25, -INF , !P5 ;  /* 0xff80000019607808 */ /* 0x000fe20006800000 */
[--C-:B------:R-:W-:Y:S01]  /*43c0*/  FFMA.FTZ R110, R110, R7, -R35.reuse ;  /* 0x000000076e6e7223 */ /* 0x100fe20000010823 */
[----:B------:R-:W-:Y:S01]  /*43d0*/  FMNMX.FTZ R21, R46, R21, !PT ;  /* 0x000000152e157209 */ /* 0x000fe20007810000 */
[-CC-:B------:R-:W-:Y:S01]  /*43e0*/  FFMA.FTZ R108, R108, R7.reuse, -R35.reuse ;  /* 0x000000076c6c7223 */ /* 0x180fe20000010823 */
[----:B-1----:R-:W-:Y:S01]  /*43f0*/  FSEL R104, R27, -INF , !P6 ;  /* 0xff8000001b687808 */ /* 0x002fe20007000000 */
        /* <DEDUP_REMOVED lines=15> */
[----:B------:R-:W-:-:S01]  /*44f0*/  FFMA.FTZ R24, R24, R7, -R35 ;  /* 0x0000000718187223 */ /* 0x000fc20000010823 */
[--C-:B------:R-:W-:Y:S01]  /*4500*/  FFMA.FTZ R14, R14, R7, -R35.reuse ;  /* 0x000000070e0e7223 */ /* 0x100fe20000010823 */
[----:B------:R-:W-:Y:S01]  /*4510*/  FMNMX.FTZ R33, R56, R33, !PT ;  /* 0x0000002138217209 */ /* 0x000fe20007810000 */
[----:B------:R-:W2:Y:S01]  /*4520*/  MUFU.EX2 R29, R29 ;  /* 0x0000001d001d7308 */ /* 0x000ea20000000800 */
[----:B-1----:R-:W-:-:S01]  /*4530*/  FFMA.FTZ R3, R12, R7, -R35 ;  /* 0x000000070c037223 */ /* 0x002fc20000010823 */
[----:B------:R-:W-:Y:S01]  /*4540*/  FFMA.FTZ R8, R8, R7, -R35 ;  /* 0x0000000708087223 */ /* 0x000fe20000010823 */
        /* <DEDUP_REMOVED lines=8> */
[----:B------:R-:W3:Y:S01]  /*45d0*/  MUFU.EX2 R15, R37 ;  /* 0x00000025000f7308 */ /* 0x000ee20000000800 */
[----:B-1----:R-:W-:-:S02]  /*45e0*/  FFMA.FTZ R5, R20, R7, -R35 ;  /* 0x0000000714057223 */ /* 0x002fc40000010823 */
[----:B------:R-:W-:-:S04]  /*45f0*/  FMNMX.FTZ R33, R70, R33, !PT ;  /* 0x0000002146217209 */ /* 0x000fc80007810000 */
[----:B------:R-:W-:Y:S01]  /*4600*/  FMNMX.FTZ R33, R72, R33, !PT ;  /* 0x0000002148217209 */ /* 0x000fe20007810000 */
[----:B------:R-:W1:Y:S03]  /*4610*/  MUFU.EX2 R84, R84 ;  /* 0x0000005400547308 */ /* 0x000e660000000800 */
[----:B------:R-:W-:-:S04]  /*4620*/  FMNMX.FTZ R33, R74, R33, !PT ;  /* 0x000000214a217209 */ /* 0x000fc80007810000 */
[----:B------:R-:W-:Y:S01]  /*4630*/  FMNMX.FTZ R33, R82, R33, !PT ;  /* 0x0000002152217209 */ /* 0x000fe20007810000 */
[----:B------:R-:W4:Y:S03]  /*4640*/  MUFU.EX2 R118, R118 ;  /* 0x0000007600767308 */ /* 0x000f260000000800 */
[----:B------:R-:W-:-:S04]  /*4650*/  FMNMX.FTZ R33, R78, R33, !PT ;  /* 0x000000214e217209 */ /* 0x000fc80007810000 */
[----:B------:R-:W-:Y:S01]  /*4660*/  FMNMX.FTZ R33, R80, R33, !PT ;  /* 0x0000002150217209 */ /* 0x000fe20007810000 */
[----:B------:R-:W5:Y:S03]  /*4670*/  MUFU.EX2 R37, R116 ;  /* 0x0000007400257308 */ /* 0x000f660000000800 */
[----:B------:R-:W-:-:S04]  /*4680*/  FMNMX.FTZ R33, R76, R33, !PT ;  /* 0x000000214c217209 */ /* 0x000fc80007810000 */
[----:B------:R-:W-:Y:S01]  /*4690*/  FMNMX.FTZ R33, R100, R33, !PT ;  /* 0x0000002164217209 */ /* 0x000fe20007810000 */
[----:B------:R-:W5:Y:S03]  /*46a0*/  MUFU.EX2 R112, R112 ;  /* 0x0000007000707308 */ /* 0x000f660000000800 */
[----:B------:R-:W-:-:S04]  /*46b0*/  FMNMX.FTZ R33, R98, R33, !PT ;  /* 0x0000002162217209 */ /* 0x000fc80007810000 */
[----:B------:R-:W-:Y:S01]  /*46c0*/  FMNMX.FTZ R33, R102, R33, !PT ;  /* 0x0000002166217209 */ /* 0x000fe20007810000 */
[----:B------:R-:W-:Y:S03]  /*46d0*/  MUFU.EX2 R110, R110 ;  /* 0x0000006e006e7308 */ /* 0x000fe60000000800 */
[----:B------:R-:W-:-:S04]  /*46e0*/  FMNMX.FTZ R33, R96, R33, !PT ;  /* 0x0000002160217209 */ /* 0x000fc80007810000 */
[----:B------:R-:W-:Y:S01]  /*46f0*/  FMNMX.FTZ R33, R104, R33, !PT ;  /* 0x0000002168217209 */ /* 0x000fe20007810000 */
[----:B------:R-:W-:Y:S04]  /*4700*/  MUFU.EX2 R39, R108 ;  /* 0x0000006c00277308 */ /* 0x000fe80000000800 */
[----:B------:R-:W0:Y:S04]  /*4710*/  SHFL.BFLY PT, R4, R33, 0x2, 0x1f ;  /* 0x0c401f0021047f89 */ /* 0x000e2800000e0000 */
[----:B------:R-:W-:Y:S08]  /*4720*/  MUFU.EX2 R106, R106 ;  /* 0x0000006a006a7308 */ /* 0x000ff00000000800 */
[----:B------:R-:W-:Y:S08]  /*4730*/  MUFU.EX2 R108, R45 ;  /* 0x0000002d006c7308 */ /* 0x000ff00000000800 */
[----:B------:R-:W-:Y:S01]  /*4740*/  MUFU.EX2 R94, R94 ;  /* 0x0000005e005e7308 */ /* 0x000fe20000000800 */
[----:B0-----:R-:W-:-:S07]  /*4750*/  FMNMX.FTZ R25, R33, R4, !PT ;  /* 0x0000000421197209 */ /* 0x001fce0007810000 */
[----:B------:R-:W-:Y:S01]  /*4760*/  MUFU.EX2 R27, R92 ;  /* 0x0000005c001b7308 */ /* 0x000fe20000000800 */
[----:B------:R-:W0:Y:S07]  /*4770*/  SHFL.BFLY PT, R4, R25, 0x1, 0x1f ;  /* 0x0c201f0019047f89 */ /* 0x000e2e00000e0000 */
[----:B------:R-:W-:Y:S08]  /*4780*/  MUFU.EX2 R86, R86 ;  /* 0x0000005600567308 */ /* 0x000ff00000000800 */
[----:B------:R-:W-:Y:S08]  /*4790*/  MUFU.EX2 R49, R32 ;  /* 0x0000002000317308 */ /* 0x000ff00000000800 */
[----:B------:R-:W-:Y:S01]  /*47a0*/  MUFU.EX2 R90, R90 ;  /* 0x0000005a005a7308 */ /* 0x000fe20000000800 */
[----:B0-----:R-:W-:Y:S01]  /*47b0*/  FMNMX.FTZ R4, R25, R4, !PT ;  /* 0x0000000419047209 */ /* 0x001fe20007810000 */
[----:B------:R-:W-:Y:S01]  /*47c0*/  FFMA.FTZ R25, R10, R7, -R35 ;  /* 0x000000070a197223 */ /* 0x000fe20000010823 */
[----:B------:R-:W-:-:S02]  /*47d0*/  FADD.FTZ R10, R2, R13 ;  /* 0x0000000d020a7221 */ /* 0x000fc40000010000 */
[C---:B------:R-:W-:Y:S01]  /*47e0*/  FSETP.NEU.FTZ.AND P2, PT, R4.reuse, -INF , PT ;  /* 0xff8000000400780b */ /* 0x040fe20003f5d000 */
[----:B------:R-:W-:-:S01]  /*47f0*/  FFMA.FTZ R12, R4, R7, -8 ;  /* 0xc1000000040c7423 */ /* 0x000fc20000010007 */
[----:B--2---:R-:W-:Y:S01]  /*4800*/  FADD.FTZ R67, R29, R10 ;  /* 0x0000000a1d437221 */ /* 0x004fe20000010000 */
[----:B------:R-:W-:Y:S03]  /*4810*/  MUFU.EX2 R45, R88 ;  /* 0x00000058002d7308 */ /* 0x000fe60000000800 */
[----:B------:R-:W-:Y:S01]  /*4820*/  FSEL R35, R12, RZ, P2 ;  /* 0x000000ff0c237208 */ /* 0x000fe20001000000 */
[C---:B------:R-:W-:Y:S01]  /*4830*/  FADD.FTZ R10, R120.reuse, R67 ;  /* 0x00000043780a7221 */ /* 0x040fe20000010000 */
[----:B------:R-:W-:Y:S02]  /*4840*/  F2FP.SATFINITE.E4M3.F32.PACK_AB_MERGE_C R120, R120, R29, RZ ;  /* 0x0000001d7878723e */ /* 0x000fe400048070ff */
[----:B------:R-:W-:Y:S01]  /*4850*/  PLOP3.LUT P2, PT, PT, PT, UP1, 0x40, 0x0 ;  /* 0x000000000000781c */ /* 0x000fe20003f4e818 */
[----:B------:R-:W-:-:S01]  /*4860*/  FFMA.FTZ R31, R31, R7, -R35 ;  /* 0x000000071f1f7223 */ /* 0x000fc20000010823 */
[-CC-:B------:R-:W-:Y:S01]  /*4870*/  FFMA.FTZ R30, R30, R7.reuse, -R35.reuse ;  /* 0x000000071e1e7223 */ /* 0x180fe20000010823 */
[----:B------:R-:W-:-:S01]  /*4880*/  FFMA.FTZ R34, R34, R7, -R35 ;  /* 0x0000000722227223 */ /* 0x000fc20000010823 */
[-CC-:B------:R-:W-:Y:S01]  /*4890*/  FFMA.FTZ R36, R36, R7.reuse, -R35.reuse ;  /* 0x0000000724247223 */ /* 0x180fe20000010823 */
[----:B------:R-:W-:-:S01]  /*48a0*/  FFMA.FTZ R38, R38, R7, -R35 ;  /* 0x0000000726267223 */ /* 0x000fc20000010823 */
[----:B---3--:R-:W-:Y:S01]  /*48b0*/  FADD.FTZ R67, R15, R10 ;  /* 0x0000000a0f437221 */ /* 0x008fe20000010000 */
[----:B------:R-:W-:Y:S01]  /*48c0*/  MUFU.EX2 R31, R31 ;  /* 0x0000001f001f7308 */ /* 0x000fe20000000800 */
[----:B------:R-:W-:-:S01]  /*48d0*/  FFMA.FTZ R40, R40, R7, -R35 ;  /* 0x0000000728287223 */ /* 0x000fc20000010823 */
[----:B------:R-:W-:Y:S01]  /*48e0*/  FFMA.FTZ R42, R42, R7, -R35 ;  /* 0x000000072a2a7223 */ /* 0x000fe20000010823 */
[----:B-1----:R-:W-:-:S01]  /*48f0*/  FADD.FTZ R67, R84, R67 ;  /* 0x0000004354437221 */ /* 0x002fc20000010000 */
[-CC-:B------:R-:W-:Y:S01]  /*4900*/  FFMA.FTZ R44, R44, R7.reuse, -R35.reuse ;  /* 0x000000072c2c7223 */ /* 0x180fe20000010823 */
[----:B------:R-:W-:-:S01]  /*4910*/  FFMA.FTZ R46, R46, R7, -R35 ;  /* 0x000000072e2e7223 */ /* 0x000fc20000010823 */
[----:B------:R-:W-:Y:S01]  /*4920*/  FFMA.FTZ R48, R48, R7, -R35 ;  /* 0x0000000730307223 */ /* 0x000fe20000010823 */
[----:B----4-:R-:W-:-:S01]  /*4930*/  FADD.FTZ R10, R118, R67 ;  /* 0x00000043760a7221 */ /* 0x010fc20000010000 */
[----:B------:R-:W0:Y:S01]  /*4940*/  MUFU.EX2 R30, R30 ;  /* 0x0000001e001e7308 */ /* 0x000e220000000800 */
[C---:B-----5:R-:W-:Y:S01]  /*4950*/  F2FP.SATFINITE.E4M3.F32.PACK_AB_MERGE_C R118, R37.reuse, R118, RZ ;  /* 0x000000762576723e */ /* 0x060fe200048070ff */
[----:B------:R-:W-:Y:S01]  /*4960*/  FFMA.FTZ R50, R50, R7, -R35 ;  /* 0x0000000732327223 */ /* 0x000fe20000010823 */
[----:B------:R-:W-:-:S01]  /*4970*/  FADD.FTZ R12, R37, R10 ;  /* 0x0000000a250c7221 */ /* 0x000fc20000010000 */
[----:B------:R-:W-:Y:S01]  /*4980*/  F2FP.SATFINITE.E4M3.F32.PACK_AB_MERGE_C R164, R13, R2, R120 ;  /* 0x000000020da4723e */ /* 0x000fe20004807078 */
[----:B------:R-:W-:-:S01]  /*4990*/  FFMA.FTZ R52, R52, R7, -R35 ;  /* 0x0000000734347223 */ /* 0x000fc20000010823 */
[----:B------:R-:W-:Y:S01]  /*49a0*/  F2FP.SATFINITE.E4M3.F32.PACK_AB_MERGE_C R166, R84, R15, R118 ;  /* 0x0000000f54a6723e */ /* 0x000fe20004807076 */
[----:B------:R-:W-:-:S01]  /*49b0*/  FADD.FTZ R37, R21, R12 ;  /* 0x0000000c15257221 */ /* 0x000fc20000010000 */
[----:B------:R-:W1:Y:S01]  /*49c0*/  MUFU.EX2 R34, R34 ;  /* 0x0000002200227308 */ /* 0x000e620000000800 */
[----:B------:R-:W-:-:S01]  /*49d0*/  FFMA.FTZ R54, R54, R7, -R35 ;  /* 0x0000000736367223 */ /* 0x000fc20000010823 */
[----:B------:R-:W-:Y:S01]  /*49e0*/  FFMA.FTZ R56, R56, R7, -R35 ;  /* 0x0000000738387223 */ /* 0x000fe20000010823 */
[----:B------:R-:W-:-:S01]  /*49f0*/  FADD.FTZ R37, R112, R37 ;  /* 0x0000002570257221 */ /* 0x000fc20000010000 */
[-CC-:B------:R-:W-:Y:S01]  /*4a00*/  FFMA.FTZ R58, R58, R7.reuse, -R35.reuse ;  /* 0x000000073a3a7223 */ /* 0x180fe20000010823 */
[----:B------:R-:W-:-:S01]  /*4a10*/  FFMA.FTZ R60, R60, R7, -R35 ;  /* 0x000000073c3c7223 */ /* 0x000fc20000010823 */
[-CC-:B------:R-:W-:Y:S01]  /*4a20*/  FFMA.FTZ R62, R62, R7.reuse, -R35.reuse ;  /* 0x000000073e3e7223 */ /* 0x180fe20000010823 */
[----:B------:R-:W-:-:S01]  /*4a30*/  FFMA.FTZ R64, R64, R7, -R35 ;  /* 0x0000000740407223 */ /* 0x000fc20000010823 */
[----:B------:R-:W2:Y:S01]  /*4a40*/  MUFU.EX2 R51, R36 ;  /* 0x0000002400337308 */ /* 0x000ea20000000800 */
[----:B0-----:R-:W-:-:S01]  /*4a50*/  FADD.FTZ R69, R31, R30 ;  /* 0x0000001e1f457221 */ /* 0x001fc20000010000 */
[--C-:B------:R-:W-:Y:S01]  /*4a60*/  FFMA.FTZ R66, R66, R7, -R35.reuse ;  /* 0x0000000742427223 */ /* 0x100fe20000010823 */
[----:B------:R-:W-:Y:S01]  /*4a70*/  F2FP.SATFINITE.E4M3.F32.PACK_AB_MERGE_C R12, R108, R43, RZ ;  /* 0x0000002b6c0c723e */ /* 0x000fe200048070ff */
        /* <DEDUP_REMOVED lines=13> */
[----:B--2---:R-:W-:-:S01]  /*4b50*/  FADD.FTZ R29, R51, R10 ;  /* 0x0000000a331d7221 */ /* 0x004fc20000010000 */
[----:B------:R-:W-:Y:S01]  /*4b60*/  FADD.FTZ R10, R110, R37 ;  /* 0x000000256e0a7221 */ /* 0x000fe20000010000 */
[----:B------:R-:W-:Y:S01]  /*4b70*/  F2FP.SATFINITE.E4M3.F32.PACK_AB_MERGE_C R110, R39, R110, RZ ;  /* 0x0000006e276e723e */ /* 0x000fe200048070ff */
[----:B------:R-:W-:Y:S01]  /*4b80*/  FFMA.FTZ R102, R102, R7, -R35 ;  /* 0x0000000766667223 */ /* 0x000fe20000010823 */
[----:B------:R-:W-:Y:S01]  /*4b90*/  F2FP.SATFINITE.E4M3.F32.PACK_AB_MERGE_C R34, R51, R34, RZ ;  /* 0x000000223322723e */ /* 0x000fe200048070ff */
[----:B------:R-:W-:Y:S01]  /*4ba0*/  FADD.FTZ R39, R39, R10 ;  /* 0x0000000a27277221 */ /* 0x000fe20000010000 */
[----:B------:R-:W-:Y:S01]  /*4bb0*/  F2FP.SATFINITE.E4M3.F32.PACK_AB_MERGE_C R160, R112, R21, R110 ;  /* 0x0000001570a0723e */ /* 0x000fe2000480706e */
[----:B------:R-:W2:Y:S01]  /*4bc0*/  MUFU.EX2 R42, R42 ;  /* 0x0000002a002a7308 */ /* 0x000ea20000000800 */
[----:B0-----:R-:W-:-:S01]  /*4bd0*/  FADD.FTZ R2, R38, R29 ;  /* 0x0000001d26027221 */ /* 0x001fc20000010000 */
[----:B------:R-:W-:Y:S01]  /*4be0*/  FADD.FTZ R10, R106, R39 ;  /* 0x000000276a0a7221 */ /* 0x000fe20000010000 */
[----:B------:R-:W-:Y:S01]  /*4bf0*/  F2FP.SATFINITE.E4M3.F32.PACK_AB_MERGE_C R165, R30, R31, R34 ;  /* 0x0000001f1ea5723e */ /* 0x000fe20004807022 */
[-CC-:B------:R-:W-:Y:S01]  /*4c00*/  FFMA.FTZ R96, R96, R7.reuse, -R35.reuse ;  /* 0x0000000760607223 */ /* 0x180fe20000010823 */
[----:B------:R-:W-:-:S01]  /*4c10*/  FFMA.FTZ R35, R104, R7, -R35 ;  /* 0x0000000768237223 */ /* 0x000fc20000010823 */
[C---:B------:R-:W-:Y:S01]  /*4c20*/  FADD.FTZ R10, R41.reuse, R10 ;  /* 0x0000000a290a7221 */ /* 0x040fe20000010000 */
[----:B------:R-:W-:Y:S01]  /*4c30*/  F2FP.SATFINITE.E4M3.F32.PACK_AB_MERGE_C R162, R41, R106, R12 ;  /* 0x0000006a29a2723e */ /* 0x000fe2000480700c */
[----:B------:R-:W0:Y:S01]  /*4c40*/  MUFU.EX2 R55, R44 ;  /* 0x0000002c00377308 */ /* 0x000e220000000800 */
[----:B-1----:R-:W-:-:S01]  /*4c50*/  FADD.FTZ R15, R53, R2 ;  /* 0x00000002350f7221 */ /* 0x002fc20000010000 */
[----:B------:R-:W-:Y:S01]  /*4c60*/  FADD.FTZ R43, R43, R10 ;  /* 0x0000000a2b2b7221 */ /* 0x000fe20000010000 */
[----:B------:R-:W-:-:S03]  /*4c70*/  F2FP.SATFINITE.E4M3.F32.PACK_AB_MERGE_C R10, R27, R94, RZ ;  /* 0x0000005e1b0a723e */ /* 0x000fc600048070ff */
[----:B------:R-:W-:Y:S01]  /*4c80*/  FADD.FTZ R108, R108, R43 ;  /* 0x0000002b6c6c7221 */ /* 0x000fe20000010000 */
[----:B------:R-:W-:Y:S01]  /*4c90*/  F2FP.SATFINITE.E4M3.F32.PACK_AB_MERGE_C R156, R114, R47, R10 ;  /* 0x0000002f729c723e */ /* 0x000fe2000480700a */
[----:B------:R-:W1:Y:S01]  /*4ca0*/  MUFU.EX2 R46, R46 ;  /* 0x0000002e002e7308 */ /* 0x000e620000000800 */
[----:B--2---:R-:W-:-:S01]  /*4cb0*/  FADD.FTZ R2, R42, R15 ;  /* 0x0000000f2a027221 */ /* 0x004fc20000010000 */
[----:B------:R-:W-:Y:S01]  /*4cc0*/  FADD.FTZ R47, R47, R108 ;  /* 0x0000006c2f2f7221 */ /* 0x000fe20000010000 */
[----:B------:R-:W-:-:S03]  /*4cd0*/  F2FP.SATFINITE.E4M3.F32.PACK_AB_MERGE_C R10, R49, R86, RZ ;  /* 0x00000056310a723e */ /* 0x000fc600048070ff */
[----:B------:R-:W-:Y:S01]  /*4ce0*/  FADD.FTZ R47, R114, R47 ;  /* 0x0000002f722f7221 */ /* 0x000fe20000010000 */
[----:B------:R-:W-:Y:S01]  /*4cf0*/  F2FP.SATFINITE.E4M3.F32.PACK_AB_MERGE_C R158, R45, R90, R10 ;  /* 0x0000005a2d9e723e */ /* 0x000fe2000480700a */
[----:B------:R-:W2:Y:S01]  /*4d00*/  MUFU.EX2 R57, R48 ;  /* 0x0000003000397308 */ /* 0x000ea20000000800 */
[----:B0-----:R-:W-:-:S01]  /*4d10*/  FADD.FTZ R15, R55, R2 ;  /* 0x00000002370f7221 */ /* 0x001fc20000010000 */
[----:B------:R-:W-:Y:S01]  /*4d20*/  FADD.FTZ R94, R94, R47 ;  /* 0x0000002f5e5e7221 */ /* 0x000fe20000010000 */
[----:B------:R-:W-:-:S03]  /*4d30*/  F2FP.SATFINITE.E4M3.F32.PACK_AB_MERGE_C R42, R55, R42, RZ ;  /* 0x0000002a372a723e */ /* 0x000fc600048070ff */
[----:B------:R-:W-:Y:S01]  /*4d40*/  FADD.FTZ R37, R27, R94 ;  /* 0x0000005e1b257221 */ /* 0x000fe20000010000 */
[----:B------:R-:W-:Y:S01]  /*4d50*/  F2FP.SATFINITE.E4M3.F32.PACK_AB_MERGE_C R167, R53, R38, R42 ;  /* 0x0000002635a7723e */ /* 0x000fe2000480702a */
        /* <DEDUP_REMOVED lines=12> */
[----:B------:R-:W-:-:S04]  /*4e20*/  F2FP.SATFINITE.E4M3.F32.PACK_AB_MERGE_C R50, R59, R50, RZ ;  /* 0x000000323b32723e */ /* 0x000fc800048070ff */
[----:B------:R-:W-:Y:S02]  /*4e30*/  F2FP.SATFINITE.E4M3.F32.PACK_AB_MERGE_C R161, R57, R46, R50 ;  /* 0x0000002e39a1723e */ /* 0x000fe40004807032 */
        /* <DEDUP_REMOVED lines=8> */
[----:B------:R-:W-:-:S04]  /*4ec0*/  F2FP.SATFINITE.E4M3.F32.PACK_AB_MERGE_C R58, R63, R58, RZ ;  /* 0x0000003a3f3a723e */ /* 0x000fc800048070ff */
[----:B------:R-:W-:Y:S02]  /*4ed0*/  F2FP.SATFINITE.E4M3.F32.PACK_AB_MERGE_C R163, R61, R54, R58 ;  /* 0x000000363da3723e */ /* 0x000fe4000480703a */
        /* <DEDUP_REMOVED lines=9> */
[----:B------:R-:W-:-:S03]  /*4f70*/  F2FP.SATFINITE.E4M3.F32.PACK_AB_MERGE_C R157, R65, R62, R66 ;  /* 0x0000003e419d723e */ /* 0x000fc60004807042 */
[----:B------:R-:W-:Y:S01]  /*4f80*/  MUFU.EX2 R24, R24 ;  /* 0x0000001800187308 */ /* 0x000fe20000000800 */
[----:B-1----:R-:W-:-:S07]  /*4f90*/  FADD.FTZ R2, R70, R67 ;  /* 0x0000004346027221 */ /* 0x002fce0000010000 */
[----:B------:R-:W0:Y:S01]  /*4fa0*/  MUFU.EX2 R5, R5 ;  /* 0x0000000500057308 */ /* 0x000e220000000800 */
[----:B--2---:R-:W-:-:S07]  /*4fb0*/  FADD.FTZ R31, R13, R2 ;  /* 0x000000020d1f7221 */ /* 0x004fce0000010000 */
[----:B------:R-:W1:Y:S08]  /*4fc0*/  MUFU.EX2 R74, R74 ;  /* 0x0000004a004a7308 */ /* 0x000e700000000800 */
[----:B------:R-:W-:Y:S01]  /*4fd0*/  MUFU.EX2 R33, R28 ;  /* 0x0000001c00217308 */ /* 0x000fe20000000800 */
[----:B0-----:R-:W-:-:S07]  /*4fe0*/  F2FP.SATFINITE.E4M3.F32.PACK_AB_MERGE_C R10, R5, R24, RZ ;  /* 0x00000018050a723e */ /* 0x001fce00048070ff */
[----:B------:R-:W0:Y:S01]  /*4ff0*/  MUFU.EX2 R26, R26 ;  /* 0x0000001a001a7308 */ /* 0x000e220000000800 */
[----:B-1----:R-:W-:-:S07]  /*5000*/  FADD.FTZ R2, R74, R31 ;  /* 0x0000001f4a027221 */ /* 0x002fce0000010000 */
[----:B------:R-:W1:Y:S08]  /*5010*/  MUFU.EX2 R15, R82 ;  /* 0x00000052000f7308 */ /* 0x000e700000000800 */
[----:B------:R-:W2:Y:S01]  /*5020*/  MUFU.EX2 R78, R78 ;  /* 0x0000004e004e7308 */ /* 0x000ea20000000800 */
[----:B0-----:R-:W-:Y:S01]  /*5030*/  F2FP.SATFINITE.E4M3.F32.PACK_AB_MERGE_C R152, R26, R33, R10 ;  /* 0x000000211a98723e */ /* 0x001fe2000480700a */
[----:B------:R-:W-:-:S04]  /*5040*/  FADD.FTZ R33, R33, R86 ;  /* 0x0000005621217221 */ /* 0x000fc80000010000 */
[----:B------:R-:W-:Y:S02]  /*5050*/  FADD.FTZ R33, R26, R33 ;  /* 0x000000211a217221 */ /* 0x000fe40000010000 */
[----:B------:R-:W0:Y:S01]  /*5060*/  MUFU.EX2 R21, R80 ;  /* 0x0000005000157308 */ /* 0x000e220000000800 */
[C---:B-1----:R-:W-:Y:S01]  /*5070*/  F2FP.SATFINITE.E4M3.F32.PACK_AB_MERGE_C R74, R15.reuse, R74, RZ ;  /* 0x0000004a0f4a723e */ /* 0x042fe200048070ff */
[----:B------:R-:W-:Y:S01]  /*5080*/  FADD.FTZ R15, R15, R2 ;  /* 0x000000020f0f7221 */ /* 0x000fe20000010000 */
[----:B------:R-:W-:-:S02]  /*5090*/  FADD.FTZ R24, R24, R33 ;  /* 0x0000002118187221 */ /* 0x000fc40000010000 */
[----:B------:R-:W-:Y:S02]  /*50a0*/  F2FP.SATFINITE.E4M3.F32.PACK_AB_MERGE_C R159, R13, R70, R74 ;  /* 0x000000460d9f723e */ /* 0x000fe4000480704a */
[----:B------:R-:W-:-:S01]  /*50b0*/  FADD.FTZ R5, R5, R24 ;  /* 0x0000001805057221 */ /* 0x000fc20000010000 */
[----:B------:R-:W-:Y:S01]  /*50c0*/  MUFU.EX2 R8, R8 ;  /* 0x0000000800087308 */ /* 0x000fe20000000800 */
[----:B--2---:R-:W-:-:S07]  /*50d0*/  FADD.FTZ R2, R78, R15 ;  /* 0x0000000f4e027221 */ /* 0x004fce0000010000 */
[----:B------:R-:W1:Y:S01]  /*50e0*/  MUFU.EX2 R25, R25 ;  /* 0x0000001900197308 */ /* 0x000e620000000800 */
[----:B0-----:R-:W-:-:S07]  /*50f0*/  FADD.FTZ R13, R21, R2 ;  /* 0x00000002150d7221 */ /* 0x001fce0000010000 */
[----:B------:R-:W0:Y:S08]  /*5100*/  MUFU.EX2 R76, R76 ;  /* 0x0000004c004c7308 */ /* 0x000e300000000800 */
[----:B------:R-:W-:Y:S01]  /*5110*/  MUFU.EX2 R14, R14 ;  /* 0x0000000e000e7308 */ /* 0x000fe20000000800 */
[----:B-1----:R-:W-:-:S07]  /*5120*/  F2FP.SATFINITE.E4M3.F32.PACK_AB_MERGE_C R10, R25, R8, RZ ;  /* 0x00000008190a723e */ /* 0x002fce00048070ff */
[----:B------:R-:W1:Y:S01]  /*5130*/  MUFU.EX2 R3, R3 ;  /* 0x0000000300037308 */ /* 0x000e620000000800 */
[----:B0-----:R-:W-:-:S07]  /*5140*/  FADD.FTZ R2, R76, R13 ;  /* 0x0000000d4c027221 */ /* 0x001fce0000010000 */
[----:B------:R-:W0:Y:S08]  /*5150*/  MUFU.EX2 R27, R100 ;  /* 0x00000064001b7308 */ /* 0x000e300000000800 */
[----:B------:R-:W2:Y:S01]  /*5160*/  MUFU.EX2 R98, R98 ;  /* 0x0000006200627308 */ /* 0x000ea20000000800 */
[----:B-1----:R-:W-:Y:S01]  /*5170*/  F2FP.SATFINITE.E4M3.F32.PACK_AB_MERGE_C R154, R3, R14, R10 ;  /* 0x0000000e039a723e */ /* 0x002fe2000480700a */
[----:B------:R-:W-:-:S04]  /*5180*/  FADD.FTZ R14, R14, R5 ;  /* 0x000000050e0e7221 */ /* 0x000fc80000010000 */
[----:B------:R-:W-:Y:S02]  /*5190*/  FADD.FTZ R3, R3, R14 ;  /* 0x0000000e03037221 */ /* 0x000fe40000010000 */
[----:B------:R-:W1:Y:S01]  /*51a0*/  MUFU.EX2 R29, R102 ;  /* 0x00000066001d7308 */ /* 0x000e620000000800 */
[C---:B0-----:R-:W-:Y:S01]  /*51b0*/  F2FP.SATFINITE.E4M3.F32.PACK_AB_MERGE_C R76, R27.reuse, R76, RZ ;  /* 0x0000004c1b4c723e */ /* 0x041fe200048070ff */
[----:B------:R-:W-:Y:S01]  /*51c0*/  FADD.FTZ R27, R27, R2 ;  /* 0x000000021b1b7221 */ /* 0x000fe20000010000 */
[----:B------:R-:W-:-:S02]  /*51d0*/  FADD.FTZ R8, R8, R3 ;  /* 0x0000000308087221 */ /* 0x000fc40000010000 */
[----:B------:R-:W-:Y:S02]  /*51e0*/  F2FP.SATFINITE.E4M3.F32.PACK_AB_MERGE_C R153, R21, R78, R76 ;  /* 0x0000004e1599723e */ /* 0x000fe4000480704c */
[----:B------:R-:W-:-:S01]  /*51f0*/  FADD.FTZ R3, R25, R8 ;  /* 0x0000000819037221 */ /* 0x000fc20000010000 */
[----:B------:R-:W0:Y:S01]  /*5200*/  MUFU.EX2 R96, R96 ;  /* 0x0000006000607308 */ /* 0x000e220000000800 */
[----:B--2---:R-:W-:-:S01]  /*5210*/  FADD.FTZ R2, R98, R27 ;  /* 0x0000001b62027221 */ /* 0x004fc20000010000 */
[----:B------:R-:W-:-:S06]  /*5220*/  IMAD.U32 R8, RZ, RZ, UR6 ;  /* 0x00000006ff087e24 */ /* 0x000fcc000f8e00ff */
[----:B------:R-:W2:Y:S01]  /*5230*/  MUFU.EX2 R35, R35 ;  /* 0x0000002300237308 */ /* 0x000ea20000000800 */
[----:B-1----:R-:W-:-:S04]  /*5240*/  FADD.FTZ R5, R29, R2 ;  /* 0x000000021d057221 */ /* 0x002fc80000010000 */
[----:B0-----:R-:W-:Y:S01]  /*5250*/  FADD.FTZ R2, R96, R5 ;  /* 0x0000000560027221 */ /* 0x001fe20000010000 */
[----:B------:R-:W-:Y:S01]  /*5260*/  VIADD R5, R89, 0xfffffffe ;  /* 0xfffffffe59057836 */ /* 0x000fe20000000000 */
[C---:B--2---:R-:W-:Y:S02]  /*5270*/  F2FP.SATFINITE.E4M3.F32.PACK_AB_MERGE_C R10, R35.reuse, R96, RZ ;  /* 0x00000060230a723e */ /* 0x044fe400048070ff */
[----:B------:R-:W-:-:S02]  /*5280*/  FADD.FTZ R2, R35, R2 ;  /* 0x0000000223027221 */ /* 0x000fc40000010000 */
[----:B------:R-:W-:Y:S01]  /*5290*/  F2FP.SATFINITE.E4M3.F32.PACK_AB_MERGE_C R155, R29, R98, R10 ;  /* 0x000000621d9b723e */ /* 0x000fe2000480700a */
[----:B------:R-:W-:Y:S06]  /*52a0*/  @P2 BRA `(.L_x_967) ;  /* 0x0000000000402947 */ /* 0x000fec0003800000 */
[----:B------:R-:W-:Y:S01]  /*52b0*/  ISETP.LT.AND P2, PT, RZ, UR47, PT ;  /* 0x0000002fff007c0c */ /* 0x000fe2000bf41270 */
[----:B------:R-:W-:-:S12]  /*52c0*/  UIADD3 UR6, UR47, -0x1, URZ ;  /* 0xffffffff2f067890 */ /* 0x000fd8000fffe03f */
[----:B------:R-:W-:Y:S05]  /*52d0*/  @P2 BRA `(.L_x_968) ;  /* 0x00000000001c2947 */ /* 0x000fea0003800000 */
[----:B------:R-:W-:Y:S02]  /*52e0*/  UISETP.NE.AND UP2, UPT, UR7, 0x1, UPT ;  /* 0x000000010700788c */ /* 0x000fe4000bf45270 */
[----:B------:R-:W-:-:S09]  /*52f0*/  UIADD3 UR6, -UR47, URZ, URZ ;  /* 0x0000003f2f067290 */ /* 0x000fd2000fffe13f */
[----:B------:R-:W-:Y:S02]  /*5300*/  @UP2 ULDC.64 UR14, c[0x0][0x9e8] ;  /* 0x00027a00000e2ab9 */ /* 0x000fe40000000a00 */
[----:B------:R-:W-:-:S04]  /*5310*/  UIMAD.WIDE.U32 UR10, UR6, UR14, URZ ;  /* 0x0000000e060a72a5 */ /* 0x000fc8000f8e003f */
[----:B------:R-:W-:-:S04]  /*5320*/  @UP2 USHF.R.U32.HI UR6, URZ, UR15, UR11 ;  /* 0x0000000f3f062299 */ /* 0x000fc8000801160b */
[----:B------:R-:W-:Y:S01]  /*5330*/  ULOP3.LUT UR6, URZ, UR6, URZ, 0x33, !UPT ;  /* 0x000000063f067292 */ /* 0x000fe2000f8e333f */
[----:B------:R-:W-:Y:S11]  /*5340*/  BRA `(.L_x_969) ;  /* 0x0000000000107947 */ /* 0x000ff60003800000 */
.L_x_968:
[----:B------:R-:W-:-:S11]  /*5350*/  UISETP.NE.AND UP2, UPT, UR7, 0x1, UPT ;  /* 0x000000010700788c */ /* 0x000fd6000bf45270 */
[----:B------:R-:W-:Y:S02]  /*5360*/  @UP2 ULDC.64 UR14, c[0x0][0x9e8] ;  /* 0x00027a00000e2ab9 */ /* 0x000fe40000000a00 */
[----:B------:R-:W-:-:S04]  /*5370*/  UIMAD.WIDE.U32 UR10, UR6, UR14, URZ ;  /* 0x0000000e060a72a5 */ /* 0x000fc8000f8e003f */
[----:B------:R-:W-:-:S12]  /*5380*/  @UP2 USHF.R.U32.HI UR6, URZ, UR15, UR11 ;  /* 0x0000000f3f062299 */ /* 0x000fd8000801160b */
.L_x_969:
[----:B------:R-:W-:-:S06]  /*5390*/  UIMAD UR6, UR6, UR7, UR7 ;  /* 0x00000007060672a4 */ /* 0x000fcc000f8e0207 */
[----:B------:R-:W-:-:S07]  /*53a0*/  VIMNMX R8, R8, UR6, PT ;  /* 0x0000000608087c48 */ /* 0x000fce000bfe0100 */
.L_x_967:
[----:B------:R-:W-:Y:S02]  /*53b0*/  SHF.R.S32.HI R13, RZ, 0x1f, R8 ;  /* 0x0000001fff0d7819 */ /* 0x000fe40000011408 */
[----:B------:R-:W-:Y:S02]  /*53c0*/  CS2R R150, SRZ ;  /* 0x0000000000967805 */ /* 0x000fe4000001ff00 */
[----:B------:R-:W-:Y:S02]  /*53d0*/  CS2R R148, SRZ ;  /* 0x0000000000947805 */ /* 0x000fe4000001ff00 */
[----:B------:R-:W-:Y:S02]  /*53e0*/  CS2R R146, SRZ ;  /* 0x0000000000927805 */ /* 0x000fe4000001ff00 */
[----:B------:R-:W-:Y:S02]  /*53f0*/  LEA.HI R13, R13, R8, RZ, 0x7 ;  /* 0x000000080d0d7211 */ /* 0x000fe400078f38ff */
[----:B------:R-:W-:-:S02]  /*5400*/  CS2R R144, SRZ ;  /* 0x0000000000907805 */ /* 0x000fc4000001ff00 */
[----:B------:R-:W-:Y:S02]  /*5410*/  CS2R R142, SRZ ;  /* 0x00000000008e7805 */ /* 0x000fe4000001ff00 */
[----:B------:R-:W-:Y:S02]  /*5420*/  CS2R R140, SRZ ;  /* 0x00000000008c7805 */ /* 0x000fe4000001ff00 */
[----:B------:R-:W-:Y:S02]  /*5430*/  SHF.R.S32.HI R13, RZ, 0x7, R13 ;  /* 0x00000007ff0d7819 */ /* 0x000fe4000001140d */
[----:B------:R-:W-:Y:S02]  /*5440*/  CS2R R138, SRZ ;  /* 0x00000000008a7805 */ /* 0x000fe4000001ff00 */
[----:B------:R-:W-:Y:S02]  /*5450*/  CS2R R136, SRZ ;  /* 0x0000000000887805 */ /* 0x000fe4000001ff00 */
[----:B------:R-:W-:-:S02]  /*5460*/  CS2R R134, SRZ ;  /* 0x0000000000867805 */ /* 0x000fc4000001ff00 */
[----:B------:R-:W-:Y:S02]  /*5470*/  VIMNMX R8, R22, R13, !PT ;  /* 0x0000000d16087248 */ /* 0x000fe40007fe0100 */
[----:B------:R-:W-:Y:S02]  /*5480*/  CS2R R132, SRZ ;  /* 0x0000000000847805 */ /* 0x000fe4000001ff00 */
[----:B------:R-:W-:Y:S02]  /*5490*/  CS2R R130, SRZ ;  /* 0x0000000000827805 */ /* 0x000fe4000001ff00 */
[----:B------:R-:W-:Y:S02]  /*54a0*/  CS2R R128, SRZ ;  /* 0x0000000000807805 */ /* 0x000fe4000001ff00 */
[----:B------:R-:W-:Y:S02]  /*54b0*/  ISETP.GE.AND P2, PT, R5, R8, PT ;  /* 0x000000080500720c */ /* 0x000fe40003f46270 */
        /* <DEDUP_REMOVED lines=19> */
[----:B------:R-:W-:Y:S01]  /*55f0*/  CS2R R88, SRZ ;  /* 0x0000000000587805 */ /* 0x000fe2000001ff00 */
[----:B------:R-:W-:Y:S06]  /*5600*/  @!P2 BRA `(.L_x_970) ;  /* 0x0000003400d8a947 */ /* 0x000fec0003800000 */
[----:B------:R-:W-:Y:S01]  /*5610*/  IMAD.MOV.U32 R151, RZ, RZ, RZ ;  /* 0x000000ffff977224 */ /* 0x000fe200078e00ff */
[----:B------:R-:W-:Y:S01]  /*5620*/  ULDC UR30, c[0x0][0x9e4] ;  /* 0x00027900001e7ab9 */ /* 0x000fe20000000800 */
[----:B------:R-:W-:-:S05]  /*5630*/  ULDC UR31, c[0x0][0x9e0] ;  /* 0x00027800001f7ab9 */ /* 0x000fca0000000800 */
.L_x_988:
[----:B------:R-:W-:Y:S01]  /*5640*/  UIADD3 UR33, UR46, 0x1, URZ ;  /* 0x000000012e217890 */ /* 0x000fe2000fffe03f */
[----:B------:R-:W-:-:S03]  /*5650*/  ISETP.NE.AND P3, PT, RZ, UR39, PT ;  /* 0x00000027ff007c0c */ /* 0x000fc6000bf65270 */
[----:B------:R-:W-:-:S04]  /*5660*/  UISETP.NE.AND UP2, UPT, UR33, 0x2, UPT ;  /* 0x000000022100788c */ /* 0x000fc8000bf45270 */
[----:B------:R-:W-:Y:S02]  /*5670*/  USEL UR32, URZ, 0x1, UP2 ;  /* 0x000000013f207887 */ /* 0x000fe40009000000 */
[----:B------:R-:W-:Y:S02]  /*5680*/  USEL UR33, UR33, URZ, UP2 ;  /* 0x0000003f21217287 */ /* 0x000fe40009000000 */
[----:B------:R-:W-:Y:S02]  /*5690*/  ULOP3.LUT UR32, UR36, UR32, URZ, 0x3c, !UPT ;  /* 0x0000002024207292 */ /* 0x000fe4000f8e3c3f */
[----:B------:R-:W-:Y:S10]  /*56a0*/  @P3 BRA `(.L_x_971) ;  /* 0x00000000002c3947 */ /* 0x000ff40003800000 */
[----:B------:R-:W-:Y:S05]  /*56b0*/  @!P0 BRA `(.L_x_972) ;  /* 0x0000000000048947 */ /* 0x000fea0003800000 */
[----:B------:R-:W-:Y:S01]  /*56c0*/  BPT.TRAP 0x1 ;  /* 0x000000040000795c */ /* 0x000fe20000300000 */
.L_x_972:
[----:B------:R-:W-:Y:S01]  /*56d0*/  ULEA UR6, UR33, UR37, 0x3 ;  /* 0x0000002521067291 */ /* 0x000fe2000f8e183f */
[----:B------:R-:W-:-:S05]  /*56e0*/  IMAD.U32 R7, RZ, RZ, UR32 ;  /* 0x00000020ff077e24 */ /* 0x000fca000f8e00ff */
[----:B------:R-:W-:-:S04]  /*56f0*/  SHF.L.U32 R7, R7, 0x1f, RZ ;  /* 0x0000001f07077819 */ /* 0x000fc800000006ff */
[----:B------:R0:W1:Y:S01]  /*5700*/  SYNCS.PHASECHK.TRANS64.TRYWAIT P2, [UR6+0x22830], R7 ;  /* 0x02283007ff0075a7 */ /* 0x0000620008040146 */
[----:B------:R-:W-:Y:S05]  /*5710*/  @!P0 BRA `(.L_x_973) ;  /* 0x0000000000048947 */ /* 0x000fea0003800000 */
[----:B------:R-:W-:Y:S01]  /*5720*/  BPT.TRAP 0x1 ;  /* 0x000000040000795c */ /* 0x000fe20000300000 */
.L_x_973:
[----:B-1----:R-:W-:Y:S05]  /*5730*/  @P2 BRA `(.L_x_971) ;  /* 0x0000000000082947 */ /* 0x002fea0003800000 */
[----:B------:R-:W1:Y:S02]  /*5740*/  SYNCS.PHASECHK.TRANS64.TRYWAIT P2, [UR6+0x22830], R7 ;  /* 0x02283007ff0075a7 */ /* 0x000e640008040146 */
[----:B-1----:R-:W-:Y:S05]  /*5750*/  @!P2 BRA `(.L_x_974) ;  /* 0x0000010400b8a947 */ /* 0x002fea0003800000 */
.L_x_971:
[----:B------:R-:W2:Y:S01]  /*5760*/  S2R R9, SR_TID.X ;  /* 0x0000000000097919 */ /* 0x000ea20000002100 */
[----:B------:R-:W-:Y:S01]  /*5770*/  UIMAD UR26, UR33, 0x600, UR28 ;  /* 0x00000600211a78a4 */ /* 0x000fe2000f8e021c */
[----:B------:R-:W-:Y:S01]  /*5780*/  UMOV UR27, 0x80000020 ;  /* 0x80000020001b7882 */ /* 0x000fe20000000000 */
[----:B------:R-:W-:Y:S02]  /*5790*/  UMOV UR7, 0x80000020 ;  /* 0x8000002000077882 */ /* 0x000fe40000000000 */
[----:B------:R-:W-:Y:S02]  /*57a0*/  UIADD3 UR6, UR26, 0x2, URZ ;  /* 0x000000021a067890 */ /* 0x000fe4000fffe03f */
[----:B------:R-:W-:Y:S01]  /*57b0*/  UIADD3 UR10, UR26, 0x200, URZ ;  /* 0x000002001a0a7890 */ /* 0x000fe2000fffe03f */
[----:B------:R-:W-:Y:S01]  /*57c0*/  UMOV UR11, 0x80000020 ;  /* 0x80000020000b7882 */ /* 0x000fe20000000000 */
[----:B------:R-:W-:Y:S01]  /*57d0*/  UIADD3 UR14, UR26, 0x202, URZ ;  /* 0x000002021a0e7890 */ /* 0x000fe2000fffe03f */
[----:B------:R-:W-:Y:S01]  /*57e0*/  UMOV UR15, 0x80000020 ;  /* 0x80000020000f7882 */ /* 0x000fe20000000000 */
[----:B------:R-:W-:Y:S01]  /*57f0*/  UIADD3 UR18, UR26, 0x400, URZ ;  /* 0x000004001a127890 */ /* 0x000fe2000fffe03f */
[----:B------:R-:W-:Y:S01]  /*5800*/  UMOV UR19, 0x80000020 ;  /* 0x8000002000137882 */ /* 0x000fe20000000000 */
[----:B------:R-:W-:Y:S01]  /*5810*/  UIADD3 UR22, UR26, 0x402, URZ ;  /* 0x000004021a167890 */ /* 0x000fe2000fffe03f */
[----:B------:R-:W-:Y:S01]  /*5820*/  UMOV UR23, 0x80000020 ;  /* 0x8000002000177882 */ /* 0x000fe20000000000 */
[----:B--2---:R-:W-:-:S05]  /*5830*/  SHF.R.U32.HI R9, RZ, 0x7, R9 ;  /* 0x00000007ff097819 */ /* 0x004fca0000011609 */
[----:B01----:R-:W-:-:S05]  /*5840*/  VIADD R7, R9, 0x8 ;  /* 0x0000000809077836 */ /* 0x003fca0000000000 */
[----:B------:R0:W-:Y:S06]  /*5850*/  BAR.SYNC.DEFER_BLOCKING R7, 0x100 ;  /* 0x000400070000751d */ /* 0x0001ec0000010000 */
[----:B------:R-:W-:-:S06]  /*5860*/  WARPGROUP.ARRIVE ;  /* 0x00000000000079c5 */ /* 0x000fcc0000000000 */
[----:B------:R-:W-:Y:S03]  /*5870*/  QGMMA.64x128x32.F32.E4M3.E4M3 R24, gdesc[UR24], RZ, !UPT, gsb0 ;  /* 0x01e00000181879f3 */ /* 0x000fe6000c0008ff */
        /* <DEDUP_REMOVED lines=16> */
[----:B0-----:R-:W-:Y:S05]  /*5980*/  @P3 BRA `(.L_x_975) ;  /* 0x00000000002c3947 */ /* 0x001fea0003800000 */
[----:B------:R-:W-:Y:S05]  /*5990*/  @!P0 BRA `(.L_x_976) ;  /* 0x0000000000048947 */ /* 0x000fea0003800000 */
[----:B------:R-:W-:Y:S01]  /*59a0*/  BPT.TRAP 0x1 ;  /* 0x000000040000795c */ /* 0x000fe20000300000 */
.L_x_976:
[----:B------:R-:W-:Y:S01]  /*59b0*/  ULEA UR6, UR46, UR37, 0x3 ;  /* 0x000000252e067291 */ /* 0x000fe2000f8e183f */
[----:B------:R-:W-:-:S05]  /*59c0*/  IMAD.U32 R7, RZ, RZ, UR36 ;  /* 0x00000024ff077e24 */ /* 0x000fca000f8e00ff */
[----:B------:R-:W-:-:S04]  /*59d0*/  SHF.L.U32 R7, R7, 0x1f, RZ ;  /* 0x0000001f07077819 */ /* 0x000fc800000006ff */
[----:B------:R0:W1:Y:S01]  /*59e0*/  SYNCS.PHASECHK.TRANS64.TRYWAIT P2, [UR6+0x22850], R7 ;  /* 0x02285007ff0075a7 */ /* 0x0000620008040146 */
[----:B------:R-:W-:Y:S05]  /*59f0*/  @!P0 BRA `(.L_x_977) ;  /* 0x0000000000048947 */ /* 0x000fea0003800000 */
[----:B------:R-:W-:Y:S01]  /*5a00*/  BPT.TRAP 0x1 ;  /* 0x000000040000795c */ /* 0x000fe20000300000 */
.L_x_977:
[----:B-1----:R-:W-:Y:S05]  /*5a10*/  @P2 BRA `(.L_x_975) ;  /* 0x0000000000082947 */ /* 0x002fea0003800000 */
[----:B------:R-:W1:Y:S02]  /*5a20*/  SYNCS.PHASECHK.TRANS64.TRYWAIT P2, [UR6+0x22850], R7 ;  /* 0x02285007ff0075a7 */ /* 0x000e640008040146 */
[----:B-1----:R-:W-:Y:S05]  /*5a30*/  @!P2 BRA `(.L_x_978) ;  /* 0x000001040018a947 */ /* 0x002fea0003800000 */
.L_x_975:
[----:B------:R-:W-:Y:S01]  /*5a40*/  UIADD3 UR6, UR37, 0x400, URZ ;  /* 0x0000040025067890 */ /* 0x000fe2000fffe03f */
[----:B------:R-:W-:Y:S01]  /*5a50*/  WARPGROUP.ARRIVE ;  /* 0x00000000000079c5 */ /* 0x000fe20000000000 */
[----:B------:R-:W-:-:S05]  /*5a60*/  UMOV UR7, 0x40000040 ;  /* 0x4000004000077882 */ /* 0x000fca0000000000 */
[----:B------:R-:W2:Y:S01]  /*5a70*/  S2R R11, SR_TID.X ;  /* 0x00000000000b7919 */ /* 0x000ea20000002100 */
[----:B------:R-:W-:Y:S01]  /*5a80*/  USHF.R.U32.HI UR6, URZ, 0x4, UR6 ;  /* 0x000000043f067899 */ /* 0x000fe20008011606 */
[----:B------:R-:W-:Y:S01]  /*5a90*/  PLOP3.LUT P2, PT, PT, PT, UP0, 0x80, 0x0 ;  /* 0x000000000000781c */ /* 0x000fe20003f4f008 */
[C---:B------:R-:W-:Y:S01]  /*5aa0*/  FMUL.FTZ R13, R0.reuse, R30 ;  /* 0x0000001e000d7220 */ /* 0x040fe20000410000 */
[C---:B------:R-:W-:Y:S01]  /*5ab0*/  FMUL.FTZ R30, R0.reuse, R51 ;  /* 0x00000033001e7220 */ /* 0x040fe20000410000 */
[----:B------:R-:W-:Y:S01]  /*5ac0*/  ULOP3.LUT UR6, UR6, 0x3fff, URZ, 0xc0, !UPT ;  /* 0x00003fff06067892 */ /* 0x000fe2000f8ec03f */
[C---:B------:R-:W-:Y:S01]  /*5ad0*/  FMUL.FTZ R51, R0.reuse, R52 ;  /* 0x0000003400337220 */ /* 0x040fe20000410000 */
[----:B------:R-:W-:Y:S01]  /*5ae0*/  PLOP3.LUT P3, PT, PT, PT, UP0, 0x80, 0x0 ;  /* 0x000000000000781c */ /* 0x000fe20003f6f008 */
[C---:B------:R-:W-:Y:S01]  /*5af0*/  FMUL.FTZ R52, R0.reuse, R53 ;  /* 0x0000003500347220 */ /* 0x040fe20000410000 */
[----:B------:R-:W-:Y:S01]  /*5b00*/  ULOP3.LUT UR6, UR6, 0x10000, URZ, 0xfc, !UPT ;  /* 0x0001000006067892 */ /* 0x000fe2000f8efc3f */
[C---:B------:R-:W-:Y:S01]  /*5b10*/  FMUL.FTZ R53, R0.reuse, R56 ;  /* 0x0000003800357220 */ /* 0x040fe20000410000 */
[C---:B------:R-:W-:Y:S01]  /*5b20*/  FMUL.FTZ R56, R0.reuse, R61 ;  /* 0x0000003d00387220 */ /* 0x040fe20000410000 */
[----:B------:R-:W-:Y:S01]  /*5b30*/  VIADD R61, R17, UR42 ;  /* 0x0000002a113d7c36 */ /* 0x000fe20008000000 */
[----:B------:R-:W-:Y:S01]  /*5b40*/  ULEA UR10, UR46, UR6, 0xa ;  /* 0x000000062e0a7291 */ /* 0x000fe2000f8e503f */
[C---:B------:R-:W-:Y:S01]  /*5b50*/  FMUL.FTZ R14, R0.reuse, R31 ;  /* 0x0000001f000e7220 */ /* 0x040fe20000410000 */
[C---:B------:R-:W-:Y:S01]  /*5b60*/  FMUL.FTZ R31, R0.reuse, R54 ;  /* 0x00000036001f7220 */ /* 0x040fe20000410000 */
[C---:B------:R-:W-:Y:S01]  /*5b70*/  FMUL.FTZ R54, R0.reuse, R57 ;  /* 0x0000003900367220 */ /* 0x040fe20000410000 */
[C---:B------:R-:W-:Y:S01]  /*5b80*/  FMUL.FTZ R57, R0.reuse, R64 ;  /* 0x0000004000397220 */ /* 0x040fe20000410000 */
[C---:B------:R-:W-:Y:S01]  /*5b90*/  FMUL.FTZ R179, R0.reuse, R33 ;  /* 0x0000002100b37220 */ /* 0x040fe20000410000 */
[C---:B------:R-:W-:Y:S01]  /*5ba0*/  FMUL.FTZ R21, R0.reuse, R38 ;  /* 0x0000002600157220 */ /* 0x040fe20000410000 */
[----:B------:R-:W-:Y:S01]  /*5bb0*/  UMOV UR6, UR10 ;  /* 0x0000000a00067c82 */ /* 0x000fe20008000000 */
[C---:B------:R-:W-:Y:S01]  /*5bc0*/  FMUL.FTZ R38, R0.reuse, R63 ;  /* 0x0000003f00267220 */ /* 0x040fe20000410000 */
[----:B------:R-:W-:Y:S01]  /*5bd0*/  QGMMA.64x128x32.F32.E4M3.E4M3 R88, R164, gdesc[UR4], R88, gsb0 ;  /* 0x01e00004a4587df3 */ /* 0x000fe20008000858 */
[----:B------:R-:W-:Y:S01]  /*5be0*/  UIADD3 UR6, UR10, 0x2, URZ ;  /* 0x000000020a067890 */ /* 0x000fe2000fffe03f */
[----:B------:R-:W-:Y:S01]  /*5bf0*/  IMAD.U32 R33, RZ, RZ, UR33 ;  /* 0x00000021ff217e24 */ /* 0x000fe2000f8e00ff */
[----:B------:R-:W-:Y:S01]  /*5c00*/  UMOV UR7, 0x40000040 ;  /* 0x4000004000077882 */ /* 0x000fe20000000000 */
[C---:B------:R-:W-:Y:S01]  /*5c10*/  FMUL.FTZ R15, R0.reuse, R34 ;  /* 0x00000022000f7220 */ /* 0x040fe20000410000 */
[C---:B01----:R-:W-:Y:S01]  /*5c20*/  FMUL.FTZ R7, R0.reuse, R24 ;  /* 0x0000001800077220 */ /* 0x043fe20000410000 */
[C---:B------:R-:W-:Y:S01]  /*5c30*/  FMUL.FTZ R10, R0.reuse, R26 ;  /* 0x0000001a000a7220 */ /* 0x040fe20000410000 */
[C---:B------:R-:W-:Y:S01]  /*5c40*/  FMUL.FTZ R12, R0.reuse, R27 ;  /* 0x0000001b000c7220 */ /* 0x040fe20000410000 */
[C---:B------:R-:W-:Y:S01]  /*5c50*/  FMUL.FTZ R20, R0.reuse, R35 ;  /* 0x0000002300147220 */ /* 0x040fe20000410000 */
[C---:B------:R-:W-:Y:S01]  /*5c60*/  FMUL.FTZ R180, R0.reuse, R36 ;  /* 0x0000002400b47220 */ /* 0x040fe20000410000 */
[----:B--2---:R-:W-:Y:S01]  /*5c70*/  SHF.R.U32.HI R184, RZ, 0x7, R11 ;  /* 0x00000007ffb87819 */ /* 0x004fe2000001160b */
[C---:B------:R-:W-:Y:S01]  /*5c80*/  FMUL.FTZ R34, R0.reuse, R55 ;  /* 0x0000003700227220 */ /* 0x040fe20000410000 */
[----:B------:R-:W0:Y:S01]  /*5c90*/  LDC R11, c[0x0][0x288] ;  /* 0x0000a200ff0b7b82 */ /* 0x000e220000000800 */
[C---:B------:R-:W-:Y:S01]  /*5ca0*/  FMUL.FTZ R181, R0.reuse, R37 ;  /* 0x0000002500b57220 */ /* 0x040fe20000410000 */
        /* <DEDUP_REMOVED lines=22> */
[----:B------:R-:W-:Y:S01]  /*5e10*/  @!P1 LEA R33, R33, UR37, 0x3 ;  /* 0x0000002521219c11 */ /* 0x000fe2000f8e18ff */
[C---:B------:R-:W-:Y:S01]  /*5e20*/  FMUL.FTZ R76, R0.reuse, R76 ;  /* 0x0000004c004c7220 */ /* 0x040fe20000410000 */
[C---:B------:R-:W-:Y:S01]  /*5e30*/  FMUL.FTZ R80, R0.reuse, R80 ;  /* 0x0000005000507220 */ /* 0x040fe20000410000 */
[----:B------:R-:W-:Y:S01]  /*5e40*/  FMUL.FTZ R84, R0, R84 ;  /* 0x0000005400547220 */ /* 0x000fe20000410000 */
[----:B------:R-:W1:Y:S01]  /*5e50*/  MUFU.TANH R7, R7 ;  /* 0x0000000700077308 */ /* 0x000e620000002400 */
[----:B------:R-:W-:-:S05]  /*5e60*/  @!P1 VIADD R33, R33, 0x22840 ;  /* 0x0002284021219836 */ /* 0x000fca0000000000 */
[----:B------:R-:W-:Y:S02]  /*5e70*/  @!P1 PRMT R33, RZ, 0x654, R33 ;  /* 0x00000654ff219816 */ /* 0x000fe40000000021 */
[----:B------:R-:W2:Y:S08]  /*5e80*/  MUFU.TANH R10, R10 ;  /* 0x0000000a000a7308 */ /* 0x000eb00000002400 */
[----:B------:R-:W3:Y:S08]  /*5e90*/  MUFU.TANH R12, R12 ;  /* 0x0000000c000c7308 */ /* 0x000ef00000002400 */
[----:B------:R-:W4:Y:S08]  /*5ea0*/  MUFU.TANH R13, R13 ;  /* 0x0000000d000d7308 */ /* 0x000f300000002400 */
        /* <DEDUP_REMOVED lines=11> */
[C---:B------:R-:W-:Y:S01]  /*5f60*/  FMUL.FTZ R164, R0.reuse, R25 ;  /* 0x0000001900a47220 */ /* 0x040fe20000410000 */
[C---:B------:R-:W-:Y:S01]  /*5f70*/  FMUL.FTZ R165, R0.reuse, R28 ;  /* 0x0000001c00a57220 */ /* 0x040fe20000410000 */
[C---:B------:R-:W-:Y:S01]  /*5f80*/  FMUL.FTZ R166, R0.reuse, R29 ;  /* 0x0000001d00a67220 */ /* 0x040fe20000410000 */
[C---:B------:R-:W-:Y:S01]  /*5f90*/  FMUL.FTZ R25, R0.reuse, R42 ;  /* 0x0000002a00197220 */ /* 0x040fe20000410000 */
[C---:B------:R-:W-:Y:S01]  /*5fa0*/  FMUL.FTZ R28, R0.reuse, R47 ;  /* 0x0000002f001c7220 */ /* 0x040fe20000410000 */
[----:B------:R-:W-:Y:S01]  /*5fb0*/  QGMMA.64x128x32.F32.E4M3.E4M3 R88, R160, gdesc[UR4], R88, gsb0 ;  /* 0x01e00004a0587df3 */ /* 0x000fe20008000858 */
[----:B------:R-:W-:Y:S01]  /*5fc0*/  UIADD3 UR6, UR10, 0x4, URZ ;  /* 0x000000040a067890 */ /* 0x000fe2000fffe03f */
[C---:B------:R-:W-:Y:S01]  /*5fd0*/  FMUL.FTZ R29, R0.reuse, R50 ;  /* 0x00000032001d7220 */ /* 0x040fe20000410000 */
[----:B------:R-:W-:Y:S01]  /*5fe0*/  UMOV UR7, 0x40000040 ;  /* 0x4000004000077882 */ /* 0x000fe20000000000 */
[C---:B------:R-:W-:Y:S01]  /*5ff0*/  FMUL.FTZ R167, R0.reuse, R32 ;  /* 0x0000002000a77220 */ /* 0x040fe20000410000 */
[C---:B------:R-:W-:Y:S01]  /*6000*/  FMUL.FTZ R42, R0.reuse, R71 ;  /* 0x00000047002a7220 */ /* 0x040fe20000410000 */
[C---:B------:R-:W-:Y:S01]  /*6010*/  FMUL.FTZ R47, R0.reuse, R82 ;  /* 0x00000052002f7220 */ /* 0x040fe20000410000 */
[----:B------:R-:W-:Y:S01]  /*6020*/  FMUL.FTZ R50, R0, R87 ;  /* 0x0000005700327220 */ /* 0x000fe20000410000 */
[----:B------:R-:W0:Y:S01]  /*6030*/  MUFU.TANH R164, R164 ;  /* 0x000000a400a47308 */ /* 0x000e220000002400 */
[----:B------:R-:W-:-:S07]  /*6040*/  IADD3 R32, -R184, 0xb, RZ ;  /* 0x0000000bb8207810 */ /* 0x000fce0007ffe1ff */
        /* <DEDUP_REMOVED lines=28> */
[----:B------:R-:W-:Y:S01]  /*6210*/  FMUL.FTZ R45, R0, R78 ;  /* 0x0000004e002d7220 */ /* 0x000fe20000410000 */
        /* <DEDUP_REMOVED lines=19> */
[----:B------:R-:W-:-:S04]  /*6350*/  IMAD.SHL.U32 R156, R5, 0x80, RZ ;  /* 0x00000080059c7824 */ /* 0x000fc800078e00ff */
[----:B------:R-:W0:Y:S01]  /*6360*/  MUFU.TANH R42, R42 ;  /* 0x0000002a002a7308 */ /* 0x000e220000002400 */
[----:B------:R-:W-:Y:S01]  /*6370*/  QGMMA.64x128x32.F32.E4M3.E4M3 R88, R152, gdesc[UR4], R88, gsb0 ;  /* 0x01e0000498587df3 */ /* 0x000fe20008000858 */
[----:B------:R-:W-:Y:S01]  /*6380*/  @UP0 ULDC UR6, c[0x0][0x44c] ;  /* 0x0001130000060ab9 */ /* 0x000fe20000000800 */
[----:B------:R-:W-:Y:S01]  /*6390*/  IADD3 R63, -R156, 0x1, RZ ;  /* 0x000000019c3f7810 */ /* 0x000fe20007ffe1ff */
[----:B------:R-:W-:Y:S01]  /*63a0*/  @P2 IMAD.HI.U32 R9, R61, UR6, RZ ;  /* 0x000000063d092c27 */ /* 0x000fe2000f8e00ff */
[----:B------:R-:W-:Y:S01]  /*63b0*/  @UP0 ULDC UR6, c[0x0][0x450] ;  /* 0x0001140000060ab9 */ /* 0x000fe20000000800 */
[----:B------:R-:W-:Y:S02]  /*63c0*/  PLOP3.LUT P2, PT, PT, PT, UP1, 0x40, 0x0 ;  /* 0x000000000000781c */ /* 0x000fe40003f4e818 */
[----:B------:R-:W0:Y:S01]  /*63d0*/  MUFU.TANH R72, R72 ;  /* 0x0000004800487308 */ /* 0x000e220000002400 */
[----:B------:R-:W-:Y:S01]  /*63e0*/  IMAD R62, R16, -0x2, R63 ;  /* 0xfffffffe103e7824 */ /* 0x000fe200078e023f */
[----:B------:R-:W-:-:S02]  /*63f0*/  @P3 SHF.R.U32.HI R61, RZ, UR6, R9 ;  /* 0x00000006ff3d3c19 */ /* 0x000fc40008011609 */
[----:B------:R-:W5:Y:S03]  /*6400*/  LDC R9, c[0x0][0x2f0] ;  /* 0x0000bc00ff097b82 */ /* 0x000f660000000800 */
[----:B------:R-:W1:Y:S01]  /*6410*/  SHFL.IDX PT, R64, R61, RZ, 0x1c1f ;  /* 0x001c1fff3d407589 */ /* 0x000e6200000e0000 */
[----:B------:R-:W0:Y:S08]  /*6420*/  MUFU.TANH R60, R60 ;  /* 0x0000003c003c7308 */ /* 0x000e300000002400 */
[----:B------:R-:W0:Y:S08]  /*6430*/  MUFU.TANH R43, R43 ;  /* 0x0000002b002b7308 */ /* 0x000e300000002400 */
[----:B------:R-:W0:Y:S01]  /*6440*/  MUFU.TANH R44, R44 ;  /* 0x0000002c002c7308 */ /* 0x000e220000002400 */
[----:B-----5:R-:W-:-:S07]  /*6450*/  IMAD R62, R9, UR41, R62 ;  /* 0x00000029093e7c24 */ /* 0x020fce000f8e023e */
[----:B------:R1:W2:Y:S01]  /*6460*/  MUFU.TANH R69, R76 ;  /* 0x0000004c00457308 */ /* 0x0002a20000002400 */
[----:B0-----:R-:W-:-:S04]  /*6470*/  IMAD.IADD R62, R62, 0x1, -R11 ;  /* 0x000000013e3e7824 */ /* 0x001fc800078e0a0b */
[C---:B------:R-:W-:Y:S02]  /*6480*/  VIADD R75, R62.reuse, UR31 ;  /* 0x0000001f3e4b7c36 */ /* 0x040fe40008000000 */
[----:B------:R-:W-:Y:S01]  /*6490*/  VIADD R79, R62, UR29 ;  /* 0x0000001d3e4f7c36 */ /* 0x000fe20008000000 */
[----:B------:R-:W0:Y:S01]  /*64a0*/  MUFU.TANH R77, R77 ;  /* 0x0000004d004d7308 */ /* 0x000e220000002400 */
[--C-:B-1----:R-:W-:Y:S02]  /*64b0*/  IMAD.IADD R63, R75, 0x1, R64.reuse ;  /* 0x000000014b3f7824 */ /* 0x102fe400078e0240 */
[----:B------:R-:W-:-:S05]  /*64c0*/  IMAD.IADD R65, R79, 0x1, R64 ;  /* 0x000000014f417824 */ /* 0x000fca00078e0240 */
[----:B------:R-:W1:Y:S08]  /*64d0*/  MUFU.TANH R45, R45 ;  /* 0x0000002d002d7308 */ /* 0x000e700000002400 */
        /* <DEDUP_REMOVED lines=8> */
[----:B------:R-:W0:Y:S01]  /*6560*/  MUFU.TANH R50, R50 ;  /* 0x0000003200327308 */ /* 0x000e220000002400 */
[----:B------:R-:W-:-:S02]  /*6570*/  WARPGROUP.DEPBAR.LE gsb0, 0x0 ;  /* 0x00008000000079c5 */ /* 0x000fc40000010000 */
[----:B------:R0:W-:Y:S06]  /*6580*/  BAR.ARV R32, 0x100 ;  /* 0x000400200000751d */ /* 0x0001ec0000002000 */
[----:B------:R0:W-:Y:S01]  /*6590*/  @!P1 SYNCS.ARRIVE.TRANS64.RED.A1T0 RZ, [R33+URZ], RZ ;  /* 0x000000ff21ff99a7 */ /* 0x0001e2000810043f */
[----:B-1234-:R-:W-:Y:S05]  /*65a0*/  @P2 BRA `(.L_x_979) ;  /* 0x00000000005c2947 */ /* 0x01efea0003800000 */
[----:B0-----:R-:W-:Y:S01]  /*65b0*/  IMAD R32, R9, UR41, R64 ;  /* 0x0000002909207c24 */ /* 0x001fe2000f8e0240 */
[----:B------:R-:W-:Y:S03]  /*65c0*/  BSSY B0, `(.L_x_980) ;  /* 0x0000011000007945 */ /* 0x000fe60003800000 */
[----:B------:R-:W-:-:S05]  /*65d0*/  IMAD.IADD R67, R32, 0x1, -R11 ;  /* 0x0000000120437824 */ /* 0x000fca00078e0a0b */
[----:B------:R-:W-:-:S13]  /*65e0*/  ISETP.GT.AND P2, PT, R67, -0x1, PT ;  /* 0xffffffff4300780c */ /* 0x000fda0003f44270 */
[----:B------:R-:W-:Y:S05]  /*65f0*/  @P2 BRA `(.L_x_981) ;  /* 0x0000000000202947 */ /* 0x000fea0003800000 */
[----:B------:R-:W-:Y:S01]  /*6600*/  IMAD.U32 R62, RZ, RZ, UR30 ;  /* 0x0000001eff3e7e24 */ /* 0x000fe2000f8e00ff */
[----:B------:R-:W-:-:S04]  /*6610*/  LOP3.LUT R67, RZ, R67, RZ, 0x33, !PT ;  /* 0x00000043ff437212 */ /* 0x000fc800078e33ff */
[----:B------:R-:W-:-:S13]  /*6620*/  ISETP.NE.AND P2, PT, R62, 0x1, PT ;  /* 0x000000013e00780c */ /* 0x000fda0003f45270 */
[----:B------:R-:W0:Y:S02]  /*6630*/  @P2 LDC.64 R32, c[0x0][0x9e8] ;  /* 0x00027a00ff202b82 */ /* 0x000e240000000a00 */
[----:B0-----:R-:W-:-:S05]  /*6640*/  @P2 IMAD.HI.U32 R32, R67, R32, RZ ;  /* 0x0000002043202227 */ /* 0x001fca00078e00ff */
[----:B------:R-:W-:-:S04]  /*6650*/  @P2 SHF.R.U32.HI R67, RZ, R33, R32 ;  /* 0x00000021ff432219 */ /* 0x000fc80000011620 */
[----:B------:R-:W-:Y:S01]  /*6660*/  LOP3.LUT R67, RZ, R67, RZ, 0x33, !PT ;  /* 0x00000043ff437212 */ /* 0x000fe200078e33ff */
[----:B------:R-:W-:Y:S06]  /*6670*/  BRA `(.L_x_982) ;  /* 0x0000000000147947 */ /* 0x000fec0003800000 */
.L_x_981:
[----:B------:R-:W-:-:S05]  /*6680*/  IMAD.U32 R62, RZ, RZ, UR30 ;  /* 0x0000001eff3e7e24 */ /* 0x000fca000f8e00ff */
[----:B------:R-:W-:-:S13]  /*6690*/  ISETP.NE.AND P2, PT, R62, 0x1, PT ;  /* 0x000000013e00780c */ /* 0x000fda0003f45270 */
[----:B------:R-:W0:Y:S02]  /*66a0*/  @P2 LDC.64 R32, c[0x0][0x9e8] ;  /* 0x00027a00ff202b82 */ /* 0x000e240000000a00 */
[----:B0-----:R-:W-:-:S05]  /*66b0*/  @P2 IMAD.HI.U32 R32, R67, R32, RZ ;  /* 0x0000002043202227 */ /* 0x001fca00078e00ff */
[----:B------:R-:W-:-:S07]  /*66c0*/  @P2 SHF.R.U32.HI R67, RZ, R33, R32 ;  /* 0x00000021ff432219 */ /* 0x000fce0000011620 */
.L_x_982:
[----:B------:R-:W-:Y:S05]  /*66d0*/  BSYNC B0 ;  /* 0x0000000000007941 */ /* 0x000fea0003800000 */
.L_x_980:
[----:B------:R-:W-:-:S04]  /*66e0*/  IMAD R67, R67, R62, -R156 ;  /* 0x0000003e43437224 */ /* 0x000fc800078e0a9c */
[----:B------:R-:W-:-:S05]  /*66f0*/  IMAD R32, R16, -0x2, R67 ;  /* 0xfffffffe10207824 */ /* 0x000fca00078e0243 */
[----:B------:R-:W-:Y:S02]  /*6700*/  VIADDMNMX R63, R32, R62, R63, PT ;  /* 0x0000003e203f7246 */ /* 0x000fe4000380013f */
[----:B------:R-:W-:-:S07]  /*6710*/  VIMNMX R65, R65, R32, !PT ;  /* 0x0000002041417248 */ /* 0x000fce0007fe0100 */
.L_x_979:
[----:B------:R-:W-:Y:S01]  /*6720*/  ISETP.GT.AND P2, PT, R5, -0x1, PT ;  /* 0xffffffff0500780c */ /* 0x000fe20003f44270 */
[----:B0-----:R-:W0:Y:S03]  /*6730*/  SHFL.IDX PT, R32, R61, 0x1, 0x1c1f ;  /* 0x003c1f003d207f89 */ /* 0x001e2600000e0000 */
[C---:B------:R-:W-:Y:S02]  /*6740*/  ISETP.GT.AND P5, PT, R65.reuse, RZ, P2 ;  /* 0x000000ff4100720c */ /* 0x040fe400017a4270 */
[----:B------:R-:W-:Y:S02]  /*6750*/  ISETP.GT.AND P4, PT, R65, 0x1, P2 ;  /* 0x000000014100780c */ /* 0x000fe40001784270 */
[C---:B------:R-:W-:Y:S02]  /*6760*/  ISETP.LT.OR P5, PT, R63.reuse, 0x1, P5 ;  /* 0x000000013f00780c */ /* 0x040fe40002fa1670 */
[----:B------:R-:W-:-:S02]  /*6770*/  ISETP.LT.OR P4, PT, R63, 0x2, P4 ;  /* 0x000000023f00780c */ /* 0x000fc40002781670 */
[----:B------:R-:W-:Y:S02]  /*6780*/  FSEL R200, R7, -INF , !P5 ;  /* 0xff80000007c87808 */ /* 0x000fe40006800000 */
[C---:B------:R-:W-:Y:S02]  /*6790*/  ISETP.GT.AND P5, PT, R65.reuse, 0x10, P2 ;  /* 0x000000104100780c */ /* 0x040fe400017a4270 */
[----:B------:R-:W-:Y:S02]  /*67a0*/  ISETP.GT.AND P6, PT, R65, 0x8, P2 ;  /* 0x000000084100780c */ /* 0x000fe400017c4270 */
[----:B------:R-:W-:Y:S02]  /*67b0*/  ISETP.LT.OR P5, PT, R63, 0x11, P5 ;  /* 0x000000113f00780c */ /* 0x000fe40002fa1670 */
[----:B------:R-:W-:Y:S02]  /*67c0*/  ISETP.GT.AND P3, PT, R65, 0x9, P2 ;  /* 0x000000094100780c */ /* 0x000fe40001764270 */
[----:B------:R-:W-:-:S02]  /*67d0*/  FSEL R184, R164, -INF , !P4 ;  /* 0xff800000a4b87808 */ /* 0x000fc40006000000 */
[----:B------:R-:W-:Y:S02]  /*67e0*/  ISETP.GT.AND P4, PT, R65, 0x11, P2 ;  /* 0x000000114100780c */ /* 0x000fe40001784270 */
[----:B------:R-:W-:Y:S02]  /*67f0*/  FSEL R192, R167, -INF , !P5 ;  /* 0xff800000a7c07808 */ /* 0x000fe40006800000 */
[----:B------:R-:W-:Y:S02]  /*6800*/  ISETP.GT.AND P5, PT, R65, 0x20, P2 ;  /* 0x000000204100780c */ /* 0x000fe400017a4270 */
[C---:B------:R-:W-:Y:S02]  /*6810*/  ISETP.LT.OR P6, PT, R63.reuse, 0x9, P6 ;  /* 0x000000093f00780c */ /* 0x040fe400037c1670 */
[C---:B------:R-:W-:Y:S02]  /*6820*/  ISETP.LT.OR P3, PT, R63.reuse, 0xa, P3 ;  /* 0x0000000a3f00780c */ /* 0x040fe40001f61670 */
[----:B------:R-:W-:-:S02]  /*6830*/  ISETP.LT.OR P4, PT, R63, 0x12, P4 ;  /* 0x000000123f00780c */ /* 0x000fc40002781670 */
[----:B------:R-:W-:Y:S02]  /*6840*/  ISETP.LT.OR P5, PT, R63, 0x21, P5 ;  /* 0x000000213f00780c */ /* 0x000fe40002fa1670 */
[----:B------:R-:W-:Y:S02]  /*6850*/  FSEL R188, R165, -INF , !P6 ;  /* 0xff800000a5bc7808 */ /* 0x000fe40007000000 */
[----:B------:R-:W-:Y:S02]  /*6860*/  FSEL R198, R166, -INF , !P3 ;  /* 0xff800000a6c67808 */ /* 0x000fe40005800000 */
[C---:B------:R-:W-:Y:S02]  /*6870*/  ISETP.GT.AND P6, PT, R65.reuse, 0x18, P2 ;  /* 0x000000184100780c */ /* 0x040fe400017c4270 */
[----:B------:R-:W-:Y:S02]  /*6880*/  ISETP.GT.AND P3, PT, R65, 0x19, P2 ;  /* 0x000000194100780c */ /* 0x000fe40001764270 */
[----:B------:R-:W-:-:S02]  /*6890*/  FSEL R196, R179, -INF , !P4 ;  /* 0xff800000b3c47808 */ /* 0x000fc40006000000 */
[C---:B------:R-:W-:Y:S02]  /*68a0*/  ISETP.GT.AND P4, PT, R65.reuse, 0x21, P2 ;  /* 0x000000214100780c */ /* 0x040fe40001784270 */
        /* <DEDUP_REMOVED lines=23> */
[----:B------:R-:W-:Y:S02]  /*6a20*/  ISETP.GT.AND P4, PT, R65, 0x41, P2 ;  /* 0x000000414100780c */ /* 0x000fe40001784270 */
[----:B------:R-:W-:Y:S01]  /*6a30*/  FSEL R82, R53, -INF , !P5 ;  /* 0xff80000035527808 */ /* 0x000fe20006800000 */
[----:B0-----:R-:W-:Y:S01]  /*6a40*/  IMAD.IADD R53, R79, 0x1, R32 ;  /* 0x000000014f357824 */ /* 0x001fe200078e0220 */
[----:B------:R-:W-:Y:S02]  /*6a50*/  ISETP.GT.AND P5, PT, R65, 0x50, P2 ;  /* 0x000000504100780c */ /* 0x000fe400017a4270 */
[C---:B------:R-:W-:Y:S02]  /*6a60*/  ISETP.LT.OR P6, PT, R63.reuse, 0x39, P6 ;  /* 0x000000393f00780c */ /* 0x040fe400037c1670 */
[C---:B------:R-:W-:Y:S02]  /*6a70*/  ISETP.LT.OR P3, PT, R63.reuse, 0x3a, P3 ;  /* 0x0000003a3f00780c */ /* 0x040fe40001f61670 */
[----:B------:R-:W-:-:S02]  /*6a80*/  ISETP.LT.OR P4, PT, R63, 0x42, P4 ;  /* 0x000000423f00780c */ /* 0x000fc40002781670 */
[----:B------:R-:W-:Y:S02]  /*6a90*/  ISETP.LT.OR P5, PT, R63, 0x51, P5 ;  /* 0x000000513f00780c */ /* 0x000fe40002fa1670 */
[----:B------:R-:W-:Y:S01]  /*6aa0*/  FSEL R86, R51, -INF , !P6 ;  /* 0xff80000033567808 */ /* 0x000fe20007000000 */
[----:B------:R-:W-:Y:S01]  /*6ab0*/  IMAD.IADD R51, R75, 0x1, R32 ;  /* 0x000000014b337824 */ /* 0x000fe200078e0220 */
[----:B------:R-:W-:Y:S02]  /*6ac0*/  FSEL R84, R52, -INF , !P3 ;  /* 0xff80000034547808 */ /* 0x000fe40005800000 */
[C---:B------:R-:W-:Y:S02]  /*6ad0*/  ISETP.GT.AND P6, PT, R65.reuse, 0x48, P2 ;  /* 0x000000484100780c */ /* 0x040fe400017c4270 */
        /* <DEDUP_REMOVED lines=26> */
[----:B------:R-:W-:Y:S02]  /*6c80*/  FSEL R60, R71, -INF , !P5 ;  /* 0xff800000473c7808 */ /* 0x000fe40006800000 */
[----:B------:R-:W-:Y:S02]  /*6c90*/  PLOP3.LUT P5, PT, PT, PT, UP1, 0x40, 0x0 ;  /* 0x000000000000781c */ /* 0x000fe40003fae818 */
[C---:B------:R-:W-:Y:S02]  /*6ca0*/  ISETP.LT.OR P6, PT, R63.reuse, 0x69, P6 ;  /* 0x000000693f00780c */ /* 0x040fe400037c1670 */
[----:B------:R-:W-:Y:S02]  /*6cb0*/  ISETP.LT.OR P3, PT, R63, 0x6a, P3 ;  /* 0x0000006a3f00780c */ /* 0x000fe40001f61670 */
[----:B------:R-:W-:Y:S02]  /*6cc0*/  FSEL R62, R69, -INF , !P6 ;  /* 0xff800000453e7808 */ /* 0x000fe40007000000 */
[----:B------:R-:W-:-:S02]  /*6cd0*/  FSEL R56, R77, -INF , !P3 ;  /* 0xff8000004d387808 */ /* 0x000fc40005800000 */
[C---:B------:R-:W-:Y:S02]  /*6ce0*/  ISETP.GT.AND P4, PT, R65.reuse, 0x71, P2 ;  /* 0x000000714100780c */ /* 0x040fe40001784270 */
[C---:B------:R-:W-:Y:S02]  /*6cf0*/  ISETP.GT.AND P6, PT, R65.reuse, 0x78, P2 ;  /* 0x000000784100780c */ /* 0x040fe400017c4270 */
[----:B------:R-:W-:Y:S02]  /*6d00*/  ISETP.GT.AND P3, PT, R65, 0x79, P2 ;  /* 0x000000794100780c */ /* 0x000fe40001764270 */
[C---:B------:R-:W-:Y:S02]  /*6d10*/  ISETP.LT.OR P4, PT, R63.reuse, 0x72, P4 ;  /* 0x000000723f00780c */ /* 0x040fe40002781670 */
[C---:B------:R-:W-:Y:S02]  /*6d20*/  ISETP.LT.OR P6, PT, R63.reuse, 0x79, P6 ;  /* 0x000000793f00780c */ /* 0x040fe400037c1670 */
[----:B------:R-:W-:-:S02]  /*6d30*/  ISETP.LT.OR P3, PT, R63, 0x7a, P3 ;  /* 0x0000007a3f00780c */ /* 0x000fc40001f61670 */
[----:B------:R-:W-:Y:S02]  /*6d40*/  FSEL R58, R81, -INF , !P4 ;  /* 0xff800000513a7808 */ /* 0x000fe40006000000 */
[----:B------:R-:W-:Y:S02]  /*6d50*/  FSEL R54, R73, -INF , !P6 ;  /* 0xff80000049367808 */ /* 0x000fe40007000000 */
[----:B------:R-:W-:Y:S01]  /*6d60*/  FSEL R52, R85, -INF , !P3 ;  /* 0xff80000055347808 */ /* 0x000fe20005800000 */
[----:B------:R-:W-:Y:S06]  /*6d70*/  @P5 BRA `(.L_x_983) ;  /* 0x00000000005c5947 */ /* 0x000fec0003800000 */
[----:B------:R-:W-:Y:S01]  /*6d80*/  IMAD R32, R9, UR41, R32 ;  /* 0x0000002909207c24 */ /* 0x000fe2000f8e0220 */
        /* <DEDUP_REMOVED lines=12> */
.L_x_985:
[----:B------:R-:W-:-:S05]  /*6e50*/  IMAD.U32 R55, RZ, RZ, UR30 ;  /* 0x0000001eff377e24 */ /* 0x000fca000f8e00ff */
[----:B------:R-:W-:-:S13]  /*6e60*/  ISETP.NE.AND P3, PT, R55, 0x1, PT ;  /* 0x000000013700780c */ /* 0x000fda0003f65270 */
[----:B------:R-:W0:Y:S02]  /*6e70*/  @P3 LDC.64 R32, c[0x0][0x9e8] ;  /* 0x00027a00ff203b82 */ /* 0x000e240000000a00 */
[----:B0-----:R-:W-:-:S05]  /*6e80*/  @P3 IMAD.HI.U32 R32, R7, R32, RZ ;  /* 0x0000002007203227 */ /* 0x001fca00078e00ff */
[----:B------:R-:W-:-:S07]  /*6e90*/  @P3 SHF.R.U32.HI R7, RZ, R33, R32 ;  /* 0x00000021ff073219 */ /* 0x000fce0000011620 */
.L_x_986:
[----:B------:R-:W-:Y:S05]  /*6ea0*/  BSYNC B0 ;  /* 0x0000000000007941 */ /* 0x000fea0003800000 */
.L_x_984:
[----:B------:R-:W-:-:S04]  /*6eb0*/  IMAD R7, R7, R55, -R156 ;  /* 0x0000003707077224 */ /* 0x000fc800078e0a9c */
[----:B------:R-:W-:-:S05]  /*6ec0*/  IMAD R32, R16, -0x2, R7 ;  /* 0xfffffffe10207824 */ /* 0x000fca00078e0207 */
[----:B------:R-:W-:Y:S02]  /*6ed0*/  VIADDMNMX R51, R32, R55, R51, PT ;  /* 0x0000003720337246 */ /* 0x000fe40003800133 */
[----:B------:R-:W-:-:S07]  /*6ee0*/  VIMNMX R53, R53, R32, !PT ;  /* 0x0000002035357248 */ /* 0x000fce0007fe0100 */
.L_x_983:
[----:B------:R-:W-:Y:S02]  /*6ef0*/  FMNMX.FTZ R7, R200, R6, !PT ;  /* 0x00000006c8077209 */ /* 0x000fe40007810000 */
[----:B------:R-:W-:Y:S02]  /*6f00*/  ISETP.GT.AND P4, PT, R53, 0x1, P2 ;  /* 0x000000013500780c */ /* 0x000fe40001784270 */
[----:B------:R-:W-:Y:S02]  /*6f10*/  FMNMX.FTZ R7, R184, R7, !PT ;  /* 0x00000007b8077209 */ /* 0x000fe40007810000 */
[----:B------:R-:W-:Y:S02]  /*6f20*/  ISETP.LT.OR P4, PT, R51, 0x2, P4 ;  /* 0x000000023300780c */ /* 0x000fe40002781670 */
[----:B------:R-:W-:Y:S02]  /*6f30*/  FMNMX.FTZ R7, R188, R7, !PT ;  /* 0x00000007bc077209 */ /* 0x000fe40007810000 */
[----:B------:R-:W-:-:S02]  /*6f40*/  ISETP.GT.AND P6, PT, R53, 0x8, P2 ;  /* 0x000000083500780c */ /* 0x000fc400017c4270 */
[----:B------:R-:W-:Y:S02]  /*6f50*/  FMNMX.FTZ R7, R198, R7, !PT ;  /* 0x00000007c6077209 */ /* 0x000fe40007810000 */
[----:B------:R-:W-:Y:S02]  /*6f60*/  FSEL R156, R12, -INF , !P4 ;  /* 0xff8000000c9c7808 */ /* 0x000fe40006000000 */
[----:B------:R-:W-:Y:S02]  /*6f70*/  FMNMX.FTZ R7, R192, R7, !PT ;  /* 0x00000007c0077209 */ /* 0x000fe40007810000 */
[----:B------:R-:W-:Y:S02]  /*6f80*/  ISETP.GT.AND P4, PT, R53, 0x11, P2 ;  /* 0x000000113500780c */ /* 0x000fe40001784270 */
[----:B------:R-:W-:Y:S02]  /*6f90*/  FMNMX.FTZ R7, R196, R7, !PT ;  /* 0x00000007c4077209 */ /* 0x000fe40007810000 */
[----:B------:R-:W-:-:S02]  /*6fa0*/  ISETP.LT.OR P6, PT, R51, 0x9, P6 ;  /* 0x000000093300780c */ /* 0x000fc400037c1670 */
[----:B------:R-:W-:Y:S02]  /*6fb0*/  FMNMX.FTZ R7, R194, R7, !PT ;  /* 0x00000007c2077209 */ /* 0x000fe40007810000 */
[----:B------:R-:W-:Y:S02]  /*6fc0*/  ISETP.LT.OR P4, PT, R51, 0x12, P4 ;  /* 0x000000123300780c */ /* 0x000fe40002781670 */
[----:B------:R-:W-:Y:S02]  /*6fd0*/  FMNMX.FTZ R7, R190, R7, !PT ;  /* 0x00000007be077209 */ /* 0x000fe40007810000 */
[----:B------:R-:W-:Y:S02]  /*6fe0*/  FSEL R158, R13, -INF , !P6 ;  /* 0xff8000000d9e7808 */ /* 0x000fe40007000000 */
[----:B------:R-:W-:Y:S02]  /*6ff0*/  FMNMX.FTZ R7, R186, R7, !PT ;  /* 0x00000007ba077209 */ /* 0x000fe40007810000 */
[----:B------:R-:W-:-:S02]  /*7000*/  FSEL R20, R20, -INF , !P4 ;  /* 0xff80000014147808 */ /* 0x000fc40006000000 */
[----:B------:R-:W-:Y:S02]  /*7010*/  FMNMX.FTZ R7, R166, R7, !PT ;  /* 0x00000007a6077209 */ /* 0x000fe40007810000 */
[C---:B------:R-:W-:Y:S02]  /*7020*/  ISETP.GT.AND P4, PT, R53.reuse, 0x20, P2 ;  /* 0x000000203500780c */ /* 0x040fe40001784270 */
        /* <DEDUP_REMOVED lines=9> */
[----:B------:R-:W-:-:S02]  /*70c0*/  ISETP.GT.AND P3, PT, R53, 0x18, P2 ;  /* 0x000000183500780c */ /* 0x000fc40001764270 */
[----:B------:R-:W-:Y:S02]  /*70d0*/  FMNMX.FTZ R7, R84, R7, !PT ;  /* 0x0000000754077209 */ /* 0x000fe40007810000 */
[----:B------:R-:W-:Y:S02]  /*70e0*/  ISETP.GT.AND P5, PT, R53, 0x10, P2 ;  /* 0x000000103500780c */ /* 0x000fe400017a4270 */
[----:B------:R-:W-:Y:S02]  /*70f0*/  FMNMX.FTZ R7, R82, R7, !PT ;  /* 0x0000000752077209 */ /* 0x000fe40007810000 */
[C---:B------:R-:W-:Y:S02]  /*7100*/  ISETP.LT.OR P3, PT, R51.reuse, 0x19, P3 ;  /* 0x000000193300780c */ /* 0x040fe40001f61670 */
[----:B------:R-:W-:Y:S02]  /*7110*/  FMNMX.FTZ R7, R80, R7, !PT ;  /* 0x0000000750077209 */ /* 0x000fe40007810000 */
[----:B------:R-:W-:-:S02]  /*7120*/  ISETP.LT.OR P5, PT, R51, 0x11, P5 ;  /* 0x000000113300780c */ /* 0x000fc40002fa1670 */
[----:B------:R-:W-:Y:S02]  /*7130*/  FMNMX.FTZ R7, R78, R7, !PT ;  /* 0x000000074e077209 */ /* 0x000fe40007810000 */
[----:B------:R-:W-:Y:S02]  /*7140*/  FSEL R180, R21, -INF , !P3 ;  /* 0xff80000015b47808 */ /* 0x000fe40005800000 */
[----:B------:R-:W-:Y:S02]  /*7150*/  FMNMX.FTZ R7, R74, R7, !PT ;  /* 0x000000074a077209 */ /* 0x000fe40007810000 */
[----:B------:R-:W-:Y:S02]  /*7160*/  FSEL R164, R15, -INF , !P5 ;  /* 0xff8000000fa47808 */ /* 0x000fe40006800000 */
[----:B------:R-:W-:Y:S02]  /*7170*/  FMNMX.FTZ R7, R64, R7, !PT ;  /* 0x0000000740077209 */ /* 0x000fe40007810000 */
[----:B------:R-:W-:-:S02]  /*7180*/  ISETP.GT.AND P5, PT, R53, 0x19, P2 ;  /* 0x000000193500780c */ /* 0x000fc400017a4270 */
[----:B------:R-:W-:Y:S02]  /*7190*/  FMNMX.FTZ R7, R66, R7, !PT ;  /* 0x0000000742077209 */ /* 0x000fe40007810000 */
[----:B------:R-:W-:Y:S02]  /*71a0*/  ISETP.LT.OR P5, PT, R51, 0x1a, P5 ;  /* 0x0000001a3300780c */ /* 0x000fe40002fa1670 */
[----:B------:R-:W-:Y:S02]  /*71b0*/  FMNMX.FTZ R7, R68, R7, !PT ;  /* 0x0000000744077209 */ /* 0x000fe40007810000 */
[----:B------:R-:W-:Y:S02]  /*71c0*/  FSEL R24, R24, -INF , !P5 ;  /* 0xff80000018187808 */ /* 0x000fe40006800000 */
[----:B------:R-:W-:Y:S02]  /*71d0*/  FMNMX.FTZ R7, R70, R7, !PT ;  /* 0x0000000746077209 */ /* 0x000fe40007810000 */
[----:B------:R-:W-:-:S02]  /*71e0*/  ISETP.GT.AND P5, PT, R53, 0x28, P2 ;  /* 0x000000283500780c */ /* 0x000fc400017a4270 */
[----:B------:R-:W-:Y:S02]  /*71f0*/  FMNMX.FTZ R7, R72, R7, !PT ;  /* 0x0000000748077209 */ /* 0x000fe40007810000 */
[----:B------:R-:W-:Y:S02]  /*7200*/  ISETP.LT.OR P5, PT, R51, 0x29, P5 ;  /* 0x000000293300780c */ /* 0x000fe40002fa1670 */
[----:B------:R-:W-:Y:S02]  /*7210*/  FMNMX.FTZ R7, R76, R7, !PT ;  /* 0x000000074c077209 */ /* 0x000fe40007810000 */
[----:B------:R-:W-:Y:S02]  /*7220*/  ISETP.GT.AND P3, PT, R53, 0x21, P2 ;  /* 0x000000213500780c */ /* 0x000fe40001764270 */
[----:B------:R-:W-:Y:S02]  /*7230*/  FMNMX.FTZ R7, R62, R7, !PT ;  /* 0x000000073e077209 */ /* 0x000fe40007810000 */
[----:B------:R-:W-:-:S02]  /*7240*/  ISETP.LT.OR P3, PT, R51, 0x22, P3 ;  /* 0x000000223300780c */ /* 0x000fc40001f61670 */
[----:B------:R-:W-:Y:S02]  /*7250*/  FMNMX.FTZ R7, R56, R7, !PT ;  /* 0x0000000738077209 */ /* 0x000fe40007810000 */
[----:B------:R-:W-:Y:S02]  /*7260*/  FSEL R26, R26, -INF , !P3 ;  /* 0xff8000001a1a7808 */ /* 0x000fe40005800000 */
[----:B------:R-:W-:Y:S02]  /*7270*/  FMNMX.FTZ R7, R60, R7, !PT ;  /* 0x000000073c077209 */ /* 0x000fe40007810000 */
[----:B------:R-:W-:Y:S02]  /*7280*/  ISETP.GT.AND P3, PT, R53, 0x29, P2 ;  /* 0x000000293500780c */ /* 0x000fe40001764270 */
[----:B------:R-:W-:-:S04]  /*7290*/  FMNMX.FTZ R7, R58, R7, !PT ;  /* 0x000000073a077209 */ /* 0x000fc80007810000 */
[----:B------:R-:W-:-:S04]  /*72a0*/  FMNMX.FTZ R7, R54, R7, !PT ;  /* 0x0000000736077209 */ /* 0x000fc80007810000 */
[----:B------:R-:W-:Y:S02]  /*72b0*/  FMNMX.FTZ R33, R52, R7, !PT ;  /* 0x0000000734217209 */ /* 0x000fe40007810000 */
[----:B------:R-:W0:Y:S03]  /*72c0*/  LDC R7, c[0x0][0x988] ;  /* 0x00026200ff077b82 */ /* 0x000e260000000800 */
[----:B------:R-:W1:Y:S02]  /*72d0*/  SHFL.BFLY PT, R32, R33, 0x2, 0x1f ;  /* 0x0c401f0021207f89 */ /* 0x000e6400000e0000 */
[----:B-1----:R-:W-:-:S05]  /*72e0*/  FMNMX.FTZ R55, R33, R32, !PT ;  /* 0x0000002021377209 */ /* 0x002fca0007810000 */
[----:B------:R-:W1:Y:S02]  /*72f0*/  SHFL.BFLY PT, R32, R55, 0x1, 0x1f ;  /* 0x0c201f0037207f89 */ /* 0x000e6400000e0000 */
[----:B-1----:R-:W-:-:S04]  /*7300*/  FMNMX.FTZ R32, R55, R32, !PT ;  /* 0x0000002037207209 */ /* 0x002fc80007810000 */
[C---:B------:R-:W-:Y:S01]  /*7310*/  FSETP.NEU.FTZ.AND P6, PT, R32.reuse, -INF , PT ;  /* 0xff8000002000780b */ /* 0x040fe20003fdd000 */
[----:B0-----:R-:W-:-:S05]  /*7320*/  FFMA.FTZ R33, R32, R7, -8 ;  /* 0xc100000020217423 */ /* 0x001fca0000010007 */
[----:B------:R-:W-:-:S05]  /*7330*/  FSEL R33, R33, RZ, P6 ;  /* 0x000000ff21217208 */ /* 0x000fca0003000000 */
[-CC-:B------:R-:W-:Y:S01]  /*7340*/  FFMA.FTZ R13, R184, R7.reuse, -R33.reuse ;  /* 0x00000007b80d7223 */ /* 0x180fe20000010821 */
[----:B------:R-:W-:Y:S01]  /*7350*/  FSEL R184, R25, -INF , !P4 ;  /* 0xff80000019b87808 */ /* 0x000fe20006000000 */
[-CC-:B------:R-:W-:Y:S01]  /*7360*/  FFMA.FTZ R14, R188, R7.reuse, -R33.reuse ;  /* 0x00000007bc0e7223 */ /* 0x180fe20000010821 */
[----:B------:R-:W-:Y:S01]  /*7370*/  ISETP.GT.AND P4, PT, R53, RZ, P2 ;  /* 0x000000ff3500720c */ /* 0x000fe20001784270 */
[-CC-:B------:R-:W-:Y:S01]  /*7380*/  FFMA.FTZ R57, R194, R7.reuse, -R33.reuse ;  /* 0x00000007c2397223 */ /* 0x180fe20000010821 */
[----:B------:R-:W-:Y:S01]  /*7390*/  FSEL R188, R27, -INF , !P5 ;  /* 0xff8000001bbc7808 */ /* 0x000fe20006800000 */
[-CC-:B------:R-:W-:Y:S01]  /*73a0*/  FFMA.FTZ R15, R198, R7.reuse, -R33.reuse ;  /* 0x00000007c60f7223 */ /* 0x180fe20000010821 */
[----:B------:R-:W-:Y:S01]  /*73b0*/  ISETP.LT.OR P4, PT, R51, 0x1, P4 ;  /* 0x000000013300780c */ /* 0x000fe20002781670 */
[-CC-:B------:R-:W-:Y:S01]  /*73c0*/  FFMA.FTZ R12, R200, R7.reuse, -R33.reuse ;  /* 0x00000007c80c7223 */ /* 0x180fe20000010821 */
[----:B------:R-:W-:Y:S01]  /*73d0*/  ISETP.GT.AND P5, PT, R53, 0x30, P2 ;  /* 0x000000303500780c */ /* 0x000fe200017a4270 */
[-CC-:B------:R-:W-:Y:S01]  /*73e0*/  FFMA.FTZ R152, R152, R7.reuse, -R33.reuse ;  /* 0x0000000798987223 */ /* 0x180fe20000010821 */
[----:B------:R-:W-:Y:S01]  /*73f0*/  FSEL R55, R10, -INF , !P4 ;  /* 0xff8000000a377808 */ /* 0x000fe20006000000 */
[-CC-:B------:R-:W-:Y:S01]  /*7400*/  FFMA.FTZ R10, R192, R7.reuse, -R33.reuse ;  /* 0x00000007c00a7223 */ /* 0x180fe20000010821 */
[----:B------:R-:W-:Y:S01]  /*7410*/  ISETP.LT.OR P5, PT, R51, 0x31, P5 ;  /* 0x000000313300780c */ /* 0x000fe20002fa1670 */
[-CC-:B------:R-:W-:Y:S01]  /*7420*/  FFMA.FTZ R80, R80, R7.reuse, -R33.reuse ;  /* 0x0000000750507223 */ /* 0x180fe20000010821 */
[----:B------:R-:W-:Y:S01]  /*7430*/  FMNMX.FTZ R21, R55, R4, !PT ;  /* 0x0000000437157209 */ /* 0x000fe20007810000 */
[-CC-:B------:R-:W-:Y:S01]  /*7440*/  FFMA.FTZ R74, R74, R7.reuse, -R33.reuse ;  /* 0x000000074a4a7223 */ /* 0x180fe20000010821 */
[----:B------:R-:W-:Y:S01]  /*7450*/  FSEL R192, R29, -INF , !P5 ;  /* 0xff8000001dc07808 */ /* 0x000fe20006800000 */
[--C-:B------:R-:W-:Y:S01]  /*7460*/  FFMA.FTZ R29, R196, R7, -R33.reuse ;  /* 0x00000007c41d7223 */ /* 0x100fe20000010821 */
[----:B------:R-:W-:Y:S01]  /*7470*/  FMNMX.FTZ R21, R156, R21, !PT ;  /* 0x000000159c157209 */ /* 0x000fe20007810000 */
[-CC-:B------:R-:W-:Y:S01]  /*7480*/  FFMA.FTZ R56, R56, R7.reuse, -R33.reuse ;  /* 0x0000000738387223 */ /* 0x180fe20000010821 */
[----:B------:R-:W-:Y:S01]  /*7490*/  ISETP.LT.OR P4, PT, R51, 0x2a, P3 ;  /* 0x0000002a3300780c */ /* 0x000fe20001f81670 */
[----:B------:R-:W-:Y:S01]  /*74a0*/  FFMA.FTZ R58, R58, R7, -R33 ;  /* 0x000000073a3a7223 */ /* 0x000fe20000010821 */
[----:B------:R-:W-:Y:S01]  /*74b0*/  FMNMX.FTZ R21, R158, R21, !PT ;  /* 0x000000159e157209 */ /* 0x000fe20007810000 */
[----:B------:R-:W-:Y:S01]  /*74c0*/  MUFU.EX2 R12, R12 ;  /* 0x0000000c000c7308 */ /* 0x000fe20000000800 */
[----:B------:R-:W-:-:S02]  /*74d0*/  FSEL R28, R28, -INF , !P4 ;  /* 0xff8000001c1c7808 */ /* 0x000fc40006000000 */
[----:B------:R-:W-:Y:S02]  /*74e0*/  FMNMX.FTZ R25, R160, R21, !PT ;  /* 0x00000015a0197209 */ /* 0x000fe40007810000 */
[C---:B------:R-:W-:Y:S02]  /*74f0*/  ISETP.GT.AND P4, PT, R53.reuse, 0x38, P2 ;  /* 0x000000383500780c */ /* 0x040fe40001784270 */
[----:B------:R-:W-:Y:S01]  /*7500*/  FMNMX.FTZ R25, R164, R25, !PT ;  /* 0x00000019a4197209 */ /* 0x000fe20007810000 */
[----:B------:R-:W-:Y:S01]  /*7510*/  MUFU.EX2 R21, R29 ;  /* 0x0000001d00157308 */ /* 0x000fe20000000800 */
[----:B------:R-:W-:Y:S02]  /*7520*/  ISETP.GT.AND P3, PT, R53, 0x31, P2 ;  /* 0x000000313500780c */ /* 0x000fe40001764270 */
[----:B------:R-:W-:Y:S02]  /*7530*/  FMNMX.FTZ R27, R20, R25, !PT ;  /* 0x00000019141b7209 */ /* 0x000fe40007810000 */
[----:B------:R-:W-:-:S02]  /*7540*/  ISETP.LT.OR P4, PT, R51, 0x39, P4 ;  /* 0x000000393300780c */ /* 0x000fc40002781670 */
[----:B------:R-:W-:Y:S01]  /*7550*/  FMNMX.FTZ R27, R180, R27, !PT ;  /* 0x0000001bb41b7209 */ /* 0x000fe20007810000 */
[----:B------:R0:W-:Y:S01]  /*7560*/  MUFU.EX2 R25, R57 ;  /* 0x0000003900197308 */ /* 0x0001e20000000800 */
[----:B------:R-:W-:Y:S02]  /*7570*/  ISETP.LT.OR P3, PT, R51, 0x32, P3 ;  /* 0x000000323300780c */ /* 0x000fe40001f61670 */
[----:B------:R-:W-:Y:S02]  /*7580*/  FMNMX.FTZ R27, R24, R27, !PT ;  /* 0x0000001b181b7209 */ /* 0x000fe40007810000 */
[----:B------:R-:W-:Y:S01]  /*7590*/  FSEL R194, R31, -INF , !P4 ;  /* 0xff8000001fc27808 */ /* 0x000fe20006000000 */
[--C-:B------:R-:W-:Y:S01]  /*75a0*/  FFMA.FTZ R31, R186, R7, -R33.reuse ;  /* 0x00000007ba1f7223 */ /* 0x100fe20000010821 */
[----:B------:R-:W-:Y:S01]  /*75b0*/  FMNMX.FTZ R27, R184, R27, !PT ;  /* 0x0000001bb81b7209 */ /* 0x000fe20007810000 */
[----:B------:R-:W-:Y:S01]  /*75c0*/  MUFU.EX2 R13, R13 ;  /* 0x0000000d000d7308 */ /* 0x000fe20000000800 */
[----:B------:R-:W-:Y:S01]  /*75d0*/  ISETP.GT.AND P5, PT, R53, 0x39, P2 ;  /* 0x000000393500780c */ /* 0x000fe200017a4270 */
[----:B0-----:R-:W-:Y:S01]  /*75e0*/  FFMA.FTZ R57, R54, R7, -R33 ;  /* 0x0000000736397223 */ /* 0x001fe20000010821 */
[----:B------:R-:W-:-:S02]  /*75f0*/  FMNMX.FTZ R29, R26, R27, !PT ;  /* 0x0000001b1a1d7209 */ /* 0x000fc40007810000 */
[----:B------:R-:W-:Y:S01]  /*7600*/  FSEL R196, R30, -INF , !P3 ;  /* 0xff8000001ec47808 */ /* 0x000fe20005800000 */
[----:B------:R-:W-:-:S01]  /*7610*/  FFMA.FTZ R30, R190, R7, -R33 ;  /* 0x00000007be1e7223 */ /* 0x000fc20000010821 */
[----:B------:R-:W-:Y:S01]  /*7620*/  FMNMX.FTZ R29, R188, R29, !PT ;  /* 0x0000001dbc1d7209 */ /* 0x000fe20007810000 */
[----:B------:R0:W-:Y:S01]  /*7630*/  MUFU.EX2 R27, R31 ;  /* 0x0000001f001b7308 */ /* 0x0001e20000000800 */
[----:B------:R-:W-:Y:S02]  /*7640*/  ISETP.GT.AND P3, PT, R53, 0x40, P2 ;  /* 0x000000403500780c */ /* 0x000fe40001764270 */
[----:B------:R-:W-:Y:S02]  /*7650*/  FMNMX.FTZ R29, R28, R29, !PT ;  /* 0x0000001d1c1d7209 */ /* 0x000fe40007810000 */
[----:B------:R-:W-:Y:S02]  /*7660*/  ISETP.LT.OR P5, PT, R51, 0x3a, P5 ;  /* 0x0000003a3300780c */ /* 0x000fe40002fa1670 */
[----:B------:R-:W-:Y:S01]  /*7670*/  FMNMX.FTZ R29, R192, R29, !PT ;  /* 0x0000001dc01d7209 */ /* 0x000fe20007810000 */
[----:B------:R-:W-:Y:S01]  /*7680*/  MUFU.EX2 R14, R14 ;  /* 0x0000000e000e7308 */ /* 0x000fe20000000800 */
[----:B------:R-:W-:-:S02]  /*7690*/  ISETP.GT.AND P4, PT, R53, 0x41, P2 ;  /* 0x000000413500780c */ /* 0x000fc40001784270 */
[----:B0-----:R-:W-:Y:S02]  /*76a0*/  FMNMX.FTZ R31, R196, R29, !PT ;  /* 0x0000001dc41f7209 */ /* 0x001fe40007810000 */
[----:B------:R-:W-:Y:S02]  /*76b0*/  FSEL R34, R34, -INF , !P5 ;  /* 0xff80000022227808 */ /* 0x000fe40006800000 */
[----:B------:R-:W-:Y:S01]  /*76c0*/  ISETP.LT.OR P3, PT, R51, 0x41, P3 ;  /* 0x000000413300780c */ /* 0x000fe20001f61670 */
[----:B------:R-:W-:Y:S01]  /*76d0*/  MUFU.EX2 R15, R15 ;  /* 0x0000000f000f7308 */ /* 0x000fe20000000800 */
[----:B------:R-:W-:Y:S02]  /*76e0*/  FMNMX.FTZ R31, R194, R31, !PT ;  /* 0x0000001fc21f7209 */ /* 0x000fe40007810000 */
[----:B------:R-:W-:Y:S02]  /*76f0*/  ISETP.GT.AND P5, PT, R53, 0x48, P2 ;  /* 0x000000483500780c */ /* 0x000fe400017a4270 */
[----:B------:R-:W-:-:S02]  /*7700*/  ISETP.LT.OR P4, PT, R51, 0x42, P4 ;  /* 0x000000423300780c */ /* 0x000fc40002781670 */
[----:B------:R-:W-:Y:S01]  /*7710*/  FSEL R190, R35, -INF , !P3 ;  /* 0xff80000023be7808 */ /* 0x000fe20005800000 */
[----:B------:R-:W-:-:S01]  /*7720*/  FFMA.FTZ R35, R162, R7, -R33 ;  /* 0x00000007a2237223 */ /* 0x000fc20000010821 */
[----:B------:R-:W-:Y:S01]  /*7730*/  FMNMX.FTZ R31, R34, R31, !PT ;  /* 0x0000001f221f7209 */ /* 0x000fe20007810000 */
[----:B------:R-:W-:Y:S01]  /*7740*/  MUFU.EX2 R10, R10 ;  /* 0x0000000a000a7308 */ /* 0x000fe20000000800 */
[----:B------:R-:W-:Y:S02]  /*7750*/  ISETP.GT.AND P3, PT, R53, 0x49, P2 ;  /* 0x000000493500780c */ /* 0x000fe40001764270 */
[----:B------:R-:W-:Y:S01]  /*7760*/  FSEL R186, R36, -INF , !P4 ;  /* 0xff80000024ba7808 */ /* 0x000fe20006000000 */
[----:B------:R-:W-:-:S01]  /*7770*/  FFMA.FTZ R36, R166, R7, -R33 ;  /* 0x00000007a6247223 */ /* 0x000fc20000010821 */
[----:B------:R-:W-:Y:S02]  /*7780*/  ISETP.LT.OR P5, PT, R51, 0x49, P5 ;  /* 0x000000493300780c */ /* 0x000fe40002fa1670 */
[----:B------:R-:W-:Y:S01]  /*7790*/  FMNMX.FTZ R31, R190, R31, !PT ;  /* 0x0000001fbe1f7209 */ /* 0x000fe20007810000 */
[----:B------:R0:W-:Y:S01]  /*77a0*/  MUFU.EX2 R29, R35 ;  /* 0x00000023001d7308 */ /* 0x0001e20000000800 */
[----:B------:R-:W-:-:S02]  /*77b0*/  ISETP.GT.AND P4, PT, R53, 0x50, P2 ;  /* 0x000000503500780c */ /* 0x000fc40001784270 */
[----:B------:R-:W-:Y:S02]  /*77c0*/  ISETP.LT.OR P3, PT, R51, 0x4a, P3 ;  /* 0x0000004a3300780c */ /* 0x000fe40001f61670 */
[----:B------:R-:W-:Y:S01]  /*77d0*/  FSEL R166, R37, -INF , !P5 ;  /* 0xff80000025a67808 */ /* 0x000fe20006800000 */
[----:B------:R-:W-:Y:S01]  /*77e0*/  FFMA.FTZ R37, R154, R7, -R33 ;  /* 0x000000079a257223 */ /* 0x000fe20000010821 */
[----:B------:R-:W-:Y:S01]  /*77f0*/  ISETP.GT.AND P5, PT, R53, 0x51, P2 ;  /* 0x000000513500780c */ /* 0x000fe200017a4270 */
[----:B------:R-:W-:Y:S01]  /*7800*/  MUFU.EX2 R30, R30 ;  /* 0x0000001e001e7308 */ /* 0x000fe20000000800 */
[----:B0-----:R-:W-:Y:S02]  /*7810*/  FMNMX.FTZ R35, R186, R31, !PT ;  /* 0x0000001fba237209 */ /* 0x001fe40007810000 */
[----:B------:R-:W-:Y:S02]  /*7820*/  FSEL R38, R38, -INF , !P3 ;  /* 0xff80000026267808 */ /* 0x000fe40005800000 */
[----:B------:R-:W-:-:S02]  /*7830*/  ISETP.LT.OR P4, PT, R51, 0x51, P4 ;  /* 0x000000513300780c */ /* 0x000fc40002781670 */
[----:B------:R-:W-:Y:S01]  /*7840*/  FMNMX.FTZ R35, R166, R35, !PT ;  /* 0x00000023a6237209 */ /* 0x000fe20007810000 */
[----:B------:R-:W-:Y:S01]  /*7850*/  MUFU.EX2 R36, R36 ;  /* 0x0000002400247308 */ /* 0x000fe20000000800 */
[----:B------:R-:W-:Y:S02]  /*7860*/  ISETP.GT.AND P3, PT, R53, 0x58, P2 ;  /* 0x000000583500780c */ /* 0x000fe40001764270 */
[----:B------:R-:W-:Y:S02]  /*7870*/  ISETP.LT.OR P5, PT, R51, 0x52, P5 ;  /* 0x000000523300780c */ /* 0x000fe40002fa1670 */
[----:B------:R-:W-:Y:S01]  /*7880*/  FSEL R162, R39, -INF , !P4 ;  /* 0xff80000027a27808 */ /* 0x000fe20006000000 */
[----:B------:R-:W-:Y:S01]  /*7890*/  FFMA.FTZ R39, R182, R7, -R33 ;  /* 0x00000007b6277223 */ /* 0x000fe20000010821 */
[----:B------:R-:W-:Y:S01]  /*78a0*/  FMNMX.FTZ R35, R38, R35, !PT ;  /* 0x0000002326237209 */ /* 0x000fe20007810000 */
[----:B------:R-:W-:Y:S01]  /*78b0*/  MUFU.EX2 R152, R152 ;  /* 0x0000009800987308 */ /* 0x000fe20000000800 */
[----:B------:R-:W-:-:S02]  /*78c0*/  ISETP.GT.AND P4, PT, R53, 0x59, P2 ;  /* 0x000000593500780c */ /* 0x000fc40001784270 */
[----:B------:R-:W-:Y:S02]  /*78d0*/  FSEL R154, R40, -INF , !P5 ;  /* 0xff800000289a7808 */ /* 0x000fe40006800000 */
[----:B------:R-:W-:Y:S02]  /*78e0*/  ISETP.LT.OR P3, PT, R51, 0x59, P3 ;  /* 0x000000593300780c */ /* 0x000fe40001f61670 */
[----:B------:R-:W-:Y:S01]  /*78f0*/  FMNMX.FTZ R35, R162, R35, !PT ;  /* 0x00000023a2237209 */ /* 0x000fe20007810000 */
[----:B------:R0:W-:Y:S01]  /*7900*/  MUFU.EX2 R40, R37 ;  /* 0x0000002500287308 */ /* 0x0001e20000000800 */
[----:B------:R-:W-:Y:S02]  /*7910*/  ISETP.GT.AND P5, PT, R53, 0x60, P2 ;  /* 0x000000603500780c */ /* 0x000fe400017a4270 */
[----:B------:R-:W-:Y:S02]  /*7920*/  ISETP.LT.OR P4, PT, R51, 0x5a, P4 ;  /* 0x0000005a3300780c */ /* 0x000fe40002781670 */
[----:B------:R-:W-:Y:S01]  /*7930*/  FSEL R182, R41, -INF , !P3 ;  /* 0xff80000029b67808 */ /* 0x000fe20005800000 */
[----:B------:R-:W-:Y:S01]  /*7940*/  FFMA.FTZ R41, R82, R7, -R33 ;  /* 0x0000000752297223 */ /* 0x000fe20000010821 */
[----:B------:R-:W-:Y:S01]  /*7950*/  ISETP.GT.AND P3, PT, R53, 0x61, P2 ;  /* 0x000000613500780c */ /* 0x000fe20001764270 */
[----:B------:R1:W-:Y:S01]  /*7960*/  MUFU.EX2 R31, R39 ;  /* 0x00000027001f7308 */ /* 0x0003e20000000800 */
[----:B0-----:R-:W-:-:S02]  /*7970*/  FMNMX.FTZ R37, R154, R35, !PT ;  /* 0x000000239a257209 */ /* 0x001fc40007810000 */
[----:B------:R-:W-:Y:S02]  /*7980*/  FSEL R42, R42, -INF , !P4 ;  /* 0xff8000002a2a7808 */ /* 0x000fe40006000000 */
[----:B------:R-:W-:Y:S02]  /*7990*/  ISETP.LT.OR P5, PT, R51, 0x61, P5 ;  /* 0x000000613300780c */ /* 0x000fe40002fa1670 */
[----:B------:R-:W-:Y:S01]  /*79a0*/  FMNMX.FTZ R37, R182, R37, !PT ;  /* 0x00000025b6257209 */ /* 0x000fe20007810000 */
[----:B------:R-:W-:Y:S01]  /*79b0*/  MUFU.EX2 R80, R80 ;  /* 0x0000005000507308 */ /* 0x000fe20000000800 */
[----:B------:R-:W-:Y:S01]  /*79c0*/  ISETP.GT.AND P4, PT, R53, 0x68, P2 ;  /* 0x000000683500780c */ /* 0x000fe20001784270 */
[-CC-:B-1----:R-:W-:Y:S01]  /*79d0*/  FFMA.FTZ R39, R86, R7.reuse, -R33.reuse ;  /* 0x0000000756277223 */ /* 0x182fe20000010821 */
[----:B------:R-:W-:Y:S01]  /*79e0*/  ISETP.LT.OR P3, PT, R51, 0x62, P3 ;  /* 0x000000623300780c */ /* 0x000fe20001f61670 */
[-CC-:B------:R-:W-:Y:S01]  /*79f0*/  FFMA.FTZ R86, R84, R7.reuse, -R33.reuse ;  /* 0x0000000754567223 */ /* 0x180fe20000010821 */
[----:B------:R-:W-:Y:S01]  /*7a00*/  FSEL R198, R43, -INF , !P5 ;  /* 0xff8000002bc67808 */ /* 0x000fe20006800000 */
[----:B------:R-:W-:Y:S01]  /*7a10*/  FFMA.FTZ R43, R78, R7, -R33 ;  /* 0x000000074e2b7223 */ /* 0x000fe20000010821 */
[----:B------:R-:W-:Y:S01]  /*7a20*/  FMNMX.FTZ R37, R42, R37, !PT ;  /* 0x000000252a257209 */ /* 0x000fe20007810000 */
[----:B------:R0:W-:Y:S01]  /*7a30*/  MUFU.EX2 R35, R39 ;  /* 0x0000002700237308 */ /* 0x0001e20000000800 */
[----:B------:R-:W-:-:S02]  /*7a40*/  ISETP.GT.AND P5, PT, R53, 0x69, P2 ;  /* 0x000000693500780c */ /* 0x000fc400017a4270 */
[----:B------:R-:W-:Y:S02]  /*7a50*/  FSEL R44, R44, -INF , !P3 ;  /* 0xff8000002c2c7808 */ /* 0x000fe40005800000 */
[----:B------:R-:W-:Y:S02]  /*7a60*/  ISETP.LT.OR P4, PT, R51, 0x69, P4 ;  /* 0x000000693300780c */ /* 0x000fe40002781670 */
[----:B------:R-:W-:Y:S01]  /*7a70*/  FMNMX.FTZ R37, R198, R37, !PT ;  /* 0x00000025c6257209 */ /* 0x000fe20007810000 */
[----:B------:R-:W-:Y:S01]  /*7a80*/  MUFU.EX2 R86, R86 ;  /* 0x0000005600567308 */ /* 0x000fe20000000800 */
[----:B------:R-:W-:Y:S02]  /*7a90*/  ISETP.GT.AND P3, PT, R53, 0x70, P2 ;  /* 0x000000703500780c */ /* 0x000fe40001764270 */
[----:B------:R-:W-:Y:S02]  /*7aa0*/  ISETP.LT.OR P5, PT, R51, 0x6a, P5 ;  /* 0x0000006a3300780c */ /* 0x000fe40002fa1670 */
[----:B------:R-:W-:Y:S01]  /*7ab0*/  FSEL R84, R45, -INF , !P4 ;  /* 0xff8000002d547808 */ /* 0x000fe20006000000 */
[----:B------:R-:W-:Y:S01]  /*7ac0*/  FFMA.FTZ R45, R72, R7, -R33 ;  /* 0x00000007482d7223 */ /* 0x000fe20000010821 */
[----:B0-----:R-:W-:Y:S01]  /*7ad0*/  FMNMX.FTZ R39, R44, R37, !PT ;  /* 0x000000252c277209 */ /* 0x001fe20007810000 */
        /* <DEDUP_REMOVED lines=8> */
[----:B------:R-:W-:-:S02]  /*7b60*/  FSEL R82, R47, -INF , !P3 ;  /* 0xff8000002f527808 */ /* 0x000fc40005800000 */
[----:B------:R-:W-:Y:S01]  /*7b70*/  FMNMX.FTZ R39, R46, R39, !PT ;  /* 0x000000272e277209 */ /* 0x000fe20007810000 */
[----:B------:R-:W-:Y:S01]  /*7b80*/  MUFU.EX2 R45, R45 ;  /* 0x0000002d002d7308 */ /* 0x000fe20000000800 */
[----:B------:R-:W-:Y:S02]  /*7b90*/  ISETP.GT.AND P2, PT, R53, 0x79, P2 ;  /* 0x000000793500780c */ /* 0x000fe40001744270 */
[C---:B------:R-:W-:Y:S02]  /*7ba0*/  ISETP.LT.OR P5, PT, R51.reuse, 0x79, P5 ;  /* 0x000000793300780c */ /* 0x040fe40002fa1670 */
[----:B------:R-:W-:Y:S02]  /*7bb0*/  FSEL R48, R48, -INF , !P4 ;  /* 0xff80000030307808 */ /* 0x000fe40006000000 */
[----:B------:R-:W-:Y:S01]  /*7bc0*/  FMNMX.FTZ R39, R82, R39, !PT ;  /* 0x0000002752277209 */ /* 0x000fe20007810000 */
[----:B------:R-:W-:Y:S01]  /*7bd0*/  MUFU.EX2 R56, R56 ;  /* 0x0000003800387308 */ /* 0x000fe20000000800 */
[----:B------:R-:W-:-:S02]  /*7be0*/  ISETP.LT.OR P2, PT, R51, 0x7a, P2 ;  /* 0x0000007a3300780c */ /* 0x000fc40001741670 */
[----:B------:R-:W-:Y:S01]  /*7bf0*/  FSEL R200, R49, -INF , !P5 ;  /* 0xff80000031c87808 */ /* 0x000fe20006800000 */
[----:B------:R-:W-:-:S01]  /*7c00*/  FFMA.FTZ R49, R68, R7, -R33 ;  /* 0x0000000744317223 */ /* 0x000fc20000010821 */
[----:B0-----:R-:W-:Y:S01]  /*7c10*/  FMNMX.FTZ R41, R48, R39, !PT ;  /* 0x0000002730297209 */ /* 0x001fe20007810000 */
[----:B------:R-:W-:-:S01]  /*7c20*/  FFMA.FTZ R68, R76, R7, -R33 ;  /* 0x000000074c447223 */ /* 0x000fc20000010821 */
[----:B------:R-:W-:Y:S01]  /*7c30*/  FSEL R50, R50, -INF , !P2 ;  /* 0xff80000032327808 */ /* 0x000fe20005000000 */
[----:B------:R-:W-:Y:S01]  /*7c40*/  MUFU.EX2 R39, R43 ;  /* 0x0000002b00277308 */ /* 0x000fe20000000800 */
[----:B------:R-:W-:Y:S02]  /*7c50*/  FMNMX.FTZ R41, R200, R41, !PT ;  /* 0x00000029c8297209 */ /* 0x000fe40007810000 */
[----:B------:R-:W-:Y:S02]  /*7c60*/  FSEL R53, R32, RZ, P6 ;  /* 0x000000ff20357208 */ /* 0x000fe40003000000 */
[----:B------:R-:W-:Y:S01]  /*7c70*/  FMNMX.FTZ R47, R50, R41, !PT ;  /* 0x00000029322f7209 */ /* 0x000fe20007810000 */
[-CC-:B------:R-:W-:Y:S01]  /*7c80*/  FFMA.FTZ R41, R64, R7.reuse, -R33.reuse ;  /* 0x0000000740297223 */ /* 0x180fe20000010821 */
[----:B------:R-:W-:-:S01]  /*7c90*/  FFMA.FTZ R64, R66, R7, -R33 ;  /* 0x0000000742407223 */ /* 0x000fc20000010821 */
[----:B------:R0:W-:Y:S01]  /*7ca0*/  MUFU.EX2 R43, R49 ;  /* 0x00000031002b7308 */ /* 0x0001e20000000800 */
[----:B------:R-:W-:-:S01]  /*7cb0*/  FFMA.FTZ R66, R70, R7, -R33 ;  /* 0x0000000746427223 */ /* 0x000fc20000010821 */
[----:B------:R-:W1:Y:S06]  /*7cc0*/  SHFL.BFLY PT, R78, R47, 0x2, 0x1f ;  /* 0x0c401f002f4e7f89 */ /* 0x000e6c00000e0000 */
[----:B------:R-:W-:Y:S01]  /*7cd0*/  MUFU.EX2 R41, R41 ;  /* 0x0000002900297308 */ /* 0x000fe20000000800 */
[----:B0-----:R-:W-:-:S01]  /*7ce0*/  FFMA.FTZ R49, R60, R7, -R33 ;  /* 0x000000073c317223 */ /* 0x001fc20000010821 */
[----:B------:R-:W-:Y:S01]  /*7cf0*/  FADD.FTZ R60, -R53, R6 ;  /* 0x00000006353c7221 */ /* 0x000fe20000010100 */
[----:B------:R-:W-:-:S03]  /*7d00*/  FFMA.FTZ R6, R52, R7, -R33 ;  /* 0x0000000734067223 */ /* 0x000fc60000010821 */
[-C--:B------:R-:W-:Y:S02]  /*7d10*/  FMUL.FTZ R53, R60, R7.reuse ;  /* 0x000000073c357220 */ /* 0x080fe40000410000 */
[----:B------:R-:W-:Y:S08]  /*7d20*/  MUFU.EX2 R64, R64 ;  /* 0x0000004000407308 */ /* 0x000ff00000000800 */
[----:B------:R-:W0:Y:S01]  /*7d30*/  MUFU.EX2 R53, R53 ;  /* 0x0000003500357308 */ /* 0x000e220000000800 */
[----:B-1----:R-:W-:Y:S01]  /*7d40*/  FMNMX.FTZ R78, R47, R78, !PT ;  /* 0x0000004e2f4e7209 */ /* 0x002fe20007810000 */
[----:B------:R-:W-:-:S04]  /*7d50*/  FFMA.FTZ R47, R62, R7, -R33 ;  /* 0x000000073e2f7223 */ /* 0x000fc80000010821 */
[----:B------:R-:W1:Y:S02]  /*7d60*/  SHFL.BFLY PT, R51, R78, 0x1, 0x1f ;  /* 0x0c201f004e337f89 */ /* 0x000e6400000e0000 */
[----:B------:R-:W-:Y:S08]  /*7d70*/  MUFU.EX2 R66, R66 ;  /* 0x0000004200427308 */ /* 0x000ff00000000800 */
[----:B------:R-:W-:Y:S01]  /*7d80*/  MUFU.EX2 R68, R68 ;  /* 0x0000004400447308 */ /* 0x000fe20000000800 */
[----:B0-----:R-:W-:-:S04]  /*7d90*/  FFMA.FTZ R76, R53, R3, R12 ;  /* 0x00000003354c7223 */ /* 0x001fc8000001000c */
[----:B------:R-:W-:-:S03]  /*7da0*/  FADD.FTZ R75, R13, R76 ;  /* 0x0000004c0d4b7221 */ /* 0x000fc60000010000 */
[----:B------:R-:W-:Y:S01]  /*7db0*/  MUFU.EX2 R47, R47 ;  /* 0x0000002f002f7308 */ /* 0x000fe20000000800 */
[----:B-1----:R-:W-:-:S07]  /*7dc0*/  FMNMX.FTZ R54, R78, R51, !PT ;  /* 0x000000334e367209 */ /* 0x002fce0007810000 */
[----:B------:R-:W-:Y:S01]  /*7dd0*/  MUFU.EX2 R49, R49 ;  /* 0x0000003100317308 */ /* 0x000fe20000000800 */
[C---:B------:R-:W-:Y:S01]  /*7de0*/  FSETP.NEU.FTZ.AND P2, PT, R54.reuse, -INF , PT ;  /* 0xff8000003600780b */ /* 0x040fe20003f5d000 */
[----:B------:R-:W-:-:S03]  /*7df0*/  FFMA.FTZ R33, R54, R7, -8 ;  /* 0xc100000036217423 */ /* 0x000fc60000010007 */
[----:B------:R-:W-:-:S03]  /*7e00*/  FSEL R69, R54, RZ, P2 ;  /* 0x000000ff36457208 */ /* 0x000fc60001000000 */
[----:B------:R0:W-:Y:S01]  /*7e10*/  MUFU.EX2 R51, R57 ;  /* 0x0000003900337308 */ /* 0x0001e20000000800 */
[----:B------:R-:W-:Y:S01]  /*7e20*/  FSEL R33, R33, RZ, P2 ;  /* 0x000000ff21217208 */ /* 0x000fe20001000000 */
[----:B------:R-:W-:-:S04]  /*7e30*/  FADD.FTZ R70, -R69, R4 ;  /* 0x0000000445467221 */ /* 0x000fc80000010100 */
[-CC-:B------:R-:W-:Y:S01]  /*7e40*/  FFMA.FTZ R55, R55, R7.reuse, -R33.reuse ;  /* 0x0000000737377223 */ /* 0x180fe20000010821 */
[----:B------:R-:W-:-:S01]  /*7e50*/  FFMA.FTZ R52, R156, R7, -R33 ;  /* 0x000000079c347223 */ /* 0x000fc20000010821 */
[-C--:B------:R-:W-:Y:S01]  /*7e60*/  FMUL.FTZ R70, R70, R7.reuse ;  /* 0x0000000746467220 */ /* 0x080fe20000410000 */
[----:B0-----:R-:W-:-:S01]  /*7e70*/  FFMA.FTZ R57, R158, R7, -R33 ;  /* 0x000000079e397223 */ /* 0x001fc20000010821 */
[-CC-:B------:R-:W-:Y:S01]  /*7e80*/  FFMA.FTZ R60, R160, R7.reuse, -R33.reuse ;  /* 0x00000007a03c7223 */ /* 0x180fe20000010821 */
[----:B------:R-:W-:-:S01]  /*7e90*/  FFMA.FTZ R59, R164, R7, -R33 ;  /* 0x00000007a43b7223 */ /* 0x000fc20000010821 */
[----:B------:R-:W-:Y:S01]  /*7ea0*/  MUFU.EX2 R55, R55 ;  /* 0x0000003700377308 */ /* 0x000fe20000000800 */
[----:B------:R-:W-:-:S01]  /*7eb0*/  FFMA.FTZ R20, R20, R7, -R33 ;  /* 0x0000000714147223 */ /* 0x000fc20000010821 */
[-CC-:B------:R-:W-:Y:S01]  /*7ec0*/  FFMA.FTZ R61, R180, R7.reuse, -R33.reuse ;  /* 0x00000007b43d7223 */ /* 0x180fe20000010821 */
[----:B------:R-:W-:-:S01]  /*7ed0*/  FFMA.FTZ R24, R24, R7, -R33 ;  /* 0x0000000718187223 */ /* 0x000fc20000010821 */
[----:B------:R-:W-:Y:S01]  /*7ee0*/  FFMA.FTZ R73, R38, R7, -R33 ;  /* 0x0000000726497223 */ /* 0x000fe20000010821 */
[----:B------:R-:W-:-:S01]  /*7ef0*/  FADD.FTZ R38, R14, R75 ;  /* 0x0000004b0e267221 */ /* 0x000fc20000010000 */
[-CC-:B------:R-:W-:Y:S01]  /*7f00*/  FFMA.FTZ R62, R184, R7.reuse, -R33.reuse ;  /* 0x00000007b83e7223 */ /* 0x180fe20000010821 */
[----:B------:R-:W-:-:S01]  /*7f10*/  FFMA.FTZ R63, R26, R7, -R33 ;  /* 0x000000071a3f7223 */ /* 0x000fc20000010821 */
[----:B------:R-:W0:Y:S01]  /*7f20*/  MUFU.EX2 R70, R70 ;  /* 0x0000004600467308 */ /* 0x000e220000000800 */
[----:B------:R-:W-:-:S01]  /*7f30*/  FADD.FTZ R75, R15, R38 ;  /* 0x000000260f4b7221 */ /* 0x000fc20000010000 */
[-CC-:B------:R-:W-:Y:S01]  /*7f40*/  FFMA.FTZ R26, R188, R7.reuse, -R33.reuse ;  /* 0x00000007bc1a7223 */ /* 0x180fe20000010821 */
[----:B------:R-:W-:-:S01]  /*7f50*/  FFMA.FTZ R65, R28, R7, -R33 ;  /* 0x000000071c417223 */ /* 0x000fc20000010821 */
[----:B------:R-:W-:Y:S01]  /*7f60*/  FFMA.FTZ R28, R192, R7, -R33 ;  /* 0x00000007c01c7223 */ /* 0x000fe20000010821 */
[----:B------:R-:W-:-:S01]  /*7f70*/  FADD.FTZ R76, R10, R75 ;  /* 0x0000004b0a4c7221 */ /* 0x000fc20000010000 */
[-CC-:B------:R-:W-:Y:S01]  /*7f80*/  FFMA.FTZ R67, R196, R7.reuse, -R33.reuse ;  /* 0x00000007c4437223 */ /* 0x180fe20000010821 */
[----:B------:R-:W-:-:S01]  /*7f90*/  FFMA.FTZ R194, R194, R7, -R33 ;  /* 0x00000007c2c27223 */ /* 0x000fc20000010821 */
[----:B------:R-:W1:Y:S01]  /*7fa0*/  MUFU.EX2 R52, R52 ;  /* 0x0000003400347308 */ /* 0x000e620000000800 */
[----:B------:R-:W-:-:S01]  /*7fb0*/  FADD.FTZ R76, R21, R76 ;  /* 0x0000004c154c7221 */ /* 0x000fc20000010000 */
        /* <DEDUP_REMOVED lines=25> */
[----:B------:R-:W-:-:S06]  /*8150*/  FADD.FTZ R3, R25, R76 ;  /* 0x0000004c19037221 */ /* 0x000fcc0000010000 */
[----:B------:R-:W2:Y:S01]  /*8160*/  MUFU.EX2 R62, R62 ;  /* 0x0000003e003e7308 */ /* 0x000ea20000000800 */
[----:B0-----:R-:W-:-:S01]  /*8170*/  FADD.FTZ R77, R61, R2 ;  /* 0x000000023d4d7221 */ /* 0x001fc20000010000 */
[----:B------:R-:W-:-:S04]  /*8180*/  FADD.FTZ R2, R30, R3 ;  /* 0x000000031e027221 */ /* 0x000fc80000010000 */
[----:B------:R-:W-:Y:S02]  /*8190*/  FADD.FTZ R3, R27, R2 ;  /* 0x000000021b037221 */ /* 0x000fe40000010000 */
[----:B------:R-:W0:Y:S01]  /*81a0*/  MUFU.EX2 R63, R63 ;  /* 0x0000003f003f7308 */ /* 0x000e220000000800 */
[----:B-1----:R-:W-:-:S01]  /*81b0*/  FADD.FTZ R77, R24, R77 ;  /* 0x0000004d184d7221 */ /* 0x002fc20000010000 */
[----:B------:R-:W-:-:S06]  /*81c0*/  FADD.FTZ R76, R36, R3 ;  /* 0x00000003244c7221 */ /* 0x000fcc0000010000 */
[----:B------:R-:W1:Y:S01]  /*81d0*/  MUFU.EX2 R26, R26 ;  /* 0x0000001a001a7308 */ /* 0x000e620000000800 */
[----:B--2---:R-:W-:-:S01]  /*81e0*/  FADD.FTZ R2, R62, R77 ;  /* 0x0000004d3e027221 */ /* 0x004fc20000010000 */
[----:B------:R-:W-:-:S04]  /*81f0*/  FADD.FTZ R77, R29, R76 ;  /* 0x0000004c1d4d7221 */ /* 0x000fc80000010000 */
[----:B------:R-:W-:Y:S02]  /*8200*/  FADD.FTZ R76, R40, R77 ;  /* 0x0000004d284c7221 */ /* 0x000fe40000010000 */
[----:B------:R-:W2:Y:S01]  /*8210*/  MUFU.EX2 R65, R65 ;  /* 0x0000004100417308 */ /* 0x000ea20000000800 */
[----:B0-----:R-:W-:-:S01]  /*8220*/  FADD.FTZ R3, R63, R2 ;  /* 0x000000023f037221 */ /* 0x001fc20000010000 */
[----:B------:R-:W-:Y:S01]  /*8230*/  FFMA.FTZ R2, R42, R7, -R33 ;  /* 0x000000072a027223 */ /* 0x000fe20000010821 */
[----:B------:R-:W-:-:S04]  /*8240*/  FADD.FTZ R77, R31, R76 ;  /* 0x0000004c1f4d7221 */ /* 0x000fc80000010000 */
[----:B------:R-:W-:Y:S01]  /*8250*/  FADD.FTZ R78, R152, R77 ;  /* 0x0000004d984e7221 */ /* 0x000fe20000010000 */
[----:B------:R-:W0:Y:S01]  /*8260*/  MUFU.EX2 R28, R28 ;  /* 0x0000001c001c7308 */ /* 0x000e220000000800 */
[----:B-1----:R-:W-:-:S02]  /*8270*/  FADD.FTZ R42, R26, R3 ;  /* 0x000000031a2a7221 */ /* 0x002fc40000010000 */
[----:B------:R-:W-:-:S05]  /*8280*/  FADD.FTZ R77, R35, R78 ;  /* 0x0000004e234d7221 */ /* 0x000fca0000010000 */
[----:B------:R-:W1:Y:S01]  /*8290*/  MUFU.EX2 R67, R67 ;  /* 0x0000004300437308 */ /* 0x000e620000000800 */
[----:B--2---:R-:W-:-:S01]  /*82a0*/  FADD.FTZ R3, R65, R42 ;  /* 0x0000002a41037221 */ /* 0x004fc20000010000 */
[-CC-:B------:R-:W-:Y:S01]  /*82b0*/  FFMA.FTZ R42, R198, R7.reuse, -R33.reuse ;  /* 0x00000007c62a7223 */ /* 0x180fe20000010821 */
[----:B------:R-:W-:-:S05]  /*82c0*/  FFMA.FTZ R33, R50, R7, -R33 ;  /* 0x0000000732217223 */ /* 0x000fca0000010821 */
[----:B------:R-:W2:Y:S01]  /*82d0*/  MUFU.EX2 R4, R194 ;  /* 0x000000c200047308 */ /* 0x000ea20000000800 */
[----:B0-----:R-:W-:-:S07]  /*82e0*/  FADD.FTZ R76, R28, R3 ;  /* 0x000000031c4c7221 */ /* 0x001fce0000010000 */
[----:B------:R-:W0:Y:S01]  /*82f0*/  MUFU.EX2 R69, R69 ;  /* 0x0000004500457308 */ /* 0x000e220000000800 */
[----:B-1----:R-:W-:-:S01]  /*8300*/  FADD.FTZ R3, R67, R76 ;  /* 0x0000004c43037221 */ /* 0x002fc20000010000 */
[----:B------:R-:W-:-:S04]  /*8310*/  FADD.FTZ R76, R86, R77 ;  /* 0x0000004d564c7221 */ /* 0x000fc80000010000 */
[----:B------:R-:W-:Y:S02]  /*8320*/  FADD.FTZ R77, R37, R76 ;  /* 0x0000004c254d7221 */ /* 0x000fe40000010000 */
[----:B------:R-:W1:Y:S02]  /*8330*/  MUFU.EX2 R34, R34 ;  /* 0x0000002200227308 */ /* 0x000e640000000800 */
[----:B------:R-:W-:-:S04]  /*8340*/  FADD.FTZ R76, R80, R77 ;  /* 0x0000004d504c7221 */ /* 0x000fc80000010000 */
[----:B------:R-:W-:Y:S02]  /*8350*/  FADD.FTZ R77, R39, R76 ;  /* 0x0000004c274d7221 */ /* 0x000fe40000010000 */
[----:B------:R-:W3:Y:S08]  /*8360*/  MUFU.EX2 R71, R71 ;  /* 0x0000004700477308 */ /* 0x000ef00000000800 */
[----:B------:R-:W4:Y:S08]  /*8370*/  MUFU.EX2 R72, R72 ;  /* 0x0000004800487308 */ /* 0x000f300000000800 */
[----:B------:R2:W-:Y:S08]  /*8380*/  MUFU.EX2 R81, R2 ;  /* 0x0000000200517308 */ /* 0x0005f00000000800 */
[----:B------:R-:W5:Y:S01]  /*8390*/  MUFU.EX2 R73, R73 ;  /* 0x0000004900497308 */ /* 0x000f620000000800 */
[----:B--2---:R-:W-:-:S04]  /*83a0*/  FADD.FTZ R2, R4, R3 ;  /* 0x0000000304027221 */ /* 0x004fc80000010000 */
[----:B0-----:R-:W-:-:S03]  /*83b0*/  FADD.FTZ R3, R69, R2 ;  /* 0x0000000245037221 */ /* 0x001fc60000010000 */
[----:B------:R-:W0:Y:S01]  /*83c0*/  MUFU.EX2 R38, R38 ;  /* 0x0000002600267308 */ /* 0x000e220000000800 */
[----:B-1----:R-:W-:-:S04]  /*83d0*/  FADD.FTZ R2, R34, R3 ;  /* 0x0000000322027221 */ /* 0x002fc80000010000 */
[----:B---3--:R-:W-:-:S03]  /*83e0*/  FADD.FTZ R3, R71, R2 ;  /* 0x0000000247037221 */ /* 0x008fc60000010000 */
[----:B------:R-:W1:Y:S01]  /*83f0*/  MUFU.EX2 R75, R75 ;  /* 0x0000004b004b7308 */ /* 0x000e620000000800 */
[----:B----4-:R-:W-:-:S04]  /*8400*/  FADD.FTZ R2, R72, R3 ;  /* 0x0000000348027221 */ /* 0x010fc80000010000 */
[----:B-----5:R-:W-:-:S03]  /*8410*/  FADD.FTZ R3, R73, R2 ;  /* 0x0000000249037221 */ /* 0x020fc60000010000 */
[----:B------:R-:W2:Y:S01]  /*8420*/  MUFU.EX2 R79, R182 ;  /* 0x000000b6004f7308 */ /* 0x000ea20000000800 */
[----:B0-----:R-:W-:-:S07]  /*8430*/  FADD.FTZ R2, R38, R3 ;  /* 0x0000000326027221 */ /* 0x001fce0000010000 */
[----:B------:R0:W-:Y:S01]  /*8440*/  MUFU.EX2 R78, R44 ;  /* 0x0000002c004e7308 */ /* 0x0001e20000000800 */
[----:B-1----:R-:W-:-:S07]  /*8450*/  FADD.FTZ R2, R75, R2 ;  /* 0x000000024b027221 */ /* 0x002fce0000010000 */
[----:B------:R-:W1:Y:S01]  /*8460*/  MUFU.EX2 R42, R42 ;  /* 0x0000002a002a7308 */ /* 0x000e620000000800 */
[----:B0-----:R-:W-:-:S01]  /*8470*/  FADD.FTZ R44, R74, R77 ;  /* 0x0000004d4a2c7221 */ /* 0x001fc20000010000 */
[----:B--2---:R-:W-:-:S03]  /*8480*/  FADD.FTZ R2, R79, R2 ;  /* 0x000000024f027221 */ /* 0x004fc60000010000 */
[----:B------:R-:W-:-:S03]  /*8490*/  FADD.FTZ R77, R41, R44 ;  /* 0x0000002c294d7221 */ /* 0x000fc60000010000 */
[----:B------:R-:W0:Y:S01]  /*84a0*/  MUFU.EX2 R84, R84 ;  /* 0x0000005400547308 */ /* 0x000e220000000800 */
[----:B------:R-:W-:-:S04]  /*84b0*/  FADD.FTZ R44, R64, R77 ;  /* 0x0000004d402c7221 */ /* 0x000fc80000010000 */
[----:B------:R-:W-:-:S03]  /*84c0*/  FADD.FTZ R3, R43, R44 ;  /* 0x0000002c2b037221 */ /* 0x000fc60000010000 */
[----:B------:R-:W2:Y:S01]  /*84d0*/  MUFU.EX2 R46, R46 ;  /* 0x0000002e002e7308 */ /* 0x000ea20000000800 */
[----:B------:R-:W-:-:S01]  /*84e0*/  FADD.FTZ R44, R66, R3 ;  /* 0x00000003422c7221 */ /* 0x000fc20000010000 */
[----:B------:R-:W-:-:S03]  /*84f0*/  FADD.FTZ R3, R81, R2 ;  /* 0x0000000251037221 */ /* 0x000fc60000010000 */
[----:B------:R-:W-:Y:S01]  /*8500*/  FADD.FTZ R77, R45, R44 ;  /* 0x0000002c2d4d7221 */ /* 0x000fe20000010000 */
[----:B-1----:R-:W-:-:S02]  /*8510*/  FADD.FTZ R3, R42, R3 ;  /* 0x000000032a037221 */ /* 0x002fc40000010000 */
[----:B------:R-:W1:Y:S01]  /*8520*/  MUFU.EX2 R82, R82 ;  /* 0x0000005200527308 */ /* 0x000e620000000800 */
[----:B------:R-:W-:-:S01]  /*8530*/  FADD.FTZ R2, R68, R77 ;  /* 0x0000004d44027221 */ /* 0x000fc20000010000 */
[----:B------:R-:W-:-:S03]  /*8540*/  FADD.FTZ R3, R78, R3 ;  /* 0x000000034e037221 */ /* 0x000fc60000010000 */
[----:B------:R-:W-:Y:S01]  /*8550*/  FADD.FTZ R77, R47, R2 ;  /* 0x000000022f4d7221 */ /* 0x000fe20000010000 */
[----:B0-----:R-:W-:-:S02]  /*8560*/  FADD.FTZ R3, R84, R3 ;  /* 0x0000000354037221 */ /* 0x001fc40000010000 */
[----:B------:R-:W0:Y:S01]  /*8570*/  MUFU.EX2 R58, R58 ;  /* 0x0000003a003a7308 */ /* 0x000e220000000800 */
[----:B------:R-:W-:-:S01]  /*8580*/  FADD.FTZ R2, R56, R77 ;  /* 0x0000004d38027221 */ /* 0x000fc20000010000 */
[----:B--2---:R-:W-:-:S03]  /*8590*/  FADD.FTZ R3, R46, R3 ;  /* 0x000000032e037221 */ /* 0x004fc60000010000 */
[----:B------:R-:W-:-:S03]  /*85a0*/  FADD.FTZ R77, R49, R2 ;  /* 0x00000002314d7221 */ /* 0x000fc60000010000 */
[----:B------:R-:W2:Y:S01]  /*85b0*/  MUFU.EX2 R155, R48 ;  /* 0x00000030009b7308 */ /* 0x000ea20000000800 */
[----:B-1----:R-:W-:-:S07]  /*85c0*/  FADD.FTZ R3, R82, R3 ;  /* 0x0000000352037221 */ /* 0x002fce0000010000 */
[----:B------:R-:W1:Y:S01]  /*85d0*/  MUFU.EX2 R200, R200 ;  /* 0x000000c800c87308 */ /* 0x000e620000000800 */
[----:B0-----:R-:W-:-:S04]  /*85e0*/  FADD.FTZ R2, R58, R77 ;  /* 0x0000004d3a027221 */ /* 0x001fc80000010000 */
[----:B------:R-:W-:-:S03]  /*85f0*/  FADD.FTZ R77, R51, R2 ;  /* 0x00000002334d7221 */ /* 0x000fc60000010000 */
[----:B------:R-:W0:Y:S01]  /*8600*/  MUFU.EX2 R6, R6 ;  /* 0x0000000600067308 */ /* 0x000e220000000800 */
[----:B--2---:R-:W-:-:S07]  /*8610*/  FADD.FTZ R3, R155, R3 ;  /* 0x000000039b037221 */ /* 0x004fce0000010000 */
[----:B------:R-:W2:Y:S01]  /*8620*/  MUFU.EX2 R83, R33 ;  /* 0x0000002100537308 */ /* 0x000ea20000000800 */
[----:B-1----:R-:W-:-:S01]  /*8630*/  FADD.FTZ R2, R200, R3 ;  /* 0x00000003c8027221 */ /* 0x002fc20000010000 */
[----:B0-----:R-:W-:-:S03]  /*8640*/  FADD.FTZ R3, R6, R77 ;  /* 0x0000004d06037221 */ /* 0x001fc60000010000 */
[----:B--2---:R-:W-:Y:S01]  /*8650*/  FADD.FTZ R2, R83, R2 ;  /* 0x0000000253027221 */ /* 0x004fe20000010000 */
[----:B------:R-:W-:Y:S06]  /*8660*/  @!P0 BRA `(.L_x_987) ;  /* 0x0000000000048947 */ /* 0x000fec0003800000 */
[----:B------:R-:W-:Y:S01]  /*8670*/  BPT.TRAP 0x1 ;  /* 0x000000040000795c */ /* 0x000fe20000300000 */
.L_x_987:
[----:B------:R-:W-:Y:S01]  /*8680*/  ULEA UR6, UR46, UR37, 0x3 ;  /* 0x000000252e067291 */ /* 0x000fe2000f8e183f */
[----:B------:R-:W-:Y:S01]  /*8690*/  ISETP.GT.AND P2, PT, R5, R8, PT ;  /* 0x000000080500720c */ /* 0x000fe20003f44270 */
[----:B------:R-:W-:Y:S01]  /*86a0*/  UMOV UR36, UR32 ;  /* 0x0000002000247c82 */ /* 0x000fe20008000000 */
[----:B------:R-:W-:Y:S01]  /*86b0*/  F2FP.SATFINITE.E4M3.F32.PACK_AB_MERGE_C R14, R15, R14, RZ ;  /* 0x0000000e0f0e723e */ /* 0x000fe200048070ff */
[----:B------:R-:W-:Y:S01]  /*86c0*/  UIADD3 UR6, UR6, 0x22860, URZ ;  /* 0x0002286006067890 */ /* 0x000fe2000fffe03f */
[----:B------:R-:W-:Y:S01]  /*86d0*/  F2FP.SATFINITE.E4M3.F32.PACK_AB_MERGE_C R25, R30, R25, RZ ;  /* 0x000000191e19723e */ /* 0x000fe200048070ff */
[----:B------:R-:W-:Y:S01]  /*86e0*/  UMOV UR46, UR33 ;  /* 0x00000021002e7c82 */ /* 0x000fe20008000000 */
[----:B------:R-:W-:Y:S01]  /*86f0*/  F2FP.SATFINITE.E4M3.F32.PACK_AB_MERGE_C R35, R86, R35, RZ ;  /* 0x000000235623723e */ /* 0x000fe200048070ff */
[----:B------:R-:W-:Y:S01]  /*8700*/  UPRMT UR6, UR40, 0x654, UR6 ;  /* 0x0000065428067896 */ /* 0x000fe20008000006 */
        /* <DEDUP_REMOVED lines=94> */
[----:B------:R-:W-:-:S02]  /*8cf0*/  VIADD R5, R5, 0xffffffff ;  /* 0xffffffff05057836 */ /* 0x000fc40000000000 */
[----:B------:R-:W-:Y:S02]  /*8d00*/  IMAD.MOV.U32 R4, RZ, RZ, R54 ;  /* 0x000000ffff047224 */ /* 0x000fe400078e0036 */
[----:B------:R-:W-:Y:S01]  /*8d10*/  IMAD.MOV.U32 R6, RZ, RZ, R32 ;  /* 0x000000ffff067224 */ /* 0x000fe200078e0020 */
[----:B------:R-:W-:Y:S06]  /*8d20*/  @P2 BRA `(.L_x_988) ;  /* 0xffffffc800442947 */ /* 0x000fec000383ffff */
[----:B------:R-:W-:Y:S01]  /*8d30*/  IMAD.MOV.U32 R4, RZ, RZ, R54 ;  /* 0x000000ffff047224 */ /* 0x000fe200078e0036 */
[----:B------:R-:W-:Y:S01]  /*8d40*/  UMOV UR46, UR33 ;  /* 0x00000021002e7c82 */ /* 0x000fe20008000000 */
[----:B------:R-:W-:Y:S01]  /*8d50*/  IMAD.MOV.U32 R6, RZ, RZ, R32 ;  /* 0x000000ffff067224 */ /* 0x000fe200078e0020 */
[----:B------:R-:W-:-:S06]  /*8d60*/  UMOV UR36, UR32 ;  /* 0x0000002000247c82 */ /* 0x000fcc0008000000 */
.L_x_970:
[----:B------:R-:W0:Y:S01]  /*8d70*/  LDC R8, c[0x0][0x448] ;  /* 0x00011200ff087b82 */ /* 0x000e220000000800 */
[----:B------:R-:W-:Y:S01]  /*8d80*/  UIADD3 UR6, UR42, 0x7f, URZ ;  /* 0x0000007f2a067890 */ /* 0x000fe2000fffe03f */
[----:B------:R-:W-:-:S05]  /*8d90*/  IADD3 R12, -R11, 0x1, RZ ;  /* 0x000000010b0c7810 */ /* 0x000fca0007ffe1ff */
[----:B------:R-:W-:Y:S01]  /*8da0*/  IMAD R9, R9, UR41, R12 ;  /* 0x0000002909097c24 */ /* 0x000fe2000f8e020c */
[----:B------:R-:W1:Y:S01]  /*8db0*/  LDC R15, c[0x0][0x9e4] ;  /* 0x00027900ff0f7b82 */ /* 0x000e620000000800 */
[----:B0-----:R-:W-:Y:S02]  /*8dc0*/  ISETP.NE.AND P5, PT, R8, 0x1, PT ;  /* 0x000000010800780c */ /* 0x001fe40003fa5270 */
[----:B-1----:R-:W-:-:S11]  /*8dd0*/  ISETP.GE.AND P6, PT, R15, 0x1, PT ;  /* 0x000000010f00780c */ /* 0x002fd60003fc6270 */
[----:B------:R-:W0:Y:S08]  /*8de0*/  @P5 LDC R8, c[0x0][0x44c] ;  /* 0x00011300ff085b82 */ /* 0x000e300000000800 */
[----:B------:R-:W1:Y:S01]  /*8df0*/  @P5 LDC R13, c[0x0][0x450] ;  /* 0x00011400ff0d5b82 */ /* 0x000e620000000800 */
[----:B0-----:R-:W-:-:S04]  /*8e00*/  @P5 IMAD.HI.U32 R10, R8, UR6, RZ ;  /* 0x00000006080a5c27 */ /* 0x001fc8000f8e00ff */
[----:B------:R-:W-:Y:S01]  /*8e10*/  IMAD.U32 R8, RZ, RZ, UR6 ;  /* 0x00000006ff087e24 */ /* 0x000fe2000f8e00ff */
[----:B------:R-:W-:Y:S01]  /*8e20*/  ULDC UR6, c[0x0][0x9dc] ;  /* 0x0002770000067ab9 */ /* 0x000fe20000000800 */
[----:B-1----:R-:W-:-:S05]  /*8e30*/  @P5 SHF.R.U32.HI R8, RZ, R13, R10 ;  /* 0x0000000dff085219 */ /* 0x002fca000001160a */
[----:B------:R-:W-:-:S04]  /*8e40*/  IMAD.IADD R8, R9, 0x1, R8 ;  /* 0x0000000109087824 */ /* 0x000fc800078e0208 */
        /* <DEDUP_REMOVED lines=11> */
.L_x_990:
[----:B------:R-:W-:-:S13]  /*8f00*/  ISETP.NE.AND P2, PT, R15, 0x1, PT ;  /* 0x000000010f00780c */ /* 0x000fda0003f45270 */
[----:B------:R-:W0:Y:S02]  /*8f10*/  @P2 LDC.64 R10, c[0x0][0x9e8] ;  /* 0x00027a00ff0a2b82 */ /* 0x000e240000000a00 */
[----:B0-----:R-:W-:-:S05]  /*8f20*/  @P2 IMAD.HI.U32 R10, R8, R10, RZ ;  /* 0x0000000a080a2227 */ /* 0x001fca00078e00ff */
[----:B------:R-:W-:-:S07]  /*8f30*/  @P2 SHF.R.U32.HI R8, RZ, R11, R10 ;  /* 0x0000000bff082219 */ /* 0x000fce000001160a */
.L_x_991:
[----:B------:R-:W-:-:S05]  /*8f40*/  IMAD R8, R8, R15, RZ ;  /* 0x0000000f08087224 */ /* 0x000fca00078e02ff */
[----:B------:R-:W-:-:S07]  /*8f50*/  VIMNMX R9, R9, R8, !PT ;  /* 0x0000000809097248 */ /* 0x000fce0007fe0100 */
.L_x_989:
[----:B------:R-:W-:-:S05]  /*8f60*/  VIADD R9, R9, 0x7f ;  /* 0x0000007f09097836 */ /* 0x000fca0000000000 */
[----:B------:R-:W-:-:S04]  /*8f70*/  SHF.R.S32.HI R8, RZ, 0x1f, R9 ;  /* 0x0000001fff087819 */ /* 0x000fc80000011409 */
[----:B------:R-:W-:-:S04]  /*8f80*/  LEA.HI R8, R8, R9, RZ, 0x7 ;  /* 0x0000000908087211 */ /* 0x000fc800078f38ff */
[----:B------:R-:W-:-:S04]  /*8f90*/  SHF.R.S32.HI R9, RZ, 0x7, R8 ;  /* 0x00000007ff097819 */ /* 0x000fc80000011408 */
[----:B------:R-:W-:-:S04]  /*8fa0*/  VIMNMX R8, R22, R9, !PT ;  /* 0x0000000916087248 */ /* 0x000fc80007fe0100 */
[----:B------:R-:W-:-:S13]  /*8fb0*/  ISETP.GE.AND P2, PT, R5, R8, PT ;  /* 0x000000080500720c */ /* 0x000fda0003f46270 */
[----:B------:R-:W-:Y:S05]  /*8fc0*/  @!P2 BRA `(.L_x_992) ;  /* 0x0000002400a8a947 */ /* 0x000fea0003800000 */
[----:B------:R-:W-:Y:S01]  /*8fd0*/  IMAD.MOV.U32 R11, RZ, RZ, R4 ;  /* 0x000000ffff0b7224 */ /* 0x000fe200078e0004 */
[----:B------:R-:W-:Y:S01]  /*8fe0*/  UMOV UR30, UR36 ;  /* 0x00000024001e7c82 */ /* 0x000fe20008000000 */
[----:B------:R-:W-:-:S07]  /*8ff0*/  IMAD.MOV.U32 R9, RZ, RZ, R6 ;  /* 0x000000ffff097224 */ /* 0x000fce00078e0006 */
.L_x_1002:
[----:B------:R-:W-:Y:S01]  /*9000*/  ISETP.NE.AND P2, PT, RZ, UR39, PT ;  /* 0x00000027ff007c0c */ /* 0x000fe2000bf45270 */
[----:B------:R-:W-:-:S04]  /*9010*/  UISETP.NE.AND UP0, UPT, UR46, 0x1, UPT ;  /* 0x000000012e00788c */ /* 0x000fc8000bf05270 */
[----:B------:R-:W-:-:S04]  /*9020*/  USEL UR36, URZ, 0x1, UP0 ;  /* 0x000000013f247887 */ /* 0x000fc80008000000 */
[----:B------:R-:W-:-:S04]  /*9030*/  ULOP3.LUT UR36, UR30, UR36, URZ, 0x3c, !UPT ;  /* 0x000000241e247292 */ /* 0x000fc8000f8e3c3f */
[----:B------:R-:W-:Y:S08]  /*9040*/  @P2 BRA `(.L_x_993) ;  /* 0x0000000000382947 */ /* 0x000ff00003800000 */
[----:B------:R-:W-:Y:S05]  /*9050*/  @!P0 BRA `(.L_x_994) ;  /* 0x0000000000048947 */ /* 0x000fea0003800000 */
[----:B------:R-:W-:Y:S01]  /*9060*/  BPT.TRAP 0x1 ;  /* 0x000000040000795c */ /* 0x000fe20000300000 */
.L_x_994:
        /* <DEDUP_REMOVED lines=9> */
.L_x_995:
[----:B-1----:R-:W-:Y:S05]  /*9100*/  @P3 BRA `(.L_x_993) ;  /* 0x0000000000083947 */ /* 0x002fea0003800000 */
[----:B------:R-:W1:Y:S02]  /*9110*/  SYNCS.PHASECHK.TRANS64.TRYWAIT P3, [UR6+0x22830], R4 ;  /* 0x02283004ff0075a7 */ /* 0x000e640008060146 */
[----:B-1----:R-:W-:Y:S05]  /*9120*/  @!P3 BRA `(.L_x_996) ;  /* 0x000000cc0074b947 */ /* 0x002fea0003800000 */
.L_x_993:
[----:B------:R-:W2:Y:S01]  /*9130*/  S2R R6, SR_TID.X ;  /* 0x0000000000067919 */ /* 0x000ea20000002100 */
[----:B------:R-:W-:Y:S01]  /*9140*/  UIADD3 UR31, UR46, 0x1, URZ ;  /* 0x000000012e1f7890 */ /* 0x000fe2000fffe03f */
[----:B------:R-:W-:Y:S01]  /*9150*/  UMOV UR27, 0x80000020 ;  /* 0x80000020001b7882 */ /* 0x000fe20000000000 */
[----:B------:R-:W-:Y:S02]  /*9160*/  UMOV UR7, 0x80000020 ;  /* 0x8000002000077882 */ /* 0x000fe40000000000 */
[----:B------:R-:W-:Y:S01]  /*9170*/  UISETP.NE.AND UP0, UPT, UR31, 0x2, UPT ;  /* 0x000000021f00788c */ /* 0x000fe2000bf05270 */
[----:B------:R-:W-:Y:S01]  /*9180*/  UMOV UR11, 0x80000020 ;  /* 0x80000020000b7882 */ /* 0x000fe20000000000 */
[----:B------:R-:W-:Y:S02]  /*9190*/  UMOV UR15, 0x80000020 ;  /* 0x80000020000f7882 */ /* 0x000fe40000000000 */
[----:B------:R-:W-:Y:S01]  /*91a0*/  USEL UR31, UR31, URZ, UP0 ;  /* 0x0000003f1f1f7287 */ /* 0x000fe20008000000 */
[----:B------:R-:W-:Y:S01]  /*91b0*/  UMOV UR19, 0x80000020 ;  /* 0x8000002000137882 */ /* 0x000fe20000000000 */
[----:B------:R-:W-:-:S02]  /*91c0*/  UMOV UR23, 0x80000020 ;  /* 0x8000002000177882 */ /* 0x000fc40000000000 */
[----:B------:R-:W-:-:S04]  /*91d0*/  UIMAD UR26, UR31, 0x600, UR28 ;  /* 0x000006001f1a78a4 */ /* 0x000fc8000f8e021c */
[----:B------:R-:W-:Y:S02]  /*91e0*/  UIADD3 UR6, UR26, 0x2, URZ ;  /* 0x000000021a067890 */ /* 0x000fe4000fffe03f */
[----:B------:R-:W-:Y:S02]  /*91f0*/  UIADD3 UR10, UR26, 0x200, URZ ;  /* 0x000002001a0a7890 */ /* 0x000fe4000fffe03f */
[----:B------:R-:W-:Y:S02]  /*9200*/  UIADD3 UR14, UR26, 0x202, URZ ;  /* 0x000002021a0e7890 */ /* 0x000fe4000fffe03f */
[----:B------:R-:W-:Y:S02]  /*9210*/  UIADD3 UR18, UR26, 0x400, URZ ;  /* 0x000004001a127890 */ /* 0x000fe4000fffe03f */
[----:B------:R-:W-:Y:S01]  /*9220*/  UIADD3 UR22, UR26, 0x402, URZ ;  /* 0x000004021a167890 */ /* 0x000fe2000fffe03f */
        /* <DEDUP_REMOVED lines=24> */
.L_x_998:
[----:B------:R-:W-:Y:S01]  /*93b0*/  ULEA UR6, UR46, UR37, 0x3 ;  /* 0x000000252e067291 */ /* 0x000fe2000f8e183f */
[----:B------:R-:W-:-:S05]  /*93c0*/  IMAD.U32 R4, RZ, RZ, UR30 ;  /* 0x0000001eff047e24 */ /* 0x000fca000f8e00ff */
[----:B------:R-:W-:-:S04]  /*93d0*/  SHF.L.U32 R4, R4, 0x1f, RZ ;  /* 0x0000001f04047819 */ /* 0x000fc800000006ff */
[----:B------:R0:W1:Y:S01]  /*93e0*/  SYNCS.PHASECHK.TRANS64.TRYWAIT P2, [UR6+0x22850], R4 ;  /* 0x02285004ff0075a7 */ /* 0x0000620008040146 */
[----:B------:R-:W-:Y:S05]  /*93f0*/  @!P0 BRA `(.L_x_999) ;  /* 0x0000000000048947 */ /* 0x000fea0003800000 */
[----:B------:R-:W-:Y:S01]  /*9400*/  BPT.TRAP 0x1 ;  /* 0x000000040000795c */ /* 0x000fe20000300000 */
.L_x_999:
[----:B-1----:R-:W-:Y:S05]  /*9410*/  @P2 BRA `(.L_x_997) ;  /* 0x0000000000082947 */ /* 0x002fea0003800000 */
[----:B------:R-:W1:Y:S02]  /*9420*/  SYNCS.PHASECHK.TRANS64.TRYWAIT P2, [UR6+0x22850], R4 ;  /* 0x02285004ff0075a7 */ /* 0x000e640008040146 */
[----:B-1----:R-:W-:Y:S05]  /*9430*/  @!P2 BRA `(.L_x_1000) ;  /* 0x000000c800c8a947 */ /* 0x002fea0003800000 */
.L_x_997:
[----:B------:R-:W-:Y:S01]  /*9440*/  UIADD3 UR6, UR37, 0x400, URZ ;  /* 0x0000040025067890 */ /* 0x000fe2000fffe03f */
[----:B------:R-:W-:Y:S01]  /*9450*/  WARPGROUP.ARRIVE ;  /* 0x00000000000079c5 */ /* 0x000fe20000000000 */
[----:B------:R-:W-:Y:S01]  /*9460*/  UMOV UR7, 0x40000040 ;  /* 0x4000004000077882 */ /* 0x000fe20000000000 */
[C---:B------:R-:W-:Y:S01]  /*9470*/  FMUL.FTZ R10, R0.reuse, R24 ;  /* 0x00000018000a7220 */ /* 0x040fe20000410000 */
[----:B------:R-:W-:Y:S01]  /*9480*/  USHF.R.U32.HI UR6, URZ, 0x4, UR6 ;  /* 0x000000043f067899 */ /* 0x000fe20008011606 */
[C---:B------:R-:W-:Y:S01]  /*9490*/  FMUL.FTZ R14, R0.reuse, R26 ;  /* 0x0000001a000e7220 */ /* 0x040fe20000410000 */
[C---:B------:R-:W-:Y:S01]  /*94a0*/  FMUL.FTZ R12, R0.reuse, R25 ;  /* 0x00000019000c7220 */ /* 0x040fe20000410000 */
[C---:B------:R-:W-:Y:S01]  /*94b0*/  FMUL.FTZ R20, R0.reuse, R27 ;  /* 0x0000001b00147220 */ /* 0x040fe20000410000 */
[----:B------:R-:W-:Y:S01]  /*94c0*/  ULOP3.LUT UR6, UR6, 0x3fff, URZ, 0xc0, !UPT ;  /* 0x00003fff06067892 */ /* 0x000fe2000f8ec03f */
[----:B------:R-:W1:Y:S01]  /*94d0*/  MUFU.TANH R10, R10 ;  /* 0x0000000a000a7308 */ /* 0x000e620000002400 */
[C---:B------:R-:W-:Y:S01]  /*94e0*/  FMUL.FTZ R180, R0.reuse, R28 ;  /* 0x0000001c00b47220 */ /* 0x040fe20000410000 */
[C---:B------:R-:W-:Y:S01]  /*94f0*/  FMUL.FTZ R24, R0.reuse, R30 ;  /* 0x0000001e00187220 */ /* 0x040fe20000410000 */
[----:B------:R-:W-:Y:S01]  /*9500*/  ULOP3.LUT UR6, UR6, 0x10000, URZ, 0xfc, !UPT ;  /* 0x0001000006067892 */ /* 0x000fe2000f8efc3f */
[C---:B------:R-:W-:Y:S01]  /*9510*/  FMUL.FTZ R182, R0.reuse, R29 ;  /* 0x0000001d00b67220 */ /* 0x040fe20000410000 */
[C---:B------:R-:W-:Y:S01]  /*9520*/  FMUL.FTZ R26, R0.reuse, R31 ;  /* 0x0000001f001a7220 */ /* 0x040fe20000410000 */
[C---:B------:R-:W-:Y:S01]  /*9530*/  FMUL.FTZ R184, R0.reuse, R32 ;  /* 0x0000002000b87220 */ /* 0x040fe20000410000 */
[----:B------:R-:W-:Y:S01]  /*9540*/  ULEA UR10, UR46, UR6, 0xa ;  /* 0x000000062e0a7291 */ /* 0x000fe2000f8e503f */
[----:B------:R-:W2:Y:S01]  /*9550*/  MUFU.TANH R14, R14 ;  /* 0x0000000e000e7308 */ /* 0x000ea20000002400 */
        /* <DEDUP_REMOVED lines=8> */
[----:B------:R-:W3:Y:S01]  /*95e0*/  MUFU.TANH R12, R12 ;  /* 0x0000000c000c7308 */ /* 0x000ee20000002400 */
[----:B-1----:R-:W-:Y:S01]  /*95f0*/  FMNMX.FTZ R7, R10, R9, !PT ;  /* 0x000000090a077209 */ /* 0x002fe20007810000 */
[----:B------:R-:W-:Y:S01]  /*9600*/  UIADD3 UR6, UR10, 0x2, URZ ;  /* 0x000000020a067890 */ /* 0x000fe2000fffe03f */
[C---:B------:R-:W-:Y:S01]  /*9610*/  FMUL.FTZ R34, R0.reuse, R39 ;  /* 0x0000002700227220 */ /* 0x040fe20000410000 */
[----:B------:R-:W-:Y:S01]  /*9620*/  UMOV UR7, 0x40000040 ;  /* 0x4000004000077882 */ /* 0x000fe20000000000 */
        /* <DEDUP_REMOVED lines=12> */
[----:B---3--:R-:W-:Y:S01]  /*96f0*/  FMNMX.FTZ R7, R12, R7, !PT ;  /* 0x000000070c077209 */ /* 0x008fe20007810000 */
[C---:B------:R-:W-:Y:S01]  /*9700*/  FMUL.FTZ R44, R0.reuse, R50 ;  /* 0x00000032002c7220 */ /* 0x040fe20000410000 */
[C---:B------:R-:W-:Y:S01]  /*9710*/  FMUL.FTZ R202, R0.reuse, R49 ;  /* 0x0000003100ca7220 */ /* 0x040fe20000410000 */
[C---:B------:R-:W-:Y:S01]  /*9720*/  FMUL.FTZ R46, R0.reuse, R51 ;  /* 0x00000033002e7220 */ /* 0x040fe20000410000 */
[C---:B------:R-:W-:Y:S01]  /*9730*/  FMUL.FTZ R204, R0.reuse, R52 ;  /* 0x0000003400cc7220 */ /* 0x040fe20000410000 */
[C---:B------:R-:W-:Y:S01]  /*9740*/  FMUL.FTZ R48, R0.reuse, R54 ;  /* 0x0000003600307220 */ /* 0x040fe20000410000 */
[----:B------:R-:W-:Y:S01]  /*9750*/  FMUL.FTZ R206, R0, R53 ;  /* 0x0000003500ce7220 */ /* 0x000fe20000410000 */
[----:B------:R-:W3:Y:S01]  /*9760*/  MUFU.TANH R24, R24 ;  /* 0x0000001800187308 */ /* 0x000ee20000002400 */
        /* <DEDUP_REMOVED lines=43> */
[----:B------:R-:W-:Y:S01]  /*9a20*/  FMUL.FTZ R84, R0, R87 ;  /* 0x0000005700547220 */ /* 0x000fe20000410000 */
[----:B------:R-:W-:Y:S01]  /*9a30*/  UMOV UR11, 0x40000040 ;  /* 0x40000040000b7882 */ /* 0x000fe20000000000 */
[----:B------:R-:W3:Y:S02]  /*9a40*/  S2R R179, SR_TID.X ;  /* 0x0000000000b37919 */ /* 0x000ee40000002100 */
[----:B------:R-:W4:Y:S01]  /*9a50*/  MUFU.TANH R30, R30 ;  /* 0x0000001e001e7308 */ /* 0x000f220000002400 */
[----:B-1----:R-:W-:-:S07]  /*9a60*/  FMNMX.FTZ R13, R28, R13, !PT ;  /* 0x0000000d1c0d7209 */ /* 0x002fce0007810000 */
[----:B------:R-:W1:Y:S01]  /*9a70*/  MUFU.TANH R188, R188 ;  /* 0x000000bc00bc7308 */ /* 0x000e620000002400 */
[----:B--2---:R-:W-:-:S07]  /*9a80*/  FMNMX.FTZ R7, R186, R7, !PT ;  /* 0x00000007ba077209 */ /* 0x004fce0007810000 */
[----:B------:R-:W2:Y:S01]  /*9a90*/  MUFU.TANH R32, R32 ;  /* 0x0000002000207308 */ /* 0x000ea20000002400 */
[----:B----4-:R-:W-:-:S07]  /*9aa0*/  FMNMX.FTZ R13, R30, R13, !PT ;  /* 0x0000000d1e0d7209 */ /* 0x010fce0007810000 */
[----:B------:R-:W4:Y:S01]  /*9ab0*/  MUFU.TANH R190, R190 ;  /* 0x000000be00be7308 */ /* 0x000f220000002400 */
[----:B-1----:R-:W-:Y:S02]  /*9ac0*/  FMNMX.FTZ R7, R188, R7, !PT ;  /* 0x00000007bc077209 */ /* 0x002fe40007810000 */
[----:B---3--:R-:W-:-:S05]  /*9ad0*/  SHF.R.U32.HI R179, RZ, 0x7, R179 ;  /* 0x00000007ffb37819 */ /* 0x008fca00000116b3 */
[----:B------:R-:W1:Y:S01]  /*9ae0*/  MUFU.TANH R34, R34 ;  /* 0x0000002200227308 */ /* 0x000e620000002400 */
[----:B--2---:R-:W-:-:S07]  /*9af0*/  FMNMX.FTZ R13, R32, R13, !PT ;  /* 0x0000000d200d7209 */ /* 0x004fce0007810000 */
[----:B------:R-:W2:Y:S01]  /*9b00*/  MUFU.TANH R192, R192 ;  /* 0x000000c000c07308 */ /* 0x000ea20000002400 */
[----:B----4-:R-:W-:-:S07]  /*9b10*/  FMNMX.FTZ R7, R190, R7, !PT ;  /* 0x00000007be077209 */ /* 0x010fce0007810000 */
[----:B------:R-:W3:Y:S01]  /*9b20*/  MUFU.TANH R36, R36 ;  /* 0x0000002400247308 */ /* 0x000ee20000002400 */
[----:B-1----:R-:W-:-:S07]  /*9b30*/  FMNMX.FTZ R13, R34, R13, !PT ;  /* 0x0000000d220d7209 */ /* 0x002fce0007810000 */
[----:B------:R-:W1:Y:S01]  /*9b40*/  MUFU.TANH R194, R194 ;  /* 0x000000c200c27308 */ /* 0x000e620000002400 */
[----:B--2---:R-:W-:-:S07]  /*9b50*/  FMNMX.FTZ R7, R192, R7, !PT ;  /* 0x00000007c0077209 */ /* 0x004fce0007810000 */
[----:B------:R-:W2:Y:S01]  /*9b60*/  MUFU.TANH R38, R38 ;  /* 0x0000002600267308 */ /* 0x000ea20000002400 */
[----:B---3--:R-:W-:Y:S01]  /*9b70*/  FMNMX.FTZ R13, R36, R13, !PT ;  /* 0x0000000d240d7209 */ /* 0x008fe20007810000 */
[----:B------:R-:W-:Y:S02]  /*9b80*/  WARPGROUP.DEPBAR.LE gsb0, 0x0 ;  /* 0x00008000000079c5 */ /* 0x000fe40000010000 */
[----:B------:R-:W-:-:S04]  /*9b90*/  WARPGROUP.ARRIVE ;  /* 0x00000000000079c5 */ /* 0x000fc80000000000 */
[----:B------:R-:W3:Y:S01]  /*9ba0*/  MUFU.TANH R196, R196 ;  /* 0x000000c400c47308 */ /* 0x000ee20000002400 */
[----:B-1----:R-:W-:Y:S01]  /*9bb0*/  FMNMX.FTZ R7, R194, R7, !PT ;  /* 0x00000007c2077209 */ /* 0x002fe20007810000 */
[----:B------:R-:W-:Y:S01]  /*9bc0*/  QGMMA.64x128x32.F32.E4M3.E4M3 R88, R160, gdesc[UR4], R88, gsb0 ;  /* 0x01e00004a0587df3 */ /* 0x000fe20008000858 */
[----:B------:R-:W-:-:S05]  /*9bd0*/  UIADD3 UR6, UR10, 0x4, URZ ;  /* 0x000000040a067890 */ /* 0x000fca000fffe03f */
[----:B------:R-:W1:Y:S01]  /*9be0*/  MUFU.TANH R40, R40 ;  /* 0x0000002800287308 */ /* 0x000e620000002400 */
[----:B--2---:R-:W-:Y:S01]  /*9bf0*/  FMNMX.FTZ R13, R38, R13, !PT ;  /* 0x0000000d260d7209 */ /* 0x004fe20007810000 */
[----:B------:R-:W-:Y:S01]  /*9c00*/  UMOV UR7, 0x40000040 ;  /* 0x4000004000077882 */ /* 0x000fe20000000000 */
[----:B------:R-:W-:-:S05]  /*9c10*/  UIADD3 UR10, UR10, 0x6, URZ ;  /* 0x000000060a0a7890 */ /* 0x000fca000fffe03f */
[----:B------:R-:W2:Y:S01]  /*9c20*/  MUFU.TANH R198, R198 ;  /* 0x000000c600c67308 */ /* 0x000ea20000002400 */
[----:B---3--:R-:W-:-:S07]  /*9c30*/  FMNMX.FTZ R7, R196, R7, !PT ;  /* 0x00000007c4077209 */ /* 0x008fce0007810000 */
[----:B------:R-:W3:Y:S01]  /*9c40*/  MUFU.TANH R42, R42 ;  /* 0x0000002a002a7308 */ /* 0x000ee20000002400 */
[----:B-1----:R-:W-:-:S07]  /*9c50*/  FMNMX.FTZ R13, R40, R13, !PT ;  /* 0x0000000d280d7209 */ /* 0x002fce0007810000 */
[----:B------:R-:W1:Y:S01]  /*9c60*/  MUFU.TANH R200, R200 ;  /* 0x000000c800c87308 */ /* 0x000e620000002400 */
[----:B--2---:R-:W-:-:S07]  /*9c70*/  FMNMX.FTZ R7, R198, R7, !PT ;  /* 0x00000007c6077209 */ /* 0x004fce0007810000 */
        /* <DEDUP_REMOVED lines=27> */
[----:B-1----:R-:W-:Y:S01]  /*9e30*/  FMNMX.FTZ R7, R212, R7, !PT ;  /* 0x00000007d4077209 */ /* 0x002fe20007810000 */
[----:B------:R-:W-:Y:S02]  /*9e40*/  WARPGROUP.DEPBAR.LE gsb0, 0x0 ;  /* 0x00008000000079c5 */ /* 0x000fe40000010000 */
[----:B------:R-:W-:-:S04]  /*9e50*/  WARPGROUP.ARRIVE ;  /* 0x00000000000079c5 */ /* 0x000fc80000000000 */
[----:B------:R-:W1:Y:S01]  /*9e60*/  MUFU.TANH R58, R58 ;  /* 0x0000003a003a7308 */ /* 0x000e620000002400 */
[----:B--2---:R-:W-:Y:S01]  /*9e70*/  FMNMX.FTZ R13, R56, R13, !PT ;  /* 0x0000000d380d7209 */ /* 0x004fe20007810000 */
[----:B------:R-:W-:Y:S06]  /*9e80*/  QGMMA.64x128x32.F32.E4M3.E4M3 R88, R156, gdesc[UR4], R88, gsb0 ;  /* 0x01e000049c587df3 */ /* 0x000fec0008000858 */
        /* <DEDUP_REMOVED lines=35> */
[----:B--2---:R-:W-:Y:S01]  /*a0c0*/  FMNMX.FTZ R13, R74, R13, !PT ;  /* 0x0000000d4a0d7209 */ /* 0x004fe20007810000 */
[----:B------:R-:W-:Y:S02]  /*a0d0*/  WARPGROUP.DEPBAR.LE gsb0, 0x0 ;  /* 0x00008000000079c5 */ /* 0x000fe40000010000 */
[----:B------:R-:W-:-:S04]  /*a0e0*/  WARPGROUP.ARRIVE ;  /* 0x00000000000079c5 */ /* 0x000fc80000000000 */
[----:B------:R-:W2:Y:S01]  /*a0f0*/  MUFU.TANH R232, R232 ;  /* 0x000000e800e87308 */ /* 0x000ea20000002400 */
[----:B---3--:R-:W-:Y:S01]  /*a100*/  FMNMX.FTZ R7, R80, R7, !PT ;  /* 0x0000000750077209 */ /* 0x008fe20007810000 */
[----:B------:R-:W-:Y:S06]  /*a110*/  QGMMA.64x128x32.F32.E4M3.E4M3 R88, R152, gdesc[UR8], R88, gsb0 ;  /* 0x01e0000898587df3 */ /* 0x000fec0008000858 */
        /* <DEDUP_REMOVED lines=9> */
[----:B--2---:R-:W-:Y:S02]  /*a1b0*/  FMNMX.FTZ R13, R82, R13, !PT ;  /* 0x0000000d520d7209 */ /* 0x004fe40007810000 */
[----:B---3--:R-:W-:Y:S02]  /*a1c0*/  FMNMX.FTZ R15, R236, R7, !PT ;  /* 0x00000007ec0f7209 */ /* 0x008fe40007810000 */
[----:B------:R-:W2:Y:S03]  /*a1d0*/  LDC R7, c[0x0][0x988] ;  /* 0x00026200ff077b82 */ /* 0x000ea60000000800 */
[----:B0-----:R-:W0:Y:S01]  /*a1e0*/  SHFL.BFLY PT, R4, R15, 0x2, 0x1f ;  /* 0x0c401f000f047f89 */ /* 0x001e2200000e0000 */
[----:B-1----:R-:W-:-:S05]  /*a1f0*/  FMNMX.FTZ R13, R84, R13, !PT ;  /* 0x0000000d540d7209 */ /* 0x002fca0007810000 */
[----:B------:R-:W1:Y:S01]  /*a200*/  SHFL.BFLY PT, R6, R13, 0x2, 0x1f ;  /* 0x0c401f000d067f89 */ /* 0x000e6200000e0000 */
[----:B0-----:R-:W-:Y:S02]  /*a210*/  FMNMX.FTZ R21, R15, R4, !PT ;  /* 0x000000040f157209 */ /* 0x001fe40007810000 */
[----:B-1----:R-:W-:-:S03]  /*a220*/  FMNMX.FTZ R25, R13, R6, !PT ;  /* 0x000000060d197209 */ /* 0x002fc60007810000 */
[----:B------:R-:W0:Y:S04]  /*a230*/  SHFL.BFLY PT, R6, R21, 0x1, 0x1f ;  /* 0x0c201f0015067f89 */ /* 0x000e2800000e0000 */
[----:B------:R-:W1:Y:S01]  /*a240*/  SHFL.BFLY PT, R4, R25, 0x1, 0x1f ;  /* 0x0c201f0019047f89 */ /* 0x000e6200000e0000 */
[----:B0-----:R-:W-:Y:S02]  /*a250*/  FMNMX.FTZ R6, R21, R6, !PT ;  /* 0x0000000615067209 */ /* 0x001fe40007810000 */
[----:B-1----:R-:W-:-:S03]  /*a260*/  FMNMX.FTZ R4, R25, R4, !PT ;  /* 0x0000000419047209 */ /* 0x002fc60007810000 */
[C---:B--2---:R-:W-:Y:S01]  /*a270*/  FFMA.FTZ R49, R6.reuse, R7, -8 ;  /* 0xc100000006317423 */ /* 0x044fe20000010007 */
[----:B------:R-:W-:-:S01]  /*a280*/  FADD.FTZ R86, -R6, R9 ;  /* 0x0000000906567221 */ /* 0x000fc20000010100 */
[----:B------:R-:W-:Y:S02]  /*a290*/  FADD.FTZ R9, -R4, R11 ;  /* 0x0000000b04097221 */ /* 0x000fe40000010100 */
        /* <DEDUP_REMOVED lines=31> */
[-C--:B------:R-:W-:Y:S01]  /*a490*/  FFMA.FTZ R196, R236, R7.reuse, -R49 ;  /* 0x00000007ecc47223 */ /* 0x080fe20000010831 */
[----:B------:R-:W-:-:S01]  /*a4a0*/  FFMA.FTZ R49, R4, R7, -8 ;  /* 0xc100000004317423 */ /* 0x000fc20000010007 */
[-C--:B------:R-:W-:Y:S01]  /*a4b0*/  FMUL.FTZ R86, R86, R7.reuse ;  /* 0x0000000756567220 */ /* 0x080fe20000410000 */
[-C--:B------:R-:W-:Y:S01]  /*a4c0*/  FMUL.FTZ R9, R9, R7.reuse ;  /* 0x0000000709097220 */ /* 0x080fe20000410000 */
        /* <DEDUP_REMOVED lines=28> */
[----:B------:R-:W-:Y:S01]  /*a690*/  FFMA.FTZ R74, R74, R7, -R49 ;  /* 0x000000074a4a7223 */ /* 0x000fe20000010831 */
[----:B------:R-:W-:-:S02]  /*a6a0*/  IMAD.U32 R50, RZ, RZ, UR31 ;  /* 0x0000001fff327e24 */ /* 0x000fc4000f8e00ff */
[-CC-:B------:R-:W-:Y:S01]  /*a6b0*/  FFMA.FTZ R76, R76, R7.reuse, -R49.reuse ;  /* 0x000000074c4c7223 */ /* 0x180fe20000010831 */
[----:B------:R-:W-:Y:S02]  /*a6c0*/  WARPGROUP.DEPBAR.LE gsb0, 0x0 ;  /* 0x00008000000079c5 */ /* 0x000fe40000010000 */
[----:B------:R-:W0:Y:S01]  /*a6d0*/  MUFU.EX2 R10, R10 ;  /* 0x0000000a000a7308 */ /* 0x000e220000000800 */
[----:B------:R-:W-:Y:S01]  /*a6e0*/  @!P1 LEA R50, R50, UR37, 0x3 ;  /* 0x0000002532329c11 */ /* 0x000fe2000f8e18ff */
[-CC-:B------:R-:W-:Y:S01]  /*a6f0*/  FFMA.FTZ R78, R78, R7.reuse, -R49.reuse ;  /* 0x000000074e4e7223 */ /* 0x180fe20000010831 */
[----:B------:R-:W-:Y:S01]  /*a700*/  IADD3 R48, -R179, 0xb, RZ ;  /* 0x0000000bb3307810 */ /* 0x000fe20007ffe1ff */
[----:B------:R-:W-:-:S04]  /*a710*/  FFMA.FTZ R82, R82, R7, -R49 ;  /* 0x0000000752527223 */ /* 0x000fc80000010831 */
[----:B------:R-:W2:Y:S01]  /*a720*/  MUFU.EX2 R51, R51 ;  /* 0x0000003300337308 */ /* 0x000ea20000000800 */
[----:B-1----:R-:W-:-:S07]  /*a730*/  FFMA.FTZ R2, R9, R2, R14 ;  /* 0x0000000209027223 */ /* 0x002fce000001000e */
        /* <DEDUP_REMOVED lines=53> */
[-CC-:B------:R-:W-:Y:S01]  /*aa90*/  FFMA.FTZ R73, R70, R7.reuse, -R49.reuse ;  /* 0x0000000746497223 */ /* 0x180fe20000010831 */
[----:B------:R-:W-:-:S05]  /*aaa0*/  FFMA.FTZ R49, R84, R7, -R49 ;  /* 0x0000000754317223 */ /* 0x000fca0000010831 */
        /* <DEDUP_REMOVED lines=44> */
[----:B------:R-:W-:Y:S01]  /*ad70*/  @!P1 VIADD R2, R50, 0x22840 ;  /* 0x0002284032029836 */ /* 0x000fe20000000000 */
[----:B------:R0:W-:Y:S06]  /*ad80*/  BAR.ARV R48, 0x100 ;  /* 0x000400300000751d */ /* 0x0001ec0000002000 */
[----:B------:R-:W2:Y:S01]  /*ad90*/  MUFU.EX2 R73, R73 ;  /* 0x0000004900497308 */ /* 0x000ea20000000800 */
[----:B-1----:R-:W-:-:S01]  /*ada0*/  FADD.FTZ R46, R42, R3 ;  /* 0x000000032a2e7221 */ /* 0x002fc20000010000 */
[----:B------:R-:W-:-:S04]  /*adb0*/  @!P1 PRMT R2, RZ, 0x654, R2 ;  /* 0x00000654ff029816 */ /* 0x000fc80000000002 */
[----:B------:R1:W-:Y:S02]  /*adc0*/  @!P1 SYNCS.ARRIVE.TRANS64.RED.A1T0 RZ, [R2+URZ], RZ ;  /* 0x000000ff02ff99a7 */ /* 0x0003e4000810043f */
[----:B------:R-:W3:Y:S01]  /*add0*/  MUFU.EX2 R43, R43 ;  /* 0x0000002b002b7308 */ /* 0x000ee20000000800 */
[----:B0-----:R-:W-:-:S07]  /*ade0*/  FADD.FTZ R48, R192, R75 ;  /* 0x0000004bc0307221 */ /* 0x001fce0000010000 */
[----:B------:R-:W0:Y:S01]  /*adf0*/  MUFU.EX2 R77, R72 ;  /* 0x00000048004d7308 */ /* 0x000e220000000800 */
[----:B--2---:R-:W-:-:S07]  /*ae00*/  FADD.FTZ R46, R73, R46 ;  /* 0x0000002e492e7221 */ /* 0x004fce0000010000 */
[----:B------:R-:W1:Y:S01]  /*ae10*/  MUFU.EX2 R194, R194 ;  /* 0x000000c200c27308 */ /* 0x000e620000000800 */
[----:B---3--:R-:W-:-:S07]  /*ae20*/  FADD.FTZ R3, R43, R48 ;  /* 0x000000302b037221 */ /* 0x008fce0000010000 */
        /* <DEDUP_REMOVED lines=18> */
[----:B0-----:R-:W-:-:S03]  /*af50*/  FADD.FTZ R3, R196, R3 ;  /* 0x00000003c4037221 */ /* 0x001fc60000010000 */
[----:B-1----:R-:W-:Y:S01]  /*af60*/  FADD.FTZ R2, R49, R46 ;  /* 0x0000002e31027221 */ /* 0x002fe20000010000 */
[----:B------:R-:W-:Y:S06]  /*af70*/  @!P0 BRA `(.L_x_1001) ;  /* 0x0000000000048947 */ /* 0x000fec0003800000 */
[----:B------:R-:W-:Y:S01]  /*af80*/  BPT.TRAP 0x1 ;  /* 0x000000040000795c */ /* 0x000fe20000300000 */
.L_x_1001:
        /* <DEDUP_REMOVED lines=11> */
[----:B------:R-:W-:Y:S01]  /*b040*/  F2FP.SATFINITE.E4M3.F32.PACK_AB_MERGE_C R12, R10, R11, R12 ;  /* 0x0000000b0a0c723e */ /* 0x000fe2000480700c */
[----:B------:R-:W-:Y:S01]  /*b050*/  FMUL.FTZ R91, R91, R9 ;  /* 0x000000095b5b7220 */ /* 0x000fe20000410000 */
[----:B------:R-:W-:Y:S01]  /*b060*/  F2FP.SATFINITE.E4M3.F32.PACK_AB_MERGE_C R31, R184, R29, R31 ;  /* 0x0000001db81f723e */ /* 0x000fe2000480701f */
[-C--:B------:R-:W-:Y:S01]  /*b070*/  FMUL.FTZ R94, R94, R9.reuse ;  /* 0x000000095e5e7220 */ /* 0x080fe20000410000 */
[----:B------:R-:W-:Y:S01]  /*b080*/  F2FP.SATFINITE.E4M3.F32.PACK_AB_MERGE_C R20, R53, R20, RZ ;  /* 0x000000143514723e */ /* 0x000fe200048070ff */
[----:B------:R-:W-:Y:S01]  /*b090*/  FMUL.FTZ R95, R95, R9 ;  /* 0x000000095f5f7220 */ /* 0x000fe20000410000 */
[----:B------:R-:W-:Y:S01]  /*b0a0*/  F2FP.SATFINITE.E4M3.F32.PACK_AB_MERGE_C R26, R57, R26, RZ ;  /* 0x0000001a391a723e */ /* 0x000fe200048070ff */
[----:B------:R-:W-:Y:S01]  /*b0b0*/  SYNCS.ARRIVE.TRANS64.RED.A1T0 RZ, [UR6], RZ ;  /* 0x000000ffffff79a7 */ /* 0x000fe20008100406 */
        /* <DEDUP_REMOVED lines=86> */
[----:B------:R-:W-:Y:S02]  /*b620*/  IMAD.MOV.U32 R9, RZ, RZ, R6 ;  /* 0x000000ffff097224 */ /* 0x000fe400078e0006 */
[----:B------:R-:W-:Y:S02]  /*b630*/  IMAD.MOV.U32 R164, RZ, RZ, R12 ;  /* 0x000000ffffa47224 */ /* 0x000fe400078e000c */
[----:B------:R-:W-:Y:S01]  /*b640*/  IMAD.MOV.U32 R162, RZ, RZ, R31 ;  /* 0x000000ffffa27224 */ /* 0x000fe200078e001f */
[----:B------:R-:W-:Y:S06]  /*b650*/  @P2 BRA `(.L_x_1002) ;  /* 0xffffffd800682947 */ /* 0x000fec000383ffff */
[----:B------:R-:W-:-:S05]  /*b660*/  UMOV UR46, UR31 ;  /* 0x0000001f002e7c82 */ /* 0x000fca0008000000 */
.L_x_992:
[----:B------:R-:W-:-:S13]  /*b670*/  ISETP.GE.AND P2, PT, R5, R22, PT ;  /* 0x000000160500720c */ /* 0x000fda0003f46270 */
[----:B------:R-:W-:Y:S05]  /*b680*/  @!P2 BRA `(.L_x_1003) ;  /* 0x0000003400d4a947 */ /* 0x000fea0003800000 */
[----:B------:R-:W-:Y:S01]  /*b690*/  IMAD.MOV.U32 R9, RZ, RZ, R4 ;  /* 0x000000ffff097224 */ /* 0x000fe200078e0004 */
[----:B------:R-:W-:Y:S01]  /*b6a0*/  UMOV UR34, UR36 ;  /* 0x0000002400227c82 */ /* 0x000fe20008000000 */
[----:B------:R-:W-:Y:S01]  /*b6b0*/  IMAD.MOV.U32 R8, RZ, RZ, R6 ;  /* 0x000000ffff087224 */ /* 0x000fe200078e0006 */
[----:B------:R-:W-:Y:S01]  /*b6c0*/  UMOV UR33, UR46 ;  /* 0x0000002e00217c82 */ /* 0x000fe20008000000 */
[----:B------:R-:W-:Y:S01]  /*b6d0*/  ULDC UR30, c[0x0][0x9e4] ;  /* 0x00027900001e7ab9 */ /* 0x000fe20000000800 */
[----:B------:R-:W-:Y:S01]  /*b6e0*/  ULDC UR32, c[0x0][0x288] ;  /* 0x0000a20000207ab9 */ /* 0x000fe20000000800 */
[----:B------:R-:W-:-:S05]  /*b6f0*/  ULDC UR31, c[0x0][0x9e0] ;  /* 0x00027800001f7ab9 */ /* 0x000fca0000000800 */
.L_x_1021:
[----:B------:R-:W-:Y:S01]  /*b700*/  ISETP.NE.AND P2, PT, RZ, UR39, PT ;  /* 0x00000027ff007c0c */ /* 0x000fe2000bf45270 */
[----:B------:R-:W-:-:S04]  /*b710*/  UISETP.NE.AND UP0, UPT, UR33, 0x1, UPT ;  /* 0x000000012100788c */ /* 0x000fc8000bf05270 */
[----:B------:R-:W-:-:S04]  /*b720*/  USEL UR36, URZ, 0x1, UP0 ;  /* 0x000000013f247887 */ /* 0x000fc80008000000 */
[----:B------:R-:W-:-:S04]  /*b730*/  ULOP3.LUT UR36, UR34, UR36, URZ, 0x3c, !UPT ;  /* 0x0000002422247292 */ /* 0x000fc8000f8e3c3f */
[----:B------:R-:W-:Y:S08]  /*b740*/  @P2 BRA `(.L_x_1004) ;  /* 0x0000000000382947 */ /* 0x000ff00003800000 */
[----:B------:R-:W-:Y:S05]  /*b750*/  @!P0 BRA `(.L_x_1005) ;  /* 0x0000000000048947 */ /* 0x000fea0003800000 */
[----:B------:R-:W-:Y:S01]  /*b760*/  BPT.TRAP 0x1 ;  /* 0x000000040000795c */ /* 0x000fe20000300000 */
.L_x_1005:
        /* <DEDUP_REMOVED lines=9> */
.L_x_1006:
[----:B-1----:R-:W-:Y:S05]  /*b800*/  @P3 BRA `(.L_x_1004) ;  /* 0x0000000000083947 */ /* 0x002fea0003800000 */
[----:B------:R-:W1:Y:S02]  /*b810*/  SYNCS.PHASECHK.TRANS64.TRYWAIT P3, [UR6+0x22830], R4 ;  /* 0x02283004ff0075a7 */ /* 0x000e640008060146 */
[----:B-1----:R-:W-:Y:S05]  /*b820*/  @!P3 BRA `(.L_x_1007) ;  /* 0x000000a400e4b947 */ /* 0x002fea0003800000 */
.L_x_1004:
        /* <DEDUP_REMOVED lines=40> */
.L_x_1009:
[----:B------:R-:W-:Y:S01]  /*bab0*/  ULEA UR6, UR33, UR37, 0x3 ;  /* 0x0000002521067291 */ /* 0x000fe2000f8e183f */
[----:B------:R-:W-:-:S05]  /*bac0*/  IMAD.U32 R4, RZ, RZ, UR34 ;  /* 0x00000022ff047e24 */ /* 0x000fca000f8e00ff */
[----:B------:R-:W-:-:S04]  /*bad0*/  SHF.L.U32 R4, R4, 0x1f, RZ ;  /* 0x0000001f04047819 */ /* 0x000fc800000006ff */
[----:B------:R0:W1:Y:S01]  /*bae0*/  SYNCS.PHASECHK.TRANS64.TRYWAIT P2, [UR6+0x22850], R4 ;  /* 0x02285004ff0075a7 */ /* 0x0000620008040146 */
[----:B------:R-:W-:Y:S05]  /*baf0*/  @!P0 BRA `(.L_x_1010) ;  /* 0x0000000000048947 */ /* 0x000fea0003800000 */
[----:B------:R-:W-:Y:S01]  /*bb00*/  BPT.TRAP 0x1 ;  /* 0x000000040000795c */ /* 0x000fe20000300000 */
.L_x_1010:
[----:B-1----:R-:W-:Y:S05]  /*bb10*/  @P2 BRA `(.L_x_1008) ;  /* 0x0000000000082947 */ /* 0x002fea0003800000 */
[----:B------:R-:W1:Y:S02]  /*bb20*/  SYNCS.PHASECHK.TRANS64.TRYWAIT P2, [UR6+0x22850], R4 ;  /* 0x02285004ff0075a7 */ /* 0x000e640008040146 */
[----:B-1----:R-:W-:Y:S05]  /*bb30*/  @!P2 BRA `(.L_x_1011) ;  /* 0x000000a40038a947 */ /* 0x002fea0003800000 */
.L_x_1008:
[----:B------:R-:W-:Y:S01]  /*bb40*/  UIADD3 UR6, UR37, 0x400, URZ ;  /* 0x0000040025067890 */ /* 0x000fe2000fffe03f */
[----:B------:R-:W-:Y:S01]  /*bb50*/  WARPGROUP.ARRIVE ;  /* 0x00000000000079c5 */ /* 0x000fe20000000000 */
[----:B------:R-:W-:-:S05]  /*bb60*/  UMOV UR7, 0x40000040 ;  /* 0x4000004000077882 */ /* 0x000fca0000000000 */
[----:B------:R-:W2:Y:S01]  /*bb70*/  S2R R181, SR_TID.X ;  /* 0x0000000000b57919 */ /* 0x000ea20000002100 */
[----:B------:R-:W-:Y:S01]  /*bb80*/  USHF.R.U32.HI UR6, URZ, 0x4, UR6 ;  /* 0x000000043f067899 */ /* 0x000fe20008011606 */
[C---:B------:R-:W-:Y:S01]  /*bb90*/  FMUL.FTZ R21, R0.reuse, R47 ;  /* 0x0000002f00157220 */ /* 0x040fe20000410000 */
[C---:B------:R-:W-:Y:S01]  /*bba0*/  FMUL.FTZ R47, R0.reuse, R48 ;  /* 0x00000030002f7220 */ /* 0x040fe20000410000 */
[C---:B------:R-:W-:Y:S01]  /*bbb0*/  FMUL.FTZ R48, R0.reuse, R49 ;  /* 0x0000003100307220 */ /* 0x040fe20000410000 */
[----:B------:R-:W-:Y:S01]  /*bbc0*/  ULOP3.LUT UR6, UR6, 0x3fff, URZ, 0xc0, !UPT ;  /* 0x00003fff06067892 */ /* 0x000fe2000f8ec03f */
[C---:B------:R-:W-:Y:S01]  /*bbd0*/  FMUL.FTZ R49, R0.reuse, R52 ;  /* 0x0000003400317220 */ /* 0x040fe20000410000 */
[C---:B------:R-:W-:Y:S01]  /*bbe0*/  FMUL.FTZ R52, R0.reuse, R57 ;  /* 0x0000003900347220 */ /* 0x040fe20000410000 */
[----:B------:R-:W-:Y:S01]  /*bbf0*/  VIADD R57, R17, UR42 ;  /* 0x0000002a11397c36 */ /* 0x000fe20008000000 */
[----:B------:R-:W-:Y:S01]  /*bc00*/  ULOP3.LUT UR6, UR6, 0x10000, URZ, 0xfc, !UPT ;  /* 0x0001000006067892 */ /* 0x000fe2000f8efc3f */
[C---:B-1----:R-:W-:Y:S01]  /*bc10*/  FMUL.FTZ R7, R0.reuse, R30 ;  /* 0x0000001e00077220 */ /* 0x042fe20000410000 */
[C---:B------:R-:W-:Y:S01]  /*bc20*/  FMUL.FTZ R30, R0.reuse, R54 ;  /* 0x00000036001e7220 */ /* 0x040fe20000410000 */
[----:B------:R-:W-:Y:S01]  /*bc30*/  IMAD.U32 R54, RZ, RZ, UR46 ;  /* 0x0000002eff367e24 */ /* 0x000fe2000f8e00ff */
[----:B------:R-:W-:Y:S01]  /*bc40*/  ULEA UR10, UR33, UR6, 0xa ;  /* 0x00000006210a7291 */ /* 0x000fe2000f8e503f */
[C---:B------:R-:W-:Y:S01]  /*bc50*/  FMUL.FTZ R6, R0.reuse, R27 ;  /* 0x0000001b00067220 */ /* 0x040fe20000410000 */
[C---:B------:R-:W-:Y:S01]  /*bc60*/  FMUL.FTZ R27, R0.reuse, R51 ;  /* 0x00000033001b7220 */ /* 0x040fe20000410000 */
[C---:B------:R-:W-:Y:S01]  /*bc70*/  FMUL.FTZ R51, R0.reuse, R56 ;  /* 0x0000003800337220 */ /* 0x040fe20000410000 */
[C---:B------:R-:W-:Y:S01]  /*bc80*/  FMUL.FTZ R56, R0.reuse, R61 ;  /* 0x0000003d00387220 */ /* 0x040fe20000410000 */
[C---:B0-----:R-:W-:Y:S01]  /*bc90*/  FMUL.FTZ R4, R0.reuse, R26 ;  /* 0x0000001a00047220 */ /* 0x041fe20000410000 */
[C---:B------:R-:W-:Y:S01]  /*bca0*/  FMUL.FTZ R179, R0.reuse, R36 ;  /* 0x0000002400b37220 */ /* 0x040fe20000410000 */
[----:B------:R-:W-:Y:S01]  /*bcb0*/  UMOV UR6, UR10 ;  /* 0x0000000a00067c82 */ /* 0x000fe20008000000 */
        /* <DEDUP_REMOVED lines=8> */
[C---:B------:R-:W-:Y:S01]  /*bd40*/  FMUL.FTZ R14, R0.reuse, R39 ;  /* 0x00000027000e7220 */ /* 0x040fe20000410000 */
[C---:B------:R-:W-:Y:S01]  /*bd50*/  FMUL.FTZ R15, R0.reuse, R43 ;  /* 0x0000002b000f7220 */ /* 0x040fe20000410000 */
[C---:B------:R-:W-:Y:S01]  /*bd60*/  FMUL.FTZ R180, R0.reuse, R45 ;  /* 0x0000002d00b47220 */ /* 0x040fe20000410000 */
[----:B--2---:R-:W-:Y:S01]  /*bd70*/  SHF.R.U32.HI R181, RZ, 0x7, R181 ;  /* 0x00000007ffb57819 */ /* 0x004fe200000116b5 */
[C---:B------:R-:W-:Y:S01]  /*bd80*/  FMUL.FTZ R26, R0.reuse, R46 ;  /* 0x0000002e001a7220 */ /* 0x040fe20000410000 */
[C---:B------:R-:W-:Y:S01]  /*bd90*/  FMUL.FTZ R42, R0.reuse, R62 ;  /* 0x0000003e002a7220 */ /* 0x040fe20000410000 */
[C---:B------:R-:W-:Y:S01]  /*bda0*/  FMUL.FTZ R36, R0.reuse, R66 ;  /* 0x0000004200247220 */ /* 0x040fe20000410000 */
[----:B------:R-:W-:Y:S01]  /*bdb0*/  IADD3 R61, -R181, 0xb, RZ ;  /* 0x0000000bb53d7810 */ /* 0x000fe20007ffe1ff */
        /* <DEDUP_REMOVED lines=18> */
[----:B------:R-:W-:Y:S01]  /*bee0*/  FMUL.FTZ R86, R0, R86 ;  /* 0x0000005600567220 */ /* 0x000fe20000410000 */
[----:B------:R-:W0:Y:S08]  /*bef0*/  MUFU.TANH R24, R24 ;  /* 0x0000001800187308 */ /* 0x000e300000002400 */
[----:B------:R-:W1:Y:S08]  /*bf00*/  MUFU.TANH R25, R25 ;  /* 0x0000001900197308 */ /* 0x000e700000002400 */
        /* <DEDUP_REMOVED lines=26> */
[----:B------:R-:W5:Y:S01]  /*c0b0*/  LDC R73, c[0x0][0x2f0] ;  /* 0x0000bc00ff497b82 */ /* 0x000f620000000800 */
[C---:B------:R-:W-:Y:S01]  /*c0c0*/  FMUL.FTZ R29, R0.reuse, R55 ;  /* 0x00000037001d7220 */ /* 0x040fe20000410000 */
[C---:B------:R-:W-:Y:S01]  /*c0d0*/  FMUL.FTZ R166, R0.reuse, R32 ;  /* 0x0000002000a67220 */ /* 0x040fe20000410000 */
[C---:B------:R-:W-:Y:S01]  /*c0e0*/  FMUL.FTZ R167, R0.reuse, R33 ;  /* 0x0000002100a77220 */ /* 0x040fe20000410000 */
        /* <DEDUP_REMOVED lines=23> */
[----:B------:R-:W1:Y:S01]  /*c260*/  @P5 LDC R40, c[0x0][0x44c] ;  /* 0x00011300ff285b82 */ /* 0x000e620000000800 */
[C---:B------:R-:W-:Y:S01]  /*c270*/  FMUL.FTZ R160, R0.reuse, R37 ;  /* 0x0000002500a07220 */ /* 0x040fe20000410000 */
[C---:B------:R-:W-:Y:S01]  /*c280*/  FMUL.FTZ R163, R0.reuse, R44 ;  /* 0x0000002c00a37220 */ /* 0x040fe20000410000 */
[----:B------:R-:W-:Y:S01]  /*c290*/  QGMMA.64x128x32.F32.E4M3.E4M3 R88, R156, gdesc[UR4], R88, gsb0 ;  /* 0x01e000049c587df3 */ /* 0x000fe20008000858 */
[----:B------:R-:W-:Y:S01]  /*c2a0*/  UIADD3 UR6, UR10, 0x6, URZ ;  /* 0x000000060a067890 */ /* 0x000fe2000fffe03f */
[C---:B------:R-:W-:Y:S01]  /*c2b0*/  FMUL.FTZ R44, R0.reuse, R78 ;  /* 0x0000004e002c7220 */ /* 0x040fe20000410000 */
[----:B------:R-:W-:Y:S01]  /*c2c0*/  UMOV UR7, 0x40000040 ;  /* 0x4000004000077882 */ /* 0x000fe20000000000 */
[----:B------:R-:W-:Y:S01]  /*c2d0*/  FMUL.FTZ R37, R0, R83 ;  /* 0x0000005300257220 */ /* 0x000fe20000410000 */
[----:B------:R-:W2:Y:S01]  /*c2e0*/  @P5 LDC R41, c[0x0][0x450] ;  /* 0x00011400ff295b82 */ /* 0x000ea20000000800 */
[----:B------:R-:W0:Y:S08]  /*c2f0*/  MUFU.TANH R160, R160 ;  /* 0x000000a000a07308 */ /* 0x000e300000002400 */
[----:B------:R-:W0:Y:S01]  /*c300*/  MUFU.TANH R161, R161 ;  /* 0x000000a100a17308 */ /* 0x000e220000002400 */
[----:B-1----:R-:W-:-:S07]  /*c310*/  @P5 IMAD.HI.U32 R40, R57, R40, RZ ;  /* 0x0000002839285227 */ /* 0x002fce00078e00ff */
[----:B------:R-:W1:Y:S01]  /*c320*/  MUFU.TANH R162, R162 ;  /* 0x000000a200a27308 */ /* 0x000e620000002400 */
[----:B--2---:R-:W-:-:S07]  /*c330*/  @P5 SHF.R.U32.HI R57, RZ, R41, R40 ;  /* 0x00000029ff395219 */ /* 0x004fce0000011628 */
[----:B------:R-:W2:Y:S01]  /*c340*/  MUFU.TANH R163, R163 ;  /* 0x000000a300a37308 */ /* 0x000ea20000002400 */
[----:B------:R-:W-:Y:S02]  /*c350*/  @!P1 LEA R40, R54, UR37, 0x3 ;  /* 0x0000002536289c11 */ /* 0x000fe4000f8e18ff */
[----:B------:R-:W3:Y:S03]  /*c360*/  SHFL.IDX PT, R54, R57, RZ, 0x1c1f ;  /* 0x001c1fff39367589 */ /* 0x000ee600000e0000 */
[----:B------:R-:W-:Y:S02]  /*c370*/  @!P1 VIADD R40, R40, 0x22840 ;  /* 0x0002284028289836 */ /* 0x000fe40000000000 */
[----:B------:R-:W0:Y:S03]  /*c380*/  MUFU.TANH R43, R43 ;  /* 0x0000002b002b7308 */ /* 0x000e260000002400 */
[----:B------:R-:W-:-:S05]  /*c390*/  @!P1 PRMT R41, RZ, 0x654, R40 ;  /* 0x00000654ff299816 */ /* 0x000fca0000000028 */
        /* <DEDUP_REMOVED lines=17> */
[----:B------:R-:W-:-:S06]  /*c4b0*/  IADD3 R55, -R156, 0x1, RZ ;  /* 0x000000019c377810 */ /* 0x000fcc0007ffe1ff */
[----:B------:R-:W0:Y:S01]  /*c4c0*/  MUFU.TANH R72, R72 ;  /* 0x0000004800487308 */ /* 0x000e220000002400 */
[----:B------:R-:W-:-:S04]  /*c4d0*/  IMAD R55, R16, -0x2, R55 ;  /* 0xfffffffe10377824 */ /* 0x000fc800078e0237 */
[----:B-----5:R-:W-:-:S03]  /*c4e0*/  IMAD R55, R73, UR41, R55 ;  /* 0x0000002949377c24 */ /* 0x020fc6000f8e0237 */
[----:B------:R-:W0:Y:S01]  /*c4f0*/  MUFU.TANH R35, R35 ;  /* 0x0000002300237308 */ /* 0x000e220000002400 */
[----:B------:R-:W-:-:S04]  /*c500*/  VIADD R55, R55, -UR32 ;  /* 0x8000002037377c36 */ /* 0x000fc80008000000 */
[----:B------:R-:W-:-:S03]  /*c510*/  VIADD R69, R55, UR31 ;  /* 0x0000001f37457c36 */ /* 0x000fc60008000000 */
[----:B------:R-:W0:Y:S01]  /*c520*/  MUFU.TANH R38, R38 ;  /* 0x0000002600267308 */ /* 0x000e220000002400 */
[----:B------:R-:W-:Y:S02]  /*c530*/  VIADD R71, R55, UR29 ;  /* 0x0000001d37477c36 */ /* 0x000fe40008000000 */
[----:B---3--:R-:W-:-:S05]  /*c540*/  IMAD.IADD R59, R69, 0x1, R54 ;  /* 0x00000001453b7824 */ /* 0x008fca00078e0236 */
        /* <DEDUP_REMOVED lines=10> */
[----:B------:R3:W0:Y:S01]  /*c5f0*/  MUFU.TANH R40, R86 ;  /* 0x0000005600287308 */ /* 0x0006220000002400 */
[----:B------:R-:W-:-:S02]  /*c600*/  WARPGROUP.DEPBAR.LE gsb0, 0x0 ;  /* 0x00008000000079c5 */ /* 0x000fc40000010000 */
[----:B------:R5:W-:Y:S06]  /*c610*/  BAR.ARV R61, 0x100 ;  /* 0x0004003d0000751d */ /* 0x000bec0000002000 */
[----:B------:R4:W-:Y:S01]  /*c620*/  @!P1 SYNCS.ARRIVE.TRANS64.RED.A1T0 RZ, [R41+URZ], RZ ;  /* 0x000000ff29ff99a7 */ /* 0x0009e2000810043f */
[----:B-----5:R-:W-:Y:S02]  /*c630*/  IMAD.IADD R61, R71, 0x1, R54 ;  /* 0x00000001473d7824 */ /* 0x020fe400078e0236 */
[----:B----4-:R-:W-:-:S06]  /*c640*/  FMUL.FTZ R41, R0, R87 ;  /* 0x0000005700297220 */ /* 0x010fcc0000410000 */
[----:B------:R-:W4:Y:S01]  /*c650*/  MUFU.TANH R41, R41 ;  /* 0x0000002900297308 */ /* 0x000f220000002400 */
[----:B0123--:R-:W-:Y:S05]  /*c660*/  @!P6 BRA `(.L_x_1012) ;  /* 0x00000000005ce947 */ /* 0x00ffea0003800000 */
[----:B------:R-:W-:Y:S01]  /*c670*/  IMAD R54, R73, UR41, R54 ;  /* 0x0000002949367c24 */ /* 0x000fe2000f8e0236 */
[----:B------:R-:W-:Y:S03]  /*c680*/  BSSY B0, `(.L_x_1013) ;  /* 0x0000011000007945 */ /* 0x000fe60003800000 */
[----:B------:R-:W-:-:S05]  /*c690*/  VIADD R63, R54, -UR32 ;  /* 0x80000020363f7c36 */ /* 0x000fca0008000000 */
        /* <DEDUP_REMOVED lines=10> */
.L_x_1014:
[----:B------:R-:W-:-:S05]  /*c740*/  IMAD.U32 R70, RZ, RZ, UR30 ;  /* 0x0000001eff467e24 */ /* 0x000fca000f8e00ff */
[----:B------:R-:W-:-:S13]  /*c750*/  ISETP.NE.AND P2, PT, R70, 0x1, PT ;  /* 0x000000014600780c */ /* 0x000fda0003f45270 */
[----:B------:R-:W0:Y:S02]  /*c760*/  @P2 LDC.64 R54, c[0x0][0x9e8] ;  /* 0x00027a00ff362b82 */ /* 0x000e240000000a00 */
[----:B0-----:R-:W-:-:S05]  /*c770*/  @P2 IMAD.HI.U32 R54, R63, R54, RZ ;  /* 0x000000363f362227 */ /* 0x001fca00078e00ff */
[----:B------:R-:W-:-:S07]  /*c780*/  @P2 SHF.R.U32.HI R63, RZ, R55, R54 ;  /* 0x00000037ff3f2219 */ /* 0x000fce0000011636 */
.L_x_1015:
[----:B------:R-:W-:Y:S05]  /*c790*/  BSYNC B0 ;  /* 0x0000000000007941 */ /* 0x000fea0003800000 */
.L_x_1013:
[----:B------:R-:W-:-:S04]  /*c7a0*/  IMAD R63, R63, R70, -R156 ;  /* 0x000000463f3f7224 */ /* 0x000fc800078e0a9c */
[----:B------:R-:W-:-:S05]  /*c7b0*/  IMAD R54, R16, -0x2, R63 ;  /* 0xfffffffe10367824 */ /* 0x000fca00078e023f */
[----:B------:R-:W-:Y:S02]  /*c7c0*/  VIADDMNMX R59, R54, R70, R59, PT ;  /* 0x00000046363b7246 */ /* 0x000fe4000380013b */
[----:B------:R-:W-:-:S07]  /*c7d0*/  VIMNMX R61, R61, R54, !PT ;  /* 0x000000363d3d7248 */ /* 0x000fce0007fe0100 */
.L_x_1012:
[----:B------:R-:W-:-:S04]  /*c7e0*/  ISETP.GT.AND P2, PT, R5, -0x1, PT ;  /* 0xffffffff0500780c */ /* 0x000fc80003f44270 */
[C---:B------:R-:W-:Y:S02]  /*c7f0*/  ISETP.GT.AND P4, PT, R61.reuse, RZ, P2 ;  /* 0x000000ff3d00720c */ /* 0x040fe40001784270 */
[----:B------:R-:W-:Y:S02]  /*c800*/  ISETP.GT.AND P3, PT, R61, 0x1, P2 ;  /* 0x000000013d00780c */ /* 0x000fe40001764270 */
[C---:B------:R-:W-:Y:S02]  /*c810*/  ISETP.LT.OR P4, PT, R59.reuse, 0x1, P4 ;  /* 0x000000013b00780c */ /* 0x040fe40002781670 */
[----:B------:R-:W-:Y:S02]  /*c820*/  ISETP.LT.OR P3, PT, R59, 0x2, P3 ;  /* 0x000000023b00780c */ /* 0x000fe40001f61670 */
[----:B------:R-:W-:Y:S02]  /*c830*/  FSEL R55, R24, -INF , !P4 ;  /* 0xff80000018377808 */ /* 0x000fe40006000000 */
[----:B------:R-:W-:Y:S01]  /*c840*/  FSEL R204, R25, -INF , !P3 ;  /* 0xff80000019cc7808 */ /* 0x000fe20005800000 */
[----:B------:R-:W0:Y:S01]  /*c850*/  SHFL.IDX PT, R24, R57, 0x1, 0x1c1f ;  /* 0x003c1f0039187f89 */ /* 0x000e2200000e0000 */
[----:B------:R-:W-:-:S02]  /*c860*/  ISETP.GT.AND P4, PT, R61, 0x8, P2 ;  /* 0x000000083d00780c */ /* 0x000fc40001784270 */
[----:B------:R-:W-:Y:S02]  /*c870*/  ISETP.GT.AND P3, PT, R61, 0x9, P2 ;  /* 0x000000093d00780c */ /* 0x000fe40001764270 */
[C---:B------:R-:W-:Y:S02]  /*c880*/  ISETP.LT.OR P4, PT, R59.reuse, 0x9, P4 ;  /* 0x000000093b00780c */ /* 0x040fe40002781670 */
[----:B------:R-:W-:Y:S02]  /*c890*/  ISETP.LT.OR P3, PT, R59, 0xa, P3 ;  /* 0x0000000a3b00780c */ /* 0x000fe40001f61670 */
[----:B------:R-:W-:Y:S02]  /*c8a0*/  FSEL R202, R164, -INF , !P4 ;  /* 0xff800000a4ca7808 */ /* 0x000fe40006000000 */
[----:B------:R-:W-:Y:S02]  /*c8b0*/  FSEL R200, R165, -INF , !P3 ;  /* 0xff800000a5c87808 */ /* 0x000fe40005800000 */
        /* <DEDUP_REMOVED lines=28> */
[----:B------:R-:W-:Y:S01]  /*ca80*/  FSEL R86, R47, -INF , !P4 ;  /* 0xff8000002f567808 */ /* 0x000fe20006000000 */
[----:B0-----:R-:W-:Y:S01]  /*ca90*/  IMAD.IADD R47, R69, 0x1, R24 ;  /* 0x00000001452f7824 */ /* 0x001fe200078e0218 */
[----:B------:R-:W-:Y:S02]  /*caa0*/  FSEL R82, R48, -INF , !P3 ;  /* 0xff80000030527808 */ /* 0x000fe40005800000 */
[----:B------:R-:W-:-:S02]  /*cab0*/  ISETP.GT.AND P4, PT, R61, 0x38, P2 ;  /* 0x000000383d00780c */ /* 0x000fc40001784270 */
[----:B------:R-:W-:Y:S02]  /*cac0*/  ISETP.GT.AND P3, PT, R61, 0x39, P2 ;  /* 0x000000393d00780c */ /* 0x000fe40001764270 */
[C---:B------:R-:W-:Y:S02]  /*cad0*/  ISETP.LT.OR P4, PT, R59.reuse, 0x39, P4 ;  /* 0x000000393b00780c */ /* 0x040fe40002781670 */
[----:B------:R-:W-:Y:S02]  /*cae0*/  ISETP.LT.OR P3, PT, R59, 0x3a, P3 ;  /* 0x0000003a3b00780c */ /* 0x000fe40001f61670 */
[----:B------:R-:W-:Y:S01]  /*caf0*/  FSEL R84, R49, -INF , !P4 ;  /* 0xff80000031547808 */ /* 0x000fe20006000000 */
[----:B------:R-:W-:Y:S01]  /*cb00*/  IMAD.IADD R49, R71, 0x1, R24 ;  /* 0x0000000147317824 */ /* 0x000fe200078e0218 */
        /* <DEDUP_REMOVED lines=48> */
[----:B------:R-:W-:Y:S01]  /*ce10*/  FSEL R48, R85, -INF , !P3 ;  /* 0xff80000055307808 */ /* 0x000fe20005800000 */
[----:B------:R-:W-:Y:S08]  /*ce20*/  @!P6 BRA `(.L_x_1016) ;  /* 0x00000000005ce947 */ /* 0x000ff00003800000 */
        /* <DEDUP_REMOVED lines=13> */
.L_x_1018:
[----:B------:R-:W-:-:S05]  /*cf00*/  IMAD.U32 R53, RZ, RZ, UR30 ;  /* 0x0000001eff357e24 */ /* 0x000fca000f8e00ff */
[----:B------:R-:W-:-:S13]  /*cf10*/  ISETP.NE.AND P3, PT, R53, 0x1, PT ;  /* 0x000000013500780c */ /* 0x000fda0003f65270 */
[----:B------:R-:W0:Y:S02]  /*cf20*/  @P3 LDC.64 R24, c[0x0][0x9e8] ;  /* 0x00027a00ff183b82 */ /* 0x000e240000000a00 */
[----:B0-----:R-:W-:-:S05]  /*cf30*/  @P3 IMAD.HI.U32 R24, R51, R24, RZ ;  /* 0x0000001833183227 */ /* 0x001fca00078e00ff */
[----:B------:R-:W-:-:S07]  /*cf40*/  @P3 SHF.R.U32.HI R51, RZ, R25, R24 ;  /* 0x00000019ff333219 */ /* 0x000fce0000011618 */
.L_x_1019:
[----:B------:R-:W-:Y:S05]  /*cf50*/  BSYNC B0 ;  /* 0x0000000000007941 */ /* 0x000fea0003800000 */
.L_x_1017:
[----:B------:R-:W-:-:S04]  /*cf60*/  IMAD R51, R51, R53, -R156 ;  /* 0x0000003533337224 */ /* 0x000fc800078e0a9c */
[----:B------:R-:W-:-:S05]  /*cf70*/  IMAD R24, R16, -0x2, R51 ;  /* 0xfffffffe10187824 */ /* 0x000fca00078e0233 */
[----:B------:R-:W-:Y:S02]  /*cf80*/  VIADDMNMX R47, R24, R53, R47, PT ;  /* 0x00000035182f7246 */ /* 0x000fe4000380012f */
[----:B------:R-:W-:-:S07]  /*cf90*/  VIMNMX R49, R49, R24, !PT ;  /* 0x0000001831317248 */ /* 0x000fce0007fe0100 */
.L_x_1016:
[----:B------:R-:W-:Y:S02]  /*cfa0*/  FMNMX.FTZ R25, R55, R8, !PT ;  /* 0x0000000837197209 */ /* 0x000fe40007810000 */
[----:B------:R-:W-:Y:S02]  /*cfb0*/  ISETP.GT.AND P3, PT, R49, 0x8, P2 ;  /* 0x000000083100780c */ /* 0x000fe40001764270 */
[----:B------:R-:W-:Y:S02]  /*cfc0*/  FMNMX.FTZ R25, R204, R25, !PT ;  /* 0x00000019cc197209 */ /* 0x000fe40007810000 */
[----:B------:R-:W-:Y:S02]  /*cfd0*/  ISETP.LT.OR P3, PT, R47, 0x9, P3 ;  /* 0x000000092f00780c */ /* 0x000fe40001f61670 */
[----:B------:R-:W-:Y:S02]  /*cfe0*/  FMNMX.FTZ R25, R202, R25, !PT ;  /* 0x00000019ca197209 */ /* 0x000fe40007810000 */
[----:B------:R-:W-:-:S02]  /*cff0*/  FSEL R156, R7, -INF , !P3 ;  /* 0xff800000079c7808 */ /* 0x000fc40005800000 */
[----:B------:R-:W-:Y:S01]  /*d000*/  FMNMX.FTZ R25, R200, R25, !PT ;  /* 0x00000019c8197209 */ /* 0x000fe20007810000 */
[----:B------:R-:W0:Y:S01]  /*d010*/  LDC R7, c[0x0][0x988] ;  /* 0x00026200ff077b82 */ /* 0x000e220000000800 */
        /* <DEDUP_REMOVED lines=57> */
[C---:B------:R-:W-:Y:S01]  /*d3b0*/  ISETP.LT.OR P4, PT, R47.reuse, 0x22, P4 ;  /* 0x000000222f00780c */ /* 0x040fe20002781670 */
[----:B------:R-:W1:Y:S01]  /*d3c0*/  SHFL.BFLY PT, R6, R25, 0x2, 0x1f ;  /* 0x0c401f0019067f89 */ /* 0x000e6200000e0000 */
[----:B------:R-:W-:-:S02]  /*d3d0*/  ISETP.LT.OR P3, PT, R47, 0x39, P3 ;  /* 0x000000392f00780c */ /* 0x000fc40001f61670 */
[----:B------:R-:W-:Y:S02]  /*d3e0*/  FSEL R186, R15, -INF , !P4 ;  /* 0xff8000000fba7808 */ /* 0x000fe40006000000 */
[C---:B------:R-:W-:Y:S02]  /*d3f0*/  ISETP.GT.AND P4, PT, R49.reuse, 0x29, P2 ;  /* 0x000000293100780c */ /* 0x040fe40001784270 */
[----:B------:R-:W-:Y:S02]  /*d400*/  FSEL R30, R30, -INF , !P3 ;  /* 0xff8000001e1e7808 */ /* 0x000fe40005800000 */
[----:B------:R-:W-:Y:S02]  /*d410*/  ISETP.GT.AND P3, PT, R49, 0x40, P2 ;  /* 0x000000403100780c */ /* 0x000fe40001764270 */
[C---:B------:R-:W-:Y:S02]  /*d420*/  ISETP.LT.OR P4, PT, R47.reuse, 0x2a, P4 ;  /* 0x0000002a2f00780c */ /* 0x040fe40002781670 */
[----:B------:R-:W-:-:S02]  /*d430*/  ISETP.LT.OR P3, PT, R47, 0x41, P3 ;  /* 0x000000412f00780c */ /* 0x000fc40001f61670 */
[----:B------:R-:W-:Y:S02]  /*d440*/  FSEL R188, R21, -INF , !P4 ;  /* 0xff80000015bc7808 */ /* 0x000fe40006000000 */
[C---:B------:R-:W-:Y:S02]  /*d450*/  ISETP.GT.AND P4, PT, R49.reuse, 0x31, P2 ;  /* 0x000000313100780c */ /* 0x040fe40001784270 */
[----:B------:R-:W-:Y:S02]  /*d460*/  FSEL R46, R46, -INF , !P3 ;  /* 0xff8000002e2e7808 */ /* 0x000fe40005800000 */
[----:B------:R-:W-:Y:S02]  /*d470*/  ISETP.GT.AND P3, PT, R49, 0x41, P2 ;  /* 0x000000413100780c */ /* 0x000fe40001764270 */
[----:B------:R-:W-:Y:S02]  /*d480*/  ISETP.LT.OR P4, PT, R47, 0x32, P4 ;  /* 0x000000322f00780c */ /* 0x000fe40002781670 */
[----:B-1----:R-:W-:-:S02]  /*d490*/  FMNMX.FTZ R6, R25, R6, !PT ;  /* 0x0000000619067209 */ /* 0x002fc40007810000 */
[----:B------:R-:W-:Y:S02]  /*d4a0*/  ISETP.LT.OR P3, PT, R47, 0x42, P3 ;  /* 0x000000422f00780c */ /* 0x000fe40001f61670 */
[----:B------:R-:W-:Y:S01]  /*d4b0*/  FSEL R190, R27, -INF , !P4 ;  /* 0xff8000001bbe7808 */ /* 0x000fe20006000000 */
[----:B------:R-:W1:Y:S01]  /*d4c0*/  SHFL.BFLY PT, R11, R6, 0x1, 0x1f ;  /* 0x0c201f00060b7f89 */ /* 0x000e6200000e0000 */
[----:B------:R-:W-:Y:S02]  /*d4d0*/  ISETP.GT.AND P4, PT, R49, 0x39, P2 ;  /* 0x000000393100780c */ /* 0x000fe40001784270 */
[----:B------:R-:W-:Y:S02]  /*d4e0*/  FSEL R192, R43, -INF , !P3 ;  /* 0xff8000002bc07808 */ /* 0x000fe40005800000 */
[----:B------:R-:W-:Y:S02]  /*d4f0*/  ISETP.GT.AND P3, PT, R49, 0x48, P2 ;  /* 0x000000483100780c */ /* 0x000fe40001764270 */
[----:B------:R-:W-:-:S02]  /*d500*/  ISETP.LT.OR P4, PT, R47, 0x3a, P4 ;  /* 0x0000003a2f00780c */ /* 0x000fc40002781670 */
[----:B------:R-:W-:Y:S02]  /*d510*/  ISETP.LT.OR P3, PT, R47, 0x49, P3 ;  /* 0x000000492f00780c */ /* 0x000fe40001f61670 */
[----:B------:R-:W-:Y:S02]  /*d520*/  FSEL R14, R29, -INF , !P4 ;  /* 0xff8000001d0e7808 */ /* 0x000fe40006000000 */
[----:B------:R-:W-:Y:S02]  /*d530*/  FSEL R42, R42, -INF , !P3 ;  /* 0xff8000002a2a7808 */ /* 0x000fe40005800000 */
[----:B------:R-:W-:-:S04]  /*d540*/  ISETP.GT.AND P3, PT, R49, RZ, P2 ;  /* 0x000000ff3100720c */ /* 0x000fc80001764270 */
[----:B------:R-:W-:Y:S02]  /*d550*/  ISETP.LT.OR P3, PT, R47, 0x1, P3 ;  /* 0x000000012f00780c */ /* 0x000fe40001f61670 */
[----:B-1----:R-:W-:-:S04]  /*d560*/  FMNMX.FTZ R6, R6, R11, !PT ;  /* 0x0000000b06067209 */ /* 0x002fc80007810000 */
[C---:B------:R-:W-:Y:S01]  /*d570*/  FSETP.NEU.FTZ.AND P4, PT, R6.reuse, -INF , PT ;  /* 0xff8000000600780b */ /* 0x040fe20003f9d000 */
[----:B0-----:R-:W-:-:S03]  /*d580*/  FFMA.FTZ R27, R6, R7, -8 ;  /* 0xc1000000061b7423 */ /* 0x001fc60000010007 */
[----:B------:R-:W-:Y:S02]  /*d590*/  FSEL R51, R6, RZ, P4 ;  /* 0x000000ff06337208 */ /* 0x000fe40002000000 */
[----:B------:R-:W-:-:S05]  /*d5a0*/  FSEL R27, R27, RZ, P4 ;  /* 0x000000ff1b1b7208 */ /* 0x000fca0002000000 */
[-CC-:B------:R-:W-:Y:S01]  /*d5b0*/  FFMA.FTZ R13, R200, R7.reuse, -R27.reuse ;  /* 0x00000007c80d7223 */ /* 0x180fe2000001081b */
[----:B------:R-:W-:Y:S01]  /*d5c0*/  FSEL R200, R4, -INF , !P3 ;  /* 0xff80000004c87808 */ /* 0x000fe20005800000 */
[-CC-:B------:R-:W-:Y:S01]  /*d5d0*/  FFMA.FTZ R4, R198, R7.reuse, -R27.reuse ;  /* 0x00000007c6047223 */ /* 0x180fe2000001081b */
[----:B------:R-:W-:Y:S01]  /*d5e0*/  ISETP.GT.AND P3, PT, R49, 0x49, P2 ;  /* 0x000000493100780c */ /* 0x000fe20001764270 */
[--C-:B------:R-:W-:Y:S01]  /*d5f0*/  FFMA.FTZ R29, R196, R7, -R27.reuse ;  /* 0x00000007c41d7223 */ /* 0x100fe2000001081b */
[----:B------:R-:W-:Y:S01]  /*d600*/  FMNMX.FTZ R15, R200, R9, !PT ;  /* 0x00000009c80f7209 */ /* 0x000fe20007810000 */
[-CC-:B------:R-:W-:Y:S01]  /*d610*/  FFMA.FTZ R86, R86, R7.reuse, -R27.reuse ;  /* 0x0000000756567223 */ /* 0x180fe2000001081b */
[----:B------:R-:W-:Y:S01]  /*d620*/  ISETP.LT.OR P3, PT, R47, 0x4a, P3 ;  /* 0x0000004a2f00780c */ /* 0x000fe20001f61670 */
[--C-:B------:R-:W-:Y:S01]  /*d630*/  FFMA.FTZ R43, R78, R7, -R27.reuse ;  /* 0x000000074e2b7223 */ /* 0x100fe2000001081b */
[----:B------:R-:W-:Y:S01]  /*d640*/  FMNMX.FTZ R21, R24, R15, !PT ;  /* 0x0000000f18157209 */ /* 0x000fe20007810000 */
[-CC-:B------:R-:W-:Y:S01]  /*d650*/  FFMA.FTZ R10, R55, R7.reuse, -R27.reuse ;  /* 0x00000007370a7223 */ /* 0x180fe2000001081b */
[----:B------:R-:W-:Y:S01]  /*d660*/  FSEL R198, R33, -INF , !P3 ;  /* 0xff80000021c67808 */ /* 0x000fe20005800000 */
[--C-:B------:R-:W-:Y:S01]  /*d670*/  FFMA.FTZ R33, R194, R7, -R27.reuse ;  /* 0x00000007c2217223 */ /* 0x100fe2000001081b */
[----:B------:R-:W-:Y:S01]  /*d680*/  FMNMX.FTZ R21, R156, R21, !PT ;  /* 0x000000159c157209 */ /* 0x000fe20007810000 */
[----:B------:R0:W-:Y:S01]  /*d690*/  MUFU.EX2 R15, R4 ;  /* 0x00000004000f7308 */ /* 0x0001e20000000800 */
        /* <DEDUP_REMOVED lines=9> */
[--C-:B0-----:R-:W-:Y:S01]  /*d730*/  FFMA.FTZ R4, R154, R7, -R27.reuse ;  /* 0x000000079a047223 */ /* 0x101fe2000001081b */
        /* <DEDUP_REMOVED lines=9> */
[----:B------:R1:W-:Y:S01]  /*d7d0*/  MUFU.EX2 R21, R33 ;  /* 0x0000002100157308 */ /* 0x0003e20000000800 */
[----:B------:R-:W-:Y:S01]  /*d7e0*/  FSEL R194, R31, -INF , !P3 ;  /* 0xff8000001fc27808 */ /* 0x000fe20005800000 */
[--C-:B------:R-:W-:Y:S01]  /*d7f0*/  FFMA.FTZ R70, R70, R7, -R27.reuse ;  /* 0x0000000746467223 */ /* 0x100fe2000001081b */
[----:B------:R-:W-:Y:S01]  /*d800*/  FMNMX.FTZ R25, R20, R25, !PT ;  /* 0x0000001914197209 */ /* 0x000fe20007810000 */
[-CC-:B------:R-:W-:Y:S01]  /*d810*/  FFMA.FTZ R56, R56, R7.reuse, -R27.reuse ;  /* 0x0000000738387223 */ /* 0x180fe2000001081b */
[----:B------:R-:W-:Y:S01]  /*d820*/  ISETP.GT.AND P3, PT, R49, 0x58, P2 ;  /* 0x000000583100780c */ /* 0x000fe20001764270 */
[--C-:B------:R-:W-:Y:S01]  /*d830*/  FFMA.FTZ R50, R50, R7, -R27.reuse ;  /* 0x0000000732327223 */ /* 0x100fe2000001081b */
[----:B0-----:R-:W-:Y:S01]  /*d840*/  FMNMX.FTZ R29, R186, R25, !PT ;  /* 0x00000019ba1d7209 */ /* 0x001fe20007810000 */
[----:B------:R-:W-:Y:S01]  /*d850*/  MUFU.EX2 R10, R10 ;  /* 0x0000000a000a7308 */ /* 0x000fe20000000800 */
[----:B------:R-:W-:Y:S01]  /*d860*/  ISETP.LT.OR P3, PT, R47, 0x59, P3 ;  /* 0x000000592f00780c */ /* 0x000fe20001f61670 */
[----:B-1----:R-:W-:Y:S01]  /*d870*/  FFMA.FTZ R33, R152, R7, -R27 ;  /* 0x0000000798217223 */ /* 0x002fe2000001081b */
[----:B------:R-:W-:-:S02]  /*d880*/  FMNMX.FTZ R29, R26, R29, !PT ;  /* 0x0000001d1a1d7209 */ /* 0x000fc40007810000 */
[----:B------:R-:W-:Y:S02]  /*d890*/  FSEL R34, R34, -INF , !P3 ;  /* 0xff80000022227808 */ /* 0x000fe40005800000 */
[----:B------:R-:W-:Y:S01]  /*d8a0*/  FMNMX.FTZ R29, R188, R29, !PT ;  /* 0x0000001dbc1d7209 */ /* 0x000fe20007810000 */
[----:B------:R0:W-:Y:S01]  /*d8b0*/  MUFU.EX2 R25, R4 ;  /* 0x0000000400197308 */ /* 0x0001e20000000800 */
[----:B------:R-:W-:Y:S02]  /*d8c0*/  ISETP.GT.AND P3, PT, R49, 0x59, P2 ;  /* 0x000000593100780c */ /* 0x000fe40001764270 */
[----:B------:R-:W-:Y:S02]  /*d8d0*/  FMNMX.FTZ R29, R28, R29, !PT ;  /* 0x0000001d1c1d7209 */ /* 0x000fe40007810000 */
[----:B------:R-:W-:Y:S02]  /*d8e0*/  ISETP.LT.OR P3, PT, R47, 0x5a, P3 ;  /* 0x0000005a2f00780c */ /* 0x000fe40001f61670 */
[----:B------:R-:W-:Y:S01]  /*d8f0*/  FMNMX.FTZ R31, R190, R29, !PT ;  /* 0x0000001dbe1f7209 */ /* 0x000fe20007810000 */
[----:B------:R-:W-:Y:S01]  /*d900*/  MUFU.EX2 R11, R11 ;  /* 0x0000000b000b7308 */ /* 0x000fe20000000800 */
[----:B------:R-:W-:Y:S01]  /*d910*/  FSEL R154, R32, -INF , !P3 ;  /* 0xff800000209a7808 */ /* 0x000fe20005800000 */
[----:B0-----:R-:W-:Y:S01]  /*d920*/  FFMA.FTZ R4, R84, R7, -R27 ;  /* 0x0000000754047223 */ /* 0x001fe2000001081b */
[----:B------:R-:W-:-:S02]  /*d930*/  ISETP.GT.AND P3, PT, R49, 0x60, P2 ;  /* 0x000000603100780c */ /* 0x000fc40001764270 */
[----:B------:R-:W-:Y:S02]  /*d940*/  FMNMX.FTZ R31, R30, R31, !PT ;  /* 0x0000001f1e1f7209 */ /* 0x000fe40007810000 */
[----:B------:R-:W-:Y:S01]  /*d950*/  ISETP.LT.OR P3, PT, R47, 0x61, P3 ;  /* 0x000000612f00780c */ /* 0x000fe20001f61670 */
[----:B------:R0:W-:Y:S01]  /*d960*/  MUFU.EX2 R29, R33 ;  /* 0x00000021001d7308 */ /* 0x0001e20000000800 */
[----:B------:R-:W-:Y:S02]  /*d970*/  FMNMX.FTZ R31, R14, R31, !PT ;  /* 0x0000001f0e1f7209 */ /* 0x000fe40007810000 */
[----:B------:R-:W-:Y:S02]  /*d980*/  FSEL R152, R35, -INF , !P3 ;  /* 0xff80000023987808 */ /* 0x000fe40005800000 */
[----:B------:R-:W-:Y:S02]  /*d990*/  ISETP.GT.AND P3, PT, R49, 0x61, P2 ;  /* 0x000000613100780c */ /* 0x000fe40001764270 */
[----:B------:R-:W-:Y:S01]  /*d9a0*/  FMNMX.FTZ R31, R46, R31, !PT ;  /* 0x0000001f2e1f7209 */ /* 0x000fe20007810000 */
[----:B------:R-:W-:Y:S01]  /*d9b0*/  MUFU.EX2 R12, R12 ;  /* 0x0000000c000c7308 */ /* 0x000fe20000000800 */
[----:B------:R-:W-:-:S02]  /*d9c0*/  ISETP.LT.OR P3, PT, R47, 0x62, P3 ;  /* 0x000000622f00780c */ /* 0x000fc40001f61670 */
[----:B0-----:R-:W-:Y:S02]  /*d9d0*/  FMNMX.FTZ R33, R192, R31, !PT ;  /* 0x0000001fc0217209 */ /* 0x001fe40007810000 */
[----:B------:R-:W-:Y:S02]  /*d9e0*/  FSEL R38, R38, -INF , !P3 ;  /* 0xff80000026267808 */ /* 0x000fe40005800000 */
[----:B------:R-:W-:Y:S01]  /*d9f0*/  ISETP.GT.AND P3, PT, R49, 0x68, P2 ;  /* 0x000000683100780c */ /* 0x000fe20001764270 */
[----:B------:R0:W-:Y:S01]  /*da00*/  MUFU.EX2 R31, R86 ;  /* 0x00000056001f7308 */ /* 0x0001e20000000800 */
[----:B------:R-:W-:Y:S02]  /*da10*/  FMNMX.FTZ R33, R42, R33, !PT ;  /* 0x000000212a217209 */ /* 0x000fe40007810000 */
[----:B------:R-:W-:Y:S02]  /*da20*/  ISETP.LT.OR P3, PT, R47, 0x69, P3 ;  /* 0x000000692f00780c */ /* 0x000fe40001f61670 */
[----:B------:R-:W-:-:S02]  /*da30*/  FMNMX.FTZ R33, R198, R33, !PT ;  /* 0x00000021c6217209 */ /* 0x000fc40007810000 */
[----:B------:R-:W-:Y:S01]  /*da40*/  FSEL R44, R44, -INF , !P3 ;  /* 0xff8000002c2c7808 */ /* 0x000fe20005800000 */
[----:B------:R-:W-:Y:S01]  /*da50*/  MUFU.EX2 R13, R13 ;  /* 0x0000000d000d7308 */ /* 0x000fe20000000800 */
[----:B------:R-:W-:Y:S01]  /*da60*/  FMNMX.FTZ R33, R196, R33, !PT ;  /* 0x00000021c4217209 */ /* 0x000fe20007810000 */
[----:B0-----:R-:W-:Y:S01]  /*da70*/  FFMA.FTZ R86, R80, R7, -R27 ;  /* 0x0000000750567223 */ /* 0x001fe2000001081b */
[----:B------:R-:W-:Y:S02]  /*da80*/  ISETP.GT.AND P3, PT, R49, 0x69, P2 ;  /* 0x000000693100780c */ /* 0x000fe40001764270 */
[----:B------:R-:W-:Y:S02]  /*da90*/  FMNMX.FTZ R35, R194, R33, !PT ;  /* 0x00000021c2237209 */ /* 0x000fe40007810000 */
[----:B------:R-:W-:Y:S01]  /*daa0*/  ISETP.LT.OR P3, PT, R47, 0x6a, P3 ;  /* 0x0000006a2f00780c */ /* 0x000fe20001f61670 */
[----:B------:R-:W-:Y:S01]  /*dab0*/  MUFU.EX2 R33, R4 ;  /* 0x0000000400217308 */ /* 0x000fe20000000800 */
[----:B------:R-:W-:-:S02]  /*dac0*/  FMNMX.FTZ R35, R34, R35, !PT ;  /* 0x0000002322237209 */ /* 0x000fc40007810000 */
[----:B------:R-:W-:Y:S02]  /*dad0*/  FSEL R84, R39, -INF , !P3 ;  /* 0xff80000027547808 */ /* 0x000fe40005800000 */
[----:B------:R-:W-:Y:S02]  /*dae0*/  ISETP.GT.AND P3, PT, R49, 0x70, P2 ;  /* 0x000000703100780c */ /* 0x000fe40001764270 */
[----:B------:R-:W-:Y:S01]  /*daf0*/  FMNMX.FTZ R35, R154, R35, !PT ;  /* 0x000000239a237209 */ /* 0x000fe20007810000 */
[----:B------:R-:W-:Y:S01]  /*db00*/  MUFU.EX2 R160, R160 ;  /* 0x000000a000a07308 */ /* 0x000fe20000000800 */
[----:B------:R-:W-:Y:S02]  /*db10*/  ISETP.LT.OR P3, PT, R47, 0x71, P3 ;  /* 0x000000712f00780c */ /* 0x000fe40001f61670 */
[----:B------:R-:W-:Y:S02]  /*db20*/  FMNMX.FTZ R35, R152, R35, !PT ;  /* 0x0000002398237209 */ /* 0x000fe40007810000 */
[----:B------:R-:W-:-:S02]  /*db30*/  FSEL R80, R45, -INF , !P3 ;  /* 0xff8000002d507808 */ /* 0x000fc40005800000 */
[----:B------:R-:W-:Y:S01]  /*db40*/  ISETP.GT.AND P3, PT, R49, 0x71, P2 ;  /* 0x000000713100780c */ /* 0x000fe20001764270 */
[----:B------:R-:W-:Y:S01]  /*db50*/  MUFU.EX2 R32, R162 ;  /* 0x000000a200207308 */ /* 0x000fe20000000800 */
[----:B------:R-:W-:Y:S02]  /*db60*/  FMNMX.FTZ R39, R38, R35, !PT ;  /* 0x0000002326277209 */ /* 0x000fe40007810000 */
[----:B------:R-:W-:Y:S02]  /*db70*/  ISETP.LT.OR P3, PT, R47, 0x72, P3 ;  /* 0x000000722f00780c */ /* 0x000fe40001f61670 */
[----:B------:R-:W-:Y:S02]  /*db80*/  FMNMX.FTZ R39, R44, R39, !PT ;  /* 0x000000272c277209 */ /* 0x000fe40007810000 */
[----:B------:R-:W-:Y:S01]  /*db90*/  FSEL R78, R37, -INF , !P3 ;  /* 0xff800000254e7808 */ /* 0x000fe20005800000 */
[----:B------:R-:W-:-:S01]  /*dba0*/  FFMA.FTZ R37, R74, R7, -R27 ;  /* 0x000000074a257223 */ /* 0x000fc2000001081b */
[----:B------:R-:W-:Y:S01]  /*dbb0*/  ISETP.GT.AND P3, PT, R49, 0x78, P2 ;  /* 0x000000783100780c */ /* 0x000fe20001764270 */
[----:B------:R0:W-:Y:S01]  /*dbc0*/  MUFU.EX2 R35, R43 ;  /* 0x0000002b00237308 */ /* 0x0001e20000000800 */
[----:B------:R-:W-:-:S02]  /*dbd0*/  FMNMX.FTZ R39, R84, R39, !PT ;  /* 0x0000002754277209 */ /* 0x000fc40007810000 */
[----:B------:R-:W-:Y:S02]  /*dbe0*/  ISETP.GT.AND P2, PT, R49, 0x79, P2 ;  /* 0x000000793100780c */ /* 0x000fe40001744270 */
[C---:B------:R-:W-:Y:S02]  /*dbf0*/  ISETP.LT.OR P3, PT, R47.reuse, 0x79, P3 ;  /* 0x000000792f00780c */ /* 0x040fe40001f61670 */
[----:B------:R-:W-:Y:S01]  /*dc00*/  FMNMX.FTZ R39, R80, R39, !PT ;  /* 0x0000002750277209 */ /* 0x000fe20007810000 */
[----:B------:R-:W-:Y:S01]  /*dc10*/  MUFU.EX2 R162, R180 ;  /* 0x000000b400a27308 */ /* 0x000fe20000000800 */
[----:B------:R-:W-:Y:S01]  /*dc20*/  ISETP.LT.OR P2, PT, R47, 0x7a, P2 ;  /* 0x0000007a2f00780c */ /* 0x000fe20001741670 */
[-CC-:B------:R-:W-:Y:S01]  /*dc30*/  FFMA.FTZ R47, R54, R7.reuse, -R27.reuse ;  /* 0x00000007362f7223 */ /* 0x180fe2000001081b */
[----:B------:R-:W-:Y:S01]  /*dc40*/  FSEL R40, R40, -INF , !P3 ;  /* 0xff80000028287808 */ /* 0x000fe20005800000 */
[--C-:B------:R-:W-:Y:S01]  /*dc50*/  FFMA.FTZ R54, R52, R7, -R27.reuse ;  /* 0x0000000734367223 */ /* 0x100fe2000001081b */
[----:B------:R-:W-:Y:S01]  /*dc60*/  FMNMX.FTZ R39, R78, R39, !PT ;  /* 0x000000274e277209 */ /* 0x000fe20007810000 */
[----:B------:R-:W-:Y:S01]  /*dc70*/  FADD.FTZ R52, -R51, R8 ;  /* 0x0000000833347221 */ /* 0x000fe20000010100 */
[----:B----4-:R-:W-:Y:S01]  /*dc80*/  FSEL R74, R41, -INF , !P2 ;  /* 0xff800000294a7808 */ /* 0x010fe20005000000 */
[--C-:B------:R-:W-:Y:S01]  /*dc90*/  FFMA.FTZ R41, R64, R7, -R27.reuse ;  /* 0x0000000740297223 */ /* 0x100fe2000001081b */
[----:B------:R-:W-:Y:S01]  /*dca0*/  FMNMX.FTZ R39, R40, R39, !PT ;  /* 0x0000002728277209 */ /* 0x000fe20007810000 */
[-CC-:B0-----:R-:W-:Y:S01]  /*dcb0*/  FFMA.FTZ R43, R68, R7.reuse, -R27.reuse ;  /* 0x00000007442b7223 */ /* 0x181fe2000001081b */
[----:B------:R-:W-:-:S01]  /*dcc0*/  FFMA.FTZ R64, R72, R7, -R27 ;  /* 0x0000000748407223 */ /* 0x000fc2000001081b */
[--C-:B------:R-:W-:Y:S01]  /*dcd0*/  FFMA.FTZ R8, R48, R7, -R27.reuse ;  /* 0x0000000730087223 */ /* 0x100fe2000001081b */
[----:B------:R-:W-:Y:S01]  /*dce0*/  FMNMX.FTZ R4, R74, R39, !PT ;  /* 0x000000274a047209 */ /* 0x000fe20007810000 */
[-CC-:B------:R-:W-:Y:S01]  /*dcf0*/  FFMA.FTZ R39, R60, R7.reuse, -R27.reuse ;  /* 0x000000073c277223 */ /* 0x180fe2000001081b */
[----:B------:R-:W-:-:S01]  /*dd00*/  FFMA.FTZ R60, R62, R7, -R27 ;  /* 0x000000073e3c7223 */ /* 0x000fc2000001081b */
[-CC-:B------:R-:W-:Y:S01]  /*dd10*/  FFMA.FTZ R62, R66, R7.reuse, -R27.reuse ;  /* 0x00000007423e7223 */ /* 0x180fe2000001081b */
[----:B------:R-:W-:Y:S01]  /*dd20*/  FMUL.FTZ R51, R52, R7 ;  /* 0x0000000734337220 */ /* 0x000fe20000410000 */
[----:B------:R-:W0:Y:S01]  /*dd30*/  SHFL.BFLY PT, R45, R4, 0x2, 0x1f ;  /* 0x0c401f00042d7f89 */ /* 0x000e2200000e0000 */
[----:B------:R-:W-:Y:S08]  /*dd40*/  MUFU.EX2 R82, R82 ;  /* 0x0000005200527308 */ /* 0x000ff00000000800 */
[----:B------:R-:W1:Y:S08]  /*dd50*/  MUFU.EX2 R51, R51 ;  /* 0x0000003300337308 */ /* 0x000e700000000800 */
[----:B------:R-:W-:Y:S01]  /*dd60*/  MUFU.EX2 R86, R86 ;  /* 0x0000005600567308 */ /* 0x000fe20000000800 */
[----:B0-----:R-:W-:Y:S01]  /*dd70*/  FMNMX.FTZ R49, R4, R45, !PT ;  /* 0x0000002d04317209 */ /* 0x001fe20007810000 */
[----:B------:R-:W-:-:S06]  /*dd80*/  FFMA.FTZ R45, R58, R7, -R27 ;  /* 0x000000073a2d7223 */ /* 0x000fcc000001081b */
[----:B------:R-:W-:Y:S01]  /*dd90*/  MUFU.EX2 R76, R76 ;  /* 0x0000004c004c7308 */ /* 0x000fe20000000800 */
[----:B------:R-:W0:Y:S07]  /*dda0*/  SHFL.BFLY PT, R4, R49, 0x1, 0x1f ;  /* 0x0c201f0031047f89 */ /* 0x000e2e00000e0000 */
[----:B------:R-:W-:Y:S08]  /*ddb0*/  MUFU.EX2 R37, R37 ;  /* 0x0000002500257308 */ /* 0x000ff00000000800 */
[----:B------:R-:W-:Y:S08]  /*ddc0*/  MUFU.EX2 R70, R70 ;  /* 0x0000004600467308 */ /* 0x000ff00000000800 */
[----:B------:R-:W-:Y:S01]  /*ddd0*/  MUFU.EX2 R39, R39 ;  /* 0x0000002700277308 */ /* 0x000fe20000000800 */
[----:B0-----:R-:W-:-:S04]  /*dde0*/  FMNMX.FTZ R4, R49, R4, !PT ;  /* 0x0000000431047209 */ /* 0x001fc80007810000 */
[C---:B------:R-:W-:Y:S01]  /*ddf0*/  FSETP.NEU.FTZ.AND P2, PT, R4.reuse, -INF , PT ;  /* 0xff8000000400780b */ /* 0x040fe20003f5d000 */
[----:B------:R-:W-:-:S02]  /*de00*/  FFMA.FTZ R27, R4, R7, -8 ;  /* 0xc1000000041b7423 */ /* 0x000fc40000010007 */
[----:B------:R0:W-:Y:S01]  /*de10*/  MUFU.EX2 R49, R54 ;  /* 0x0000003600317308 */ /* 0x0001e20000000800 */
[----:B------:R-:W-:Y:S02]  /*de20*/  FSEL R58, R4, RZ, P2 ;  /* 0x000000ff043a7208 */ /* 0x000fe40001000000 */
[----:B------:R-:W-:-:S03]  /*de30*/  FSEL R27, R27, RZ, P2 ;  /* 0x000000ff1b1b7208 */ /* 0x000fc60001000000 */
[----:B------:R-:W-:Y:S02]  /*de40*/  FADD.FTZ R58, -R58, R9 ;  /* 0x000000093a3a7221 */ /* 0x000fe40000010100 */
[----:B------:R-:W-:Y:S01]  /*de50*/  MUFU.EX2 R60, R60 ;  /* 0x0000003c003c7308 */ /* 0x000fe20000000800 */
[----:B------:R-:W-:-:S01]  /*de60*/  FFMA.FTZ R66, R30, R7, -R27 ;  /* 0x000000071e427223 */ /* 0x000fc2000001081b */
[-CC-:B------:R-:W-:Y:S01]  /*de70*/  FFMA.FTZ R53, R200, R7.reuse, -R27.reuse ;  /* 0x00000007c8357223 */ /* 0x180fe2000001081b */
[-C--:B------:R-:W-:Y:S01]  /*de80*/  FMUL.FTZ R30, R58, R7.reuse ;  /* 0x000000073a1e7220 */ /* 0x080fe20000410000 */
[-CC-:B------:R-:W-:Y:S01]  /*de90*/  FFMA.FTZ R24, R24, R7.reuse, -R27.reuse ;  /* 0x0000000718187223 */ /* 0x180fe2000001081b */
[----:B------:R-:W-:-:S01]  /*dea0*/  FFMA.FTZ R48, R156, R7, -R27 ;  /* 0x000000079c307223 */ /* 0x000fc2000001081b */
[-CC-:B------:R-:W-:Y:S01]  /*deb0*/  FFMA.FTZ R55, R158, R7.reuse, -R27.reuse ;  /* 0x000000079e377223 */ /* 0x180fe2000001081b */
[----:B------:R-:W-:-:S01]  /*dec0*/  FFMA.FTZ R52, R164, R7, -R27 ;  /* 0x00000007a4347223 */ /* 0x000fc2000001081b */
[----:B------:R-:W-:Y:S01]  /*ded0*/  MUFU.EX2 R53, R53 ;  /* 0x0000003500357308 */ /* 0x000fe20000000800 */
[----:B------:R-:W-:-:S01]  /*dee0*/  FFMA.FTZ R57, R166, R7, -R27 ;  /* 0x00000007a6397223 */ /* 0x000fc2000001081b */
[----:B-1----:R-:W-:Y:S01]  /*def0*/  FFMA.FTZ R58, R51, R3, R10 ;  /* 0x00000003333a7223 */ /* 0x002fe2000001000a */
[----:B0-----:R-:W-:-:S01]  /*df00*/  FFMA.FTZ R54, R182, R7, -R27 ;  /* 0x00000007b6367223 */ /* 0x001fc2000001081b */
[-CC-:B------:R-:W-:Y:S01]  /*df10*/  FFMA.FTZ R59, R184, R7.reuse, -R27.reuse ;  /* 0x00000007b83b7223 */ /* 0x180fe2000001081b */
[----:B------:R-:W-:-:S01]  /*df20*/  FFMA.FTZ R20, R20, R7, -R27 ;  /* 0x0000000714147223 */ /* 0x000fc2000001081b */
[----:B------:R-:W-:Y:S01]  /*df30*/  FADD.FTZ R71, R11, R58 ;  /* 0x0000003a0b477221 */ /* 0x000fe20000010000 */
        /* <DEDUP_REMOVED lines=19> */
[----:B------:R-:W-:Y:S01]  /*e070*/  FADD.FTZ R2, R12, R71 ;  /* 0x000000470c027221 */ /* 0x000fe20000010000 */
[----:B------:R-:W-:-:S01]  /*e080*/  FFMA.FTZ R84, R84, R7, -R27 ;  /* 0x0000000754547223 */ /* 0x000fc2000001081b */
[-CC-:B------:R-:W-:Y:S01]  /*e090*/  FFMA.FTZ R80, R80, R7.reuse, -R27.reuse ;  /* 0x0000000750507223 */ /* 0x180fe2000001081b */
[----:B------:R-:W-:-:S01]  /*e0a0*/  FFMA.FTZ R78, R78, R7, -R27 ;  /* 0x000000074e4e7223 */ /* 0x000fc2000001081b */
[----:B------:R-:W-:Y:S01]  /*e0b0*/  FADD.FTZ R2, R13, R2 ;  /* 0x000000020d027221 */ /* 0x000fe20000010000 */
[----:B------:R-:W-:-:S01]  /*e0c0*/  FFMA.FTZ R40, R40, R7, -R27 ;  /* 0x0000000728287223 */ /* 0x000fc2000001081b */
[----:B------:R-:W0:Y:S01]  /*e0d0*/  MUFU.EX2 R55, R55 ;  /* 0x0000003700377308 */ /* 0x000e220000000800 */
[----:B-1----:R-:W-:-:S01]  /*e0e0*/  FADD.FTZ R3, R24, R3 ;  /* 0x0000000318037221 */ /* 0x002fc20000010000 */
[----:B------:R-:W-:-:S06]  /*e0f0*/  FADD.FTZ R71, R15, R2 ;  /* 0x000000020f477221 */ /* 0x000fcc0000010000 */
[----:B------:R-:W1:Y:S01]  /*e100*/  MUFU.EX2 R52, R52 ;  /* 0x0000003400347308 */ /* 0x000e620000000800 */
[----:B--2---:R-:W-:-:S07]  /*e110*/  FADD.FTZ R58, R48, R3 ;  /* 0x00000003303a7221 */ /* 0x004fce0000010000 */
[----:B------:R-:W2:Y:S01]  /*e120*/  MUFU.EX2 R57, R57 ;  /* 0x0000003900397308 */ /* 0x000ea20000000800 */
[----:B0-----:R-:W-:-:S01]  /*e130*/  FADD.FTZ R3, R55, R58 ;  /* 0x0000003a37037221 */ /* 0x001fc20000010000 */
[----:B------:R-:W-:-:S06]  /*e140*/  FFMA.FTZ R58, R196, R7, -R27 ;  /* 0x00000007c43a7223 */ /* 0x000fcc000001081b */
[----:B------:R-:W0:Y:S01]  /*e150*/  MUFU.EX2 R54, R54 ;  /* 0x0000003600367308 */ /* 0x000e220000000800 */
[----:B-1----:R-:W-:-:S07]  /*e160*/  FADD.FTZ R2, R52, R3 ;  /* 0x0000000334027221 */ /* 0x002fce0000010000 */
[----:B------:R-:W1:Y:S01]  /*e170*/  MUFU.EX2 R59, R59 ;  /* 0x0000003b003b7308 */ /* 0x000e620000000800 */
[----:B--2---:R-:W-:-:S07]  /*e180*/  FADD.FTZ R3, R57, R2 ;  /* 0x0000000239037221 */ /* 0x004fce0000010000 */
[----:B------:R-:W2:Y:S01]  /*e190*/  MUFU.EX2 R20, R20 ;  /* 0x0000001400147308 */ /* 0x000ea20000000800 */
[----:B0-----:R-:W-:-:S07]  /*e1a0*/  FADD.FTZ R2, R54, R3 ;  /* 0x0000000336027221 */ /* 0x001fce0000010000 */
[----:B------:R0:W-:Y:S01]  /*e1b0*/  MUFU.EX2 R9, R66 ;  /* 0x0000004200097308 */ /* 0x0001e20000000800 */
[----:B-1----:R-:W-:-:S07]  /*e1c0*/  FADD.FTZ R3, R59, R2 ;  /* 0x000000023b037221 */ /* 0x002fce0000010000 */
[----:B------:R-:W1:Y:S01]  /*e1d0*/  MUFU.EX2 R61, R61 ;  /* 0x0000003d003d7308 */ /* 0x000e620000000800 */
[----:B0-----:R-:W-:-:S01]  /*e1e0*/  FADD.FTZ R66, R36, R71 ;  /* 0x0000004724427221 */ /* 0x001fc20000010000 */
[----:B--2---:R-:W-:Y:S01]  /*e1f0*/  FADD.FTZ R2, R20, R3 ;  /* 0x0000000314027221 */ /* 0x004fe20000010000 */
[----:B------:R-:W-:-:S01]  /*e200*/  FFMA.FTZ R71, R194, R7, -R27 ;  /* 0x00000007c2477223 */ /* 0x000fc2000001081b */
[----:B------:R-:W-:Y:S01]  /*e210*/  FFMA.FTZ R27, R74, R7, -R27 ;  /* 0x000000074a1b7223 */ /* 0x000fe2000001081b */
[----:B------:R-:W-:-:S03]  /*e220*/  FADD.FTZ R73, R21, R66 ;  /* 0x0000004215497221 */ /* 0x000fc60000010000 */
[----:B------:R-:W0:Y:S01]  /*e230*/  MUFU.EX2 R26, R26 ;  /* 0x0000001a001a7308 */ /* 0x000e220000000800 */
[----:B------:R-:W-:-:S04]  /*e240*/  FADD.FTZ R66, R160, R73 ;  /* 0x00000049a0427221 */ /* 0x000fc80000010000 */
[----:B------:R-:W-:-:S03]  /*e250*/  FADD.FTZ R73, R25, R66 ;  /* 0x0000004219497221 */ /* 0x000fc60000010000 */
[----:B------:R-:W2:Y:S01]  /*e260*/  MUFU.EX2 R63, R63 ;  /* 0x0000003f003f7308 */ /* 0x000ea20000000800 */
[----:B------:R-:W-:-:S01]  /*e270*/  FADD.FTZ R66, R32, R73 ;  /* 0x0000004920427221 */ /* 0x000fc20000010000 */
[----:B-1----:R-:W-:-:S03]  /*e280*/  FADD.FTZ R3, R61, R2 ;  /* 0x000000023d037221 */ /* 0x002fc60000010000 */
[----:B------:R-:W-:-:S03]  /*e290*/  FADD.FTZ R73, R29, R66 ;  /* 0x000000421d497221 */ /* 0x000fc60000010000 */
[----:B------:R-:W1:Y:S01]  /*e2a0*/  MUFU.EX2 R28, R28 ;  /* 0x0000001c001c7308 */ /* 0x000e620000000800 */
[----:B0-----:R-:W-:-:S01]  /*e2b0*/  FADD.FTZ R2, R26, R3 ;  /* 0x000000031a027221 */ /* 0x001fc20000010000 */
[----:B------:R-:W-:-:S04]  /*e2c0*/  FADD.FTZ R66, R162, R73 ;  /* 0x00000049a2427221 */ /* 0x000fc80000010000 */
[----:B------:R-:W-:Y:S02]  /*e2d0*/  FADD.FTZ R73, R31, R66 ;  /* 0x000000421f497221 */ /* 0x000fe40000010000 */
[----:B------:R-:W0:Y:S01]  /*e2e0*/  MUFU.EX2 R65, R65 ;  /* 0x0000004100417308 */ /* 0x000e220000000800 */
[----:B--2---:R-:W-:-:S01]  /*e2f0*/  FADD.FTZ R3, R63, R2 ;  /* 0x000000023f037221 */ /* 0x004fc20000010000 */
[----:B------:R-:W-:-:S06]  /*e300*/  FADD.FTZ R66, R82, R73 ;  /* 0x0000004952427221 */ /* 0x000fcc0000010000 */
[----:B------:R-:W2:Y:S01]  /*e310*/  MUFU.EX2 R14, R14 ;  /* 0x0000000e000e7308 */ /* 0x000ea20000000800 */
[----:B-1----:R-:W-:-:S01]  /*e320*/  FADD.FTZ R2, R28, R3 ;  /* 0x000000031c027221 */ /* 0x002fc20000010000 */
[----:B------:R-:W-:-:S06]  /*e330*/  FADD.FTZ R3, R33, R66 ;  /* 0x0000004221037221 */ /* 0x000fcc0000010000 */
[----:B------:R-:W1:Y:S01]  /*e340*/  MUFU.EX2 R46, R46 ;  /* 0x0000002e002e7308 */ /* 0x000e620000000800 */
[----:B0-----:R-:W-:-:S04]  /*e350*/  FADD.FTZ R2, R65, R2 ;  /* 0x0000000241027221 */ /* 0x001fc80000010000 */
[----:B------:R-:W-:Y:S01]  /*e360*/  FADD.FTZ R73, R9, R2 ;  /* 0x0000000209497221 */ /* 0x000fe20000010000 */
[----:B------:R-:W-:-:S02]  /*e370*/  FADD.FTZ R2, R86, R3 ;  /* 0x0000000356027221 */ /* 0x000fc40000010000 */
[----:B------:R-:W0:Y:S01]  /*e380*/  MUFU.EX2 R67, R67 ;  /* 0x0000004300437308 */ /* 0x000e220000000800 */
[----:B--2---:R-:W-:-:S01]  /*e390*/  FADD.FTZ R73, R14, R73 ;  /* 0x000000490e497221 */ /* 0x004fc20000010000 */
[----:B------:R-:W-:-:S04]  /*e3a0*/  FADD.FTZ R3, R35, R2 ;  /* 0x0000000223037221 */ /* 0x000fc80000010000 */
[----:B------:R-:W-:Y:S02]  /*e3b0*/  FADD.FTZ R66, R76, R3 ;  /* 0x000000034c427221 */ /* 0x000fe40000010000 */
[----:B------:R-:W2:Y:S01]  /*e3c0*/  MUFU.EX2 R42, R42 ;  /* 0x0000002a002a7308 */ /* 0x000ea20000000800 */
[----:B-1----:R-:W-:-:S01]  /*e3d0*/  FADD.FTZ R2, R46, R73 ;  /* 0x000000492e027221 */ /* 0x002fc20000010000 */
[----:B------:R-:W-:-:S06]  /*e3e0*/  FADD.FTZ R73, R37, R66 ;  /* 0x0000004225497221 */ /* 0x000fcc0000010000 */
[----:B------:R-:W1:Y:S01]  /*e3f0*/  MUFU.EX2 R69, R69 ;  /* 0x0000004500457308 */ /* 0x000e620000000800 */
[----:B0-----:R-:W-:-:S07]  /*e400*/  FADD.FTZ R3, R67, R2 ;  /* 0x0000000243037221 */ /* 0x001fce0000010000 */
[----:B------:R-:W0:Y:S01]  /*e410*/  MUFU.EX2 R58, R58 ;  /* 0x0000003a003a7308 */ /* 0x000e220000000800 */
[----:B--2---:R-:W-:-:S07]  /*e420*/  FADD.FTZ R2, R42, R3 ;  /* 0x000000032a027221 */ /* 0x004fce0000010000 */
[----:B------:R-:W2:Y:S01]  /*e430*/  MUFU.EX2 R71, R71 ;  /* 0x0000004700477308 */ /* 0x000ea20000000800 */
[----:B-1----:R-:W-:-:S07]  /*e440*/  FADD.FTZ R3, R69, R2 ;  /* 0x0000000245037221 */ /* 0x002fce0000010000 */
[----:B------:R-:W-:Y:S01]  /*e450*/  MUFU.EX2 R41, R41 ;  /* 0x0000002900297308 */ /* 0x000fe20000000800 */
[----:B0-----:R-:W-:-:S07]  /*e460*/  FADD.FTZ R2, R58, R3 ;  /* 0x000000033a027221 */ /* 0x001fce0000010000 */
[----:B------:R-:W0:Y:S01]  /*e470*/  MUFU.EX2 R75, R34 ;  /* 0x00000022004b7308 */ /* 0x000e220000000800 */
[----:B--2---:R-:W-:-:S07]  /*e480*/  FADD.FTZ R2, R71, R2 ;  /* 0x0000000247027221 */ /* 0x004fce0000010000 */
[----:B------:R-:W1:Y:S08]  /*e490*/  MUFU.EX2 R62, R62 ;  /* 0x0000003e003e7308 */ /* 0x000e700000000800 */
[----:B------:R2:W-:Y:S01]  /*e4a0*/  MUFU.EX2 R68, R38 ;  /* 0x0000002600447308 */ /* 0x0005e20000000800 */
[----:B0-----:R-:W-:-:S07]  /*e4b0*/  FADD.FTZ R2, R75, R2 ;  /* 0x000000024b027221 */ /* 0x001fce0000010000 */
[----:B------:R-:W0:Y:S01]  /*e4c0*/  MUFU.EX2 R154, R154 ;  /* 0x0000009a009a7308 */ /* 0x000e220000000800 */
[----:B--2---:R-:W-:-:S04]  /*e4d0*/  FADD.FTZ R38, R70, R73 ;  /* 0x0000004946267221 */ /* 0x004fc80000010000 */
[----:B------:R-:W-:-:S03]  /*e4e0*/  FADD.FTZ R73, R39, R38 ;  /* 0x0000002627497221 */ /* 0x000fc60000010000 */
[----:B------:R-:W2:Y:S01]  /*e4f0*/  MUFU.EX2 R43, R43 ;  /* 0x0000002b002b7308 */ /* 0x000ea20000000800 */
[----:B------:R-:W-:-:S04]  /*e500*/  FADD.FTZ R38, R60, R73 ;  /* 0x000000493c267221 */ /* 0x000fc80000010000 */
[----:B------:R-:W-:-:S03]  /*e510*/  FADD.FTZ R3, R41, R38 ;  /* 0x0000002629037221 */ /* 0x000fc60000010000 */
[----:B------:R-:W3:Y:S01]  /*e520*/  MUFU.EX2 R34, R152 ;  /* 0x0000009800227308 */ /* 0x000ee20000000800 */
[----:B-1----:R-:W-:-:S01]  /*e530*/  FADD.FTZ R38, R62, R3 ;  /* 0x000000033e267221 */ /* 0x002fc20000010000 */
[----:B0-----:R-:W-:-:S06]  /*e540*/  FADD.FTZ R3, R154, R2 ;  /* 0x000000029a037221 */ /* 0x001fcc0000010000 */
[----:B------:R-:W0:Y:S01]  /*e550*/  MUFU.EX2 R64, R64 ;  /* 0x0000004000407308 */ /* 0x000e220000000800 */
[----:B--2---:R-:W-:-:S07]  /*e560*/  FADD.FTZ R73, R43, R38 ;  /* 0x000000262b497221 */ /* 0x004fce0000010000 */
[----:B------:R-:W1:Y:S01]  /*e570*/  MUFU.EX2 R45, R45 ;  /* 0x0000002d002d7308 */ /* 0x000e620000000800 */
[----:B---3--:R-:W-:-:S04]  /*e580*/  FADD.FTZ R3, R34, R3 ;  /* 0x0000000322037221 */ /* 0x008fc80000010000 */
[----:B------:R-:W-:-:S03]  /*e590*/  FADD.FTZ R3, R68, R3 ;  /* 0x0000000344037221 */ /* 0x000fc60000010000 */
        /* <DEDUP_REMOVED lines=20> */
[----:B0-----:R-:W-:-:S01]  /*e6e0*/  FADD.FTZ R2, R40, R3 ;  /* 0x0000000328027221 */ /* 0x001fc20000010000 */
[----:B-1----:R-:W-:-:S03]  /*e6f0*/  FADD.FTZ R3, R8, R73 ;  /* 0x0000004908037221 */ /* 0x002fc60000010000 */
[----:B--2---:R-:W-:Y:S01]  /*e700*/  FADD.FTZ R2, R77, R2 ;  /* 0x000000024d027221 */ /* 0x004fe20000010000 */
[----:B------:R-:W-:Y:S06]  /*e710*/  @!P0 BRA `(.L_x_1020) ;  /* 0x0000000000048947 */ /* 0x000fec0003800000 */
[----:B------:R-:W-:Y:S01]  /*e720*/  BPT.TRAP 0x1 ;  /* 0x000000040000795c */ /* 0x000fe20000300000 */
.L_x_1020:
        /* <DEDUP_REMOVED lines=107> */
.L_x_1003:
[----:B------:R-:W-:Y:S06]  /*ede0*/  BAR.ARV 0x8, 0x180 ;  /* 0x0206000000007b1d */ /* 0x000fec0000002000 */
[----:B------:R-:W-:Y:S05]  /*edf0*/  @!P0 BRA `(.L_x_1022) ;  /* 0x0000000000048947 */ /* 0x000fea0003800000 */
[----:B------:R-:W-:Y:S01]  /*ee00*/  BPT.TRAP 0x1 ;  /* 0x000000040000795c */ /* 0x000fe20000300000 */
.L_x_1022:
[----:B------:R-:W-:Y:S01]  /*ee10*/  ULEA UR5, UR46, UR37, 0x3 ;  /* 0x000000252e057291 */ /* 0x000fe2000f8e183f */
[----:B------:R-:W-:-:S05]  /*ee20*/  IMAD.U32 R0, RZ, RZ, UR36 ;  /* 0x00000024ff007e24 */ /* 0x000fca000f8e00ff */
[----:B------:R-:W-:-:S04]  /*ee30*/  SHF.L.U32 R0, R0, 0x1f, RZ ;  /* 0x0000001f00007819 */ /* 0x000fc800000006ff */
[----:B------:R0:W1:Y:S01]  /*ee40*/  SYNCS.PHASECHK.TRANS64.TRYWAIT P1, [UR5+0x22850], R0 ;  /* 0x02285000ff0075a7 */ /* 0x0000620008020145 */
[----:B------:R-:W-:Y:S05]  /*ee50*/  @!P0 BRA `(.L_x_1023) ;  /* 0x0000000000048947 */ /* 0x000fea0003800000 */
[----:B------:R-:W-:Y:S01]  /*ee60*/  BPT.TRAP 0x1 ;  /* 0x000000040000795c */ /* 0x000fe20000300000 */
.L_x_1023:
[----:B-1----:R-:W-:Y:S05]  /*ee70*/  @P1 BRA `(.L_x_1024) ;  /* 0x0000000000081947 */ /* 0x002fea0003800000 */
[----:B------:R-:W1:Y:S02]  /*ee80*/  SYNCS.PHASECHK.TRANS64.TRYWAIT P1, [UR5+0x22850], R0 ;  /* 0x02285000ff0075a7 */ /* 0x000e640008020145 */
[----:B-1----:R-:W-:Y:S05]  /*ee90*/  @!P1 BRA `(.L_x_1025) ;  /* 0x0000007000789947 */ /* 0x002fea0003800000 */
.L_x_1024:
[----:B------:R-:W-:Y:S01]  /*eea0*/  UIADD3 UR37, UR37, 0x400, URZ ;  /* 0x0000040025257890 */ /* 0x000fe2000fffe03f */
[----:B------:R-:W-:Y:S01]  /*eeb0*/  WARPGROUP.ARRIVE ;  /* 0x00000000000079c5 */ /* 0x000fe20000000000 */
[----:B------:R-:W-:Y:S01]  /*eec0*/  UMOV UR7, 0x40000040 ;  /* 0x4000004000077882 */ /* 0x000fe20000000000 */
[----:B------:R-:W2:Y:S01]  /*eed0*/  LDC.64 R10, c[0x0][0x9a0] ;  /* 0x00026800ff0a7b82 */ /* 0x000ea20000000a00 */
[----:B------:R-:W-:-:S04]  /*eee0*/  USHF.R.U32.HI UR37, URZ, 0x4, UR37 ;  /* 0x000000043f257899 */ /* 0x000fc80008011625 */
[----:B------:R-:W-:-:S04]  /*eef0*/  ULOP3.LUT UR37, UR37, 0x3fff, URZ, 0xc0, !UPT ;  /* 0x00003fff25257892 */ /* 0x000fc8000f8ec03f */
[----:B------:R-:W-:-:S04]  /*ef00*/  ULOP3.LUT UR4, UR37, 0x10000, URZ, 0xfc, !UPT ;  /* 0x0001000025047892 */ /* 0x000fc8000f8efc3f */
[----:B------:R-:W-:-:S07]  /*ef10*/  ULEA UR4, UR46, UR4, 0xa ;  /* 0x000000042e047291 */ /* 0x000fce000f8e503f */
[----:B------:R-:W-:Y:S02]  /*ef20*/  UMOV UR6, UR4 ;  /* 0x0000000400067c82 */ /* 0x000fe40008000000 */
[----:B------:R-:W-:Y:S01]  /*ef30*/  QGMMA.64x128x32.F32.E4M3.E4M3 R88, R164, gdesc[UR4], R88, gsb0 ;  /* 0x01e00004a4587df3 */ /* 0x000fe20008000858 */
[----:B--2---:R-:W-:-:S04]  /*ef40*/  ISETP.NE.U32.AND P1, PT, R10, RZ, PT ;  /* 0x000000ff0a00720c */ /* 0x004fc80003f25070 */
[----:B------:R-:W-:-:S13]  /*ef50*/  ISETP.NE.AND.EX P1, PT, R11, RZ, PT, P1 ;  /* 0x000000ff0b00720c */ /* 0x000fda0003f25310 */
[----:B------:R-:W0:Y:S01]  /*ef60*/  @P1 LDC.64 R8, c[0x0][0x9c8] ;  /* 0x00027200ff081b82 */ /* 0x000e220000000a00 */
[----:B-1----:R-:W-:Y:S02]  /*ef70*/  @P1 SHF.R.S32.HI R5, RZ, 0x1f, R19 ;  /* 0x0000001fff051819 */ /* 0x002fe40000011413 */
[----:B------:R-:W-:-:S05]  /*ef80*/  @P1 SHF.R.S32.HI R15, RZ, 0x1f, R23 ;  /* 0x0000001fff0f1819 */ /* 0x000fca0000011417 */
[----:B------:R-:W1:Y:S01]  /*ef90*/  @P1 LDC.64 R12, c[0x0][0x9d0] ;  /* 0x00027400ff0c1b82 */ /* 0x000e620000000a00 */
[----:B------:R-:W-:Y:S01]  /*efa0*/  UIADD3 UR6, UR4, 0x2, URZ ;  /* 0x0000000204067890 */ /* 0x000fe2000fffe03f */
[----:B0-----:R-:W-:-:S04]  /*efb0*/  @P1 IMAD R0, R5, R8, RZ ;  /* 0x0000000805001224 */ /* 0x001fc800078e02ff */
[C---:B------:R-:W-:Y:S02]  /*efc0*/  @P1 IMAD R5, R19.reuse, R9, R0 ;  /* 0x0000000913051224 */ /* 0x040fe400078e0200 */
[----:B------:R-:W-:-:S04]  /*efd0*/  @P1 IMAD.WIDE.U32 R8, R19, R8, RZ ;  /* 0x0000000813081225 */ /* 0x000fc800078e00ff */
[-C--:B-1----:R-:W-:Y:S02]  /*efe0*/  @P1 IMAD R0, R15, R12.reuse, RZ ;  /* 0x0000000c0f001224 */ /* 0x082fe400078e02ff */
[----:B------:R-:W-:Y:S01]  /*eff0*/  @P1 IMAD.IADD R9, R9, 0x1, R5 ;  /* 0x0000000109091824 */ /* 0x000fe200078e0205 */
[----:B------:R-:W-:Y:S01]  /*f000*/  UMOV UR7, 0x40000040 ;  /* 0x4000004000077882 */ /* 0x000fe20000000000 */
[C---:B------:R-:W-:Y:S02]  /*f010*/  @P1 IMAD R5, R23.reuse, R13, R0 ;  /* 0x0000000d17051224 */ /* 0x040fe400078e0200 */
[----:B------:R-:W-:-:S04]  /*f020*/  @P1 IMAD.WIDE.U32 R8, R23, R12, R8 ;  /* 0x0000000c17081225 */ /* 0x000fc800078e0008 */
[----:B------:R-:W-:Y:S01]  /*f030*/  @P1 IMAD.IADD R0, R9, 0x1, R5 ;  /* 0x0000000109001824 */ /* 0x000fe200078e0205 */
[----:B------:R-:W-:Y:S01]  /*f040*/  @P1 LEA R10, P2, R8, R10, 0x2 ;  /* 0x0000000a080a1211 */ /* 0x000fe200078410ff */
[----:B------:R-:W-:-:S03]  /*f050*/  IMAD.MOV.U32 R5, RZ, RZ, 0x3f800000 ;  /* 0x3f800000ff057424 */ /* 0x000fc600078e00ff */
[----:B------:R-:W-:-:S05]  /*f060*/  @P1 LEA.HI.X R11, R8, R11, R0, 0x2, P2 ;  /* 0x0000000b080b1211 */ /* 0x000fca00010f1400 */
[----:B------:R0:W2:Y:S01]  /*f070*/  @P1 LDG.E R5, desc[UR44][R10.64] ;  /* 0x0000002c0a051981 */ /* 0x0000a2000c1e1900 */
[----:B------:R-:W-:Y:S02]  /*f080*/  WARPGROUP.DEPBAR.LE gsb0, 0x0 ;  /* 0x00008000000079c5 */ /* 0x000fe40000010000 */
[----:B------:R-:W-:-:S06]  /*f090*/  WARPGROUP.ARRIVE ;  /* 0x00000000000079c5 */ /* 0x000fcc0000000000 */
[----:B------:R-:W-:Y:S01]  /*f0a0*/  QGMMA.64x128x32.F32.E4M3.E4M3 R88, R160, gdesc[UR4], R88, gsb0 ;  /* 0x01e00004a0587df3 */ /* 0x000fe20008000858 */
[----:B------:R-:W-:Y:S01]  /*f0b0*/  UIADD3 UR6, UR4, 0x4, URZ ;  /* 0x0000000404067890 */ /* 0x000fe2000fffe03f */
[----:B------:R-:W-:Y:S01]  /*f0c0*/  UMOV UR7, 0x40000040 ;  /* 0x4000004000077882 */ /* 0x000fe20000000000 */
[----:B------:R-:W-:Y:S01]  /*f0d0*/  UIADD3 UR4, UR4, 0x6, URZ ;  /* 0x0000000604047890 */ /* 0x000fe2000fffe03f */
[----:B------:R-:W1:Y:S04]  /*f0e0*/  SHFL.BFLY PT, R0, R3, 0x2, 0x1f ;  /* 0x0c401f0003007f89 */ /* 0x000e6800000e0000 */
[----:B------:R-:W3:Y:S01]  /*f0f0*/  SHFL.BFLY PT, R13, R2, 0x2, 0x1f ;  /* 0x0c401f00020d7f89 */ /* 0x000ee200000e0000 */
[----:B------:R-:W-:Y:S02]  /*f100*/  WARPGROUP.DEPBAR.LE gsb0, 0x0 ;  /* 0x00008000000079c5 */ /* 0x000fe40000010000 */
[----:B------:R-:W-:-:S06]  /*f110*/  WARPGROUP.ARRIVE ;  /* 0x00000000000079c5 */ /* 0x000fcc0000000000 */
[----:B------:R-:W-:Y:S01]  /*f120*/  QGMMA.64x128x32.F32.E4M3.E4M3 R88, R156, gdesc[UR4], R88, gsb0 ;  /* 0x01e000049c587df3 */ /* 0x000fe20008000858 */
[----:B------:R-:W-:Y:S01]  /*f130*/  UMOV UR6, UR4 ;  /* 0x0000000400067c82 */ /* 0x000fe20008000000 */
[----:B------:R-:W-:Y:S01]  /*f140*/  UMOV UR7, 0x40000040 ;  /* 0x4000004000077882 */ /* 0x000fe20000000000 */
[----:B-1----:R-:W-:-:S01]  /*f150*/  FADD.FTZ R0, R0, R3 ;  /* 0x0000000300007221 */ /* 0x002fc20000010000 */
[----:B---3--:R-:W-:-:S04]  /*f160*/  FADD.FTZ R13, R13, R2 ;  /* 0x000000020d0d7221 */ /* 0x008fc80000010000 */
[----:B------:R-:W0:Y:S04]  /*f170*/  SHFL.BFLY PT, R9, R0, 0x1, 0x1f ;  /* 0x0c201f0000097f89 */ /* 0x000e2800000e0000 */
[----:B------:R-:W1:Y:S01]  /*f180*/  SHFL.BFLY PT, R8, R13, 0x1, 0x1f ;  /* 0x0c201f000d087f89 */ /* 0x000e6200000e0000 */
[----:B0-----:R-:W-:-:S01]  /*f190*/  FADD.FTZ R10, R0, R9 ;  /* 0x00000009000a7221 */ /* 0x001fc20000010000 */
[----:B-1----:R-:W-:-:S04]  /*f1a0*/  FADD.FTZ R14, R13, R8 ;  /* 0x000000080d0e7221 */ /* 0x002fc80000010000 */
[C---:B------:R-:W-:Y:S01]  /*f1b0*/  FSETP.NE.FTZ.AND P1, PT, R10.reuse, RZ, PT ;  /* 0x000000ff0a00720b */ /* 0x040fe20003f35000 */
[----:B------:R-:W-:Y:S01]  /*f1c0*/  FMUL.FTZ R9, R10, 0.00390625 ;  /* 0x3b8000000a097820 */ /* 0x000fe20000410000 */
[----:B------:R-:W-:Y:S01]  /*f1d0*/  FMUL.FTZ R15, R14, 0.00390625 ;  /* 0x3b8000000e0f7820 */ /* 0x000fe20000410000 */
[----:B------:R-:W-:-:S03]  /*f1e0*/  IMAD.MOV.U32 R8, RZ, RZ, RZ ;  /* 0x000000ffff087224 */ /* 0x000fc600078e00ff */
        /* <DEDUP_REMOVED lines=10> */
[----:B------:R-:W3:Y:S01]  /*f290*/  @P1 MUFU.RCP R12, R14 ;  /* 0x0000000e000c1308 */ /* 0x000ee20000001000 */
[----:B------:R-:W-:Y:S01]  /*f2a0*/  @P2 FMUL.FTZ R3, R7, 0.69314718246459960938 ;  /* 0x3f31721807032820 */ /* 0x000fe20000410000 */
[----:B0-----:R-:W-:Y:S01]  /*f2b0*/  @P2 FMUL.FTZ R10, R9, 0.69314718246459960938 ;  /* 0x3f317218090a2820 */ /* 0x001fe20000410000 */
[----:B------:R-:W-:Y:S01]  /*f2c0*/  @P3 FMUL.FTZ R20, R7, 0.69314718246459960938 ;  /* 0x3f31721807143820 */ /* 0x000fe20000410000 */
[----:B------:R-:W-:-:S02]  /*f2d0*/  IMAD.MOV.U32 R2, RZ, RZ, -0x800000 ;  /* 0xff800000ff027424 */ /* 0x000fc400078e00ff */
[----:B--2---:R-:W-:Y:S01]  /*f2e0*/  FMUL.FTZ R8, R8, R5 ;  /* 0x0000000508087220 */ /* 0x004fe20000410000 */
[----:B------:R-:W-:Y:S02]  /*f2f0*/  IMAD.MOV.U32 R0, RZ, RZ, -0x800000 ;  /* 0xff800000ff007424 */ /* 0x000fe400078e00ff */
[----:B-1----:R-:W-:Y:S01]  /*f300*/  @P3 FMUL.FTZ R11, R11, 0.69314718246459960938 ;  /* 0x3f3172180b0b3820 */ /* 0x002fe20000410000 */
[----:B------:R-:W-:-:S03]  /*f310*/  @P2 FFMA.FTZ R2, R3, R6, R10 ;  /* 0x0000000603022223 */ /* 0x000fc6000001000a */
[----:B------:R-:W-:Y:S01]  /*f320*/  @P3 FFMA.FTZ R0, R20, R4, R11 ;  /* 0x0000000414003223 */ /* 0x000fe2000001000b */
[----:B---3--:R-:W-:Y:S01]  /*f330*/  FMUL.FTZ R3, R12, R5 ;  /* 0x000000050c037220 */ /* 0x008fe20000410000 */
[----:B------:R-:W-:Y:S02]  /*f340*/  WARPGROUP.DEPBAR.LE gsb0, 0x0 ;  /* 0x00008000000079c5 */ /* 0x000fe40000010000 */
[----:B------:R-:W-:Y:S05]  /*f350*/  @!P0 BRA `(.L_x_1026) ;  /* 0x0000000000048947 */ /* 0x000fea0003800000 */
[----:B------:R-:W-:Y:S01]  /*f360*/  BPT.TRAP 0x1 ;  /* 0x000000040000795c */ /* 0x000fe20000300000 */
.L_x_1026:
[----:B------:R-:W-:Y:S01]  /*f370*/  UIADD3 UR4, UR5, 0x22860, URZ ;  /* 0x0002286005047890 */ /* 0x000fe2000fffe03f */
[-C--:B------:R-:W-:Y:S01]  /*f380*/  FMUL.FTZ R43, R88, R8.reuse ;  /* 0x00000008582b7220 */ /* 0x080fe20000410000 */
[----:B------:R-:W-:Y:S01]  /*f390*/  UIADD3 UR46, UR46, 0x1, URZ ;  /* 0x000000012e2e7890 */ /* 0x000fe2000fffe03f */
[-C--:B------:R-:W-:Y:S01]  /*f3a0*/  FMUL.FTZ R42, R89, R8.reuse ;  /* 0x00000008592a7220 */ /* 0x080fe20000410000 */
[----:B------:R-:W-:Y:S01]  /*f3b0*/  UPRMT UR4, UR40, 0x654, UR4 ;  /* 0x0000065428047896 */ /* 0x000fe20008000004 */
[-C--:B------:R-:W-:Y:S01]  /*f3c0*/  FMUL.FTZ R92, R92, R8.reuse ;  /* 0x000000085c5c7220 */ /* 0x080fe20000410000 */
[----:B------:R-:W-:Y:S01]  /*f3d0*/  UISETP.NE.AND UP0, UPT, UR46, 0x2, UPT ;  /* 0x000000022e00788c */ /* 0x000fe2000bf05270 */
[-C--:B------:R-:W-:Y:S01]  /*f3e0*/  FMUL.FTZ R93, R93, R8.reuse ;  /* 0x000000085d5d7220 */ /* 0x080fe20000410000 */
[-C--:B------:R-:W-:Y:S01]  /*f3f0*/  FMUL.FTZ R39, R96, R8.reuse ;  /* 0x0000000860277220 */ /* 0x080fe20000410000 */
[-C--:B------:R-:W-:Y:S01]  /*f400*/  FMUL.FTZ R38, R97, R8.reuse ;  /* 0x0000000861267220 */ /* 0x080fe20000410000 */
[-C--:B------:R-:W-:Y:S01]  /*f410*/  FMUL.FTZ R100, R100, R8.reuse ;  /* 0x0000000864647220 */ /* 0x080fe20000410000 */
[-C--:B------:R-:W-:Y:S01]  /*f420*/  FMUL.FTZ R101, R101, R8.reuse ;  /* 0x0000000865657220 */ /* 0x080fe20000410000 */
[-C--:B------:R-:W-:Y:S01]  /*f430*/  FMUL.FTZ R35, R104, R8.reuse ;  /* 0x0000000868237220 */ /* 0x080fe20000410000 */
[----:B------:R-:W-:Y:S01]  /*f440*/  SYNCS.ARRIVE.TRANS64.RED.A1T0 RZ, [UR4], RZ ;  /* 0x000000ffffff79a7 */ /* 0x000fe20008100404 */
        /* <DEDUP_REMOVED lines=23> */
[----:B------:R-:W-:Y:S01]  /*f5c0*/  USEL UR4, URZ, 0x1, UP0 ;  /* 0x000000013f047887 */ /* 0x000fe20008000000 */
        /* <DEDUP_REMOVED lines=32> */
[----:B------:R-:W-:Y:S01]  /*f7d0*/  FMUL.FTZ R151, R151, R3 ;  /* 0x0000000397977220 */ /* 0x000fe20000410000 */
[----:B------:R-:W-:Y:S01]  /*f7e0*/  VIADD R171, R171, 0x1 ;  /* 0x00000001abab7836 */ /* 0x000fe20000000000 */
[----:B------:R-:W-:-:S02]  /*f7f0*/  USEL UR46, UR46, URZ, UP0 ;  /* 0x0000003f2e2e7287 */ /* 0x000fc40008000000 */
[----:B------:R-:W-:-:S12]  /*f800*/  ULOP3.LUT UR36, UR36, UR4, URZ, 0x3c, !UPT ;  /* 0x0000000424247292 */ /* 0x000fd8000f8e3c3f */
.L_x_952:
[----:B------:R-:W0:Y:S01]  /*f810*/  S2R R22, SR_CgaCtaId ;  /* 0x0000000000167919 */ /* 0x000e220000008800 */
[----:B------:R-:W-:Y:S01]  /*f820*/  MOV R3, 0x400 ;  /* 0x0000040000037802 */ /* 0x000fe20000000f00 */
[----:B------:R-:W-:Y:S01]  /*f830*/  BSSY B0, `(.L_x_1027) ;  /* 0x0000229000007945 */ /* 0x000fe20003800000 */
[----:B------:R-:W-:Y:S02]  /*f840*/  BAR.SYNC.DEFER_BLOCKING 0x5, 0x180 ;  /* 0x0146000000007b1d */ /* 0x000fe40000010000 */
[----:B0-----:R-:W-:-:S05]  /*f850*/  LEA R3, R22, R3, 0x18 ;  /* 0x0000000316037211 */ /* 0x001fca00078ec0ff */
[----:B------:R-:W0:Y:S02]  /*f860*/  LDS R22, [R3+0x228d0] ;  /* 0x0228d00003167984 */ /* 0x000e240000000800 */
[----:B0-----:R-:W-:Y:S01]  /*f870*/  R2UR UR4, R22 ;  /* 0x00000000160472ca */ /* 0x001fe200000e0000 */
[----:B------:R-:W-:Y:S06]  /*f880*/  BAR.ARV 0x4, 0x180 ;  /* 0x0106000000007b1d */ /* 0x000fec0000002000 */
[----:B------:R-:W-:Y:S08]  /*f890*/  @P0 BRA `(.L_x_1028) ;  /* 0x0000001800440947 */ /* 0x000ff00003800000 */
[----:B------:R-:W0:Y:S01]  /*f8a0*/  S2R R44, SR_TID.X ;  /* 0x00000000002c7919 */ /* 0x000e220000002100 */
[----:B------:R-:W-:Y:S01]  /*f8b0*/  ULDC.64 UR6, c[0x4][0x40] ;  /* 0x0100100000067ab9 */ /* 0x000fe20000000a00 */
[----:B------:R-:W-:Y:S01]  /*f8c0*/  F2FP.BF16.F32.PACK_AB R34, R109, R34 ;  /* 0x000000226d22723e */ /* 0x000fe200000010ff */
[----:B------:R-:W-:Y:S01]  /*f8d0*/  ULDC UR5, c[0x0][0xa88] ;  /* 0x0002a20000057ab9 */ /* 0x000fe20000000800 */
[----:B0-----:R-:W-:-:S05]  /*f8e0*/  IMAD.SHL.U32 R22, R44, 0x4, RZ ;  /* 0x000000042c167824 */ /* 0x001fca00078e00ff */
[----:B------:R-:W-:-:S04]  /*f8f0*/  LOP3.LUT R22, R22, 0xc, RZ, 0xc0, !PT ;  /* 0x0000000c16167812 */ /* 0x000fc800078ec0ff */
[----:B------:R-:W-:-:S05]  /*f900*/  IADD3 R26, P0, R22, UR6, RZ ;  /* 0x00000006161a7c10 */ /* 0x000fca000ff1e0ff */
[----:B------:R-:W-:Y:S01]  /*f910*/  IMAD.X R27, RZ, RZ, UR7, P0 ;  /* 0x00000007ff1b7e24 */ /* 0x000fe200080e06ff */
[----:B------:R-:W0:Y:S01]  /*f920*/  S2R R22, SR_SWINHI ;  /* 0x0000000000167919 */ /* 0x000e220000002f00 */
[----:B------:R-:W-:Y:S01]  /*f930*/  F2FP.BF16.F32.PACK_AB R35, R108, R35 ;  /* 0x000000236c23723e */ /* 0x000fe200000010ff */
[----:B------:R-:W-:Y:S02]  /*f940*/  ULDC.64 UR6, c[0x0][0xb90] ;  /* 0x0002e40000067ab9 */ /* 0x000fe40000000a00 */
[----:B------:R1:W2:Y:S01]  /*f950*/  LDG.E.CONSTANT R26, desc[UR44][R26.64] ;  /* 0x0000002c1a1a7981 */ /* 0x0002a2000c1e9900 */
[----:B------:R-:W-:Y:S02]  /*f960*/  F2FP.BF16.F32.PACK_AB R33, R110, R33 ;  /* 0x000000216e21723e */ /* 0x000fe400000010ff */
[----:B------:R-:W-:Y:S02]  /*f970*/  F2FP.BF16.F32.PACK_AB R32, R111, R32 ;  /* 0x000000206f20723e */ /* 0x000fe400000010ff */
[----:B------:R-:W-:-:S02]  /*f980*/  F2FP.BF16.F32.PACK_AB R7, R148, R7 ;  /* 0x000000079407723e */ /* 0x000fc400000010ff */
[----:B------:R-:W-:Y:S02]  /*f990*/  F2FP.BF16.F32.PACK_AB R150, R150, R5 ;  /* 0x000000059696723e */ /* 0x000fe400000010ff */
[----:B------:R-:W-:Y:S02]  /*f9a0*/  F2FP.BF16.F32.PACK_AB R6, R149, R6 ;  /* 0x000000069506723e */ /* 0x000fe400000010ff */
[----:B-1----:R-:W-:Y:S02]  /*f9b0*/  LOP3.LUT P0, R27, R44, 0x3, RZ, 0xc0, !PT ;  /* 0x000000032c1b7812 */ /* 0x002fe4000780c0ff */
[----:B------:R-:W-:Y:S02]  /*f9c0*/  F2FP.BF16.F32.PACK_AB R151, R151, R4 ;  /* 0x000000049797723e */ /* 0x000fe400000010ff */
[----:B------:R-:W-:Y:S02]  /*f9d0*/  ISETP.EQ.OR P0, PT, R27, 0x3, !P0 ;  /* 0x000000031b00780c */ /* 0x000fe40004702670 */
[----:B------:R-:W-:-:S02]  /*f9e0*/  F2FP.BF16.F32.PACK_AB R43, R92, R43 ;  /* 0x0000002b5c2b723e */ /* 0x000fc400000010ff */
[----:B------:R-:W-:Y:S02]  /*f9f0*/  SEL R51, R35, R34, P0 ;  /* 0x0000002223337207 */ /* 0x000fe40000000000 */
[----:B------:R-:W-:Y:S02]  /*fa00*/  SEL R52, R34, R35, P0 ;  /* 0x0000002322347207 */ /* 0x000fe40000000000 */
[----:B------:R-:W1:Y:S01]  /*fa10*/  LDC R34, c[0x0][0xbe8] ;  /* 0x0002fa00ff227b82 */ /* 0x000e620000000800 */
[----:B------:R-:W-:Y:S02]  /*fa20*/  SEL R65, R33, R32, P0 ;  /* 0x0000002021417207 */ /* 0x000fe40000000000 */
[----:B------:R-:W-:Y:S02]  /*fa30*/  SEL R70, R32, R33, P0 ;  /* 0x0000002120467207 */ /* 0x000fe40000000000 */
[----:B------:R-:W-:Y:S02]  /*fa40*/  MOV R32, R3 ;  /* 0x0000000300207202 */ /* 0x000fe40000000f00 */
[----:B0-----:R-:W-:-:S02]  /*fa50*/  MOV R33, R22 ;  /* 0x0000001600217202 */ /* 0x001fc40000000f00 */
[----:B------:R-:W-:Y:S02]  /*fa60*/  F2FP.BF16.F32.PACK_AB R42, R93, R42 ;  /* 0x0000002a5d2a723e */ /* 0x000fe400000010ff */
[----:B------:R-:W-:Y:S01]  /*fa70*/  SEL R59, R7, R6, P0 ;  /* 0x00000006073b7207 */ /* 0x000fe20000000000 */
[----:B------:R-:W-:Y:S01]  /*fa80*/  IMAD.WIDE R4, R175, 0x2, R32 ;  /* 0x00000002af047825 */ /* 0x000fe200078e0220 */
[----:B------:R-:W-:Y:S02]  /*fa90*/  SEL R64, R6, R7, P0 ;  /* 0x0000000706407207 */ /* 0x000fe40000000000 */
[----:B------:R-:W-:Y:S01]  /*faa0*/  SEL R27, R43, R42, P0 ;  /* 0x0000002a2b1b7207 */ /* 0x000fe20000000000 */
[----:B------:R-:W-:Y:S01]  /*fab0*/  IMAD R7, R170, 0x40, R18 ;  /* 0x00000040aa077824 */ /* 0x000fe200078e0212 */
[----:B------:R-:W-:Y:S02]  /*fac0*/  SEL R48, R42, R43, P0 ;  /* 0x0000002b2a307207 */ /* 0x000fe40000000000 */
[----:B------:R-:W-:Y:S01]  /*fad0*/  SHF.R.S32.HI R22, RZ, 0x1f, R23 ;  /* 0x0000001fff167819 */ /* 0x000fe20000011417 */
[----:B------:R-:W-:Y:S01]  /*fae0*/  IMAD.WIDE R32, R7, 0x2, R32 ;  /* 0x0000000207207825 */ /* 0x000fe200078e0220 */
[----:B------:R-:W-:-:S02]  /*faf0*/  IADD3 R43, P6, R4, 0x4060, RZ ;  /* 0x00004060042b7810 */ /* 0x000fc40007fde0ff */
[----:B------:R-:W-:Y:S01]  /*fb00*/  F2FP.BF16.F32.PACK_AB R37, R102, R37 ;  /* 0x000000256625723e */ /* 0x000fe200000010ff */
[----:B------:R-:W-:Y:S01]  /*fb10*/  IMAD R6, R22, UR6, RZ ;  /* 0x0000000616067c24 */ /* 0x000fe2000f8e02ff */
[----:B------:R-:W-:Y:S02]  /*fb20*/  F2FP.BF16.F32.PACK_AB R36, R103, R36 ;  /* 0x000000246724723e */ /* 0x000fe400000010ff */
[----:B------:R-:W-:Y:S02]  /*fb30*/  F2FP.BF16.F32.PACK_AB R25, R124, R25 ;  /* 0x000000197c19723e */ /* 0x000fe400000010ff */
[----:B------:R-:W-:Y:S02]  /*fb40*/  F2FP.BF16.F32.PACK_AB R24, R125, R24 ;  /* 0x000000187d18723e */ /* 0x000fe400000010ff */
[----:B------:R-:W-:Y:S02]  /*fb50*/  F2FP.BF16.F32.PACK_AB R11, R140, R11 ;  /* 0x0000000b8c0b723e */ /* 0x000fe400000010ff */
[----:B------:R-:W-:-:S02]  /*fb60*/  F2FP.BF16.F32.PACK_AB R10, R141, R10 ;  /* 0x0000000a8d0a723e */ /* 0x000fc400000010ff */
[----:B------:R-:W-:Y:S02]  /*fb70*/  LOP3.LUT R42, R43, 0x380, RZ, 0xc0, !PT ;  /* 0x000003802b2a7812 */ /* 0x000fe400078ec0ff */
[----:B------:R-:W-:Y:S02]  /*fb80*/  IADD3 R7, P2, R4, 0x20, RZ ;  /* 0x0000002004077810 */ /* 0x000fe40007f5e0ff */
[----:B------:R-:W-:Y:S02]  /*fb90*/  F2FP.BF16.F32.PACK_AB R13, R134, R13 ;  /* 0x0000000d860d723e */ /* 0x000fe400000010ff */
[----:B------:R-:W-:Y:S02]  /*fba0*/  F2FP.BF16.F32.PACK_AB R12, R135, R12 ;  /* 0x0000000c870c723e */ /* 0x000fe400000010ff */
[----:B------:R-:W-:Y:S02]  /*fbb0*/  LOP3.LUT R47, R4, 0x380, RZ, 0xc0, !PT ;  /* 0x00000380042f7812 */ /* 0x000fe400078ec0ff */
[----:B------:R-:W-:-:S02]  /*fbc0*/  SEL R53, R25, R24, P0 ;  /* 0x0000001819357207 */ /* 0x000fc40000000000 */
[----:B------:R-:W-:Y:S01]  /*fbd0*/  SEL R56, R24, R25, P0 ;  /* 0x0000001918387207 */ /* 0x000fe20000000000 */
[----:B------:R-:W-:Y:S01]  /*fbe0*/  IMAD.WIDE.U32 R24, R23, UR6, RZ ;  /* 0x0000000617187c25 */ /* 0x000fe2000f8e00ff */
[----:B------:R-:W-:Y:S02]  /*fbf0*/  SEL R57, R11, R10, P0 ;  /* 0x0000000a0b397207 */ /* 0x000fe40000000000 */
[----:B------:R-:W-:Y:S01]  /*fc00*/  SEL R60, R10, R11, P0 ;  /* 0x0000000b0a3c7207 */ /* 0x000fe20000000000 */
[----:B------:R-:W-:Y:S01]  /*fc10*/  IMAD R11, R23, UR7, R6 ;  /* 0x00000007170b7c24 */ /* 0x000fe2000f8e0206 */
[----:B------:R-:W-:Y:S01]  /*fc20*/  SEL R63, R37, R36, P0 ;  /* 0x00000024253f7207 */ /* 0x000fe20000000000 */
[----:B------:R-:W-:Y:S01]  /*fc30*/  ULDC.64 UR6, c[0x0][0xb98] ;  /* 0x0002e60000067ab9 */ /* 0x000fe20000000a00 */
[----:B------:R-:W-:Y:S01]  /*fc40*/  SEL R68, R36, R37, P0 ;  /* 0x0000002524447207 */ /* 0x000fe20000000000 */
[----:B------:R-:W-:Y:S01]  /*fc50*/  IMAD.X R37, RZ, RZ, R5, P2 ;  /* 0x000000ffff257224 */ /* 0x000fe200010e0605 */
[----:B------:R-:W-:Y:S01]  /*fc60*/  SHF.R.U64 R42, R42, 0x3, RZ ;  /* 0x000000032a2a7819 */ /* 0x000fe200000012ff */
[----:B------:R-:W-:Y:S01]  /*fc70*/  IMAD.IADD R25, R25, 0x1, R11 ;  /* 0x0000000119197824 */ /* 0x000fe200078e020b */
[----:B------:R-:W-:-:S02]  /*fc80*/  F2FP.BF16.F32.PACK_AB R9, R142, R9 ;  /* 0x000000098e09723e */ /* 0x000fc400000010ff */
[----:B------:R-:W-:Y:S01]  /*fc90*/  F2FP.BF16.F32.PACK_AB R8, R143, R8 ;  /* 0x000000088f08723e */ /* 0x000fe200000010ff */
[----:B------:R-:W-:Y:S01]  /*fca0*/  IMAD.WIDE.U32 R24, R19, UR6, R24 ;  /* 0x0000000613187c25 */ /* 0x000fe2000f8e0018 */
[----:B------:R-:W-:Y:S02]  /*fcb0*/  SEL R71, R13, R12, P0 ;  /* 0x0000000c0d477207 */ /* 0x000fe40000000000 */
[----:B------:R-:W-:Y:S02]  /*fcc0*/  SEL R76, R12, R13, P0 ;  /* 0x0000000d0c4c7207 */ /* 0x000fe40000000000 */
[----:B------:R-:W-:Y:S02]  /*fcd0*/  IADD3 R13, P5, R4, 0x4040, RZ ;  /* 0x00004040040d7810 */ /* 0x000fe40007fbe0ff */
[----:B------:R-:W-:Y:S02]  /*fce0*/  SHF.R.U64 R47, R47, 0x3, RZ ;  /* 0x000000032f2f7819 */ /* 0x000fe400000012ff */
[----:B-1----:R-:W-:Y:S01]  /*fcf0*/  ISETP.NE.AND P2, PT, R34, 0x1, PT ;  /* 0x000000012200780c */ /* 0x002fe20003f45270 */
[--C-:B------:R-:W-:Y:S01]  /*fd00*/  IMAD.X R45, RZ, RZ, R5.reuse, P5 ;  /* 0x000000ffff2d7224 */ /* 0x100fe200028e0605 */
[----:B------:R-:W-:Y:S01]  /*fd10*/  LOP3.LUT R42, R42, R43, RZ, 0x3c, !PT ;  /* 0x0000002b2a2a7212 */ /* 0x000fe200078e3cff */
[----:B------:R-:W-:Y:S01]  /*fd20*/  IMAD.X R43, RZ, RZ, R5, P6 ;  /* 0x000000ffff2b7224 */ /* 0x000fe200030e0605 */
[----:B------:R-:W-:-:S02]  /*fd30*/  SEL R73, R9, R8, P0 ;  /* 0x0000000809497207 */ /* 0x000fc40000000000 */
[----:B------:R-:W-:Y:S02]  /*fd40*/  SEL R78, R8, R9, P0 ;  /* 0x00000009084e7207 */ /* 0x000fe40000000000 */
[C---:B------:R-:W-:Y:S02]  /*fd50*/  IADD3 R11, P4, R4.reuse, 0x4020, RZ ;  /* 0x00004020040b7810 */ /* 0x040fe40007f9e0ff */
[C---:B------:R-:W-:Y:S02]  /*fd60*/  IADD3 R8, P3, R4.reuse, 0x4000, RZ ;  /* 0x0000400004087810 */ /* 0x040fe40007f7e0ff */
[C---:B------:R-:W-:Y:S01]  /*fd70*/  IADD3 R6, P1, R4.reuse, 0x60, RZ ;  /* 0x0000006004067810 */ /* 0x040fe20007f3e0ff */
[----:B------:R-:W0:Y:S01]  /*fd80*/  @P2 LDC R62, c[0x0][0xbec] ;  /* 0x0002fb00ff3e2b82 */ /* 0x000e220000000800 */
[----:B------:R-:W-:Y:S02]  /*fd90*/  IADD3 R9, P6, R4, 0x40, RZ ;  /* 0x0000004004097810 */ /* 0x000fe40007fde0ff */
[----:B------:R-:W-:Y:S01]  /*fda0*/  LOP3.LUT R46, R47, R4, RZ, 0x3c, !PT ;  /* 0x000000042f2e7212 */ /* 0x000fe200078e3cff */
[----:B------:R-:W-:Y:S01]  /*fdb0*/  IMAD.MOV.U32 R47, RZ, RZ, R5 ;  /* 0x000000ffff2f7224 */ /* 0x000fe200078e0005 */
[----:B------:R-:W-:-:S02]  /*fdc0*/  LOP3.LUT R12, R13, 0x380, RZ, 0xc0, !PT ;  /* 0x000003800d0c7812 */ /* 0x000fc400078ec0ff */
        /* <DEDUP_REMOVED lines=8> */
[----:B------:R-:W-:Y:S02]  /*fe50*/  LOP3.LUT R4, R7, 0x380, RZ, 0xc0, !PT ;  /* 0x0000038007047812 */ /* 0x000fe400078ec0ff */
[----:B------:R-:W-:Y:S02]  /*fe60*/  SHF.R.U64 R12, R12, 0x3, RZ ;  /* 0x000000030c0c7819 */ /* 0x000fe400000012ff */
[----:B------:R-:W-:Y:S02]  /*fe70*/  SEL R49, R39, R38, P0 ;  /* 0x0000002627317207 */ /* 0x000fe40000000000 */
[----:B------:R-:W-:Y:S01]  /*fe80*/  SEL R50, R38, R39, P0 ;  /* 0x0000002726327207 */ /* 0x000fe20000000000 */
[----:B------:R-:W-:Y:S01]  /*fe90*/  IMAD.X R39, RZ, RZ, R5, P4 ;  /* 0x000000ffff277224 */ /* 0x000fe200020e0605 */
[----:B------:R-:W-:-:S02]  /*fea0*/  SEL R35, R31, R30, P0 ;  /* 0x0000001e1f237207 */ /* 0x000fc40000000000 */
[----:B------:R-:W-:Y:S01]  /*feb0*/  SEL R54, R30, R31, P0 ;  /* 0x0000001f1e367207 */ /* 0x000fe20000000000 */
[--C-:B------:R-:W-:Y:S01]  /*fec0*/  IMAD.X R31, RZ, RZ, R5.reuse, P1 ;  /* 0x000000ffff1f7224 */ /* 0x100fe200008e0605 */
[----:B------:R-:W-:Y:S02]  /*fed0*/  SEL R61, R41, R40, P0 ;  /* 0x00000028293d7207 */ /* 0x000fe40000000000 */
[----:B------:R-:W-:Y:S01]  /*fee0*/  SEL R66, R40, R41, P0 ;  /* 0x0000002928427207 */ /* 0x000fe20000000000 */
[--C-:B------:R-:W-:Y:S01]  /*fef0*/  IMAD.X R41, RZ, RZ, R5.reuse, P3 ;  /* 0x000000ffff297224 */ /* 0x100fe200018e0605 */
[----:B------:R-:W-:Y:S02]  /*ff00*/  SEL R67, R29, R28, P0 ;  /* 0x0000001c1d437207 */ /* 0x000fe40000000000 */
[----:B------:R-:W-:Y:S01]  /*ff10*/  SEL R72, R28, R29, P0 ;  /* 0x0000001d1c487207 */ /* 0x000fe20000000000 */
[----:B------:R-:W-:Y:S01]  /*ff20*/  IMAD.X R29, RZ, RZ, R5, P6 ;  /* 0x000000ffff1d7224 */ /* 0x000fe200030e0605 */
[----:B------:R-:W-:-:S02]  /*ff30*/  SHF.R.U64 R4, R4, 0x3, RZ ;  /* 0x0000000304047819 */ /* 0x000fc400000012ff */
[----:B------:R-:W-:Y:S02]  /*ff40*/  LOP3.LUT R5, R8, 0x380, RZ, 0xc0, !PT ;  /* 0x0000038008057812 */ /* 0x000fe400078ec0ff */
[----:B------:R-:W-:Y:S02]  /*ff50*/  LOP3.LUT R44, R12, R13, RZ, 0x3c, !PT ;  /* 0x0000000d0c2c7212 */ /* 0x000fe400078e3cff */
[----:B------:R-:W-:Y:S02]  /*ff60*/  LOP3.LUT R36, R4, R7, RZ, 0x3c, !PT ;  /* 0x0000000704247212 */ /* 0x000fe400078e3cff */
[----:B------:R-:W-:Y:S02]  /*ff70*/  SHF.R.U64 R5, R5, 0x3, RZ ;  /* 0x0000000305057819 */ /* 0x000fe400000012ff */
[----:B------:R-:W-:Y:S02]  /*ff80*/  MOV R80, R44 ;  /* 0x0000002c00507202 */ /* 0x000fe40000000f00 */
[----:B------:R-:W-:-:S02]  /*ff90*/  MOV R45, R36 ;  /* 0x00000024002d7202 */ /* 0x000fc40000000f00 */
[----:B------:R-:W1:Y:S01]  /*ffa0*/  @P2 LDC R37, c[0x0][0xbf0] ;  /* 0x0002fc00ff252b82 */ /* 0x000e620000000800 */
[----:B------:R-:W-:Y:S02]  /*ffb0*/  LOP3.LUT R40, R5, R8, RZ, 0x3c, !PT ;  /* 0x0000000805287212 */ /* 0x000fe400078e3cff */
[----:B------:R-:W-:Y:S02]  /*ffc0*/  LOP3.LUT R5, R6, 0x380, RZ, 0xc0, !PT ;  /* 0x0000038006057812 */ /* 0x000fe400078ec0ff */
[----:B------:R-:W-:Y:S02]  /*ffd0*/  LOP3.LUT R4, R9, 0x380, RZ, 0xc0, !PT ;  /* 0x0000038009047812 */ /* 0x000fe400078ec0ff */
[----:B------:R-:W-:Y:S02]  /*ffe0*/  SHF.R.U64 R5, R5, 0x3, RZ ;  /* 0x0000000305057819 */ /* 0x000fe400000012ff */
[----:B------:R-:W-:Y:S02]  /*fff0*/  SHF.R.U64 R4, R4, 0x3, RZ ;  /* 0x0000000304047819 */ /* 0x000fe400000012ff */
[----:B------:R-:W-:-:S02]  /*10000*/  LOP3.LUT R30, R5, R6, RZ, 0x3c, !PT ;  /* 0x00000006051e7212 */ /* 0x000fc400078e3cff */
[----:B------:R-:W-:Y:S02]  /*10010*/  F2FP.BF16.F32.PACK_AB R15, R132, R15 ;  /* 0x0000000f840f723e */ /* 0x000fe400000010ff */
[----:B------:R-:W-:Y:S02]  /*10020*/  F2FP.BF16.F32.PACK_AB R14, R133, R14 ;  /* 0x0000000e850e723e */ /* 0x000fe400000010ff */
[----:B------:R-:W-:Y:S02]  /*10030*/  LOP3.LUT R28, R4, R9, RZ, 0x3c, !PT ;  /* 0x00000009041c7212 */ /* 0x000fe400078e3cff */
[----:B------:R-:W-:Y:S01]  /*10040*/  MOV R82, R40 ;  /* 0x0000002800527202 */ /* 0x000fe20000000f00 */
[----:B------:R-:W-:Y:S01]  /*10050*/  VIADD R41, R17, UR42 ;  /* 0x0000002a11297c36 */ /* 0x000fe20008000000 */
[----:B------:R-:W-:Y:S02]  /*10060*/  MOV R83, R30 ;  /* 0x0000001e00537202 */ /* 0x000fe40000000f00 */
[----:B------:R-:W-:-:S02]  /*10070*/  F2FP.BF16.F32.PACK_AB R21, R126, R21 ;  /* 0x000000157e15723e */ /* 0x000fc400000010ff */
[----:B------:R-:W-:Y:S02]  /*10080*/  F2FP.BF16.F32.PACK_AB R20, R127, R20 ;  /* 0x000000147f14723e */ /* 0x000fe400000010ff */
[----:B------:R-:W-:Y:S02]  /*10090*/  SEL R55, R15, R14, P0 ;  /* 0x0000000e0f377207 */ /* 0x000fe40000000000 */
[----:B------:R-:W-:Y:S02]  /*100a0*/  SEL R58, R14, R15, P0 ;  /* 0x0000000f0e3a7207 */ /* 0x000fe40000000000 */
[----:B------:R-:W-:Y:S02]  /*100b0*/  MOV R79, R42 ;  /* 0x0000002a004f7202 */ /* 0x000fe40000000f00 */
[----:B------:R-:W-:Y:S02]  /*100c0*/  IADD3 R15, P1, R32, 0x2000, RZ ;  /* 0x00002000200f7810 */ /* 0x000fe40007f3e0ff */
[----:B------:R-:W-:Y:S01]  /*100d0*/  MOV R42, R28 ;  /* 0x0000001c002a7202 */ /* 0x000fe20000000f00 */
[----:B0-----:R-:W-:Y:S01]  /*100e0*/  @P2 IMAD.HI.U32 R28, R41, R62, RZ ;  /* 0x0000003e291c2227 */ /* 0x001fe200078e00ff */
[----:B------:R-:W-:-:S02]  /*100f0*/  SEL R69, R21, R20, P0 ;  /* 0x0000001415457207 */ /* 0x000fc40000000000 */
[----:B------:R-:W-:Y:S01]  /*10100*/  SEL R74, R20, R21, P0 ;  /* 0x00000015144a7207 */ /* 0x000fe20000000000 */
[----:B------:R-:W-:Y:S01]  /*10110*/  IMAD.MOV.U32 R29, RZ, RZ, R41 ;  /* 0x000000ffff1d7224 */ /* 0x000fe200078e0029 */
[----:B------:R-:W-:Y:S02]  /*10120*/  IADD3 R21, P6, R32, 0x1000, RZ ;  /* 0x0000100020157810 */ /* 0x000fe40007fde0ff */
[----:B------:R-:W-:Y:S02]  /*10130*/  LOP3.LUT R14, R15, 0x380, RZ, 0xc0, !PT ;  /* 0x000003800f0e7812 */ /* 0x000fe400078ec0ff */
[----:B-1----:R-:W-:Y:S02]  /*10140*/  @P2 SHF.R.U32.HI R29, RZ, R37, R28 ;  /* 0x00000025ff1d2219 */ /* 0x002fe4000001161c */
[----:B------:R-:W-:Y:S02]  /*10150*/  LOP3.LUT R10, R11, 0x380, RZ, 0xc0, !PT ;  /* 0x000003800b0a7812 */ /* 0x000fe400078ec0ff */
[----:B------:R-:W-:Y:S01]  /*10160*/  LOP3.LUT R20, R21, 0x380, RZ, 0xc0, !PT ;  /* 0x0000038015147812 */ /* 0x000fe200078ec0ff */
[----:B------:R-:W-:Y:S01]  /*10170*/  IMAD.MOV R37, RZ, RZ, -R29 ;  /* 0x000000ffff257224 */ /* 0x000fe200078e0a1d */
[----:B------:R-:W-:-:S02]  /*10180*/  SHF.R.U64 R14, R14, 0x3, RZ ;  /* 0x000000030e0e7819 */ /* 0x000fc400000012ff */
[----:B------:R-:W-:Y:S01]  /*10190*/  LOP3.LUT R5, R32, 0x380, RZ, 0xc0, !PT ;  /* 0x0000038020057812 */ /* 0x000fe200078ec0ff */
[----:B------:R-:W-:Y:S01]  /*101a0*/  IMAD R37, R34, R37, R41 ;  /* 0x0000002522257224 */ /* 0x000fe200078e0229 */
[----:B------:R-:W-:Y:S02]  /*101b0*/  SHF.R.S32.HI R84, RZ, 0x1f, R19 ;  /* 0x0000001fff547819 */ /* 0x000fe40000011413 */
[----:B------:R-:W-:Y:S02]  /*101c0*/  SHF.R.U64 R10, R10, 0x3, RZ ;  /* 0x000000030a0a7819 */ /* 0x000fe400000012ff */
[----:B------:R-:W-:Y:S01]  /*101d0*/  SHF.R.U64 R20, R20, 0x3, RZ ;  /* 0x0000000314147819 */ /* 0x000fe200000012ff */
[----:B------:R-:W-:Y:S01]  /*101e0*/  IMAD R28, R84, UR6, RZ ;  /* 0x00000006541c7c24 */ /* 0x000fe2000f8e02ff */
[----:B------:R-:W-:Y:S02]  /*101f0*/  SEL R75, R150, R151, P0 ;  /* 0x00000097964b7207 */ /* 0x000fe40000000000 */
[----:B------:R-:W-:Y:S01]  /*10200*/  LOP3.LUT R14, R14, R15, RZ, 0x3c, !PT ;  /* 0x0000000f0e0e7212 */ /* 0x000fe200078e3cff */
[----:B------:R-:W-:Y:S01]  /*10210*/  IMAD.X R15, RZ, RZ, R33, P1 ;  /* 0x000000ffff0f7224 */ /* 0x000fe200008e0621 */
[----:B------:R-:W-:Y:S01]  /*10220*/  SEL R150, R151, R150, P0 ;  /* 0x0000009697967207 */ /* 0x000fe20000000000 */
[----:B------:R-:W-:Y:S01]  /*10230*/  IMAD R28, R19, UR7, R28 ;  /* 0x00000007131c7c24 */ /* 0x000fe2000f8e021c */
[----:B------:R-:W-:Y:S01]  /*10240*/  IADD3 R77, P1, R32, 0x7000, RZ ;  /* 0x00007000204d7810 */ /* 0x000fe20007f3e0ff */
[----:B------:R-:W-:Y:S01]  /*10250*/  ULDC.64 UR6, c[0x0][0xb88] ;  /* 0x0002e20000067ab9 */ /* 0x000fe20000000a00 */
[----:B------:R-:W-:-:S02]  /*10260*/  SHF.R.U64 R5, R5, 0x3, RZ ;  /* 0x0000000305057819 */ /* 0x000fc400000012ff */
[----:B------:R-:W-:Y:S02]  /*10270*/  LOP3.LUT R38, R10, R11, RZ, 0x3c, !PT ;  /* 0x0000000b0a267212 */ /* 0x000fe400078e3cff */
[----:B------:R-:W-:Y:S01]  /*10280*/  LOP3.LUT R20, R20, R21, RZ, 0x3c, !PT ;  /* 0x0000001514147212 */ /* 0x000fe200078e3cff */
[----:B------:R-:W-:Y:S01]  /*10290*/  IMAD.X R21, RZ, RZ, R33, P6 ;  /* 0x000000ffff157224 */ /* 0x000fe200030e0621 */
[C---:B------:R-:W-:Y:S02]  /*102a0*/  IADD3 R13, P3, R32.reuse, 0x3000, RZ ;  /* 0x00003000200d7810 */ /* 0x040fe40007f7e0ff */
[C---:B------:R-:W-:Y:S02]  /*102b0*/  IADD3 R11, P4, R32.reuse, 0x4000, RZ ;  /* 0x00004000200b7810 */ /* 0x040fe40007f9e0ff */
[C---:B------:R-:W-:Y:S02]  /*102c0*/  IADD3 R9, P5, R32.reuse, 0x5000, RZ ;  /* 0x0000500020097810 */ /* 0x040fe40007fbe0ff */
[----:B------:R-:W-:-:S02]  /*102d0*/  IADD3 R7, P6, R32, 0x6000, RZ ;  /* 0x0000600020077810 */ /* 0x000fc40007fde0ff */
[----:B------:R-:W-:Y:S01]  /*102e0*/  LOP3.LUT R32, R5, R32, RZ, 0x3c, !PT ;  /* 0x0000002005207212 */ /* 0x000fe200078e3cff */
[----:B------:R-:W-:Y:S01]  /*102f0*/  IMAD.X R5, RZ, RZ, R33, P1 ;  /* 0x000000ffff057224 */ /* 0x000fe200008e0621 */
[----:B------:R-:W-:Y:S02]  /*10300*/  MOV R81, R38 ;  /* 0x0000002600517202 */ /* 0x000fe40000000f00 */
[----:B------:R-:W-:Y:S02]  /*10310*/  SHF.R.S32.HI R39, RZ, 0x1f, R29 ;  /* 0x0000001fff277819 */ /* 0x000fe4000001141d */
[----:B------:R-:W-:Y:S02]  /*10320*/  IADD3 R40, P1, R29, R24, RZ ;  /* 0x000000181d287210 */ /* 0x000fe40007f3e0ff */
[----:B------:R-:W-:Y:S02]  /*10330*/  SHF.R.S32.HI R36, RZ, 0x1f, R37 ;  /* 0x0000001fff247819 */ /* 0x000fe40000011425 */
[----:B------:R-:W-:-:S02]  /*10340*/  LOP3.LUT R4, R77, 0x380, RZ, 0xc0, !PT ;  /* 0x000003804d047812 */ /* 0x000fc400078ec0ff */
[----:B------:R-:W-:Y:S01]  /*10350*/  LOP3.LUT R10, R11, 0x380, RZ, 0xc0, !PT ;  /* 0x000003800b0a7812 */ /* 0x000fe200078ec0ff */
[----:B------:R-:W-:Y:S01]  /*10360*/  IMAD R36, R36, UR6, RZ ;  /* 0x0000000624247c24 */ /* 0x000fe2000f8e02ff */
[----:B------:R-:W-:Y:S02]  /*10370*/  IADD3.X R41, R39, R25, R28, P1, !PT ;  /* 0x0000001927297210 */ /* 0x000fe40000ffe41c */
[----:B------:R-:W-:Y:S02]  /*10380*/  LOP3.LUT R12, R13, 0x380, RZ, 0xc0, !PT ;  /* 0x000003800d0c7812 */ /* 0x000fe400078ec0ff */
[----:B------:R-:W-:Y:S01]  /*10390*/  SHF.R.U64 R4, R4, 0x3, RZ ;  /* 0x0000000304047819 */ /* 0x000fe200000012ff */
[C---:B------:R-:W-:Y:S01]  /*103a0*/  IMAD.WIDE.U32 R40, R37.reuse, UR6, R40 ;  /* 0x0000000625287c25 */ /* 0x040fe2000f8e0028 */
[----:B------:R-:W-:Y:S02]  /*103b0*/  MOV R46, R46 ;  /* 0x0000002e002e7202 */ /* 0x000fe40000000f00 */
[----:B------:R-:W-:Y:S01]  /*103c0*/  SHF.R.U64 R10, R10, 0x3, RZ ;  /* 0x000000030a0a7819 */ /* 0x000fe200000012ff */
[----:B------:R-:W-:Y:S01]  /*103d0*/  IMAD R47, R37, UR7, R36 ;  /* 0x00000007252f7c24 */ /* 0x000fe2000f8e0224 */
[----:B------:R-:W-:Y:S01]  /*103e0*/  SHF.R.U64 R12, R12, 0x3, RZ ;  /* 0x000000030c0c7819 */ /* 0x000fe200000012ff */
[----:B------:R-:W-:Y:S01]  /*103f0*/  ULDC.64 UR6, c[0x0][0xb50] ;  /* 0x0002d40000067ab9 */ /* 0x000fe20000000a00 */
[----:B------:R-:W-:Y:S01]  /*10400*/  LOP3.LUT R4, R4, R77, RZ, 0x3c, !PT ;  /* 0x0000004d04047212 */ /* 0x000fe200078e3cff */
[----:B------:R-:W-:Y:S01]  /*10410*/  IMAD R77, R34, UR5, RZ ;  /* 0x00000005224d7c24 */ /* 0x000fe2000f8e02ff */
[----:B------:R-:W-:Y:S01]  /*10420*/  LOP3.LUT R10, R10, R11, RZ, 0x3c, !PT ;  /* 0x0000000b0a0a7212 */ /* 0x000fe200078e3cff */
[----:B------:R-:W-:Y:S01]  /*10430*/  IMAD.X R11, RZ, RZ, R33, P4 ;  /* 0x000000ffff0b7224 */ /* 0x000fe200020e0621 */
[----:B------:R-:W-:-:S02]  /*10440*/  LOP3.LUT P1, RZ, R172, 0x3, RZ, 0xc0, !PT ;  /* 0x00000003acff7812 */ /* 0x000fc4000782c0ff */
[----:B------:R-:W-:Y:S01]  /*10450*/  LOP3.LUT R12, R12, R13, RZ, 0x3c, !PT ;  /* 0x0000000d0c0c7212 */ /* 0x000fe200078e3cff */
[--C-:B------:R-:W-:Y:S01]  /*10460*/  IMAD.X R13, RZ, RZ, R33.reuse, P3 ;  /* 0x000000ffff0d7224 */ /* 0x100fe200018e0621 */
[----:B------:R-:W-:Y:S02]  /*10470*/  LOP3.LUT R8, R9, 0x380, RZ, 0xc0, !PT ;  /* 0x0000038009087812 */ /* 0x000fe400078ec0ff */
[----:B------:R-:W-:Y:S02]  /*10480*/  LOP3.LUT R6, R7, 0x380, RZ, 0xc0, !PT ;  /* 0x0000038007067812 */ /* 0x000fe400078ec0ff */
[----:B------:R-:W-:Y:S02]  /*10490*/  SHF.R.U64 R8, R8, 0x3, RZ ;  /* 0x0000000308087819 */ /* 0x000fe400000012ff */
[----:B------:R-:W-:Y:S02]  /*104a0*/  SHF.R.U64 R6, R6, 0x3, RZ ;  /* 0x0000000306067819 */ /* 0x000fe400000012ff */
[----:B------:R-:W-:Y:S01]  /*104b0*/  LOP3.LUT R8, R8, R9, RZ, 0x3c, !PT ;  /* 0x0000000908087212 */ /* 0x000fe200078e3cff */
[--C-:B------:R-:W-:Y:S01]  /*104c0*/  IMAD.X R9, RZ, RZ, R33.reuse, P5 ;  /* 0x000000ffff097224 */ /* 0x100fe200028e0621 */
[----:B------:R-:W-:Y:S01]  /*104d0*/  LOP3.LUT R6, R6, R7, RZ, 0x3c, !PT ;  /* 0x0000000706067212 */ /* 0x000fe200078e3cff */
[----:B------:R-:W-:Y:S01]  /*104e0*/  IMAD.X R7, RZ, RZ, R33, P6 ;  /* 0x000000ffff077224 */ /* 0x000fe200030e0621 */
[----:B--2---:R-:W-:Y:S01]  /*104f0*/  LOP3.LUT R31, R26, 0x2, RZ, 0x3c, !PT ;  /* 0x000000021a1f7812 */ /* 0x004fe200078e3cff */
[----:B------:R-:W-:Y:S04]  /*10500*/  SHFL.IDX PT, R27, R27, R26, 0x1c1f ;  /* 0x001c1f1a1b1b7589 */ /* 0x000fe800000e0000 */
[----:B------:R-:W0:Y:S04]  /*10510*/  SHFL.IDX PT, R48, R48, R31, 0x1c1f ;  /* 0x001c1f1f30307589 */ /* 0x000e2800000e0000 */
[----:B------:R-:W-:Y:S04]  /*10520*/  SHFL.IDX PT, R61, R61, R26, 0x1c1f ;  /* 0x001c1f1a3d3d7589 */ /* 0x000fe800000e0000 */
[----:B------:R-:W1:Y:S04]  /*10530*/  SHFL.IDX PT, R66, R66, R31, 0x1c1f ;  /* 0x001c1f1f42427589 */ /* 0x000e6800000e0000 */
[----:B------:R-:W-:Y:S04]  /*10540*/  SHFL.IDX PT, R49, R49, R26, 0x1c1f ;  /* 0x001c1f1a31317589 */ /* 0x000fe800000e0000 */
[----:B------:R-:W-:Y:S04]  /*10550*/  SHFL.IDX PT, R63, R63, R26, 0x1c1f ;  /* 0x001c1f1a3f3f7589 */ /* 0x000fe800000e0000 */
[----:B------:R-:W2:Y:S04]  /*10560*/  SHFL.IDX PT, R50, R50, R31, 0x1c1f ;  /* 0x001c1f1f32327589 */ /* 0x000ea800000e0000 */
[----:B------:R-:W3:Y:S01]  /*10570*/  SHFL.IDX PT, R68, R68, R31, 0x1c1f ;  /* 0x001c1f1f44447589 */ /* 0x000ee200000e0000 */
[----:B0-----:R-:W-:-:S03]  /*10580*/  SEL R24, R27, R48, P0 ;  /* 0x000000301b187207 */ /* 0x001fc60000000000 */
[----:B------:R-:W-:Y:S04]  /*10590*/  SHFL.IDX PT, R51, R51, R26, 0x1c1f ;  /* 0x001c1f1a33337589 */ /* 0x000fe800000e0000 */
[----:B------:R-:W-:Y:S01]  /*105a0*/  SHFL.IDX PT, R65, R65, R26, 0x1c1f ;  /* 0x001c1f1a41417589 */ /* 0x000fe200000e0000 */
[----:B-1----:R-:W-:-:S03]  /*105b0*/  SEL R25, R61, R66, P0 ;  /* 0x000000423d197207 */ /* 0x002fc60000000000 */
[----:B------:R-:W0:Y:S04]  /*105c0*/  SHFL.IDX PT, R52, R52, R31, 0x1c1f ;  /* 0x001c1f1f34347589 */ /* 0x000e2800000e0000 */
[----:B------:R-:W1:Y:S04]  /*105d0*/  SHFL.IDX PT, R70, R70, R31, 0x1c1f ;  /* 0x001c1f1f46467589 */ /* 0x000e6800000e0000 */
[----:B------:R-:W-:Y:S01]  /*105e0*/  SHFL.IDX PT, R35, R35, R26, 0x1c1f ;  /* 0x001c1f1a23237589 */ /* 0x000fe200000e0000 */
[----:B--2---:R-:W-:Y:S02]  /*105f0*/  SEL R28, R49, R50, P0 ;  /* 0x00000032311c7207 */ /* 0x004fe40000000000 */
[----:B------:R-:W-:Y:S01]  /*10600*/  SEL R30, R50, R49, P0 ;  /* 0x00000031321e7207 */ /* 0x000fe20000000000 */
[----:B------:R-:W-:Y:S01]  /*10610*/  SHFL.IDX PT, R43, R67, R26, 0x1c1f ;  /* 0x001c1f1a432b7589 */ /* 0x000fe200000e0000 */
        /* <DEDUP_REMOVED lines=18> */
[----:B------:R-:W1:Y:S04]  /*10740*/  SHFL.IDX PT, R78, R78, R31, 0x1c1f ;  /* 0x001c1f1f4e4e7589 */ /* 0x000e6800000e0000 */
[----:B------:R-:W-:Y:S04]  /*10750*/  SHFL.IDX PT, R59, R59, R26, 0x1c1f ;  /* 0x001c1f1a3b3b7589 */ /* 0x000fe800000e0000 */
[----:B------:R2:W-:Y:S04]  /*10760*/  SHFL.IDX PT, R75, R75, R26, 0x1c1f ;  /* 0x001c1f1a4b4b7589 */ /* 0x0005e800000e0000 */
[----:B------:R-:W3:Y:S01]  /*10770*/  SHFL.IDX PT, R44, R64, R31, 0x1c1f ;  /* 0x001c1f1f402c7589 */ /* 0x000ee200000e0000 */
[----:B0-----:R-:W-:-:S02]  /*10780*/  SEL R60, R57, R62, P0 ;  /* 0x0000003e393c7207 */ /* 0x001fc40000000000 */
[----:B------:R-:W-:Y:S01]  /*10790*/  SEL R62, R62, R57, P0 ;  /* 0x000000393e3e7207 */ /* 0x000fe20000000000 */
[----:B------:R0:W4:Y:S01]  /*107a0*/  SHFL.IDX PT, R150, R150, R31, 0x1c1f ;  /* 0x001c1f1f96967589 */ /* 0x00012200000e0000 */
[----:B--2---:R-:W-:Y:S01]  /*107b0*/  SEL R26, R48, R27, P0 ;  /* 0x0000001b301a7207 */ /* 0x004fe20000000000 */
[----:B------:R-:W-:Y:S01]  /*107c0*/  VIADD R48, R174, UR42 ;  /* 0x0000002aae307c36 */ /* 0x000fe20008000000 */
[----:B------:R-:W-:Y:S01]  /*107d0*/  SEL R27, R66, R61, P0 ;  /* 0x0000003d421b7207 */ /* 0x000fe20000000000 */
[----:B------:R-:W-:Y:S03]  /*107e0*/  BAR.SYNC.DEFER_BLOCKING 0x1, 0x100 ;  /* 0x0044000000007b1d */ /* 0x000fe60000010000 */
[----:B------:R-:W-:Y:S02]  /*107f0*/  ISETP.GE.OR P3, PT, R48, R77, P1 ;  /* 0x0000004d3000720c */ /* 0x000fe40000f66670 */
[----:B0-----:R-:W-:-:S02]  /*10800*/  SEL R31, R68, R63, P0 ;  /* 0x0000003f441f7207 */ /* 0x001fc40000000000 */
[----:B-1----:R-:W-:Y:S02]  /*10810*/  SEL R61, R73, R78, P0 ;  /* 0x0000004e493d7207 */ /* 0x002fe40000000000 */
[----:B------:R-:W-:Y:S02]  /*10820*/  SEL R63, R78, R73, P0 ;  /* 0x000000494e3f7207 */ /* 0x000fe40000000000 */
[----:B---3--:R-:W-:Y:S02]  /*10830*/  SEL R68, R59, R44, P0 ;  /* 0x0000002c3b447207 */ /* 0x008fe40000000000 */
[----:B------:R-:W-:Y:S01]  /*10840*/  SEL R70, R44, R59, P0 ;  /* 0x0000003b2c467207 */ /* 0x000fe20000000000 */
[----:B------:R0:W-:Y:S04]  /*10850*/  STSM.16.M88.4 [R46], R24 ;  /* 0x000000182e007844 */ /* 0x0001e80000000200 */
[----:B------:R1:W-:Y:S04]  /*10860*/  STSM.16.M88.4 [R45], R28 ;  /* 0x0000001c2d007844 */ /* 0x0003e80000000200 */
[----:B------:R2:W-:Y:S01]  /*10870*/  STSM.16.M88.4 [R42], R36 ;  /* 0x000000242a007844 */ /* 0x0005e20000000200 */
[----:B0-----:R-:W-:Y:S01]  /*10880*/  VIADD R24, R48, 0x8 ;  /* 0x0000000830187836 */ /* 0x001fe20000000000 */
[----:B------:R-:W-:Y:S01]  /*10890*/  SEL R26, R54, R35, P0 ;  /* 0x00000023361a7207 */ /* 0x000fe20000000000 */
[----:B------:R-:W-:Y:S01]  /*108a0*/  IMAD.IADD R25, R41, 0x1, R47 ;  /* 0x0000000129197824 */ /* 0x000fe200078e022f */
[----:B------:R-:W-:-:S02]  /*108b0*/  LEA R41, P4, R40, UR6, 0x2 ;  /* 0x0000000628297c11 */ /* 0x000fc4000f8810ff */
[----:B------:R-:W-:Y:S02]  /*108c0*/  ISETP.GE.OR P1, PT, R24, R77, P1 ;  /* 0x0000004d1800720c */ /* 0x000fe40000f26670 */
[----:B-1----:R-:W-:Y:S01]  /*108d0*/  LEA.HI.X R45, R40, UR7, R25, 0x2, P4 ;  /* 0x00000007282d7c11 */ /* 0x002fe2000a0f1419 */
[----:B------:R-:W-:Y:S01]  /*108e0*/  SHFL.IDX PT, R64, R41, RZ, 0x1c1f ;  /* 0x001c1fff29407589 */ /* 0x000fe200000e0000 */
[----:B------:R-:W-:Y:S01]  /*108f0*/  SEL R24, R35, R54, P0 ;  /* 0x0000003623187207 */ /* 0x000fe20000000000 */
[----:B------:R-:W-:Y:S01]  /*10900*/  ULDC.64 UR6, c[0x0][0xae8] ;  /* 0x0002ba0000067ab9 */ /* 0x000fe20000000a00 */
[----:B------:R-:W-:Y:S01]  /*10910*/  SEL R25, R43, R72, P0 ;  /* 0x000000482b197207 */ /* 0x000fe20000000000 */
[----:B------:R0:W-:Y:S01]  /*10920*/  SHFL.IDX PT, R66, R41, 0x1, 0x1c1f ;  /* 0x003c1f0029427f89 */ /* 0x0001e200000e0000 */
[----:B------:R-:W-:Y:S01]  /*10930*/  SEL R27, R72, R43, P0 ;  /* 0x0000002b481b7207 */ /* 0x000fe20000000000 */
[----:B------:R-:W1:Y:S01]  /*10940*/  @P2 LDC R35, c[0x0][0xbec] ;  /* 0x0002fb00ff232b82 */ /* 0x000e620000000800 */
[----:B------:R-:W-:Y:S01]  /*10950*/  SEL R28, R53, R56, P0 ;  /* 0x00000038351c7207 */ /* 0x000fe20000000000 */
[----:B------:R-:W3:Y:S01]  /*10960*/  SHFL.IDX PT, R65, R45, RZ, 0x1c1f ;  /* 0x001c1fff2d417589 */ /* 0x000ee200000e0000 */
[----:B------:R-:W-:-:S02]  /*10970*/  SEL R30, R56, R53, P0 ;  /* 0x00000035381e7207 */ /* 0x000fc40000000000 */
[----:B------:R-:W-:Y:S01]  /*10980*/  SEL R29, R69, R74, P0 ;  /* 0x0000004a451d7207 */ /* 0x000fe20000000000 */
[----:B------:R-:W-:Y:S01]  /*10990*/  STSM.16.M88.4 [R83], R24 ;  /* 0x0000001853007844 */ /* 0x000fe20000000200 */
[----:B------:R-:W-:Y:S02]  /*109a0*/  SEL R31, R74, R69, P0 ;  /* 0x000000454a1f7207 */ /* 0x000fe40000000000 */
[----:B------:R-:W-:Y:S01]  /*109b0*/  SEL R40, R55, R58, P0 ;  /* 0x0000003a37287207 */ /* 0x000fe20000000000 */
[----:B------:R-:W3:Y:S01]  /*109c0*/  SHFL.IDX PT, R67, R45, 0x1, 0x1c1f ;  /* 0x003c1f002d437f89 */ /* 0x000ee200000e0000 */
[----:B--2---:R-:W-:Y:S02]  /*109d0*/  SEL R42, R58, R55, P0 ;  /* 0x000000373a2a7207 */ /* 0x004fe40000000000 */
[----:B0-----:R-:W-:Y:S01]  /*109e0*/  SEL R41, R71, R76, P0 ;  /* 0x0000004c47297207 */ /* 0x001fe20000000000 */
[----:B------:R-:W-:Y:S01]  /*109f0*/  STSM.16.M88.4 [R82], R28 ;  /* 0x0000001c52007844 */ /* 0x000fe20000000200 */
[----:B------:R-:W-:-:S02]  /*10a00*/  SEL R43, R76, R71, P0 ;  /* 0x000000474c2b7207 */ /* 0x000fc40000000000 */
[----:B----4-:R-:W-:Y:S02]  /*10a10*/  SEL R69, R75, R150, P0 ;  /* 0x000000964b457207 */ /* 0x010fe40000000000 */
[----:B------:R-:W-:Y:S01]  /*10a20*/  SEL R71, R150, R75, P0 ;  /* 0x0000004b96477207 */ /* 0x000fe20000000000 */
[----:B------:R-:W-:Y:S04]  /*10a30*/  STSM.16.M88.4 [R81], R40 ;  /* 0x0000002851007844 */ /* 0x000fe80000000200 */
[----:B------:R0:W-:Y:S04]  /*10a40*/  STSM.16.M88.4 [R80], R60 ;  /* 0x0000003c50007844 */ /* 0x0001e80000000200 */
[----:B------:R-:W-:Y:S01]  /*10a50*/  STSM.16.M88.4 [R79], R68 ;  /* 0x000000444f007844 */ /* 0x000fe20000000200 */
[----:B------:R-:W-:Y:S08]  /*10a60*/  BAR.SYNC.DEFER_BLOCKING 0x1, 0x100 ;  /* 0x0044000000007b1d */ /* 0x000ff00000010000 */
[----:B0-----:R-:W0:Y:S01]  /*10a70*/  @P2 LDC R61, c[0x0][0xbf0] ;  /* 0x0002fc00ff3d2b82 */ /* 0x001e220000000800 */
[----:B------:R-:W-:Y:S01]  /*10a80*/  IMAD R22, R22, UR6, RZ ;  /* 0x0000000616167c24 */ /* 0x000fe2000f8e02ff */
[----:B---3--:R-:W-:Y:S04]  /*10a90*/  @!P3 ST.E desc[UR44][R64.64], R2 ;  /* 0x000000024000b985 */ /* 0x008fe8000c10192c */
[----:B------:R2:W-:Y:S04]  /*10aa0*/  @!P1 ST.E desc[UR44][R66.64], R0 ;  /* 0x0000000042009985 */ /* 0x0005e8000c10192c */
[----:B------:R3:W5:Y:S04]  /*10ab0*/  LD.E.128 R56, desc[UR44][R10.64] ;  /* 0x0000002c0a387980 */ /* 0x000768000c101d00 */
[----:B------:R4:W5:Y:S01]  /*10ac0*/  LD.E.128 R36, desc[UR44][R14.64] ;  /* 0x0000002c0e247980 */ /* 0x000962000c101d00 */
[----:B--2---:R-:W-:-:S03]  /*10ad0*/  IMAD R0, R169, 0x20, R170 ;  /* 0x00000020a9007824 */ /* 0x004fc600078e02aa */
[----:B------:R2:W5:Y:S01]  /*10ae0*/  LD.E.128 R24, desc[UR44][R12.64] ;  /* 0x0000002c0c187980 */ /* 0x000562000c101d00 */
[----:B---3--:R-:W-:-:S03]  /*10af0*/  VIADD R10, R0, UR42 ;  /* 0x0000002a000a7c36 */ /* 0x008fc60008000000 */
[----:B------:R3:W5:Y:S01]  /*10b00*/  LD.E.128 R52, desc[UR44][R8.64] ;  /* 0x0000002c08347980 */ /* 0x000762000c101d00 */
[C---:B----4-:R-:W-:Y:S02]  /*10b10*/  IMAD R15, R23.reuse, UR7, R22 ;  /* 0x00000007170f7c24 */ /* 0x050fe4000f8e0216 */
[----:B-1----:R-:W-:Y:S01]  /*10b20*/  @P2 IMAD.HI.U32 R0, R10, R35, RZ ;  /* 0x000000230a002227 */ /* 0x002fe200078e00ff */
[----:B------:R1:W5:Y:S03]  /*10b30*/  LD.E.128 R40, desc[UR44][R6.64] ;  /* 0x0000002c06287980 */ /* 0x000366000c101d00 */
[----:B--2---:R-:W-:Y:S01]  /*10b40*/  IMAD.WIDE.U32 R12, R23, UR6, RZ ;  /* 0x00000006170c7c25 */ /* 0x004fe2000f8e00ff */
[----:B------:R-:W-:Y:S01]  /*10b50*/  ULDC.64 UR6, c[0x0][0xaf0] ;  /* 0x0002bc0000067ab9 */ /* 0x000fe20000000a00 */
[----:B------:R2:W5:Y:S02]  /*10b60*/  LD.E.128 R28, desc[UR44][R4.64] ;  /* 0x0000002c041c7980 */ /* 0x000564000c101d00 */
[----:B---3--:R-:W-:Y:S01]  /*10b70*/  IMAD.MOV.U32 R9, RZ, RZ, R10 ;  /* 0x000000ffff097224 */ /* 0x008fe200078e000a */
[----:B0-----:R-:W-:Y:S01]  /*10b80*/  @P2 SHF.R.U32.HI R9, RZ, R61, R0 ;  /* 0x0000003dff092219 */ /* 0x001fe20000011600 */
[----:B------:R0:W5:Y:S01]  /*10b90*/  LD.E.128 R48, desc[UR44][R32.64] ;  /* 0x0000002c20307980 */ /* 0x000162000c101d00 */
[----:B-1----:R-:W-:-:S02]  /*10ba0*/  IMAD.IADD R7, R13, 0x1, R15 ;  /* 0x000000010d077824 */ /* 0x002fc400078e020f */
[----:B------:R-:W-:Y:S01]  /*10bb0*/  IMAD.MOV.U32 R6, RZ, RZ, R12 ;  /* 0x000000ffff067224 */ /* 0x000fe200078e000c */
[----:B------:R0:W5:Y:S01]  /*10bc0*/  LD.E.128 R44, desc[UR44][R20.64] ;  /* 0x0000002c142c7980 */ /* 0x000162000c101d00 */
[----:B------:R-:W-:Y:S01]  /*10bd0*/  IMAD R2, R84, UR6, RZ ;  /* 0x0000000654027c24 */ /* 0x000fe2000f8e02ff */
[----:B------:R-:W-:Y:S01]  /*10be0*/  SHF.R.S32.HI R0, RZ, 0x1f, R9 ;  /* 0x0000001fff007819 */ /* 0x000fe20000011409 */
[----:B--2---:R-:W-:Y:S01]  /*10bf0*/  IMAD.WIDE.U32 R4, R19, UR6, R6 ;  /* 0x0000000613047c25 */ /* 0x004fe2000f8e0006 */
[----:B------:R-:W-:Y:S01]  /*10c00*/  @!PT LDS RZ, [RZ] ;  /* 0x00000000fffff984 */ /* 0x000fe20000000800 */
[----:B------:R-:W-:Y:S01]  /*10c10*/  @!PT LDS RZ, [RZ] ;  /* 0x00000000fffff984 */ /* 0x000fe20000000800 */
[----:B------:R-:W-:Y:S01]  /*10c20*/  @!PT LDS RZ, [RZ] ;  /* 0x00000000fffff984 */ /* 0x000fe20000000800 */
[----:B------:R-:W-:Y:S01]  /*10c30*/  @!PT LDS RZ, [RZ] ;  /* 0x00000000fffff984 */ /* 0x000fe20000000800 */
[----:B------:R1:W-:Y:S06]  /*10c40*/  MEMBAR.ALL.CTA ;  /* 0x0000000000007992 */ /* 0x0003ec0000008000 */
[----:B-1----:R-:W1:Y:S01]  /*10c50*/  FENCE.VIEW.ASYNC.S ;  /* 0x00000000000073c6 */ /* 0x002e620000000000 */
[----:B------:R-:W-:-:S02]  /*10c60*/  IMAD.MOV R7, RZ, RZ, -R9 ;  /* 0x000000ffff077224 */ /* 0x000fc400078e0a09 */
[----:B------:R-:W-:Y:S01]  /*10c70*/  IMAD R11, R19, UR7, R2 ;  /* 0x00000007130b7c24 */ /* 0x000fe2000f8e0202 */
[----:B------:R-:W-:Y:S01]  /*10c80*/  ULDC.64 UR6, c[0x0][0xae0] ;  /* 0x0002b80000067ab9 */ /* 0x000fe20000000a00 */
[----:B------:R-:W-:Y:S02]  /*10c90*/  IMAD R7, R34, R7, R10 ;  /* 0x0000000722077224 */ /* 0x000fe400078e020a */
[----:B------:R-:W-:Y:S02]  /*10ca0*/  IMAD R0, R0, UR6, RZ ;  /* 0x0000000600007c24 */ /* 0x000fe4000f8e02ff */
[----:B------:R-:W-:Y:S02]  /*10cb0*/  IMAD.IADD R5, R5, 0x1, R11 ;  /* 0x0000000105057824 */ /* 0x000fe400078e020b */
[C---:B------:R-:W-:Y:S01]  /*10cc0*/  IMAD R11, R9.reuse, UR7, R0 ;  /* 0x00000007090b7c24 */ /* 0x040fe2000f8e0200 */
[----:B------:R-:W-:Y:S01]  /*10cd0*/  SHF.R.S32.HI R0, RZ, 0x1f, R7 ;  /* 0x0000001fff007819 */ /* 0x000fe20000011407 */
[----:B------:R-:W-:Y:S01]  /*10ce0*/  IMAD.WIDE.U32 R4, R9, UR6, R4 ;  /* 0x0000000609047c25 */ /* 0x000fe2000f8e0004 */
[----:B------:R-:W-:-:S03]  /*10cf0*/  ULDC.64 UR6, c[0x0][0xad8] ;  /* 0x0002b60000067ab9 */ /* 0x000fc60000000a00 */
[----:B------:R-:W-:Y:S02]  /*10d00*/  IMAD.IADD R5, R5, 0x1, R11 ;  /* 0x0000000105057824 */ /* 0x000fe400078e020b */
[----:B------:R-:W-:Y:S02]  /*10d10*/  IMAD R2, R0, UR6, RZ ;  /* 0x0000000600027c24 */ /* 0x000fe4000f8e02ff */
[----:B------:R-:W-:Y:S02]  /*10d20*/  VIADD R8, R170, UR42 ;  /* 0x0000002aaa087c36 */ /* 0x000fe40008000000 */
[C---:B------:R-:W-:Y:S02]  /*10d30*/  IMAD R9, R7.reuse, UR7, R2 ;  /* 0x0000000707097c24 */ /* 0x040fe4000f8e0202 */
[----:B------:R-:W-:Y:S01]  /*10d40*/  IMAD.WIDE.U32 R4, R7, UR6, R4 ;  /* 0x0000000607047c25 */ /* 0x000fe2000f8e0004 */
[----:B------:R-:W-:Y:S01]  /*10d50*/  ISETP.GE.AND P2, PT, R8, R77, PT ;  /* 0x0000004d0800720c */ /* 0x000fe20003f46270 */
[----:B------:R-:W-:-:S02]  /*10d60*/  ULDC.64 UR6, c[0x0][0xa80] ;  /* 0x0002a00000067ab9 */ /* 0x000fc40000000a00 */
[----:B------:R-:W-:Y:S01]  /*10d70*/  VIADD R3, R3, 0x22820 ;  /* 0x0002282003037836 */ /* 0x000fe20000000000 */
[----:B------:R-:W-:Y:S01]  /*10d80*/  LEA R6, P3, R4, UR6, 0x1 ;  /* 0x0000000604067c11 */ /* 0x000fe2000f8608ff */
[----:B------:R-:W-:Y:S02]  /*10d90*/  IMAD.IADD R5, R5, 0x1, R9 ;  /* 0x0000000105057824 */ /* 0x000fe400078e0209 */
[----:B------:R-:W-:Y:S01]  /*10da0*/  VIADD R0, R8, 0x20 ;  /* 0x0000002008007836 */ /* 0x000fe20000000000 */
[----:B------:R-:W-:Y:S02]  /*10db0*/  PRMT R3, RZ, 0x654, R3 ;  /* 0x00000654ff037816 */ /* 0x000fe40000000003 */
[----:B------:R-:W-:Y:S02]  /*10dc0*/  LEA.HI.X R7, R4, UR7, R5, 0x1, P3 ;  /* 0x0000000704077c11 */ /* 0x000fe400098f0c05 */
[-C--:B------:R-:W-:Y:S01]  /*10dd0*/  ISETP.GE.AND P0, PT, R0, R77.reuse, PT ;  /* 0x0000004d0000720c */ /* 0x080fe20003f06270 */
[----:B------:R-:W-:Y:S01]  /*10de0*/  VIADD R0, R8, 0x40 ;  /* 0x0000004008007836 */ /* 0x000fe20000000000 */
[----:B-1----:R1:W-:Y:S01]  /*10df0*/  SYNCS.ARRIVE.TRANS64.RED.A1T0 RZ, [R3+URZ], RZ ;  /* 0x000000ff03ff79a7 */ /* 0x0023e2000810043f */
[----:B------:R0:W2:Y:S01]  /*10e00*/  SHFL.IDX PT, R5, R7, RZ, 0x181f ;  /* 0x00181fff07057589 */ /* 0x0000a200000e0000 */
[----:B------:R-:W-:Y:S02]  /*10e10*/  BSSY B1, `(.L_x_1029) ;  /* 0x000000d000017945 */ /* 0x000fe40003800000 */
[----:B------:R-:W-:Y:S01]  /*10e20*/  ISETP.GE.AND P1, PT, R0, R77, PT ;  /* 0x0000004d0000720c */ /* 0x000fe20003f26270 */
[----:B-1----:R0:W1:Y:S01]  /*10e30*/  SHFL.IDX PT, R3, R6, RZ, 0x181f ;  /* 0x00181fff06037589 */ /* 0x00206200000e0000 */
[----:B------:R-:W-:Y:S11]  /*10e40*/  @P2 BRA `(.L_x_1030) ;  /* 0x0000000000242947 */ /* 0x000ff60003800000 */
[----:B------:R-:W-:Y:S02]  /*10e50*/  ULDC UR5, c[0x0][0xac8] ;  /* 0x0002b20000057ab9 */ /* 0x000fe40000000800 */
[----:B------:R-:W-:Y:S02]  /*10e60*/  ISETP.GE.AND P2, PT, R18, UR5, PT ;  /* 0x0000000512007c0c */ /* 0x000fe4000bf46270 */
[----:B------:R-:W-:-:S11]  /*10e70*/  ISETP.GE.AND P3, PT, R168, UR5, PT ;  /* 0x00000005a8007c0c */ /* 0x000fd6000bf66270 */
[-C--:B-1----:R-:W-:Y:S02]  /*10e80*/  @!P2 LEA R2, P4, R18, R3.reuse, 0x1 ;  /* 0x000000031202a211 */ /* 0x082fe400078808ff */
[----:B------:R-:W-:Y:S02]  /*10e90*/  @!P3 LEA R4, P5, R168, R3, 0x1 ;  /* 0x00000003a804b211 */ /* 0x000fe400078a08ff */
[-C--:B--2---:R-:W-:Y:S02]  /*10ea0*/  @!P2 LEA.HI.X R3, R18, R5.reuse, R177, 0x1, P4 ;  /* 0x000000051203a211 */ /* 0x084fe400020f0cb1 */
[----:B------:R-:W-:-:S03]  /*10eb0*/  @!P3 LEA.HI.X R5, R168, R5, R176, 0x1, P5 ;  /* 0x00000005a805b211 */ /* 0x000fc600028f0cb0 */
[----:B-----5:R3:W-:Y:S04]  /*10ec0*/  @!P2 ST.E.128 desc[UR44][R2.64], R48 ;  /* 0x000000300200a985 */ /* 0x0207e8000c101d2c */
[----:B------:R3:W-:Y:S02]  /*10ed0*/  @!P3 ST.E.128 desc[UR44][R4.64], R56 ;  /* 0x000000380400b985 */ /* 0x0007e4000c101d2c */
.L_x_1030:
[----:B------:R-:W-:Y:S05]  /*10ee0*/  BSYNC B1 ;  /* 0x0000000000017941 */ /* 0x000fea0003800000 */
.L_x_1029:
        /* <DEDUP_REMOVED lines=11> */
[----:B-----5:R4:W-:Y:S04]  /*10fa0*/  @!P3 ST.E.128 desc[UR44][R2.64], R44 ;  /* 0x0000002c0200b985 */ /* 0x0209e8000c101d2c */
[----:B------:R4:W-:Y:S02]  /*10fb0*/  @!P4 ST.E.128 desc[UR44][R4.64], R52 ;  /* 0x000000340400c985 */ /* 0x0009e4000c101d2c */
.L_x_1032:
[----:B------:R-:W-:Y:S05]  /*10fc0*/  BSYNC B1 ;  /* 0x0000000000017941 */ /* 0x000fea0003800000 */
.L_x_1031:
        /* <DEDUP_REMOVED lines=11> */
[----:B-----5:R1:W-:Y:S04]  /*11080*/  @!P2 ST.E.128 desc[UR44][R2.64], R36 ;  /* 0x000000240200a985 */ /* 0x0203e8000c101d2c */
[----:B------:R1:W-:Y:S02]  /*11090*/  @!P3 ST.E.128 desc[UR44][R4.64], R40 ;  /* 0x000000280400b985 */ /* 0x0003e4000c101d2c */
.L_x_1034:
[----:B------:R-:W-:Y:S05]  /*110a0*/  BSYNC B1 ;  /* 0x0000000000017941 */ /* 0x000fea0003800000 */
.L_x_1033:
[----:B------:R-:W-:Y:S01]  /*110b0*/  VIADD R0, R8, 0x60 ;  /* 0x0000006008007836 */ /* 0x000fe20000000000 */
[----:B0-23--:R-:W0:Y:S04]  /*110c0*/  SHFL.IDX PT, R7, R7, 0x3, 0x181f ;  /* 0x00781f0007077f89 */ /* 0x00de2800000e0000 */
[----:B------:R-:W-:Y:S01]  /*110d0*/  ISETP.GE.AND P0, PT, R0, R77, PT ;  /* 0x0000004d0000720c */ /* 0x000fe20003f06270 */
[----:B-1--4-:R1:W2:-:S12]  /*110e0*/  SHFL.IDX PT, R5, R6, 0x3, 0x181f ;  /* 0x00781f0006057f89 */ /* 0x01229800000e0000 */
[----:B-1----:R-:W-:Y:S05]  /*110f0*/  @P0 BRA `(.L_x_1035) ;  /* 0x0000000800700947 */ /* 0x002fea0003800000 */
[----:B------:R-:W-:Y:S02]  /*11100*/  ULDC UR5, c[0x0][0xac8] ;  /* 0x0002b20000057ab9 */ /* 0x000fe40000000800 */
[----:B------:R-:W-:-:S13]  /*11110*/  ISETP.GE.AND P1, PT, R18, UR5, PT ;  /* 0x0000000512007c0c */ /* 0x000fda000bf26270 */
[----:B--2---:R-:W-:-:S04]  /*11120*/  @!P1 LEA R2, P0, R18, R5, 0x1 ;  /* 0x0000000512029211 */ /* 0x004fc800078008ff */
[----:B0-----:R-:W-:Y:S02]  /*11130*/  @!P1 LEA.HI.X R3, R18, R7, R177, 0x1, P0 ;  /* 0x0000000712039211 */ /* 0x001fe400000f0cb1 */
[----:B------:R-:W-:-:S03]  /*11140*/  ISETP.GE.AND P0, PT, R168, UR5, PT ;  /* 0x00000005a8007c0c */ /* 0x000fc6000bf06270 */
[----:B-----5:R0:W-:Y:S10]  /*11150*/  @!P1 ST.E.128 desc[UR44][R2.64], R24 ;  /* 0x0000001802009985 */ /* 0x0201f4000c101d2c */
[----:B------:R-:W-:Y:S05]  /*11160*/  @P0 BRA `(.L_x_1035) ;  /* 0x0000000800540947 */ /* 0x000fea0003800000 */
[----:B0-----:R-:W-:-:S04]  /*11170*/  LEA R2, P0, R168, R5, 0x1 ;  /* 0x00000005a8027211 */ /* 0x001fc800078008ff */
[----:B------:R-:W-:-:S05]  /*11180*/  LEA.HI.X R3, R168, R7, R176, 0x1, P0 ;  /* 0x00000007a8037211 */ /* 0x000fca00000f0cb0 */
[----:B------:R0:W-:Y:S01]  /*11190*/  ST.E.128 desc[UR44][R2.64], R28 ;  /* 0x0000001c02007985 */ /* 0x0001e2000c101d2c */
[----:B------:R-:W-:Y:S05]  /*111a0*/  BRA `(.L_x_1035) ;  /* 0x0000000800447947 */ /* 0x000fea0003800000 */
.L_x_1028:
[----:B------:R-:W0:Y:S01]  /*111b0*/  LDC R12, c[0x0][0xbe8] ;  /* 0x0002fa00ff0c7b82 */ /* 0x000e220000000800 */
[----:B------:R-:W-:Y:S01]  /*111c0*/  ISETP.GE.AND P0, PT, R178, 0x80, PT ;  /* 0x00000080b200780c */ /* 0x000fe20003f06270 */
[----:B------:R-:W-:Y:S01]  /*111d0*/  IMAD R0, R169, 0x20, R170 ;  /* 0x00000020a9007824 */ /* 0x000fe200078e02aa */
[----:B------:R-:W-:Y:S01]  /*111e0*/  BSSY B1, `(.L_x_1036) ;  /* 0x000002f000017945 */ /* 0x000fe20003800000 */
[----:B------:R-:W-:Y:S02]  /*111f0*/  SHF.R.S32.HI R8, RZ, 0x1f, R23 ;  /* 0x0000001fff087819 */ /* 0x000fe40000011417 */
[----:B------:R-:W-:Y:S01]  /*11200*/  VIADD R13, R0, UR42 ;  /* 0x0000002a000d7c36 */ /* 0x000fe20008000000 */
[----:B------:R-:W-:Y:S02]  /*11210*/  SHF.R.S32.HI R10, RZ, 0x1f, R19 ;  /* 0x0000001fff0a7819 */ /* 0x000fe40000011413 */
[----:B0-----:R-:W-:-:S13]  /*11220*/  ISETP.NE.AND P1, PT, R12, 0x1, PT ;  /* 0x000000010c00780c */ /* 0x001fda0003f25270 */
[----:B------:R-:W0:Y:S08]  /*11230*/  @P1 LDC R14, c[0x0][0xbec] ;  /* 0x0002fb00ff0e1b82 */ /* 0x000e300000000800 */
[----:B------:R-:W1:Y:S01]  /*11240*/  @P1 LDC R15, c[0x0][0xbf0] ;  /* 0x0002fc00ff0f1b82 */ /* 0x000e620000000800 */
[----:B------:R-:W-:Y:S05]  /*11250*/  @P0 BRA `(.L_x_1037) ;  /* 0x00000000009c0947 */ /* 0x000fea0003800000 */
[----:B------:R-:W2:Y:S01]  /*11260*/  S2R R2, SR_TID.X ;  /* 0x0000000000027919 */ /* 0x000ea20000002100 */
[----:B------:R-:W3:Y:S01]  /*11270*/  LDC R9, c[0x0][0xbe8] ;  /* 0x0002fa00ff097b82 */ /* 0x000ee20000000800 */
[----:B------:R-:W-:Y:S01]  /*11280*/  IMAD.U32 R6, RZ, RZ, UR42 ;  /* 0x0000002aff067e24 */ /* 0x000fe2000f8e00ff */
[----:B------:R-:W-:Y:S02]  /*11290*/  ULDC UR5, c[0x0][0xa88] ;  /* 0x0002a20000057ab9 */ /* 0x000fe40000000800 */
[----:B---3--:R-:W-:Y:S02]  /*112a0*/  IMAD R3, R9, UR5, RZ ;  /* 0x0000000509037c24 */ /* 0x008fe4000f8e02ff */
[----:B--2---:R-:W-:-:S04]  /*112b0*/  IADD3 R6, R6, -0x80, R2 ;  /* 0xffffff8006067810 */ /* 0x004fc80007ffe002 */
[----:B------:R-:W-:-:S13]  /*112c0*/  ISETP.GE.AND P0, PT, R6, R3, PT ;  /* 0x000000030600720c */ /* 0x000fda0003f06270 */
[----:B------:R-:W-:Y:S05]  /*112d0*/  @P0 BRA `(.L_x_1037) ;  /* 0x00000000007c0947 */ /* 0x000fea0003800000 */
[----:B------:R-:W-:Y:S01]  /*112e0*/  ISETP.NE.AND P0, PT, R9, 0x1, PT ;  /* 0x000000010900780c */ /* 0x000fe20003f05270 */
[----:B------:R-:W-:Y:S01]  /*112f0*/  ULDC.64 UR6, c[0x0][0xb90] ;  /* 0x0002e40000067ab9 */ /* 0x000fe20000000a00 */
[----:B------:R-:W-:Y:S02]  /*11300*/  IMAD.MOV.U32 R5, RZ, RZ, R6 ;  /* 0x000000ffff057224 */ /* 0x000fe400078e0006 */
[----:B------:R-:W-:-:S04]  /*11310*/  IMAD R4, R8, UR6, RZ ;  /* 0x0000000608047c24 */ /* 0x000fc8000f8e02ff */
[----:B------:R-:W-:-:S05]  /*11320*/  IMAD R7, R23, UR7, R4 ;  /* 0x0000000717077c24 */ /* 0x000fca000f8e0204 */
[----:B------:R-:W2:Y:S08]  /*11330*/  @P0 LDC R3, c[0x0][0xbec] ;  /* 0x0002fb00ff030b82 */ /* 0x000eb00000000800 */
[----:B------:R-:W3:Y:S01]  /*11340*/  @P0 LDC R11, c[0x0][0xbf0] ;  /* 0x0002fc00ff0b0b82 */ /* 0x000ee20000000800 */
[----:B--2---:R-:W-:-:S04]  /*11350*/  @P0 IMAD.HI.U32 R0, R6, R3, RZ ;  /* 0x0000000306000227 */ /* 0x004fc800078e00ff */
[----:B------:R-:W-:Y:S01]  /*11360*/  IMAD.WIDE.U32 R2, R23, UR6, RZ ;  /* 0x0000000617027c25 */ /* 0x000fe2000f8e00ff */
[----:B------:R-:W-:Y:S01]  /*11370*/  ULDC.64 UR6, c[0x0][0xb98] ;  /* 0x0002e60000067ab9 */ /* 0x000fe20000000a00 */
[----:B---3--:R-:W-:Y:S02]  /*11380*/  @P0 SHF.R.U32.HI R5, RZ, R11, R0 ;  /* 0x0000000bff050219 */ /* 0x008fe40000011600 */
[----:B------:R-:W-:Y:S02]  /*11390*/  IMAD.IADD R3, R3, 0x1, R7 ;  /* 0x0000000103037824 */ /* 0x000fe400078e0207 */
[----:B------:R-:W-:Y:S02]  /*113a0*/  IMAD R0, R10, UR6, RZ ;  /* 0x000000060a007c24 */ /* 0x000fe4000f8e02ff */
[----:B------:R-:W-:Y:S02]  /*113b0*/  IMAD.MOV R7, RZ, RZ, -R5 ;  /* 0x000000ffff077224 */ /* 0x000fe400078e0a05 */
        /* <DEDUP_REMOVED lines=17> */
.L_x_1037:
[----:B------:R-:W-:Y:S05]  /*114d0*/  BSYNC B1 ;  /* 0x0000000000017941 */ /* 0x000fea0003800000 */
.L_x_1036:
[----:B------:R-:W-:Y:S01]  /*114e0*/  ULDC.64 UR6, c[0x0][0xae8] ;  /* 0x0002ba0000067ab9 */ /* 0x000fe20000000a00 */
[----:B0-----:R-:W-:Y:S01]  /*114f0*/  @P1 IMAD.HI.U32 R0, R13, R14, RZ ;  /* 0x0000000e0d001227 */ /* 0x001fe200078e00ff */
[----:B------:R-:W-:Y:S01]  /*11500*/  ULDC UR5, c[0x0][0xa88] ;  /* 0x0002a20000057ab9 */ /* 0x000fe20000000800 */
[----:B------:R-:W-:Y:S02]  /*11510*/  BSSY B1, `(.L_x_1038) ;  /* 0x0000030000017945 */ /* 0x000fe40003800000 */
[----:B------:R-:W-:Y:S02]  /*11520*/  IMAD R2, R8, UR6, RZ ;  /* 0x0000000608027c24 */ /* 0x000fe4000f8e02ff */
[----:B--2---:R-:W-:Y:S01]  /*11530*/  IMAD.MOV.U32 R5, RZ, RZ, R13 ;  /* 0x000000ffff057224 */ /* 0x004fe200078e000d */
[----:B-1----:R-:W-:Y:S01]  /*11540*/  @P1 SHF.R.U32.HI R5, RZ, R15, R0 ;  /* 0x0000000fff051219 */ /* 0x002fe20000011600 */
[C---:B------:R-:W-:Y:S02]  /*11550*/  IMAD R7, R23.reuse, UR7, R2 ;  /* 0x0000000717077c24 */ /* 0x040fe4000f8e0202 */
[----:B------:R-:W-:Y:S01]  /*11560*/  IMAD.WIDE.U32 R2, R23, UR6, RZ ;  /* 0x0000000617027c25 */ /* 0x000fe2000f8e00ff */
[----:B------:R-:W-:Y:S01]  /*11570*/  ULDC.64 UR6, c[0x0][0xaf0] ;  /* 0x0002bc0000067ab9 */ /* 0x000fe20000000a00 */
[----:B------:R-:W-:-:S02]  /*11580*/  SHF.R.S32.HI R0, RZ, 0x1f, R5 ;  /* 0x0000001fff007819 */ /* 0x000fc40000011405 */
[----:B------:R-:W-:Y:S02]  /*11590*/  IMAD R4, R10, UR6, RZ ;  /* 0x000000060a047c24 */ /* 0x000fe4000f8e02ff */
[----:B------:R-:W-:Y:S02]  /*115a0*/  IMAD.IADD R3, R3, 0x1, R7 ;  /* 0x0000000103037824 */ /* 0x000fe400078e0207 */
[C---:B------:R-:W-:Y:S02]  /*115b0*/  IMAD R7, R19.reuse, UR7, R4 ;  /* 0x0000000713077c24 */ /* 0x040fe4000f8e0204 */
[----:B------:R-:W-:Y:S01]  /*115c0*/  IMAD.WIDE.U32 R2, R19, UR6, R2 ;  /* 0x0000000613027c25 */ /* 0x000fe2000f8e0002 */
[----:B------:R-:W-:-:S03]  /*115d0*/  ULDC.64 UR6, c[0x0][0xae0] ;  /* 0x0002b80000067ab9 */ /* 0x000fc60000000a00 */
[----:B------:R-:W-:Y:S02]  /*115e0*/  IMAD.MOV R4, RZ, RZ, -R5 ;  /* 0x000000ffff047224 */ /* 0x000fe400078e0a05 */
[----:B------:R-:W-:Y:S02]  /*115f0*/  IMAD.IADD R3, R3, 0x1, R7 ;  /* 0x0000000103037824 */ /* 0x000fe400078e0207 */
        /* <DEDUP_REMOVED lines=8> */
[----:B------:R-:W-:Y:S02]  /*11680*/  VIADD R8, R170, UR42 ;  /* 0x0000002aaa087c36 */ /* 0x000fe40008000000 */
[----:B------:R-:W-:Y:S02]  /*11690*/  IMAD R9, R12, UR5, RZ ;  /* 0x000000050c097c24 */ /* 0x000fe4000f8e02ff */
        /* <DEDUP_REMOVED lines=23> */
.L_x_1039:
[----:B------:R-:W-:Y:S05]  /*11810*/  BSYNC B1 ;  /* 0x0000000000017941 */ /* 0x000fea0003800000 */
.L_x_1038:
        /* <DEDUP_REMOVED lines=13> */
.L_x_1041:
[----:B------:R-:W-:Y:S05]  /*118f0*/  BSYNC B1 ;  /* 0x0000000000017941 */ /* 0x000fea0003800000 */
.L_x_1040:
        /* <DEDUP_REMOVED lines=13> */
.L_x_1043:
[----:B------:R-:W-:Y:S05]  /*119d0*/  BSYNC B1 ;  /* 0x0000000000017941 */ /* 0x000fea0003800000 */
.L_x_1042:
[----:B------:R-:W-:Y:S01]  /*119e0*/  VIADD R0, R8, 0x60 ;  /* 0x0000006008007836 */ /* 0x000fe20000000000 */
[----:B-1--4-:R1:W4:Y:S04]  /*119f0*/  SHFL.IDX PT, R3, R6, 0x3, 0x181f ;  /* 0x00781f0006037f89 */ /* 0x01232800000e0000 */
[----:B------:R-:W-:Y:S01]  /*11a00*/  ISETP.GE.AND P0, PT, R0, R9, PT ;  /* 0x000000090000720c */ /* 0x000fe20003f06270 */
[----:B------:R1:W0:-:S12]  /*11a10*/  SHFL.IDX PT, R5, R4, 0x3, 0x181f ;  /* 0x00781f0004057f89 */ /* 0x00021800000e0000 */
[----:B-1----:R-:W-:Y:S05]  /*11a20*/  @P0 BRA `(.L_x_1035) ;  /* 0x0000000000240947 */ /* 0x002fea0003800000 */
[----:B------:R-:W-:Y:S02]  /*11a30*/  ULDC UR5, c[0x0][0xac8] ;  /* 0x0002b20000057ab9 */ /* 0x000fe40000000800 */
[----:B------:R-:W-:Y:S02]  /*11a40*/  ISETP.GE.AND P2, PT, R18, UR5, PT ;  /* 0x0000000512007c0c */ /* 0x000fe4000bf46270 */
[----:B------:R-:W-:-:S11]  /*11a50*/  ISETP.GE.AND P3, PT, R168, UR5, PT ;  /* 0x00000005a8007c0c */ /* 0x000fd6000bf66270 */
[-C--:B0-23--:R-:W-:Y:S02]  /*11a60*/  @!P2 LEA R4, P0, R18, R5.reuse, 0x1 ;  /* 0x000000051204a211 */ /* 0x08dfe400078008ff */
[----:B------:R-:W-:Y:S02]  /*11a70*/  @!P3 LEA R2, P1, R168, R5, 0x1 ;  /* 0x00000005a802b211 */ /* 0x000fe400078208ff */
[-C--:B----4-:R-:W-:Y:S02]  /*11a80*/  @!P2 LEA.HI.X R5, R18, R3.reuse, R177, 0x1, P0 ;  /* 0x000000031205a211 */ /* 0x090fe400000f0cb1 */
[----:B------:R-:W-:-:S03]  /*11a90*/  @!P3 LEA.HI.X R3, R168, R3, R176, 0x1, P1 ;  /* 0x00000003a803b211 */ /* 0x000fc600008f0cb0 */
[----:B------:R1:W-:Y:S04]  /*11aa0*/  @!P2 ST.E.128 desc[UR44][R4.64], RZ ;  /* 0x000000ff0400a985 */ /* 0x0003e8000c101d2c */
[----:B------:R1:W-:Y:S02]  /*11ab0*/  @!P3 ST.E.128 desc[UR44][R2.64], RZ ;  /* 0x000000ff0200b985 */ /* 0x0003e4000c101d2c */
.L_x_1035:
[----:B------:R-:W-:Y:S05]  /*11ac0*/  BSYNC B0 ;  /* 0x0000000000007941 */ /* 0x000fea0003800000 */
.L_x_1027:
[----:B------:R-:W-:Y:S02]  /*11ad0*/  ULDC UR5, c[0x0][0xc38] ;  /* 0x00030e0000057ab9 */ /* 0x000fe40000000800 */
[----:B------:R-:W-:-:S06]  /*11ae0*/  UISETP.GE.AND UP0, UPT, UR4, UR5, UPT ;  /* 0x000000050400728c */ /* 0x000fcc000bf06270 */
[----:B------:R-:W-:-:S13]  /*11af0*/  PLOP3.LUT P0, PT, PT, PT, UP0, 0x80, 0x0 ;  /* 0x000000000000781c */ /* 0x000fda0003f0f008 */
[----:B------:R-:W-:Y:S05]  /*11b00*/  @!P0 BRA `(.L_x_1044) ;  /* 0xfffffef000a48947 */ /* 0x000fea000383ffff */
[----:B------:R-:W-:Y:S05]  /*11b10*/  EXIT ;  /* 0x000000000000794d */ /* 0x000fea0003800000 */
.L_x_942:
[----:B------:R-:W-:-:S08]  /*11b20*/  NOP ;  /* 0x0000000000007918 */ /* 0x000fd00000000000 */
[----:B------:R-:W0:-:S00]  /*11b30*/  USETMAXREG.DEALLOC.CTAPOOL 0x18 ;  /* 0x00000018000079c8 */ /* 0x000e0000080e0500 */
[----:B0-----:R-:W2:Y:S01]  /*11b40*/  LDL.LU R2, [R1+0x4] ;  /* 0x0000040001027983 */ /* 0x001ea20000300800 */
[----:B------:R-:W-:-:S05]  /*11b50*/  LOP3.LUT R0, R0, 0x3, RZ, 0xc0, !PT ;  /* 0x0000000300007812 */ /* 0x000fca00078ec0ff */
[----:B------:R-:W0:Y:S01]  /*11b60*/  S2UR UR6, SR_CTAID.X ;  /* 0x00000000000679c3 */ /* 0x000e220000002500 */
[----:B------:R-:W-:Y:S01]  /*11b70*/  IMAD.MOV.U32 R19, RZ, RZ, RZ ;  /* 0x000000ffff137224 */ /* 0x000fe200078e00ff */
[----:B------:R-:W1:Y:S02]  /*11b80*/  SHFL.IDX PT, R0, R0, RZ, 0x1f ;  /* 0x00001fff00007589 */ /* 0x000e6400000e0000 */
[----:B-1----:R-:W-:-:S04]  /*11b90*/  ISETP.NE.AND P0, PT, R0, RZ, PT ;  /* 0x000000ff0000720c */ /* 0x002fc80003f05270 */
[----:B------:R-:W0:Y:S09]  /*11ba0*/  LDC R0, c[0x0][0xc38] ;  /* 0x00030e00ff007b82 */ /* 0x000e320000000800 */
[----:B------:R-:W-:Y:S06]  /*11bb0*/  @P0 BAR.ARV 0x4, 0x180 ;  /* 0x0106000000000b1d */ /* 0x000fec0000002000 */
[----:B--2---:R-:W-:-:S04]  /*11bc0*/  LOP3.LUT R2, R2, 0xfffffffb, RZ, 0xc0, !PT ;  /* 0xfffffffb02027812 */ /* 0x004fc800078ec0ff */
[----:B------:R-:W-:Y:S02]  /*11bd0*/  @P0 LOP3.LUT R2, R2, 0x4, RZ, 0xfc, !PT ;  /* 0x0000000402020812 */ /* 0x000fe400078efcff */
[----:B0-----:R-:W-:Y:S01]  /*11be0*/  ISETP.LE.AND P0, PT, R0, UR6, PT ;  /* 0x0000000600007c0c */ /* 0x001fe2000bf03270 */
[----:B------:R-:W-:Y:S02]  /*11bf0*/  IMAD.MOV.U32 R0, RZ, RZ, 0x1 ;  /* 0x00000001ff007424 */ /* 0x000fe400078e00ff */
[----:B------:R0:W-:Y:S04]  /*11c00*/  STL [R1+0x4], R2 ;  /* 0x0000040201007387 */ /* 0x0001e80000100800 */
[----:B------:R0:W-:Y:S04]  /*11c10*/  STL [R1+0x28], RZ ;  /* 0x000028ff01007387 */ /* 0x0001e80000100800 */
[----:B------:R0:W-:Y:S02]  /*11c20*/  STL [R1], R0 ;  /* 0x0000000001007387 */ /* 0x0001e40000100800 */
[----:B------:R-:W-:Y:S05]  /*11c30*/  @P0 BRA `(.L_x_1045) ;  /* 0x0000003c004c0947 */ /* 0x000fea0003800000 */
[----:B------:R-:W1:Y:S01]  /*11c40*/  S2R R8, SR_TID.X ;  /* 0x0000000000087919 */ /* 0x000e620000002100 */
[----:B------:R-:W2:Y:S01]  /*11c50*/  S2UR UR5, SR_CgaCtaId ;  /* 0x00000000000579c3 */ /* 0x000ea20000008800 */
[----:B------:R-:W-:Y:S01]  /*11c60*/  UMOV UR4, 0x400 ;  /* 0x0000040000047882 */ /* 0x000fe20000000000 */
[----:B------:R-:W-:Y:S01]  /*11c70*/  IMAD.MOV.U32 R19, RZ, RZ, RZ ;  /* 0x000000ffff137224 */ /* 0x000fe200078e00ff */
[----:B------:R-:W-:Y:S01]  /*11c80*/  ULDC UR43, c[0x0][0xc] ;  /* 0x00000300002b7ab9 */ /* 0x000fe20000000800 */
[----:B------:R-:W-:Y:S02]  /*11c90*/  ULOP3.LUT UR39, UR38, 0x1, URZ, 0xfc, !UPT ;  /* 0x0000000126277892 */ /* 0x000fe4000f8efc3f */
[----:B------:R-:W-:Y:S01]  /*11ca0*/  ULOP3.LUT UR47, UR38, 0x2, URZ, 0xfc, !UPT ;  /* 0x00000002262f7892 */ /* 0x000fe2000f8efc3f */
[----:B------:R-:W-:Y:S01]  /*11cb0*/  ULDC.64 UR48, c[0x0][0x198] ;  /* 0x0000660000307ab9 */ /* 0x000fe20000000a00 */
[----:B--2---:R-:W-:-:S06]  /*11cc0*/  ULEA UR4, UR5, UR4, 0x18 ;  /* 0x0000000405047291 */ /* 0x004fcc000f8ec03f */
[----:B------:R-:W-:Y:S01]  /*11cd0*/  IMAD.U32 R17, RZ, RZ, UR4 ;  /* 0x00000004ff117e24 */ /* 0x000fe2000f8e00ff */
[C---:B-1----:R-:W-:Y:S01]  /*11ce0*/  LOP3.LUT R6, R8.reuse, 0x7f, RZ, 0xc0, !PT ;  /* 0x0000007f08067812 */ /* 0x042fe200078ec0ff */
[C---:B0-----:R-:W-:Y:S01]  /*11cf0*/  IMAD.SHL.U32 R2, R8.reuse, 0x80, RZ ;  /* 0x0000008008027824 */ /* 0x041fe200078e00ff */
[----:B------:R-:W-:Y:S02]  /*11d00*/  R2P PR, R8, 0x6 ;  /* 0x0000000608007804 */ /* 0x000fe40000000000 */
[----:B------:R-:W-:Y:S02]  /*11d10*/  SHF.R.U32.HI R3, RZ, 0x5, R6 ;  /* 0x00000005ff037819 */ /* 0x000fe40000011606 */
[C---:B------:R-:W-:Y:S02]  /*11d20*/  LOP3.LUT R0, R2.reuse, 0x380, RZ, 0xc0, !PT ;  /* 0x0000038002007812 */ /* 0x040fe400078ec0ff */
[----:B------:R-:W-:Y:S02]  /*11d30*/  LOP3.LUT R4, R2, 0x400, RZ, 0xc0, !PT ;  /* 0x0000040002047812 */ /* 0x000fe400078ec0ff */
[----:B------:R-:W-:Y:S01]  /*11d40*/  LOP3.LUT R7, R0, 0x10, R8, 0xf8, !PT ;  /* 0x0000001000077812 */ /* 0x000fe200078ef808 */
[----:B------:R-:W-:-:S02]  /*11d50*/  IMAD R5, R3, 0x10, R0 ;  /* 0x0000001003057824 */ /* 0x000fc400078e0200 */
[----:B------:R-:W-:Y:S02]  /*11d60*/  IMAD.SHL.U32 R0, R8, 0x10, RZ ;  /* 0x0000001008007824 */ /* 0x000fe400078e00ff */
[----:B------:R-:W-:-:S03]  /*11d70*/  IMAD R4, R3, 0x800, R4 ;  /* 0x0000080003047824 */ /* 0x000fc600078e0204 */
[--C-:B------:R-:W-:Y:S02]  /*11d80*/  LOP3.LUT R5, R5, 0x70, R0.reuse, 0x78, !PT ;  /* 0x0000007005057812 */ /* 0x100fe400078e7800 */
[----:B------:R-:W-:Y:S02]  /*11d90*/  LOP3.LUT R7, R7, 0x70, R0, 0x78, !PT ;  /* 0x0000007007077812 */ /* 0x000fe400078e7800 */
[----:B------:R-:W-:Y:S02]  /*11da0*/  LOP3.LUT R9, R5, 0xc00, R2, 0xf8, !PT ;  /* 0x00000c0005097812 */ /* 0x000fe400078ef802 */
[----:B------:R-:W-:Y:S01]  /*11db0*/  LOP3.LUT R2, R0, 0x40, RZ, 0xc0, !PT ;  /* 0x0000004000027812 */ /* 0x000fe200078ec0ff */
[----:B------:R-:W-:Y:S02]  /*11dc0*/  IMAD.IADD R5, R4, 0x1, R7 ;  /* 0x0000000104057824 */ /* 0x000fe400078e0207 */
[----:B------:R-:W-:Y:S02]  /*11dd0*/  STL [R1+0x1c], R9 ;  /* 0x00001c0901007387 */ /* 0x000fe40000100800 */
[----:B------:R-:W-:Y:S01]  /*11de0*/  IMAD R4, R3, 0x200, R2 ;  /* 0x0000020003047824 */ /* 0x000fe200078e0202 */
[----:B------:R-:W-:Y:S01]  /*11df0*/  LOP3.LUT R2, R0, 0x1b0, RZ, 0xc0, !PT ;  /* 0x000001b000027812 */ /* 0x000fe200078ec0ff */
[----:B------:R-:W-:Y:S01]  /*11e00*/  IMAD.SHL.U32 R3, R8, 0x2, RZ ;  /* 0x0000000208037824 */ /* 0x000fe200078e00ff */
[----:B------:R0:W-:Y:S04]  /*11e10*/  STL [R1+0x18], R5 ;  /* 0x0000180501007387 */ /* 0x0001e80000100800 */
[----:B------:R-:W-:Y:S01]  /*11e20*/  LOP3.LUT R2, R2, 0x30, R3, 0x78, !PT ;  /* 0x0000003002027812 */ /* 0x000fe200078e7803 */
[----:B------:R-:W-:-:S03]  /*11e30*/  IMAD.MOV.U32 R3, RZ, RZ, 0x20 ;  /* 0x00000020ff037424 */ /* 0x000fc600078e00ff */
[----:B------:R-:W-:Y:S02]  /*11e40*/  IADD3 R2, R17, R4, R2 ;  /* 0x0000000411027210 */ /* 0x000fe40007ffe002 */
[----:B------:R-:W-:Y:S01]  /*11e50*/  LOP3.LUT R4, R0, 0x30, RZ, 0xc0, !PT ;  /* 0x0000003000047812 */ /* 0x000fe200078ec0ff */
[----:B------:R-:W-:Y:S01]  /*11e60*/  IMAD.MOV.U32 R0, RZ, RZ, 0x40 ;  /* 0x00000040ff007424 */ /* 0x000fe200078e00ff */
[----:B------:R-:W-:Y:S01]  /*11e70*/  SEL R3, R3, 0xffffffe0, !P1 ;  /* 0xffffffe003037807 */ /* 0x000fe20004800000 */
[----:B------:R1:W-:Y:S01]  /*11e80*/  STL [R1+0x20], R2 ;  /* 0x0000200201007387 */ /* 0x0003e20000100800 */
[----:B0-----:R-:W-:Y:S02]  /*11e90*/  SHF.R.U32.HI R5, RZ, 0x2, R6 ;  /* 0x00000002ff057819 */ /* 0x001fe40000011606 */
[----:B------:R-:W-:-:S05]  /*11ea0*/  SEL R0, R0, 0xffffffc0, !P2 ;  /* 0xffffffc000007807 */ /* 0x000fca0005000000 */
[----:B------:R0:W-:Y:S01]  /*11eb0*/  STL [R1+0x10], R0 ;  /* 0x0000100001007387 */ /* 0x0001e20000100800 */
[----:B-1----:R-:W-:-:S03]  /*11ec0*/  IMAD.SHL.U32 R2, R8, 0x20, RZ ;  /* 0x0000002008027824 */ /* 0x002fc600078e00ff */
[----:B------:R-:W-:Y:S02]  /*11ed0*/  STL [R1+0xc], R3 ;  /* 0x00000c0301007387 */ /* 0x000fe40000100800 */
[----:B------:R-:W-:Y:S02]  /*11ee0*/  LOP3.LUT R2, R5, 0x60, R2, 0xf8, !PT ;  /* 0x0000006005027812 */ /* 0x000fe400078ef802 */
[----:B------:R-:W-:Y:S01]  /*11ef0*/  STL [R1+0x28], RZ ;  /* 0x000028ff01007387 */ /* 0x000fe20000100800 */
[----:B------:R-:W-:Y:S01]  /*11f00*/  LOP3.LUT R2, R4, 0x40, RZ, 0xfc, !PT ;  /* 0x0000004004027812 */ /* 0x000fe200078efcff */
[----:B0-----:R-:W-:-:S05]  /*11f10*/  IMAD.U32 R0, RZ, RZ, UR6 ;  /* 0x00000006ff007e24 */ /* 0x001fca000f8e00ff */
[----:B------:R0:W-:Y:S02]  /*11f20*/  STL [R1+0x24], R0 ;  /* 0x0000240001007387 */ /* 0x0001e40000100800 */
[----:B0-----:R-:W-:-:S05]  /*11f30*/  IMAD.MOV.U32 R0, RZ, RZ, 0x1 ;  /* 0x00000001ff007424 */ /* 0x001fca00078e00ff */
[----:B------:R0:W-:Y:S02]  /*11f40*/  STL [R1], R0 ;  /* 0x0000000001007387 */ /* 0x0001e40000100800 */
[----:B0-----:R-:W-:-:S07]  /*11f50*/  LOP3.LUT R0, R4, 0x80, RZ, 0xfc, !PT ;  /* 0x0000008004007812 */ /* 0x001fce00078efcff */
.L_x_1114:
[----:B------:R-:W2:Y:S01]  /*11f60*/  LDL R0, [R1+0x24] ;  /* 0x0000240001007983 */ /* 0x000ea20000100800 */
[----:B------:R-:W-:Y:S02]  /*11f70*/  ULDC UR8, c[0x0][0xc60] ;  /* 0x0003180000087ab9 */ /* 0x000fe40000000800 */
[----:B------:R-:W-:-:S11]  /*11f80*/  UISETP.NE.AND UP0, UPT, UR8, 0x1, UPT ;  /* 0x000000010800788c */ /* 0x000fd6000bf05270 */
[----:B------:R-:W-:Y:S01]  /*11f90*/  @UP0 ULDC UR4, c[0x0][0xc64] ;  /* 0x0003190000040ab9 */ /* 0x000fe20000000800 */
[----:B------:R-:W-:Y:S01]  /*11fa0*/  @UP0 ULDC UR9, c[0x0][0xc68] ;  /* 0x00031a0000090ab9 */ /* 0x000fe20000000800 */
[C---:B--2---:R-:W-:Y:S02]  /*11fb0*/  R2UR UR7, R0.reuse ;  /* 0x00000000000772ca */ /* 0x044fe400000e0000 */
[----:B------:R-:W-:-:S11]  /*11fc0*/  R2UR UR6, R0 ;  /* 0x00000000000672ca */ /* 0x000fd600000e0000 */
[----:B------:R-:W-:-:S04]  /*11fd0*/  UIMAD.WIDE.U32 UR4, UR7, UR4, URZ ;  /* 0x00000004070472a5 */ /* 0x000fc8000f8e003f */
[----:B------:R-:W-:-:S03]  /*11fe0*/  @UP0 USHF.R.U32.HI UR7, URZ, UR9, UR5 ;  /* 0x000000093f070299 */ /* 0x000fc60008011605 */
[----:B------:R-:W-:Y:S02]  /*11ff0*/  ULDC UR4, c[0x0][0xc78] ;  /* 0x00031e0000047ab9 */ /* 0x000fe40000000800 */
[----:B------:R-:W-:Y:S02]  /*12000*/  UISETP.GE.AND UP0, UPT, UR7, UR4, UPT ;  /* 0x000000040700728c */ /* 0x000fe4000bf06270 */
[----:B------:R-:W-:-:S04]  /*12010*/  UIADD3 UR4, -UR7, URZ, URZ ;  /* 0x0000003f07047290 */ /* 0x000fc8000fffe13f */
[----:B------:R-:W-:Y:S01]  /*12020*/  PLOP3.LUT P0, PT, PT, PT, UP0, 0x80, 0x0 ;  /* 0x000000000000781c */ /* 0x000fe20003f0f008 */
[----:B------:R-:W-:-:S12]  /*12030*/  UIMAD UR8, UR8, UR4, UR6 ;  /* 0x00000004080872a4 */ /* 0x000fd8000f8e0206 */
[----:B0-----:R-:W-:Y:S05]  /*12040*/  @!P0 BRA `(.L_x_1046) ;  /* 0x0000000000208947 */ /* 0x001fea0003800000 */
        /* <DEDUP_REMOVED lines=8> */
.L_x_1046:
[----:B------:R-:W-:Y:S01]  /*120d0*/  ULDC UR9, c[0x0][0xc54] ;  /* 0x0003150000097ab9 */ /* 0x000fe20000000800 */
[----:B------:R-:W-:Y:S01]  /*120e0*/  UMOV UR6, UR8 ;  /* 0x0000000800067c82 */ /* 0x000fe20008000000 */
[----:B------:R-:W-:-:S11]  /*120f0*/  UISETP.NE.AND UP0, UPT, UR9, 0x1, UPT ;  /* 0x000000010900788c */ /* 0x000fd6000bf05270 */
[----:B------:R-:W-:Y:S02]  /*12100*/  @UP0 ULDC.64 UR10, c[0x0][0xc58] ;  /* 0x00031600000a0ab9 */ /* 0x000fe40000000a00 */
[----:B------:R-:W-:-:S04]  /*12110*/  UIMAD.WIDE.U32 UR4, UR8, UR10, URZ ;  /* 0x0000000a080472a5 */ /* 0x000fc8000f8e003f */
[----:B------:R-:W-:-:S04]  /*12120*/  @UP0 USHF.R.U32.HI UR6, URZ, UR11, UR5 ;  /* 0x0000000b3f060299 */ /* 0x000fc80008011605 */
[----:B------:R-:W-:-:S12]  /*12130*/  UIMAD UR4, UR6, UR9, URZ ;  /* 0x00000009060472a4 */ /* 0x000fd8000f8e023f */
.L_x_1047:
[----:B------:R-:W-:Y:S02]  /*12140*/  UIADD3 UR4, UR8, -UR4, URZ ;  /* 0x8000000408047290 */ /* 0x000fe4000fffe03f */
[----:B------:R-:W-:Y:S01]  /*12150*/  ULOP3.LUT UR5, URZ, UR6, URZ, 0x33, !UPT ;  /* 0x000000063f057292 */ /* 0x000fe2000f8e333f */
[----:B------:R-:W-:Y:S01]  /*12160*/  ULDC UR14, c[0x0][0xc48] ;  /* 0x00031200000e7ab9 */ /* 0x000fe20000000800 */
[----:B------:R-:W-:Y:S01]  /*12170*/  ULDC UR8, c[0x0][0x448] ;  /* 0x0001120000087ab9 */ /* 0x000fe20000000800 */
[----:B------:R-:W-:Y:S01]  /*12180*/  ULDC UR42, c[0x0][0xc3c] ;  /* 0x00030f00002a7ab9 */ /* 0x000fe20000000800 */
[----:B------:R-:W-:Y:S02]  /*12190*/  UISETP.NE.AND UP2, UPT, UR14, 0x1, UPT ;  /* 0x000000010e00788c */ /* 0x000fe4000bf45270 */
[----:B------:R-:W-:Y:S02]  /*121a0*/  UISETP.NE.AND UP1, UPT, UR8, 0x1, UPT ;  /* 0x000000010800788c */ /* 0x000fe4000bf25270 */
[----:B------:R-:W-:Y:S01]  /*121b0*/  UIADD3 UR42, UR5, UR42, URZ ;  /* 0x0000002a052a7290 */ /* 0x000fe2000fffe03f */
[----:B------:R-:W-:Y:S01]  /*121c0*/  ULDC.64 UR10, c[0x0][0x418] ;  /* 0x00010600000a7ab9 */ /* 0x000fe20000000a00 */
[----:B------:R-:W-:Y:S01]  /*121d0*/  ULDC UR13, c[0x0][0xc54] ;  /* 0x00031500000d7ab9 */ /* 0x000fe20000000800 */
[----:B------:R-:W-:-:S02]  /*121e0*/  UISETP.NE.U32.AND UP0, UPT, UR10, URZ, UPT ;  /* 0x0000003f0a00728c */ /* 0x000fc4000bf05070 */
[----:B------:R-:W-:Y:S02]  /*121f0*/  UIMAD UR13, UR7, UR13, UR4 ;  /* 0x0000000d070d72a4 */ /* 0x000fe4000f8e0204 */
[----:B------:R-:W-:Y:S01]  /*12200*/  USHF.L.U32 UR42, UR42, 0x7, URZ ;  /* 0x000000072a2a7899 */ /* 0x000fe2000800063f */
[----:B------:R-:W-:Y:S01]  /*12210*/  ULDC.64 UR4, c[0x0][0x9e0] ;  /* 0x0002780000047ab9 */ /* 0x000fe20000000a00 */
[----:B------:R-:W-:Y:S02]  /*12220*/  UISETP.NE.AND.EX UP0, UPT, UR11, URZ, UPT, UP0 ;  /* 0x0000003f0b00728c */ /* 0x000fe4000bf05300 */
[----:B------:R-:W-:Y:S02]  /*12230*/  UISETP.GE.AND UP3, UPT, UR5, 0x1, UPT ;  /* 0x000000010500788c */ /* 0x000fe4000bf66270 */
[----:B------:R-:W-:Y:S01]  /*12240*/  UIADD3 UR12, UR42, 0x7f, URZ ;  /* 0x0000007f2a0c7890 */ /* 0x000fe2000fffe03f */
[----:B------:R-:W-:Y:S01]  /*12250*/  ULDC UR10, c[0x0][0x424] ;  /* 0x00010900000a7ab9 */ /* 0x000fe20000000800 */
[----:B------:R-:W-:Y:S01]  /*12260*/  ULDC UR6, c[0x0][0x288] ;  /* 0x0000a20000067ab9 */ /* 0x000fe20000000800 */
[----:B------:R-:W-:Y:S01]  /*12270*/  @UP2 ULDC UR8, c[0x0][0xc4c] ;  /* 0x0003130000082ab9 */ /* 0x000fe20000000800 */
[----:B------:R-:W-:Y:S01]  /*12280*/  @UP1 ULDC UR11, c[0x0][0x44c] ;  /* 0x00011300000b1ab9 */ /* 0x000fe20000000800 */
[----:B------:R-:W-:Y:S01]  /*12290*/  USEL UR15, UR10, 0x1, UP0 ;  /* 0x000000010a0f7887 */ /* 0x000fe20008000000 */
[----:B------:R-:W-:Y:S01]  /*122a0*/  PLOP3.LUT P1, PT, PT, PT, UP3, 0x80, 0x0 ;  /* 0x000000000000781c */ /* 0x000fe20003f2f038 */
[----:B------:R-:W-:-:S02]  /*122b0*/  UIADD3 UR16, -UR6, 0x1, URZ ;  /* 0x0000000106107890 */ /* 0x000fc4000fffe13f */
[----:B------:R-:W-:Y:S02]  /*122c0*/  UIMAD.WIDE.U32 UR8, UR13, UR8, URZ ;  /* 0x000000080d0872a5 */ /* 0x000fe4000f8e003f */
[----:B------:R-:W-:Y:S01]  /*122d0*/  UIMAD.WIDE.U32 UR10, UR12, UR11, URZ ;  /* 0x0000000b0c0a72a5 */ /* 0x000fe2000f8e003f */
[----:B------:R-:W-:Y:S01]  /*122e0*/  ULDC UR7, c[0x0][0x2f0] ;  /* 0x0000bc0000077ab9 */ /* 0x000fe20000000800 */
[----:B------:R-:W-:Y:S01]  /*122f0*/  @UP2 ULDC UR17, c[0x0][0xc50] ;  /* 0x0003140000112ab9 */ /* 0x000fe20000000800 */
[----:B------:R-:W-:Y:S01]  /*12300*/  @UP1 ULDC UR18, c[0x0][0x450] ;  /* 0x0001140000121ab9 */ /* 0x000fe20000000800 */
[----:B------:R-:W-:Y:S01]  /*12310*/  UMOV UR46, UR13 ;  /* 0x0000000d002e7c82 */ /* 0x000fe20008000000 */
[----:B------:R-:W-:Y:S02]  /*12320*/  UIMAD UR16, UR15, UR7, UR16 ;  /* 0x000000070f1072a4 */ /* 0x000fe4000f8e0210 */
[----:B------:R-:W-:Y:S02]  /*12330*/  @UP2 USHF.R.U32.HI UR46, URZ, UR17, UR9 ;  /* 0x000000113f2e2299 */ /* 0x000fe40008011609 */
[----:B------:R-:W-:-:S02]  /*12340*/  @UP1 USHF.R.U32.HI UR12, URZ, UR18, UR11 ;  /* 0x000000123f0c1299 */ /* 0x000fc4000801160b */
[----:B------:R-:W-:Y:S02]  /*12350*/  UIADD3 UR36, -UR46, URZ, URZ ;  /* 0x0000003f2e247290 */ /* 0x000fe4000fffe13f */
[----:B------:R-:W-:Y:S02]  /*12360*/  UIADD3 UR12, UR16, UR12, URZ ;  /* 0x0000000c100c7290 */ /* 0x000fe4000fffe03f */
[----:B------:R-:W-:Y:S02]  /*12370*/  UIMAD UR36, UR14, UR36, UR13 ;  /* 0x000000240e2472a4 */ /* 0x000fe4000f8e020d */
[----:B------:R-:W-:Y:S01]  /*12380*/  UIADD3 UR4, UR12, UR4, URZ ;  /* 0x000000040c047290 */ /* 0x000fe2000fffe03f */
[----:B------:R-:W-:Y:S11]  /*12390*/  @!P1 BRA `(.L_x_1048) ;  /* 0x0000000000449947 */ /* 0x000ff60003800000 */
        /* <DEDUP_REMOVED lines=10> */
.L_x_1049:
[----:B------:R-:W-:-:S11]  /*12440*/  UISETP.NE.AND UP0, UPT, UR5, 0x1, UPT ;  /* 0x000000010500788c */ /* 0x000fd6000bf05270 */
[----:B------:R-:W-:Y:S02]  /*12450*/  @UP0 ULDC.64 UR12, c[0x0][0x9e8] ;  /* 0x00027a00000c0ab9 */ /* 0x000fe40000000a00 */
[----:B------:R-:W-:-:S04]  /*12460*/  UIMAD.WIDE.U32 UR8, UR10, UR12, URZ ;  /* 0x0000000c0a0872a5 */ /* 0x000fc8000f8e003f */
[----:B------:R-:W-:-:S12]  /*12470*/  @UP0 USHF.R.U32.HI UR10, URZ, UR13, UR9 ;  /* 0x0000000d3f0a0299 */ /* 0x000fd80008011609 */
.L_x_1050:
[----:B------:R-:W-:-:S04]  /*12480*/  UIMAD UR10, UR10, UR5, UR5 ;  /* 0x000000050a0a72a4 */ /* 0x000fc8000f8e0205 */
[----:B------:R-:W-:-:S04]  /*12490*/  UISETP.LT.AND UP0, UPT, UR4, UR10, UPT ;  /* 0x0000000a0400728c */ /* 0x000fc8000bf01270 */
[----:B------:R-:W-:-:S12]  /*124a0*/  USEL UR4, UR4, UR10, UP0 ;  /* 0x0000000a04047287 */ /* 0x000fd80008000000 */
.L_x_1048:
[----:B------:R-:W-:Y:S02]  /*124b0*/  UIMAD UR12, UR15, UR7, 0x7f ;  /* 0x0000007f0f0c74a4 */ /* 0x000fe4000f8e0207 */
[----:B------:R-:W-:Y:S02]  /*124c0*/  UIADD3 UR4, UR4, 0x7f, URZ ;  /* 0x0000007f04047890 */ /* 0x000fe4000fffe03f */
[----:B------:R-:W-:Y:S02]  /*124d0*/  USHF.R.S32.HI UR13, URZ, 0x1f, UR12 ;  /* 0x0000001f3f0d7899 */ /* 0x000fe4000801140c */
[----:B------:R-:W-:Y:S01]  /*124e0*/  USHF.R.S32.HI UR10, URZ, 0x1f, UR4 ;  /* 0x0000001f3f0a7899 */ /* 0x000fe20008011404 */
[----:B------:R-:W-:Y:S01]  /*124f0*/  @UP1 ULDC UR8, c[0x0][0x44c] ;  /* 0x0001130000081ab9 */ /* 0x000fe20000000800 */
[----:B------:R-:W-:Y:S02]  /*12500*/  ULEA.HI UR13, UR13, UR12, URZ, 0x7 ;  /* 0x0000000c0d0d7291 */ /* 0x000fe4000f8f383f */
[----:B------:R-:W-:-:S02]  /*12510*/  UIMAD.WIDE.U32 UR8, UR42, UR8, URZ ;  /* 0x000000082a0872a5 */ /* 0x000fc4000f8e003f */
[----:B------:R-:W-:Y:S01]  /*12520*/  ULEA.HI UR10, UR10, UR4, URZ, 0x7 ;  /* 0x000000040a0a7291 */ /* 0x000fe2000f8f383f */
[----:B------:R-:W-:Y:S01]  /*12530*/  @UP1 ULDC UR14, c[0x0][0x450] ;  /* 0x00011400000e1ab9 */ /* 0x000fe20000000800 */
[----:B------:R-:W-:Y:S01]  /*12540*/  UMOV UR11, UR42 ;  /* 0x0000002a000b7c82 */ /* 0x000fe20008000000 */
[----:B------:R-:W-:Y:S02]  /*12550*/  UIMAD UR4, UR15, UR7, -UR6 ;  /* 0x000000070f0472a4 */ /* 0x000fe4000f8e0a06 */
[----:B------:R-:W-:Y:S02]  /*12560*/  USHF.R.S32.HI UR13, URZ, 0x7, UR13 ;  /* 0x000000073f0d7899 */ /* 0x000fe4000801140d */
[----:B------:R-:W-:Y:S02]  /*12570*/  USHF.R.S32.HI UR10, URZ, 0x7, UR10 ;  /* 0x000000073f0a7899 */ /* 0x000fe4000801140a */
[----:B------:R-:W-:Y:S02]  /*12580*/  @UP1 USHF.R.U32.HI UR11, URZ, UR14, UR9 ;  /* 0x0000000e3f0b1299 */ /* 0x000fe40008011609 */
[----:B------:R-:W-:-:S02]  /*12590*/  UISETP.LT.AND UP0, UPT, UR13, UR10, UPT ;  /* 0x0000000a0d00728c */ /* 0x000fc4000bf01270 */
[----:B------:R-:W-:Y:S01]  /*125a0*/  UIADD3 UR4, UR4, UR11, URZ ;  /* 0x0000000b04047290 */ /* 0x000fe2000fffe03f */
[----:B------:R-:W-:Y:S01]  /*125b0*/  ULDC UR8, c[0x0][0x9dc] ;  /* 0x0002770000087ab9 */ /* 0x000fe20000000800 */
[----:B------:R-:W-:Y:S02]  /*125c0*/  USEL UR41, UR13, UR10, UP0 ;  /* 0x0000000a0d297287 */ /* 0x000fe40008000000 */
[----:B------:R-:W-:Y:S01]  /*125d0*/  UIADD3 UR8, UR4, -UR8, URZ ;  /* 0x8000000804087290 */ /* 0x000fe2000fffe03f */
[----:B------:R-:W-:Y:S11]  /*125e0*/  @!P1 BRA `(.L_x_1051) ;  /* 0x0000000000449947 */ /* 0x000ff60003800000 */
[----:B------:R-:W-:-:S06]  /*125f0*/  UISETP.GT.AND UP0, UPT, UR4, -0x1, UPT ;  /* 0xffffffff0400788c */ /* 0x000fcc000bf04270 */
[----:B------:R-:W-:-:S13]  /*12600*/  PLOP3.LUT P0, PT, PT, PT, UP0, 0x80, 0x0 ;  /* 0x000000000000781c */ /* 0x000fda0003f0f008 */
[----:B------:R-:W-:Y:S05]  /*12610*/  @P0 BRA `(.L_x_1052) ;  /* 0x00000000001c0947 */ /* 0x000fea0003800000 */
[----:B------:R-:W-:Y:S02]  /*12620*/  UISETP.NE.AND UP0, UPT, UR5, 0x1, UPT ;  /* 0x000000010500788c */ /* 0x000fe4000bf05270 */
[----:B------:R-:W-:-:S09]  /*12630*/  ULOP3.LUT UR4, URZ, UR4, URZ, 0x33, !UPT ;  /* 0x000000043f047292 */ /* 0x000fd2000f8e333f */
[----:B------:R-:W-:Y:S02]  /*12640*/  @UP0 ULDC.64 UR10, c[0x0][0x9e8] ;  /* 0x00027a00000a0ab9 */ /* 0x000fe40000000a00 */
[----:B------:R-:W-:-:S04]  /*12650*/  UIMAD.WIDE.U32 UR6, UR4, UR10, URZ ;  /* 0x0000000a040672a5 */ /* 0x000fc8000f8e003f */
[----:B------:R-:W-:-:S04]  /*12660*/  @UP0 USHF.R.U32.HI UR4, URZ, UR11, UR7 ;  /* 0x0000000b3f040299 */ /* 0x000fc80008011607 */
[----:B------:R-:W-:Y:S01]  /*12670*/  ULOP3.LUT UR4, URZ, UR4, URZ, 0x33, !UPT ;  /* 0x000000043f047292 */ /* 0x000fe2000f8e333f */
[----:B------:R-:W-:Y:S11]  /*12680*/  BRA `(.L_x_1053) ;  /* 0x0000000000107947 */ /* 0x000ff60003800000 */
.L_x_1052:
[----:B------:R-:W-:-:S11]  /*12690*/  UISETP.NE.AND UP0, UPT, UR5, 0x1, UPT ;  /* 0x000000010500788c */ /* 0x000fd6000bf05270 */
[----:B------:R-:W-:Y:S02]  /*126a0*/  @UP0 ULDC.64 UR10, c[0x0][0x9e8] ;  /* 0x00027a00000a0ab9 */ /* 0x000fe40000000a00 */
[----:B------:R-:W-:-:S04]  /*126b0*/  UIMAD.WIDE.U32 UR6, UR4, UR10, URZ ;  /* 0x0000000a040672a5 */ /* 0x000fc8000f8e003f */
[----:B------:R-:W-:-:S12]  /*126c0*/  @UP0 USHF.R.U32.HI UR4, URZ, UR11, UR7 ;  /* 0x0000000b3f040299 */ /* 0x000fd80008011607 */
.L_x_1053:
[----:B------:R-:W-:-:S04]  /*126d0*/  UIMAD UR4, UR4, UR5, URZ ;  /* 0x00000005040472a4 */ /* 0x000fc8000f8e023f */
[----:B------:R-:W-:-:S04]  /*126e0*/  UISETP.LT.AND UP0, UPT, UR8, UR4, UPT ;  /* 0x000000040800728c */ /* 0x000fc8000bf01270 */
[----:B------:R-:W-:-:S12]  /*126f0*/  USEL UR8, UR8, UR4, !UP0 ;  /* 0x0000000408087287 */ /* 0x000fd8000c000000 */
.L_x_1051:
[----:B------:R-:W-:Y:S01]  /*12700*/  USHF.R.S32.HI UR4, URZ, 0x1f, UR8 ;  /* 0x0000001f3f047899 */ /* 0x000fe20008011408 */
[----:B------:R-:W-:Y:S03]  /*12710*/  BSSY B7, `(.L_x_1054) ;  /* 0x000030c000077945 */ /* 0x000fe60003800000 */
[----:B------:R-:W-:-:S04]  /*12720*/  ULEA.HI UR4, UR4, UR8, URZ, 0x7 ;  /* 0x0000000804047291 */ /* 0x000fc8000f8f383f */
[----:B------:R-:W-:-:S04]  /*12730*/  USHF.R.S32.HI UR4, URZ, 0x7, UR4 ;  /* 0x000000073f047899 */ /* 0x000fc80008011404 */
[----:B------:R-:W-:-:S04]  /*12740*/  UISETP.LT.AND UP0, UPT, URZ, UR4, UPT ;  /* 0x000000043f00728c */ /* 0x000fc8000bf01270 */
[----:B------:R-:W-:-:S04]  /*12750*/  USEL UR40, URZ, UR4, !UP0 ;  /* 0x000000043f287287 */ /* 0x000fc8000c000000 */
[----:B------:R-:W-:-:S06]  /*12760*/  UISETP.GT.AND UP0, UPT, UR41, UR40, UPT ;  /* 0x000000282900728c */ /* 0x000fcc000bf04270 */
[----:B------:R-:W-:-:S13]  /*12770*/  PLOP3.LUT P0, PT, PT, PT, UP0, 0x80, 0x0 ;  /* 0x000000000000781c */ /* 0x000fda0003f0f008 */
        /* <DEDUP_REMOVED lines=8> */
[----:B------:R-:W0:Y:S08]  /*12800*/  FLO.U32 R0, UR4 ;  /* 0x0000000400007d00 */ /* 0x000e3000080e0000 */
[----:B------:R-:W1:Y:S01]  /*12810*/  POPC R2, UR4 ;  /* 0x0000000400027d09 */ /* 0x000e620008000000 */
[----:B0-----:R-:W-:-:S13]  /*12820*/  ISETP.EQ.U32.AND P1, PT, R0, R3, PT ;  /* 0x000000030000720c */ /* 0x001fda0003f22070 */
[----:B-1----:R-:W2:Y:S01]  /*12830*/  @P1 ATOMG.E.ADD.STRONG.GPU PT, R5, desc[UR44][R4.64], R2 ;  /* 0x00000002040519a8 */ /* 0x002ea200081ee1ec */
[----:B------:R-:W0:Y:S02]  /*12840*/  S2R R3, SR_LTMASK ;  /* 0x0000000000037919 */ /* 0x000e240000003900 */
[----:B0-----:R-:W-:-:S06]  /*12850*/  LOP3.LUT R3, R3, UR4, RZ, 0xc0, !PT ;  /* 0x0000000403037c12 */ /* 0x001fcc000f8ec0ff */
[----:B------:R-:W0:Y:S01]  /*12860*/  POPC R3, R3 ;  /* 0x0000000300037309 */ /* 0x000e220000000000 */
[----:B--2---:R-:W0:Y:S02]  /*12870*/  SHFL.IDX PT, R0, R5, R0, 0x1f ;  /* 0x00001f0005007589 */ /* 0x004e2400000e0000 */
[----:B0-----:R-:W-:-:S05]  /*12880*/  IADD3 R0, R0, UR43, R3 ;  /* 0x0000002b00007c10 */ /* 0x001fca000fffe003 */
[----:B------:R0:W-:Y:S01]  /*12890*/  STL [R1+0x24], R0 ;  /* 0x0000240001007387 */ /* 0x0001e20000100800 */
[----:B------:R-:W-:Y:S05]  /*128a0*/  BRA `(.L_x_1056) ;  /* 0x0000002c00c87947 */ /* 0x000fea0003800000 */
.L_x_1055:
        /* <DEDUP_REMOVED lines=20> */
.L_x_1058:
[----:B------:R-:W-:Y:S05]  /*129f0*/  BSYNC B6 ;  /* 0x0000000000067941 */ /* 0x000fea0003800000 */
.L_x_1057:
[----:B------:R-:W2:Y:S01]  /*12a00*/  LDL.LU R16, [R1+0x4] ;  /* 0x0000040001107983 */ /* 0x000ea20000300800 */
[----:B------:R-:W-:Y:S01]  /*12a10*/  VIADD R0, R17, 0x8400 ;  /* 0x0000840011007836 */ /* 0x000fe20000000000 */
[----:B------:R-:W-:Y:S04]  /*12a20*/  BSSY B6, `(.L_x_1059) ;  /* 0x0000016000067945 */ /* 0x000fe80003800000 */
[----:B------:R-:W-:Y:S02]  /*12a30*/  LOP3.LUT P0, RZ, R0, 0x3ff, RZ, 0xc0, !PT ;  /* 0x000003ff00ff7812 */ /* 0x000fe4000780c0ff */
[----:B--2---:R-:W-:-:S11]  /*12a40*/  LOP3.LUT R16, R16, 0xfffffffe, RZ, 0xc0, !PT ;  /* 0xfffffffe10107812 */ /* 0x004fd600078ec0ff */
        /* <DEDUP_REMOVED lines=18> */
[----:B01----:R-:W-:Y:S05]  /*12b70*/  CALL.ABS.NOINC R2 ;  /* 0x0000000002007343 */ /* 0x003fea0003c00000 */
.L_x_1060:
[----:B------:R-:W-:Y:S05]  /*12b80*/  BSYNC B6 ;  /* 0x0000000000067941 */ /* 0x000fea0003800000 */
.L_x_1059:
        /* <DEDUP_REMOVED lines=20> */
.L_x_1062:
[----:B------:R-:W-:Y:S05]  /*12cd0*/  BSYNC B6 ;  /* 0x0000000000067941 */ /* 0x000fea0003800000 */
.L_x_1061:
[----:B------:R-:W-:Y:S01]  /*12ce0*/  IMAD.MOV.U32 R18, RZ, RZ, R16 ;  /* 0x000000ffff127224 */ /* 0x000fe200078e0010 */
        /* <DEDUP_REMOVED lines=19> */
.L_x_1064:
[----:B------:R-:W-:Y:S05]  /*12e20*/  BSYNC B6 ;  /* 0x0000000000067941 */ /* 0x000fea0003800000 */
.L_x_1063:
        /* <DEDUP_REMOVED lines=10> */
[----:B------:R-:W-:Y:S01]  /*12ed0*/  LOP3.LUT R18, R18, 0xfffffffe, RZ, 0xc0, !PT ;  /* 0xfffffffe12127812 */ /* 0x000fe200078ec0ff */
[----:B------:R-:W-:Y:S01]  /*12ee0*/  UMOV UR4, 0xffffffff ;  /* 0xffffffff00047882 */ /* 0x000fe20000000000 */
        /* <DEDUP_REMOVED lines=9> */
[----:B0-----:R-:W-:-:S03]  /*12f80*/  SEL R16, R8, RZ, !P1 ;  /* 0x000000ff08107207 */ /* 0x001fc60004800000 */
[----:B------:R1:W-:Y:S04]  /*12f90*/  STL [R1+0x14], R9 ;  /* 0x0000140901007387 */ /* 0x0003e80000100800 */
[----:B------:R1:W-:Y:S01]  /*12fa0*/  STL [R1+0x4], R18 ;  /* 0x0000041201007387 */ /* 0x0003e20000100800 */
[----:B------:R-:W-:Y:S05]  /*12fb0*/  BRA.DIV UR4, `(.L_x_1065) ;  /* 0x0000003204487947 */ /* 0x000fea000b800000 */
[----:B------:R0:W2:Y:S02]  /*12fc0*/  SHFL.IDX PT, R14, R0, RZ, 0x1f ;  /* 0x00001fff000e7589 */ /* 0x0000a400000e0000 */
.L_x_1133:
[----:B------:R-:W-:Y:S01]  /*12fd0*/  PLOP3.LUT P2, PT, PT, PT, PT, 0x8, 0x0 ;  /* 0x000000000000781c */ /* 0x000fe20003f4e170 */
[----:B0-----:R-:W-:Y:S01]  /*12fe0*/  IMAD.MOV.U32 R0, RZ, RZ, R18 ;  /* 0x000000ffff007224 */ /* 0x001fe200078e0012 */
[----:B--2---:R-:W-:-:S04]  /*12ff0*/  ISETP.NE.AND P0, PT, R14, RZ, PT ;  /* 0x000000ff0e00720c */ /* 0x004fc80003f05270 */
[----:B------:R-:W-:-:S07]  /*13000*/  LOP3.LUT R0, R0, 0xfffffffd, RZ, 0xc0, !PT ;  /* 0xfffffffd00007812 */ /* 0x000fce00078ec0ff */
        /* <DEDUP_REMOVED lines=8> */
.L_x_1136:
[----:B------:R-:W-:Y:S05]  /*13090*/  @!P6 BRA `(.L_x_1066) ;  /* 0x000000040074e947 */ /* 0x000fea0003800000 */
[----:B------:R-:W-:Y:S01]  /*130a0*/  IMAD.MOV.U32 R16, RZ, RZ, R8 ;  /* 0x000000ffff107224 */ /* 0x000fe200078e0008 */
[----:B------:R-:W-:Y:S06]  /*130b0*/  @!P1 BRA `(.L_x_1068) ;  /* 0x0000000000449947 */ /* 0x000fec0003800000 */
        /* <DEDUP_REMOVED lines=17> */
.L_x_1068:
[----:B0-----:R-:W2:Y:S01]  /*131d0*/  LDL R3, [R1] ;  /* 0x0000000001037983 */ /* 0x001ea20000100800 */
[----:B------:R-:W0:Y:S02]  /*131e0*/  S2R R2, SR_TID.X ;  /* 0x0000000000027919 */ /* 0x000e240000002100 */
[----:B0-----:R-:W-:Y:S01]  /*131f0*/  LOP3.LUT R4, R2, 0x7f, RZ, 0xc0, !PT ;  /* 0x0000007f02047812 */ /* 0x001fe200078ec0ff */
[----:B------:R-:W-:-:S03]  /*13200*/  IMAD R2, R19, 0x8, R17 ;  /* 0x0000000813027824 */ /* 0x000fc600078e0211 */
[----:B------:R-:W-:Y:S02]  /*13210*/  ISETP.NE.AND P0, PT, R4, RZ, PT ;  /* 0x000000ff0400720c */ /* 0x000fe40003f05270 */
[----:B--2---:R-:W-:-:S04]  /*13220*/  SHF.L.U32 R3, R3, 0x1f, RZ ;  /* 0x0000001f03037819 */ /* 0x004fc800000006ff */
[----:B------:R-:W0:Y:S02]  /*13230*/  SYNCS.PHASECHK.TRANS64.TRYWAIT P1, [R2+URZ+0x22880], R3 ;  /* 0x02288003020075a7 */ /* 0x000e24000802017f */
[----:B0-----:R-:W-:Y:S05]  /*13240*/  @!P1 BRA `(.L_x_1069) ;  /* 0x0000002c00e49947 */ /* 0x001fea0003800000 */
.L_x_1137:
        /* <DEDUP_REMOVED lines=8> */
.L_x_1070:
[----:B------:R-:W-:Y:S01]  /*132d0*/  IMAD R4, R19, 0x4000, R17 ;  /* 0x0000400013047824 */ /* 0x000fe200078e0211 */
[----:B------:R-:W-:Y:S01]  /*132e0*/  R2UR UR33, R2 ;  /* 0x00000000022172ca */ /* 0x000fe200000e0000 */
[----:B------:R-:W-:Y:S01]  /*132f0*/  IMAD.SHL.U32 R0, R0, 0x80, RZ ;  /* 0x0000008000007824 */ /* 0x000fe200078e00ff */
[----:B-----5:R-:W-:Y:S01]  /*13300*/  R2UR UR37, R16 ;  /* 0x00000000102572ca */ /* 0x020fe200000e0000 */
[----:B------:R-:W-:Y:S01]  /*13310*/  UIADD3 UR4, UP0, UR48, 0x470, URZ ;  /* 0x0000047030047890 */ /* 0x000fe2000ff1e03f */
[----:B------:R-:W-:Y:S01]  /*13320*/  R2UR UR32, R4 ;  /* 0x00000000042072ca */ /* 0x000fe200000e0000 */
[----:B------:R-:W-:Y:S01]  /*13330*/  UMOV UR6, 0x0 ;  /* 0x0000000000067882 */ /* 0x000fe20000000000 */
[----:B------:R-:W-:Y:S01]  /*13340*/  R2UR UR35, R0 ;  /* 0x00000000002372ca */ /* 0x000fe200000e0000 */
[----:B------:R-:W-:Y:S01]  /*13350*/  UIADD3.X UR5, URZ, UR49, URZ, UP0, !UPT ;  /* 0x000000313f057290 */ /* 0x000fe200087fe43f */
[----:B------:R-:W-:Y:S01]  /*13360*/  UMOV UR7, 0x14f00000 ;  /* 0x14f0000000077882 */ /* 0x000fe20000000000 */
[----:B------:R-:W-:-:S04]  /*13370*/  UMOV UR34, URZ ;  /* 0x0000003f00227c82 */ /* 0x000fc80008000000 */
[----:B------:R-:W-:-:S04]  /*13380*/  UIADD3 UR33, UR33, 0x22870, URZ ;  /* 0x0002287021217890 */ /* 0x000fc8000fffe03f */
[----:B------:R-:W-:-:S09]  /*13390*/  UIADD3 UR32, UR32, 0x8400, URZ ;  /* 0x0000840020207890 */ /* 0x000fd2000fffe03f */
[----:B------:R2:W-:Y:S01]  /*133a0*/  UTMALDG.4D [UR32], [UR4], desc[UR6] ;  /* 0x00000620040075b4 */ /* 0x0005e20008019000 */
[----:B------:R-:W3:Y:S02]  /*133b0*/  SYNCS.PHASECHK.TRANS64.TRYWAIT P1, [R2+URZ+0x22840], R3 ;  /* 0x02284003020075a7 */ /* 0x000ee4000802017f */
[----:B--23--:R-:W-:Y:S05]  /*133c0*/  @!P1 BRA `(.L_x_1071) ;  /* 0x0000002c00989947 */ /* 0x00cfea0003800000 */
.L_x_1138:
[----:B------:R-:W-:Y:S05]  /*133d0*/  @P0 BRA `(.L_x_1072) ;  /* 0x00000000001c0947 */ /* 0x000fea0003800000 */
[----:B------:R-:W3:Y:S01]  /*133e0*/  S2R R4, SR_TID.X ;  /* 0x0000000000047919 */ /* 0x000ee20000002100 */
[----:B0-2---:R-:W-:-:S04]  /*133f0*/  IMAD.MOV.U32 R3, RZ, RZ, 0x6000 ;  /* 0x00006000ff037424 */ /* 0x005fc800078e00ff */
[----:B------:R4:W-:Y:S01]  /*13400*/  SYNCS.ARRIVE.TRANS64 RZ, [R2+URZ+0x22830], R3 ;  /* 0x0228300302ff79a7 */ /* 0x0009e2000800003f */
[----:B---3--:R-:W-:-:S04]  /*13410*/  LOP3.LUT R4, R4, 0x1f, RZ, 0xc0, !PT ;  /* 0x0000001f04047812 */ /* 0x008fc800078ec0ff */
[----:B------:R-:W-:-:S13]  /*13420*/  ISETP.NE.AND P0, PT, R4, RZ, PT ;  /* 0x000000ff0400720c */ /* 0x000fda0003f05270 */
[----:B----4-:R-:W-:Y:S05]  /*13430*/  @!P0 BRA `(.L_x_1072) ;  /* 0x0000000000048947 */ /* 0x010fea0003800000 */
[----:B------:R-:W-:Y:S01]  /*13440*/  BPT.TRAP 0x1 ;  /* 0x000000040000795c */ /* 0x000fe20000300000 */
.L_x_1072:
[----:B0-2---:R-:W2:Y:S01]  /*13450*/  LDL.LU R3, [R1+0x4] ;  /* 0x0000040001037983 */ /* 0x005ea20000300800 */
        /* <DEDUP_REMOVED lines=29> */
[----:B--2---:R-:W-:-:S04]  /*13630*/  LOP3.LUT R3, R3, 0xfffffffd, RZ, 0xc0, !PT ;  /* 0xfffffffd03037812 */ /* 0x004fc800078ec0ff */
[----:B------:R-:W-:-:S05]  /*13640*/  @P0 LOP3.LUT R3, R3, 0x2, RZ, 0xfc, !PT ;  /* 0x0000000203030812 */ /* 0x000fca00078efcff */
[----:B------:R3:W-:Y:S01]  /*13650*/  STL [R1+0x4], R3 ;  /* 0x0000040301007387 */ /* 0x0007e20000100800 */
[----:B------:R-:W-:Y:S01]  /*13660*/  NOP ;  /* 0x0000000000007918 */ /* 0x000fe20000000000 */
.L_x_1066:
[----:B0-----:R-:W-:Y:S01]  /*13670*/  VIADD R0, R17, 0x10400 ;  /* 0x0001040011007836 */ /* 0x001fe20000000000 */
[----:B------:R-:W-:Y:S05]  /*13680*/  WARPSYNC.ALL ;  /* 0x0000000000007948 */ /* 0x000fea0003800000 */
[----:B------:R-:W-:Y:S01]  /*13690*/  BAR.SYNC.DEFER_BLOCKING 0x8, 0x180 ;  /* 0x0206000000007b1d */ /* 0x000fe20000010000 */
[----:B------:R-:W-:-:S05]  /*136a0*/  LOP3.LUT P0, RZ, R0, 0x1bf, RZ, 0xc0, !PT ;  /* 0x000001bf00ff7812 */ /* 0x000fca000780c0ff */
[----:B------:R-:W-:Y:S08]  /*136b0*/  BSSY B6, `(.L_x_1073) ;  /* 0x0000012000067945 */ /* 0x000ff00003800000 */
[----:B------:R-:W-:Y:S05]  /*136c0*/  @!P0 BRA `(.L_x_1074) ;  /* 0x0000000000408947 */ /* 0x000fea0003800000 */
[----:B------:R-:W-:Y:S01]  /*136d0*/  MOV R2, 0x0 ;  /* 0x0000000000027802 */ /* 0x000fe20000000f00 */
[----:B---3--:R-:W-:Y:S01]  /*136e0*/  ULDC.64 UR6, c[0x4][0xc8] ;  /* 0x0100320000067ab9 */ /* 0x008fe20000000a00 */
        /* <DEDUP_REMOVED lines=13> */
[----:B0-----:R-:W-:Y:S05]  /*137c0*/  CALL.ABS.NOINC R2 ;  /* 0x0000000002007343 */ /* 0x001fea0003c00000 */
.L_x_1074:
[----:B---3--:R-:W-:Y:S05]  /*137d0*/  BSYNC B6 ;  /* 0x0000000000067941 */ /* 0x008fea0003800000 */
.L_x_1073:
[----:B-1----:R-:W0:Y:S01]  /*137e0*/  LDC R8, c[0x0][0x448] ;  /* 0x00011200ff087b82 */ /* 0x002e220000000800 */
[----:B------:R-:W1:Y:S01]  /*137f0*/  S2R R2, SR_TID.X ;  /* 0x0000000000027919 */ /* 0x000e620000002100 */
[----:B------:R-:W-:Y:S01]  /*13800*/  USHF.R.S32.HI UR4, URZ, 0x1f, UR36 ;  /* 0x0000001f3f047899 */ /* 0x000fe20008011424 */
[----:B------:R-:W-:Y:S01]  /*13810*/  ULDC.64 UR8, c[0x0][0x2d8] ;  /* 0x0000b60000087ab9 */ /* 0x000fe20000000a00 */
[----:B------:R-:W2:Y:S02]  /*13820*/  S2R R9, SR_TID.X ;  /* 0x0000000000097919 */ /* 0x000ea40000002100 */
[----:B------:R-:W-:Y:S02]  /*13830*/  UIMAD UR6, UR4, UR8, URZ ;  /* 0x00000008040672a4 */ /* 0x000fe4000f8e023f */
[----:B------:R-:W-:Y:S02]  /*13840*/  UIMAD.WIDE.U32 UR4, UR36, UR8, URZ ;  /* 0x00000008240472a5 */ /* 0x000fe4000f8e003f */
[----:B------:R-:W-:-:S02]  /*13850*/  UIMAD UR6, UR36, UR9, UR6 ;  /* 0x00000009240672a4 */ /* 0x000fc4000f8e0206 */
[----:B------:R-:W-:Y:S01]  /*13860*/  USHF.R.S32.HI UR7, URZ, 0x1f, UR46 ;  /* 0x0000001f3f077899 */ /* 0x000fe2000801142e */
[----:B------:R-:W-:Y:S01]  /*13870*/  ULDC.64 UR8, c[0x0][0x2e0] ;  /* 0x0000b80000087ab9 */ /* 0x000fe20000000a00 */
[----:B------:R-:W-:Y:S02]  /*13880*/  UIADD3 UR5, UR5, UR6, URZ ;  /* 0x0000000605057290 */ /* 0x000fe4000fffe03f */
[----:B------:R-:W-:Y:S02]  /*13890*/  UIMAD UR6, UR7, UR8, URZ ;  /* 0x00000008070672a4 */ /* 0x000fe4000f8e023f */
[----:B------:R-:W-:Y:S02]  /*138a0*/  UIMAD.WIDE.U32 UR4, UR46, UR8, UR4 ;  /* 0x000000082e0472a5 */ /* 0x000fe4000f8e0004 */
[----:B------:R-:W-:Y:S01]  /*138b0*/  UIMAD UR6, UR46, UR9, UR6 ;  /* 0x000000092e0672a4 */ /* 0x000fe2000f8e0206 */
[----:B0-----:R-:W-:-:S03]  /*138c0*/  ISETP.NE.AND P0, PT, R8, 0x1, PT ;  /* 0x000000010800780c */ /* 0x001fc60003f05270 */
[----:B------:R-:W-:Y:S01]  /*138d0*/  UIADD3 UR6, UR5, UR6, URZ ;  /* 0x0000000605067290 */ /* 0x000fe2000fffe03f */
[----:B------:R-:W-:Y:S02]  /*138e0*/  IMAD.U32 R6, RZ, RZ, UR4 ;  /* 0x00000004ff067e24 */ /* 0x000fe4000f8e00ff */
[----:B------:R-:W-:Y:S01]  /*138f0*/  IMAD.U32 R7, RZ, RZ, UR5 ;  /* 0x00000005ff077e24 */ /* 0x000fe2000f8e00ff */
[----:B------:R-:W-:Y:S01]  /*13900*/  ULDC.64 UR4, c[0x0][0x2d0] ;  /* 0x0000b40000047ab9 */ /* 0x000fe20000000a00 */
[C---:B-1----:R-:W-:Y:S01]  /*13910*/  LOP3.LUT R18, R2.reuse, 0x7f, RZ, 0xc0, !PT ;  /* 0x0000007f02127812 */ /* 0x042fe200078ec0ff */
[----:B------:R-:W-:-:S04]  /*13920*/  IMAD.SHL.U32 R2, R2, 0x20, RZ ;  /* 0x0000002002027824 */ /* 0x000fc800078e00ff */
[----:B------:R-:W0:Y:S01]  /*13930*/  @P0 LDC R3, c[0x0][0x44c] ;  /* 0x00011300ff030b82 */ /* 0x000e220000000800 */
[----:B------:R-:W-:Y:S01]  /*13940*/  SHF.R.U32.HI R18, RZ, 0x2, R18 ;  /* 0x00000002ff127819 */ /* 0x000fe20000011612 */
[----:B--2---:R-:W-:-:S03]  /*13950*/  IMAD.SHL.U32 R9, R9, 0x10, RZ ;  /* 0x0000001009097824 */ /* 0x004fc600078e00ff */
[----:B------:R-:W-:Y:S02]  /*13960*/  LOP3.LUT R2, R18, 0x60, R2, 0xf8, !PT ;  /* 0x0000006012027812 */ /* 0x000fe400078ef802 */
[----:B------:R-:W-:Y:S01]  /*13970*/  LOP3.LUT R9, R9, 0x30, RZ, 0xc0, !PT ;  /* 0x0000003009097812 */ /* 0x000fe200078ec0ff */
[----:B------:R-:W1:Y:S01]  /*13980*/  @P0 LDC R0, c[0x0][0x450] ;  /* 0x00011400ff000b82 */ /* 0x000e620000000800 */
[----:B------:R-:W2:Y:S01]  /*13990*/  S2R R18, SR_TID.X ;  /* 0x0000000000127919 */ /* 0x000ea20000002100 */
[----:B------:R-:W-:Y:S01]  /*139a0*/  VIADD R2, R2, UR42 ;  /* 0x0000002a02027c36 */ /* 0x000fe20008000000 */
[C---:B------:R-:W-:Y:S02]  /*139b0*/  LOP3.LUT R11, R9.reuse, 0x40, RZ, 0xfc, !PT ;  /* 0x00000040090b7812 */ /* 0x040fe400078efcff */
[----:B------:R-:W-:Y:S01]  /*139c0*/  LOP3.LUT R9, R9, 0x80, RZ, 0xfc, !PT ;  /* 0x0000008009097812 */ /* 0x000fe200078efcff */
[----:B------:R-:W-:Y:S02]  /*139d0*/  IMAD.MOV.U32 R4, RZ, RZ, R2 ;  /* 0x000000ffff047224 */ /* 0x000fe400078e0002 */
[----:B0-----:R-:W-:-:S05]  /*139e0*/  @P0 IMAD.HI.U32 R3, R2, R3, RZ ;  /* 0x0000000302030227 */ /* 0x001fca00078e00ff */
[----:B-1----:R-:W-:Y:S01]  /*139f0*/  @P0 SHF.R.U32.HI R4, RZ, R0, R3 ;  /* 0x00000000ff040219 */ /* 0x002fe20000011603 */
[----:B------:R-:W-:Y:S01]  /*13a00*/  IMAD.U32 R3, RZ, RZ, UR6 ;  /* 0x00000006ff037e24 */ /* 0x000fe2000f8e00ff */
[----:B------:R-:W-:Y:S02]  /*13a10*/  ULDC.64 UR6, c[0x0][0x280] ;  /* 0x0000a00000067ab9 */ /* 0x000fe40000000a00 */
[--C-:B------:R-:W-:Y:S01]  /*13a20*/  SHF.R.S32.HI R5, RZ, 0x1f, R4.reuse ;  /* 0x0000001fff057819 */ /* 0x100fe20000011404 */
[----:B------:R-:W-:-:S04]  /*13a30*/  IMAD.MOV R0, RZ, RZ, -R4 ;  /* 0x000000ffff007224 */ /* 0x000fc800078e0a04 */
[----:B------:R-:W-:Y:S02]  /*13a40*/  IMAD R0, R8, R0, R2 ;  /* 0x0000000008007224 */ /* 0x000fe400078e0202 */
[----:B------:R-:W-:Y:S02]  /*13a50*/  IMAD.MOV.U32 R2, RZ, RZ, R6 ;  /* 0x000000ffff027224 */ /* 0x000fe400078e0006 */
[----:B------:R-:W-:Y:S02]  /*13a60*/  IMAD R5, R5, UR4, RZ ;  /* 0x0000000405057c24 */ /* 0x000fe4000f8e02ff */
[----:B------:R-:W-:-:S04]  /*13a70*/  IMAD.WIDE.U32 R2, R4, UR4, R2 ;  /* 0x0000000404027c25 */ /* 0x000fc8000f8e0002 */
[----:B------:R-:W-:Y:S01]  /*13a80*/  IMAD R5, R4, UR5, R5 ;  /* 0x0000000504057c24 */ /* 0x000fe2000f8e0205 */
[----:B------:R-:W-:Y:S01]  /*13a90*/  SHF.R.S32.HI R4, RZ, 0x1f, R0 ;  /* 0x0000001fff047819 */ /* 0x000fe20000011400 */
[----:B------:R-:W-:Y:S01]  /*13aa0*/  ULDC.64 UR4, c[0x0][0x2c8] ;  /* 0x0000b20000047ab9 */ /* 0x000fe20000000a00 */
[----:B--2---:R-:W-:Y:S02]  /*13ab0*/  IMAD.SHL.U32 R10, R18, 0x10, RZ ;  /* 0x00000010120a7824 */ /* 0x004fe400078e00ff */
[----:B------:R-:W-:Y:S02]  /*13ac0*/  IMAD.IADD R3, R3, 0x1, R5 ;  /* 0x0000000103037824 */ /* 0x000fe400078e0205 */
[----:B------:R-:W-:Y:S01]  /*13ad0*/  IMAD R4, R4, UR4, RZ ;  /* 0x0000000404047c24 */ /* 0x000fe2000f8e02ff */
[----:B------:R-:W-:Y:S01]  /*13ae0*/  LOP3.LUT R10, R10, 0x30, RZ, 0xc0, !PT ;  /* 0x000000300a0a7812 */ /* 0x000fe200078ec0ff */
[----:B------:R-:W-:Y:S01]  /*13af0*/  IMAD.WIDE.U32 R2, R0, UR4, R2 ;  /* 0x0000000400027c25 */ /* 0x000fe2000f8e0002 */
[----:B------:R-:W-:-:S02]  /*13b00*/  ULDC UR4, c[0x0][0x2b8] ;  /* 0x0000ae0000047ab9 */ /* 0x000fc40000000800 */
[----:B------:R-:W-:Y:S01]  /*13b10*/  ISETP.GE.AND P2, PT, R9, UR4, PT ;  /* 0x0000000409007c0c */ /* 0x000fe2000bf46270 */
[----:B------:R-:W-:Y:S01]  /*13b20*/  IMAD R0, R0, UR5, R4 ;  /* 0x0000000500007c24 */ /* 0x000fe2000f8e0204 */
[----:B------:R0:W5:Y:S01]  /*13b30*/  LDL R9, [R1+0x20] ;  /* 0x0000200001097983 */ /* 0x0001620000100800 */
[----:B------:R-:W-:Y:S02]  /*13b40*/  IADD3 R4, P3, R2, UR6, RZ ;  /* 0x0000000602047c10 */ /* 0x000fe4000ff7e0ff */
[----:B------:R-:W-:Y:S02]  /*13b50*/  ISETP.GE.AND P0, PT, R10, UR4, PT ;  /* 0x000000040a007c0c */ /* 0x000fe4000bf06270 */
[----:B------:R-:W-:Y:S01]  /*13b60*/  ISETP.GE.AND P1, PT, R11, UR4, PT ;  /* 0x000000040b007c0c */ /* 0x000fe2000bf26270 */
[----:B------:R-:W-:Y:S01]  /*13b70*/  UMOV UR4, 0xffffffff ;  /* 0xffffffff00047882 */ /* 0x000fe20000000000 */
[----:B------:R-:W-:Y:S02]  /*13b80*/  LOP3.LUT R18, R18, 0x7f, RZ, 0xc0, !PT ;  /* 0x0000007f12127812 */ /* 0x000fe400078ec0ff */
[----:B------:R-:W-:-:S02]  /*13b90*/  IADD3.X R0, R3, UR7, R0, P3, !PT ;  /* 0x0000000703007c10 */ /* 0x000fc40009ffe400 */
[----:B------:R-:W-:Y:S01]  /*13ba0*/  SHF.R.U32.HI R18, RZ, 0x2, R18 ;  /* 0x00000002ff127819 */ /* 0x000fe20000011612 */
[----:B0-----:R-:W-:Y:S06]  /*13bb0*/  BRA.DIV UR4, `(.L_x_1075) ;  /* 0x0000002604b07947 */ /* 0x001fec000b800000 */
[----:B------:R-:W0:Y:S01]  /*13bc0*/  SHFL.IDX PT, R6, R4, RZ, 0x1c1f ;  /* 0x001c1fff04067589 */ /* 0x000e2200000e0000 */
[----:B------:R-:W-:Y:S01]  /*13bd0*/  ULDC UR4, c[0x0][0x288] ;  /* 0x0000a20000047ab9 */ /* 0x000fe20000000800 */
[----:B------:R-:W-:Y:S02]  /*13be0*/  VIADD R3, R18, UR42 ;  /* 0x0000002a12037c36 */ /* 0x000fe40008000000 */
[----:B------:R-:W1:Y:S01]  /*13bf0*/  SHFL.IDX PT, R5, R0, RZ, 0x1c1f ;  /* 0x001c1fff00057589 */ /* 0x000e6200000e0000 */
[----:B------:R-:W-:-:S05]  /*13c00*/  IMAD R2, R8, UR4, RZ ;  /* 0x0000000408027c24 */ /* 0x000fca000f8e02ff */
[----:B------:R-:W-:-:S13]  /*13c10*/  ISETP.GE.AND P4, PT, R3, R2, PT ;  /* 0x000000020300720c */ /* 0x000fda0003f86270 */
[----:B0-----:R-:W-:-:S05]  /*13c20*/  @!P4 IADD3 R6, P3, R10, R6, RZ ;  /* 0x000000060a06c210 */ /* 0x001fca0007f7e0ff */
[----:B-1----:R-:W-:-:S04]  /*13c30*/  @!P4 IMAD.X R5, RZ, RZ, R5, P3 ;  /* 0x000000ffff05c224 */ /* 0x002fc800018e0605 */
[----:B------:R-:W-:Y:S02]  /*13c40*/  @!P4 IMAD.MOV.U32 R7, RZ, RZ, R5 ;  /* 0x000000ffff07c224 */ /* 0x000fe400078e0005 */
[----:B------:R-:W-:-:S03]  /*13c50*/  VIADD R5, R3, 0x20 ;  /* 0x0000002003057836 */ /* 0x000fc60000000000 */
[----:B------:R-:W-:Y:S01]  /*13c60*/  @!PT LDS RZ, [RZ] ;  /* 0x00000000fffff984 */ /* 0x000fe20000000800 */
[----:B-----5:R-:W-:Y:S04]  /*13c70*/  @!P4 LDGSTS.E.BYPASS.LTC128B.128 [R9+0x10400], desc[UR44][R6.64], !P0 ;  /* 0x104000000609cfae */ /* 0x020fe8000c101d6c */
[----:B------:R-:W-:Y:S04]  /*13c80*/  @!P4 LDGSTS.E.BYPASS.LTC128B.128 [R9+0x12400], desc[UR44][R6.64+0x40], !P1 ;  /* 0x124000400609cfae */ /* 0x000fe8000c901d6c */
[----:B------:R0:W-:Y:S01]  /*13c90*/  @!P4 LDGSTS.E.BYPASS.LTC128B.128 [R9+0x14400], desc[UR44][R6.64+0x80], !P2 ;  /* 0x144000800609cfae */ /* 0x0001e2000d101d6c */
[----:B------:R-:W-:-:S03]  /*13ca0*/  ISETP.GE.AND P4, PT, R5, R2, PT ;  /* 0x000000020500720c */ /* 0x000fc60003f86270 */
[----:B------:R-:W-:Y:S04]  /*13cb0*/  SHFL.IDX PT, R5, R0, 0x1, 0x1c1f ;  /* 0x003c1f0000057f89 */ /* 0x000fe800000e0000 */
[----:B0-----:R-:W0:Y:S06]  /*13cc0*/  SHFL.IDX PT, R6, R4, 0x1, 0x1c1f ;  /* 0x003c1f0004067f89 */ /* 0x001e2c00000e0000 */
        /* <DEDUP_REMOVED lines=10> */
[----:B0-----:R-:W0:Y:S04]  /*13d70*/  SHFL.IDX PT, R6, R4, 0x2, 0x1c1f ;  /* 0x005c1f0004067f89 */ /* 0x001e2800000e0000 */
[----:B------:R-:W1:Y:S01]  /*13d80*/  SHFL.IDX PT, R4, R4, 0x3, 0x1c1f ;  /* 0x007c1f0004047f89 */ /* 0x000e6200000e0000 */
[----:B0-----:R-:W-:-:S05]  /*13d90*/  @!P4 IADD3 R6, P3, R10, R6, RZ ;  /* 0x000000060a06c210 */ /* 0x001fca0007f7e0ff */
[----:B------:R-:W-:-:S04]  /*13da0*/  @!P4 IMAD.X R5, RZ, RZ, R5, P3 ;  /* 0x000000ffff05c224 */ /* 0x000fc800018e0605 */
[----:B------:R-:W-:-:S05]  /*13db0*/  @!P4 IMAD.MOV.U32 R7, RZ, RZ, R5 ;  /* 0x000000ffff07c224 */ /* 0x000fca00078e0005 */
[----:B------:R0:W-:Y:S04]  /*13dc0*/  @!P4 LDGSTS.E.BYPASS.LTC128B.128 [R9+0x11400], desc[UR44][R6.64], !P0 ;  /* 0x114000000609cfae */ /* 0x0001e8000c101d6c */
[----:B------:R0:W-:Y:S04]  /*13dd0*/  @!P4 LDGSTS.E.BYPASS.LTC128B.128 [R9+0x13400], desc[UR44][R6.64+0x40], !P1 ;  /* 0x134000400609cfae */ /* 0x0001e8000c901d6c */
[----:B-1----:R0:W-:Y:S02]  /*13de0*/  @!P4 LDGSTS.E.BYPASS.LTC128B.128 [R9+0x15400], desc[UR44][R6.64+0x80], !P2 ;  /* 0x154000800609cfae */ /* 0x0021e4000d101d6c */
.L_x_1147:
        /* <DEDUP_REMOVED lines=12> */
.L_x_1077:
[----:B------:R-:W-:Y:S05]  /*13eb0*/  BSYNC B0 ;  /* 0x0000000000007941 */ /* 0x000fea0003800000 */
.L_x_1076:
[----:B------:R-:W-:Y:S01]  /*13ec0*/  NOP ;  /* 0x0000000000007918 */ /* 0x000fe20000000000 */
[----:B------:R-:W-:-:S13]  /*13ed0*/  PLOP3.LUT P0, PT, PT, PT, PT, 0x80, 0x0 ;  /* 0x000000000000781c */ /* 0x000fda0003f0f070 */
.L_x_1078:
[----:B------:R-:W-:Y:S02]  /*13ee0*/  PLOP3.LUT P1, PT, P1, P0, PT, 0xa2, 0x0 ;  /* 0x000000000000781c */ /* 0x000fe40000f21472 */
[----:B------:R-:W-:-:S08]  /*13ef0*/  @P0 R2UR P1, UR4, R17 ;  /* 0x00000000110402ca */ /* 0x000fd00000020000 */
[----:B------:R-:W-:-:S05]  /*13f00*/  @P0 PLOP3.LUT P0, PT, P1, PT, PT, 0x80, 0x0 ;  /* 0x000000000000081c */ /* 0x000fca0000f0f070 */
[----:B------:R-:W-:Y:S01]  /*13f10*/  @!P1 SYNCS.ARRIVE.TRANS64.RED.A0T1 RZ, [UR4+0x22800], RZ ;  /* 0x022800ffffff99a7 */ /* 0x000fe20008200404 */
[----:B------:R-:W-:Y:S07]  /*13f20*/  @!P1 ARRIVES.LDGSTSBAR.64.TRANSCNT [UR4+0x22800] ;  /* 0x02280000ff0099b0 */ /* 0x000fee0008000a84 */
[----:B------:R-:W-:Y:S05]  /*13f30*/  @P0 BRA.U.ANY `(.L_x_1078) ;  /* 0xfffffffd00e80947 */ /* 0x000fea000393ffff */
[----:B-1----:R-:W2:Y:S02]  /*13f40*/  LDL.LU R2, [R1+0x28] ;  /* 0x0000280001027983 */ /* 0x002ea40000300800 */
[----:B--2---:R-:W-:-:S05]  /*13f50*/  VIADD R2, R2, 0x1 ;  /* 0x0000000102027836 */ /* 0x004fca0000000000 */
        /* <DEDUP_REMOVED lines=8> */
[----:B------:R-:W2:Y:S03]  /*13fe0*/  SYNCS.PHASECHK.TRANS64.TRYWAIT P0, [R17+URZ+0x22820], R0 ;  /* 0x02282000110075a7 */ /* 0x000ea6000800017f */
[----:B-12---:R-:W-:Y:S05]  /*13ff0*/  @!P0 BRA `(.L_x_1080) ;  /* 0x0000002400e88947 */ /* 0x006fea0003800000 */
.L_x_1148:
[----:B------:R-:W-:Y:S05]  /*14000*/  BSYNC B0 ;  /* 0x0000000000007941 */ /* 0x000fea0003800000 */
.L_x_1079:
[----:B------:R-:W-:-:S04]  /*14010*/  UIADD3 UR4, UR41, -0x2, URZ ;  /* 0xfffffffe29047890 */ /* 0x000fc8000fffe03f */
[----:B------:R-:W-:-:S06]  /*14020*/  UISETP.GE.AND UP0, UPT, UR4, UR40, UPT ;  /* 0x000000280400728c */ /* 0x000fcc000bf06270 */
[----:B------:R-:W-:-:S13]  /*14030*/  PLOP3.LUT P0, PT, PT, PT, UP0, 0x80, 0x0 ;  /* 0x000000000000781c */ /* 0x000fda0003f0f008 */
[----:B------:R-:W-:Y:S05]  /*14040*/  @!P0 BRA `(.L_x_1081) ;  /* 0x0000000c00ec8947 */ /* 0x000fea0003800000 */
[----:B0-----:R0:W5:Y:S01]  /*14050*/  LDL.LU R7, [R1] ;  /* 0x0000000001077983 */ /* 0x0011620000300800 */
[----:B------:R-:W-:Y:S02]  /*14060*/  IMAD.MOV.U32 R6, RZ, RZ, R19 ;  /* 0x000000ffff067224 */ /* 0x000fe400078e0013 */
[----:B-1----:R-:W-:-:S07]  /*14070*/  IMAD.U32 R0, RZ, RZ, UR4 ;  /* 0x00000004ff007e24 */ /* 0x002fce000f8e00ff */
.L_x_1103:
[----:B------:R-:W2:Y:S01]  /*14080*/  LDL R3, [R1+0x4] ;  /* 0x0000040001037983 */ /* 0x000ea20000100800 */
[----:B------:R-:W-:Y:S01]  /*14090*/  VIADD R19, R6, 0x1 ;  /* 0x0000000106137836 */ /* 0x000fe20000000000 */
[----:B------:R-:W-:Y:S05]  /*140a0*/  YIELD ;  /* 0x0000000000007946 */ /* 0x000fea0003800000 */
[----:B------:R-:W-:Y:S01]  /*140b0*/  ISETP.NE.AND P0, PT, R19, 0x2, PT ;  /* 0x000000021300780c */ /* 0x000fe20003f05270 */
[----:B------:R-:W-:Y:S03]  /*140c0*/  BSSY B0, `(.L_x_1082) ;  /* 0x0000087000007945 */ /* 0x000fe60003800000 */
[----:B------:R-:W-:-:S02]  /*140d0*/  SEL R2, RZ, 0x1, P0 ;  /* 0x00000001ff027807 */ /* 0x000fc40000000000 */
[----:B------:R-:W-:Y:S02]  /*140e0*/  SEL R19, R19, RZ, P0 ;  /* 0x000000ff13137207 */ /* 0x000fe40000000000 */
[----:B-----5:R-:W-:-:S05]  /*140f0*/  LOP3.LUT R9, R7, R2, RZ, 0x3c, !PT ;  /* 0x0000000207097212 */ /* 0x020fca00078e3cff */
[----:B------:R1:W-:Y:S01]  /*14100*/  STL [R1], R9 ;  /* 0x0000000901007387 */ /* 0x0003e20000100800 */
[----:B--2---:R-:W-:-:S13]  /*14110*/  LOP3.LUT P1, RZ, R3, 0x2, RZ, 0xc0, !PT ;  /* 0x0000000203ff7812 */ /* 0x004fda000782c0ff */
[----:B-1----:R-:W-:Y:S05]  /*14120*/  @!P1 BRA `(.L_x_1083) ;  /* 0x0000000800009947 */ /* 0x002fea0003800000 */
[----:B------:R-:W-:Y:S01]  /*14130*/  LOP3.LUT P1, RZ, R3, 0x1, RZ, 0xc0, !PT ;  /* 0x0000000103ff7812 */ /* 0x000fe2000782c0ff */
[----:B------:R-:W-:-:S12]  /*14140*/  IMAD.MOV.U32 R8, RZ, RZ, R0 ;  /* 0x000000ffff087224 */ /* 0x000fd800078e0000 */
[----:B------:R-:W-:Y:S05]  /*14150*/  @!P1 BRA `(.L_x_1084) ;  /* 0x0000000000509947 */ /* 0x000fea0003800000 */
[----:B------:R-:W2:Y:S01]  /*14160*/  LDL R10, [R1+0x14] ;  /* 0x00001400010a7983 */ /* 0x000ea20000100800 */
[----:B------:R-:W1:Y:S01]  /*14170*/  LDC R8, c[0x0][0x43c] ;  /* 0x00010f00ff087b82 */ /* 0x000e620000000800 */
[----:B------:R-:W-:Y:S02]  /*14180*/  ULDC.64 UR4, c[0x0][0x428] ;  /* 0x00010a0000047ab9 */ /* 0x000fe40000000a00 */
[----:B------:R-:W3:Y:S01]  /*14190*/  LDL R5, [R1+0x8] ;  /* 0x0000080001057983 */ /* 0x000ee20000100800 */
[----:B-1----:R-:W-:-:S13]  /*141a0*/  ISETP.NE.AND P0, PT, R8, 0x1, PT ;  /* 0x000000010800780c */ /* 0x002fda0003f05270 */
[----:B------:R-:W1:Y:S02]  /*141b0*/  @P0 LDC.64 R2, c[0x0][0x440] ;  /* 0x00011000ff020b82 */ /* 0x000e640000000a00 */
[----:B-1----:R-:W-:-:S04]  /*141c0*/  @P0 IMAD.HI.U32 R4, R0, R2, RZ ;  /* 0x0000000200040227 */ /* 0x002fc800078e00ff */
[----:B------:R-:W-:Y:S01]  /*141d0*/  IMAD.MOV.U32 R2, RZ, RZ, R0 ;  /* 0x000000ffff027224 */ /* 0x000fe200078e0000 */
[----:B------:R-:W-:-:S05]  /*141e0*/  @P0 SHF.R.U32.HI R2, RZ, R3, R4 ;  /* 0x00000003ff020219 */ /* 0x000fca0000011604 */
[----:B------:R-:W-:-:S04]  /*141f0*/  IMAD.MOV R3, RZ, RZ, -R2 ;  /* 0x000000ffff037224 */ /* 0x000fc800078e0a02 */
[----:B------:R-:W-:Y:S01]  /*14200*/  IMAD R8, R8, R3, R0 ;  /* 0x0000000308087224 */ /* 0x000fe200078e0200 */
[----:B------:R-:W-:Y:S01]  /*14210*/  SHF.R.S32.HI R3, RZ, 0x1f, R2 ;  /* 0x0000001fff037819 */ /* 0x000fe20000011402 */
[----:B--2---:R-:W-:-:S04]  /*14220*/  IMAD R4, R10, UR4, RZ ;  /* 0x000000040a047c24 */ /* 0x004fc8000f8e02ff */
[C---:B---3--:R-:W-:Y:S02]  /*14230*/  IMAD R4, R5.reuse, UR5, R4 ;  /* 0x0000000505047c24 */ /* 0x048fe4000f8e0204 */
[----:B------:R-:W-:Y:S01]  /*14240*/  IMAD.WIDE.U32 R2, R5, UR4, R2 ;  /* 0x0000000405027c25 */ /* 0x000fe2000f8e0002 */
[----:B------:R-:W-:-:S03]  /*14250*/  ULDC.64 UR4, c[0x0][0x418] ;  /* 0x0001060000047ab9 */ /* 0x000fc60000000a00 */
[----:B------:R-:W-:Y:S01]  /*14260*/  IMAD.IADD R3, R4, 0x1, R3 ;  /* 0x0000000104037824 */ /* 0x000fe200078e0203 */
[----:B------:R-:W-:-:S04]  /*14270*/  LEA R4, P0, R2, UR4, 0x2 ;  /* 0x0000000402047c11 */ /* 0x000fc8000f8010ff */
[----:B------:R-:W-:-:S05]  /*14280*/  LEA.HI.X R5, R2, UR5, R3, 0x2, P0 ;  /* 0x0000000502057c11 */ /* 0x000fca00080f1403 */
[----:B------:R1:W5:Y:S04]  /*14290*/  LDG.E R16, desc[UR44][R4.64] ;  /* 0x0000002c04107981 */ /* 0x000368000c1e1900 */
.L_x_1084:
[----:B------:R-:W1:Y:S01]  /*142a0*/  S2R R2, SR_TID.X ;  /* 0x0000000000027919 */ /* 0x000e620000002100 */
[----:B------:R-:W-:Y:S01]  /*142b0*/  IMAD R3, R19, 0x8, R17 ;  /* 0x0000000813037824 */ /* 0x000fe200078e0211 */
[----:B------:R-:W-:Y:S01]  /*142c0*/  BSSY B1, `(.L_x_1085) ;  /* 0x0000006000017945 */ /* 0x000fe20003800000 */
[----:B-1----:R-:W-:Y:S02]  /*142d0*/  LOP3.LUT R4, R2, 0x7f, RZ, 0xc0, !PT ;  /* 0x0000007f02047812 */ /* 0x002fe400078ec0ff */
[----:B------:R-:W-:Y:S02]  /*142e0*/  SHF.L.U32 R2, R9, 0x1f, RZ ;  /* 0x0000001f09027819 */ /* 0x000fe400000006ff */
[----:B------:R-:W-:Y:S02]  /*142f0*/  ISETP.NE.AND P1, PT, R4, RZ, PT ;  /* 0x000000ff0400720c */ /* 0x000fe40003f25270 */
[----:B------:R-:W1:Y:S02]  /*14300*/  SYNCS.PHASECHK.TRANS64.TRYWAIT P0, [R3+URZ+0x22880], R2 ;  /* 0x02288002030075a7 */ /* 0x000e64000800017f */
[----:B-1----:R-:W-:Y:S09]  /*14310*/  @!P0 BRA `(.L_x_1086) ;  /* 0x0000002400348947 */ /* 0x002ff20003800000 */
.L_x_1149:
[----:B------:R-:W-:Y:S05]  /*14320*/  BSYNC B1 ;  /* 0x0000000000017941 */ /* 0x000fea0003800000 */
.L_x_1085:
[----:B------:R-:W-:Y:S04]  /*14330*/  BSSY B1, `(.L_x_1087) ;  /* 0x0000009000017945 */ /* 0x000fe80003800000 */
        /* <DEDUP_REMOVED lines=8> */
.L_x_1088:
[----:B------:R-:W-:Y:S05]  /*143c0*/  BSYNC B1 ;  /* 0x0000000000017941 */ /* 0x000fea0003800000 */
.L_x_1087:
[----:B------:R-:W-:Y:S01]  /*143d0*/  IMAD.MOV.U32 R10, RZ, RZ, RZ ;  /* 0x000000ffff0a7224 */ /* 0x000fe200078e00ff */
[----:B------:R-:W-:Y:S01]  /*143e0*/  UIADD3 UR4, UP0, UR48, 0x470, URZ ;  /* 0x0000047030047890 */ /* 0x000fe2000ff1e03f */
[----:B------:R-:W-:Y:S01]  /*143f0*/  IMAD R5, R19, 0x4000, R17 ;  /* 0x0000400013057824 */ /* 0x000fe200078e0211 */
[----:B------:R-:W-:Y:S01]  /*14400*/  PLOP3.LUT P0, PT, PT, PT, PT, 0x80, 0x0 ;  /* 0x000000000000781c */ /* 0x000fe20003f0f070 */
[----:B------:R-:W-:Y:S01]  /*14410*/  IMAD.SHL.U32 R4, R8, 0x80, RZ ;  /* 0x0000008008047824 */ /* 0x000fe200078e00ff */
[----:B------:R-:W-:Y:S01]  /*14420*/  R2UR UR10, R10 ;  /* 0x000000000a0a72ca */ /* 0x000fe200000e0000 */
[----:B------:R-:W-:Y:S01]  /*14430*/  VIADD R5, R5, 0x8400 ;  /* 0x0000840005057836 */ /* 0x000fe20000000000 */
[----:B------:R-:W-:Y:S01]  /*14440*/  UIADD3.X UR5, URZ, UR49, URZ, UP0, !UPT ;  /* 0x000000313f057290 */ /* 0x000fe200087fe43f */
[----:B------:R-:W-:Y:S01]  /*14450*/  VIADD R8, R3, 0x22870 ;  /* 0x0002287003087836 */ /* 0x000fe20000000000 */
[----:B------:R-:W-:Y:S01]  /*14460*/  UMOV UR6, 0x0 ;  /* 0x0000000000067882 */ /* 0x000fe20000000000 */
[----:B------:R-:W-:-:S10]  /*14470*/  UMOV UR7, 0x14f00000 ;  /* 0x14f0000000077882 */ /* 0x000fd40000000000 */
.L_x_1089:
        /* <DEDUP_REMOVED lines=9> */
[----:B--2---:R-:W-:Y:S05]  /*14510*/  @P0 BRA.U.ANY `(.L_x_1089) ;  /* 0xfffffffd00d80947 */ /* 0x004fea000393ffff */
[----:B------:R-:W2:Y:S01]  /*14520*/  SYNCS.PHASECHK.TRANS64.TRYWAIT P0, [R3+URZ+0x22840], R2 ;  /* 0x02284002030075a7 */ /* 0x000ea2000800017f */
[----:B------:R-:W-:Y:S04]  /*14530*/  BSSY B1, `(.L_x_1090) ;  /* 0x0000002000017945 */ /* 0x000fe80003800000 */
[----:B--2---:R-:W-:Y:S05]  /*14540*/  @!P0 BRA `(.L_x_1091) ;  /* 0x0000002000bc8947 */ /* 0x004fea0003800000 */
.L_x_1150:
[----:B------:R-:W-:Y:S05]  /*14550*/  BSYNC B1 ;  /* 0x0000000000017941 */ /* 0x000fea0003800000 */
.L_x_1090:
[----:B------:R-:W-:Y:S01]  /*14560*/  BSSY B1, `(.L_x_1092) ;  /* 0x000000b000017945 */ /* 0x000fe20003800000 */
[----:B------:R-:W-:Y:S02]  /*14570*/  IMAD.MOV.U32 R8, RZ, RZ, 0x0 ;  /* 0x00000000ff087424 */ /* 0x000fe400078e00ff */
[----:B------:R-:W-:Y:S01]  /*14580*/  IMAD.MOV.U32 R9, RZ, RZ, 0x14f00000 ;  /* 0x14f00000ff097424 */ /* 0x000fe200078e00ff */
[----:B------:R-:W-:Y:S06]  /*14590*/  @P1 BRA `(.L_x_1093) ;  /* 0x00000000001c1947 */ /* 0x000fec0003800000 */
[----:B------:R-:W3:Y:S01]  /*145a0*/  S2R R5, SR_TID.X ;  /* 0x0000000000057919 */ /* 0x000ee20000002100 */
[----:B-12---:R-:W-:-:S04]  /*145b0*/  IMAD.MOV.U32 R2, RZ, RZ, 0x6000 ;  /* 0x00006000ff027424 */ /* 0x006fc800078e00ff */
[----:B------:R4:W-:Y:S01]  /*145c0*/  SYNCS.ARRIVE.TRANS64 RZ, [R3+URZ+0x22830], R2 ;  /* 0x0228300203ff79a7 */ /* 0x0009e2000800003f */
[----:B---3--:R-:W-:-:S04]  /*145d0*/  LOP3.LUT R5, R5, 0x1f, RZ, 0xc0, !PT ;  /* 0x0000001f05057812 */ /* 0x008fc800078ec0ff */
[----:B------:R-:W-:-:S13]  /*145e0*/  ISETP.NE.AND P0, PT, R5, RZ, PT ;  /* 0x000000ff0500720c */ /* 0x000fda0003f05270 */
[----:B----4-:R-:W-:Y:S05]  /*145f0*/  @!P0 BRA `(.L_x_1093) ;  /* 0x0000000000048947 */ /* 0x010fea0003800000 */
[----:B------:R-:W-:Y:S01]  /*14600*/  BPT.TRAP 0x1 ;  /* 0x000000040000795c */ /* 0x000fe20000300000 */
.L_x_1093:
[----:B------:R-:W-:Y:S05]  /*14610*/  BSYNC B1 ;  /* 0x0000000000017941 */ /* 0x000fea0003800000 */
.L_x_1092:
[----:B------:R-:W-:Y:S01]  /*14620*/  R2UR UR10, R10 ;  /* 0x000000000a0a72ca */ /* 0x000fe200000e0000 */
[----:B-12---:R-:W-:Y:S01]  /*14630*/  IMAD R2, R19, 0x6000, R17 ;  /* 0x0000600013027824 */ /* 0x006fe200078e0211 */
[----:B------:R-:W-:Y:S01]  /*14640*/  R2UR UR6, R8 ;  /* 0x00000000080672ca */ /* 0x000fe200000e0000 */
[----:B------:R-:W-:Y:S01]  /*14650*/  UIADD3 UR4, UP0, UR48, 0x370, URZ ;  /* 0x0000037030047890 */ /* 0x000fe2000ff1e03f */
[----:B------:R-:W-:Y:S01]  /*14660*/  R2UR UR7, R9 ;  /* 0x00000000090772ca */ /* 0x000fe200000e0000 */
[----:B------:R-:W-:Y:S01]  /*14670*/  VIADD R3, R3, 0x22830 ;  /* 0x0002283003037836 */ /* 0x000fe20000000000 */
[----:B------:R-:W-:Y:S01]  /*14680*/  PLOP3.LUT P0, PT, PT, PT, PT, 0x80, 0x0 ;  /* 0x000000000000781c */ /* 0x000fe20003f0f070 */
[----:B------:R-:W-:Y:S01]  /*14690*/  VIADD R5, R2, 0x16400 ;  /* 0x0001640002057836 */ /* 0x000fe20000000000 */
[----:B------:R-:W-:-:S12]  /*146a0*/  UIADD3.X UR5, URZ, UR49, URZ, UP0, !UPT ;  /* 0x000000313f057290 */ /* 0x000fd800087fe43f */
.L_x_1094:
        /* <DEDUP_REMOVED lines=15> */
.L_x_1095:
        /* <DEDUP_REMOVED lines=15> */
.L_x_1096:
        /* <DEDUP_REMOVED lines=10> */
.L_x_1083:
[----:B------:R-:W-:Y:S05]  /*14930*/  BSYNC B0 ;  /* 0x0000000000007941 */ /* 0x000fea0003800000 */
.L_x_1082:
[----:B------:R-:W-:-:S06]  /*14940*/  UISETP.NE.AND UP0, UPT, UR39, 0x3, UPT ;  /* 0x000000032700788c */ /* 0x000fcc000bf05270 */
[----:B------:R-:W-:-:S13]  /*14950*/  PLOP3.LUT P0, PT, PT, PT, UP0, 0x80, 0x0 ;  /* 0x000000000000781c */ /* 0x000fda0003f0f008 */
[----:B------:R-:W-:Y:S05]  /*14960*/  @!P0 BRA `(.L_x_1097) ;  /* 0x0000000000048947 */ /* 0x000fea0003800000 */
[----:B------:R-:W-:Y:S01]  /*14970*/  BPT.TRAP 0x1 ;  /* 0x000000040000795c */ /* 0x000fe20000300000 */
.L_x_1097:
[----:B------:R-:W-:Y:S01]  /*14980*/  IMAD.U32 R2, RZ, RZ, UR47 ;  /* 0x0000002fff027e24 */ /* 0x000fe2000f8e00ff */
[----:B------:R-:W-:Y:S01]  /*14990*/  BSSY B0, `(.L_x_1098) ;  /* 0x0000007000007945 */ /* 0x000fe20003800000 */
[----:B------:R-:W-:-:S03]  /*149a0*/  IMAD R20, R6, 0x8, R17 ;  /* 0x0000000806147824 */ /* 0x000fc600078e0211 */
[----:B------:R-:W-:Y:S02]  /*149b0*/  ISETP.NE.AND P0, PT, R2, 0x3, PT ;  /* 0x000000030200780c */ /* 0x000fe40003f05270 */
[----:B------:R-:W-:-:S04]  /*149c0*/  LOP3.LUT R2, R7, 0x1, RZ, 0x3c, !PT ;  /* 0x0000000107027812 */ /* 0x000fc800078e3cff */
[----:B------:R-:W-:-:S04]  /*149d0*/  SHF.L.U32 R2, R2, 0x1f, RZ ;  /* 0x0000001f02027819 */ /* 0x000fc800000006ff */
[----:B------:R-:W1:Y:S02]  /*149e0*/  SYNCS.PHASECHK.TRANS64.TRYWAIT P1, [R20+URZ+0x22870], R2 ;  /* 0x02287002140075a7 */ /* 0x000e64000802017f */
[----:B-1----:R-:W-:Y:S05]  /*149f0*/  @!P1 BRA `(.L_x_1099) ;  /* 0x0000001c00a49947 */ /* 0x002fea0003800000 */
.L_x_1151:
[----:B------:R-:W-:Y:S05]  /*14a00*/  BSYNC B0 ;  /* 0x0000000000007941 */ /* 0x000fea0003800000 */
.L_x_1098:
[----:B------:R-:W-:Y:S05]  /*14a10*/  @!P0 BRA `(.L_x_1100) ;  /* 0x0000000000048947 */ /* 0x000fea0003800000 */
[----:B------:R-:W-:Y:S01]  /*14a20*/  BPT.TRAP 0x1 ;  /* 0x000000040000795c */ /* 0x000fe20000300000 */
.L_x_1100:
[----:B-1----:R-:W-:Y:S01]  /*14a30*/  SHF.L.U32 R2, R7, 0x1f, RZ ;  /* 0x0000001f07027819 */ /* 0x002fe200000006ff */
[----:B------:R-:W-:-:S03]  /*14a40*/  IMAD.SHL.U32 R3, R6, 0x4000, RZ ;  /* 0x0000400006037824 */ /* 0x000fc600078e00ff */
[----:B------:R-:W1:Y:S02]  /*14a50*/  SYNCS.PHASECHK.TRANS64.TRYWAIT P1, [R20+URZ+0x22860], R2 ;  /* 0x02286002140075a7 */ /* 0x000e64000802017f */
[----:B-1----:R-:W-:Y:S05]  /*14a60*/  @!P1 BRA `(.L_x_1101) ;  /* 0x0000001c009c9947 */ /* 0x002fea0003800000 */
.L_x_1152:
[----:B------:R-:W1:Y:S04]  /*14a70*/  LDL R4, [R1+0x1c] ;  /* 0x00001c0001047983 */ /* 0x000e680000100800 */
[----:B------:R-:W2:Y:S04]  /*14a80*/  LDL R12, [R1+0x10] ;  /* 0x00001000010c7983 */ /* 0x000ea80000100800 */
[----:B------:R-:W3:Y:S01]  /*14a90*/  LDL R13, [R1+0x18] ;  /* 0x00001800010d7983 */ /* 0x000ee20000100800 */
[----:B------:R-:W-:Y:S05]  /*14aa0*/  WARPSYNC.ALL ;  /* 0x0000000000007948 */ /* 0x000fea0003800000 */
[----:B-1----:R-:W-:-:S05]  /*14ab0*/  LOP3.LUT R2, R3, R4, RZ, 0xfc, !PT ;  /* 0x0000000403027212 */ /* 0x002fca00078efcff */
[----:B------:R-:W-:-:S05]  /*14ac0*/  IMAD.IADD R2, R17, 0x1, R2 ;  /* 0x0000000111027824 */ /* 0x000fca00078e0202 */
[----:B------:R-:W1:Y:S01]  /*14ad0*/  LDSM.16.MT88.4 R8, [R2+0x8400] ;  /* 0x008400000208783b */ /* 0x000e620000004200 */
[----:B--2---:R-:W-:Y:S01]  /*14ae0*/  IMAD.IADD R18, R12, 0x1, R2 ;  /* 0x000000010c127824 */ /* 0x004fe200078e0202 */
[----:B---3--:R-:W-:Y:S02]  /*14af0*/  IADD3 R3, R17, R3, R13 ;  /* 0x0000000311037210 */ /* 0x008fe40007ffe00d */
[C-C-:B-1----:R-:W-:Y:S02]  /*14b00*/  PRMT R4, R8.reuse, 0x6420, R9.reuse ;  /* 0x0000642008047816 */ /* 0x142fe40000000009 */
[----:B------:R-:W-:Y:S02]  /*14b10*/  PRMT R5, R8, 0x7531, R9 ;  /* 0x0000753108057816 */ /* 0x000fe40000000009 */
[C-C-:B------:R-:W-:Y:S02]  /*14b20*/  PRMT R6, R10.reuse, 0x6420, R11.reuse ;  /* 0x000064200a067816 */ /* 0x140fe4000000000b */
[----:B------:R-:W-:-:S02]  /*14b30*/  PRMT R7, R10, 0x7531, R11 ;  /* 0x000075310a077816 */ /* 0x000fc4000000000b */
[----:B------:R-:W1:Y:S04]  /*14b40*/  LDSM.16.MT88.4 R8, [R18+0x8400] ;  /* 0x008400001208783b */ /* 0x000e680000004200 */
[----:B------:R2:W-:Y:S02]  /*14b50*/  STSM.16.M88.4 [R3+0x400], R4 ;  /* 0x0004000403007844 */ /* 0x0005e40000000200 */
[----:B--2---:R-:W-:Y:S01]  /*14b60*/  IMAD.MOV.U32 R7, RZ, RZ, R12 ;  /* 0x000000ffff077224 */ /* 0x004fe200078e000c */
[C-C-:B-1----:R-:W-:Y:S02]  /*14b70*/  PRMT R12, R8.reuse, 0x6420, R9.reuse ;  /* 0x00006420080c7816 */ /* 0x142fe40000000009 */
[----:B------:R-:W-:Y:S02]  /*14b80*/  PRMT R13, R8, 0x7531, R9 ;  /* 0x00007531080d7816 */ /* 0x000fe40000000009 */
[----:B------:R-:W-:-:S02]  /*14b90*/  PRMT R14, R10, 0x6420, R11 ;  /* 0x000064200a0e7816 */ /* 0x000fc4000000000b */
[----:B------:R-:W-:-:S05]  /*14ba0*/  PRMT R15, R10, 0x7531, R11 ;  /* 0x000075310a0f7816 */ /* 0x000fca000000000b */
[----:B------:R1:W-:Y:S04]  /*14bb0*/  STSM.16.M88.4 [R3+0x2400], R12 ;  /* 0x0024000c03007844 */ /* 0x0003e80000000200 */
[----:B------:R-:W2:Y:S04]  /*14bc0*/  LDSM.16.MT88.4 R8, [R2+0x9400] ;  /* 0x009400000208783b */ /* 0x000ea80000004200 */
[----:B-1----:R-:W3:Y:S01]  /*14bd0*/  LDL R15, [R1+0xc] ;  /* 0x00000c00010f7983 */ /* 0x002ee20000100800 */
[----:B------:R-:W-:Y:S01]  /*14be0*/  IMAD.MOV.U32 R14, RZ, RZ, R7 ;  /* 0x000000ffff0e7224 */ /* 0x000fe200078e0007 */
[----:B--2---:R-:W-:-:S02]  /*14bf0*/  PRMT R4, R8, 0x6420, R9 ;  /* 0x0000642008047816 */ /* 0x004fc40000000009 */
[----:B------:R-:W-:Y:S02]  /*14c00*/  PRMT R5, R8, 0x7531, R9 ;  /* 0x0000753108057816 */ /* 0x000fe40000000009 */
[C-C-:B------:R-:W-:Y:S02]  /*14c10*/  PRMT R6, R10.reuse, 0x6420, R11.reuse ;  /* 0x000064200a067816 */ /* 0x140fe4000000000b */
[----:B------:R-:W-:Y:S02]  /*14c20*/  PRMT R7, R10, 0x7531, R11 ;  /* 0x000075310a077816 */ /* 0x000fe4000000000b */
[----:B------:R-:W1:Y:S02]  /*14c30*/  LDSM.16.MT88.4 R8, [R18+0x9400] ;  /* 0x009400001208783b */ /* 0x000e640000004200 */
[C-C-:B-1----:R-:W-:Y:S02]  /*14c40*/  PRMT R12, R8.reuse, 0x6420, R9.reuse ;  /* 0x00006420080c7816 */ /* 0x142fe40000000009 */
[----:B------:R-:W-:-:S02]  /*14c50*/  PRMT R13, R8, 0x7531, R9 ;  /* 0x00007531080d7816 */ /* 0x000fc40000000009 */
[----:B---3--:R-:W-:-:S05]  /*14c60*/  IADD3 R21, R15, 0x400, R3 ;  /* 0x000004000f157810 */ /* 0x008fca0007ffe003 */
[----:B------:R1:W-:Y:S02]  /*14c70*/  STSM.16.M88.4 [R21], R4 ;  /* 0x0000000415007844 */ /* 0x0003e40000000200 */
[----:B-1----:R-:W-:Y:S01]  /*14c80*/  IMAD.MOV.U32 R6, RZ, RZ, R14 ;  /* 0x000000ffff067224 */ /* 0x002fe200078e000e */
[C---:B------:R-:W-:Y:S01]  /*14c90*/  PRMT R14, R10.reuse, 0x6420, R11 ;  /* 0x000064200a0e7816 */ /* 0x040fe2000000000b */
[----:B------:R-:W-:Y:S01]  /*14ca0*/  IMAD.MOV.U32 R7, RZ, RZ, R15 ;  /* 0x000000ffff077224 */ /* 0x000fe200078e000f */
[----:B------:R-:W-:-:S05]  /*14cb0*/  PRMT R15, R10, 0x7531, R11 ;  /* 0x000075310a0f7816 */ /* 0x000fca000000000b */
[----:B------:R1:W-:Y:S04]  /*14cc0*/  STSM.16.M88.4 [R21+0x2000], R12 ;  /* 0x0020000c15007844 */ /* 0x0003e80000000200 */
[----:B------:R-:W2:Y:S01]  /*14cd0*/  LDSM.16.MT88.4 R8, [R2+0xa400] ;  /* 0x00a400000208783b */ /* 0x000ea20000004200 */
[----:B-1----:R-:W-:Y:S02]  /*14ce0*/  IMAD.MOV.U32 R14, RZ, RZ, R6 ;  /* 0x000000ffff0e7224 */ /* 0x002fe400078e0006 */
[----:B------:R-:W-:Y:S01]  /*14cf0*/  IMAD.MOV.U32 R15, RZ, RZ, R7 ;  /* 0x000000ffff0f7224 */ /* 0x000fe200078e0007 */
[C-C-:B--2---:R-:W-:Y:S02]  /*14d00*/  PRMT R4, R8.reuse, 0x6420, R9.reuse ;  /* 0x0000642008047816 */ /* 0x144fe40000000009 */
[----:B------:R-:W-:-:S02]  /*14d10*/  PRMT R5, R8, 0x7531, R9 ;  /* 0x0000753108057816 */ /* 0x000fc40000000009 */
[C-C-:B------:R-:W-:Y:S02]  /*14d20*/  PRMT R6, R10.reuse, 0x6420, R11.reuse ;  /* 0x000064200a067816 */ /* 0x140fe4000000000b */
[----:B------:R-:W-:Y:S02]  /*14d30*/  PRMT R7, R10, 0x7531, R11 ;  /* 0x000075310a077816 */ /* 0x000fe4000000000b */
[----:B------:R-:W1:Y:S01]  /*14d40*/  LDSM.16.MT88.4 R8, [R18+0xa400] ;  /* 0x00a400001208783b */ /* 0x000e620000004200 */
[----:B------:R-:W-:-:S05]  /*14d50*/  IADD3 R3, R14, 0x400, R3 ;  /* 0x000004000e037810 */ /* 0x000fca0007ffe003 */
[----:B------:R2:W-:Y:S02]  /*14d60*/  STSM.16.M88.4 [R3], R4 ;  /* 0x0000000403007844 */ /* 0x0005e40000000200 */
[----:B--2---:R-:W-:Y:S01]  /*14d70*/  IMAD.MOV.U32 R7, RZ, RZ, R15 ;  /* 0x000000ffff077224 */ /* 0x004fe200078e000f */
[C-C-:B-1----:R-:W-:Y:S02]  /*14d80*/  PRMT R12, R8.reuse, 0x6420, R9.reuse ;  /* 0x00006420080c7816 */ /* 0x142fe40000000009 */
[----:B------:R-:W-:Y:S02]  /*14d90*/  PRMT R13, R8, 0x7531, R9 ;  /* 0x00007531080d7816 */ /* 0x000fe40000000009 */
[C-C-:B------:R-:W-:Y:S02]  /*14da0*/  PRMT R14, R10.reuse, 0x6420, R11.reuse ;  /* 0x000064200a0e7816 */ /* 0x140fe4000000000b */
[----:B------:R-:W-:-:S05]  /*14db0*/  PRMT R15, R10, 0x7531, R11 ;  /* 0x000075310a0f7816 */ /* 0x000fca000000000b */
[----:B------:R1:W-:Y:S04]  /*14dc0*/  STSM.16.M88.4 [R3+0x2000], R12 ;  /* 0x0020000c03007844 */ /* 0x0003e80000000200 */
[----:B------:R-:W2:Y:S01]  /*14dd0*/  LDSM.16.MT88.4 R8, [R2+0xb400] ;  /* 0x00b400000208783b */ /* 0x000ea20000004200 */
[----:B-1----:R-:W-:Y:S01]  /*14de0*/  IMAD.MOV.U32 R15, RZ, RZ, R7 ;  /* 0x000000ffff0f7224 */ /* 0x002fe200078e0007 */
[C-C-:B--2---:R-:W-:Y:S02]  /*14df0*/  PRMT R4, R8.reuse, 0x6420, R9.reuse ;  /* 0x0000642008047816 */ /* 0x144fe40000000009 */
[----:B------:R-:W-:Y:S02]  /*14e00*/  PRMT R5, R8, 0x7531, R9 ;  /* 0x0000753108057816 */ /* 0x000fe40000000009 */
[----:B------:R-:W-:-:S02]  /*14e10*/  PRMT R6, R10, 0x6420, R11 ;  /* 0x000064200a067816 */ /* 0x000fc4000000000b */
[----:B------:R-:W-:Y:S02]  /*14e20*/  PRMT R7, R10, 0x7531, R11 ;  /* 0x000075310a077816 */ /* 0x000fe4000000000b */
[----:B------:R-:W1:Y:S01]  /*14e30*/  LDSM.16.MT88.4 R8, [R18+0xb400] ;  /* 0x00b400001208783b */ /* 0x000e620000004200 */
[----:B------:R-:W-:-:S05]  /*14e40*/  IMAD.IADD R3, R15, 0x1, R3 ;  /* 0x000000010f037824 */ /* 0x000fca00078e0203 */
[----:B------:R1:W-:Y:S02]  /*14e50*/  STSM.16.M88.4 [R3], R4 ;  /* 0x0000000403007844 */ /* 0x0003e40000000200 */
        /* <DEDUP_REMOVED lines=13> */
.L_x_1102:
[----:B-1----:R3:W5:Y:S01]  /*14f30*/  LDL R7, [R1] ;  /* 0x0000000001077983 */ /* 0x0027620000100800 */
[----:B--2---:R1:W-:Y:S01]  /*14f40*/  SYNCS.ARRIVE.TRANS64.A1T0 RZ, [R20+URZ+0x22850], RZ ;  /* 0x022850ff14ff79a7 */ /* 0x0043e2000810003f */
[----:B------:R-:W-:Y:S01]  /*14f50*/  IMAD.MOV.U32 R6, RZ, RZ, R19 ;  /* 0x000000ffff067224 */ /* 0x000fe200078e0013 */
[----:B------:R-:W2:Y:S02]  /*14f60*/  S2R R2, SR_TID.X ;  /* 0x0000000000027919 */ /* 0x000ea40000002100 */
[----:B--2---:R-:W-:Y:S01]  /*14f70*/  LOP3.LUT R2, R2, 0x7f, RZ, 0xc0, !PT ;  /* 0x0000007f02027812 */ /* 0x004fe200078ec0ff */
[----:B------:R-:W-:Y:S03]  /*14f80*/  BAR.SYNC.DEFER_BLOCKING 0x2, 0x80 ;  /* 0x0082000000007b1d */ /* 0x000fe60000010000 */
[----:B------:R-:W-:-:S13]  /*14f90*/  ISETP.NE.AND P0, PT, R2, RZ, PT ;  /* 0x000000ff0200720c */ /* 0x000fda0003f05270 */
[----:B-1----:R-:W-:-:S05]  /*14fa0*/  @!P0 VIADD R20, R20, 0x22880 ;  /* 0x0002288014148836 */ /* 0x002fca0000000000 */
[----:B------:R-:W-:-:S04]  /*14fb0*/  @!P0 PRMT R20, RZ, 0x654, R20 ;  /* 0x00000654ff148816 */ /* 0x000fc80000000014 */
[----:B------:R3:W-:Y:S01]  /*14fc0*/  @!P0 SYNCS.ARRIVE.TRANS64.RED.A1T0 RZ, [R20+URZ], RZ ;  /* 0x000000ff14ff89a7 */ /* 0x0007e2000810043f */
[C---:B------:R-:W-:Y:S01]  /*14fd0*/  ISETP.GT.AND P0, PT, R0.reuse, UR40, PT ;  /* 0x0000002800007c0c */ /* 0x040fe2000bf04270 */
[----:B------:R-:W-:-:S12]  /*14fe0*/  VIADD R0, R0, 0xffffffff ;  /* 0xffffffff00007836 */ /* 0x000fd80000000000 */
[----:B---3--:R-:W-:Y:S05]  /*14ff0*/  @P0 BRA `(.L_x_1103) ;  /* 0xfffffff000200947 */ /* 0x008fea000383ffff */
.L_x_1081:
[----:B------:R-:W2:Y:S01]  /*15000*/  S2R R2, SR_TID.X ;  /* 0x0000000000027919 */ /* 0x000ea20000002100 */
[----:B------:R-:W-:Y:S01]  /*15010*/  BSSY B0, `(.L_x_1104) ;  /* 0x0000011000007945 */ /* 0x000fe20003800000 */
[----:B--2---:R-:W-:-:S04]  /*15020*/  LOP3.LUT R2, R2, 0x7f, RZ, 0xc0, !PT ;  /* 0x0000007f02027812 */ /* 0x004fc800078ec0ff */
[----:B------:R-:W-:-:S13]  /*15030*/  ISETP.NE.AND P0, PT, R2, RZ, PT ;  /* 0x000000ff0200720c */ /* 0x000fda0003f05270 */
[----:B------:R-:W-:Y:S05]  /*15040*/  @P0 BRA `(.L_x_1105) ;  /* 0x0000000000340947 */ /* 0x000fea0003800000 */
[----:B------:R-:W2:Y:S01]  /*15050*/  S2R R3, SR_LANEID ;  /* 0x0000000000037919 */ /* 0x000ea20000000000 */
[----:B------:R-:W-:Y:S01]  /*15060*/  VOTEU.ANY UR4, UPT, PT ;  /* 0x0000000000047886 */ /* 0x000fe200038e0100 */
[----:B------:R-:W3:Y:S01]  /*15070*/  LDC.64 R4, c[0x0][0xc80] ;  /* 0x00032000ff047b82 */ /* 0x000ee20000000a00 */
[----:B-1----:R-:W2:Y:S08]  /*15080*/  FLO.U32 R0, UR4 ;  /* 0x0000000400007d00 */ /* 0x002eb000080e0000 */
[----:B------:R-:W3:Y:S01]  /*15090*/  POPC R2, UR4 ;  /* 0x0000000400027d09 */ /* 0x000ee20008000000 */
[----:B--2---:R-:W-:-:S13]  /*150a0*/  ISETP.EQ.U32.AND P1, PT, R0, R3, PT ;  /* 0x000000030000720c */ /* 0x004fda0003f22070 */
[----:B---3--:R-:W2:Y:S01]  /*150b0*/  @P1 ATOMG.E.ADD.STRONG.GPU PT, R5, desc[UR44][R4.64], R2 ;  /* 0x00000002040519a8 */ /* 0x008ea200081ee1ec */
[----:B------:R-:W1:Y:S02]  /*150c0*/  S2R R3, SR_LTMASK ;  /* 0x0000000000037919 */ /* 0x000e640000003900 */
[----:B-1----:R-:W-:-:S06]  /*150d0*/  LOP3.LUT R3, R3, UR4, RZ, 0xc0, !PT ;  /* 0x0000000403037c12 */ /* 0x002fcc000f8ec0ff */
[----:B------:R-:W1:Y:S01]  /*150e0*/  POPC R3, R3 ;  /* 0x0000000300037309 */ /* 0x000e620000000000 */
[----:B--2---:R-:W1:Y:S02]  /*150f0*/  SHFL.IDX PT, R0, R5, R0, 0x1f ;  /* 0x00001f0005007589 */ /* 0x004e6400000e0000 */
[----:B-1----:R-:W-:-:S05]  /*15100*/  IADD3 R0, R0, UR43, R3 ;  /* 0x0000002b00007c10 */ /* 0x002fca000fffe003 */
[----:B------:R2:W-:Y:S02]  /*15110*/  STL [R1+0x24], R0 ;  /* 0x0000240001007387 */ /* 0x0005e40000100800 */
.L_x_1105:
[----:B------:R-:W-:Y:S05]  /*15120*/  BSYNC B0 ;  /* 0x0000000000007941 */ /* 0x000fea0003800000 */
.L_x_1104:
[----:B------:R-:W-:-:S06]  /*15130*/  UISETP.NE.AND UP0, UPT, UR39, 0x3, UPT ;  /* 0x000000032700788c */ /* 0x000fcc000bf05270 */
[----:B------:R-:W-:-:S13]  /*15140*/  PLOP3.LUT P1, PT, PT, PT, UP0, 0x80, 0x0 ;  /* 0x000000000000781c */ /* 0x000fda0003f2f008 */
[----:B------:R-:W-:Y:S05]  /*15150*/  @!P1 BRA `(.L_x_1106) ;  /* 0x0000000000049947 */ /* 0x000fea0003800000 */
[----:B------:R-:W-:Y:S01]  /*15160*/  BPT.TRAP 0x1 ;  /* 0x000000040000795c */ /* 0x000fe20000300000 */
.L_x_1106:
[----:B------:R-:W3:Y:S01]  /*15170*/  LDL R2, [R1] ;  /* 0x0000000001027983 */ /* 0x000ee20000100800 */
[----:B------:R-:W-:Y:S01]  /*15180*/  IMAD R16, R19, 0x8, R17 ;  /* 0x0000000813107824 */ /* 0x000fe200078e0211 */
[----:B------:R-:W-:Y:S01]  /*15190*/  BSSY B0, `(.L_x_1107) ;  /* 0x0000007000007945 */ /* 0x000fe20003800000 */
[----:B-12---:R-:W-:-:S05]  /*151a0*/  IMAD.U32 R0, RZ, RZ, UR47 ;  /* 0x0000002fff007e24 */ /* 0x006fca000f8e00ff */
[----:B------:R-:W-:Y:S02]  /*151b0*/  ISETP.NE.AND P2, PT, R0, 0x3, PT ;  /* 0x000000030000780c */ /* 0x000fe40003f45270 */
[----:B---3--:R-:W-:-:S04]  /*151c0*/  LOP3.LUT R3, R2, 0x1, RZ, 0x3c, !PT ;  /* 0x0000000102037812 */ /* 0x008fc800078e3cff */
[----:B------:R-:W-:-:S04]  /*151d0*/  SHF.L.U32 R3, R3, 0x1f, RZ ;  /* 0x0000001f03037819 */ /* 0x000fc800000006ff */
[----:B------:R-:W1:Y:S02]  /*151e0*/  SYNCS.PHASECHK.TRANS64.TRYWAIT P1, [R16+URZ+0x22870], R3 ;  /* 0x02287003100075a7 */ /* 0x000e64000802017f */
[----:B-1----:R-:W-:Y:S05]  /*151f0*/  @!P1 BRA `(.L_x_1108) ;  /* 0x0000001400cc9947 */ /* 0x002fea0003800000 */
.L_x_1153:
[----:B------:R-:W-:Y:S05]  /*15200*/  BSYNC B0 ;  /* 0x0000000000007941 */ /* 0x000fea0003800000 */
.L_x_1107:
[----:B------:R-:W-:Y:S05]  /*15210*/  @!P2 BRA `(.L_x_1109) ;  /* 0x000000000004a947 */ /* 0x000fea0003800000 */
[----:B------:R-:W-:Y:S01]  /*15220*/  BPT.TRAP 0x1 ;  /* 0x000000040000795c */ /* 0x000fe20000300000 */
.L_x_1109:
[----:B------:R-:W1:Y:S02]  /*15230*/  LDL R0, [R1] ;  /* 0x0000000001007983 */ /* 0x000e640000100800 */
[----:B-1----:R-:W-:-:S04]  /*15240*/  SHF.L.U32 R3, R0, 0x1f, RZ ;  /* 0x0000001f00037819 */ /* 0x002fc800000006ff */
[----:B------:R-:W1:Y:S02]  /*15250*/  SYNCS.PHASECHK.TRANS64.TRYWAIT P1, [R16+URZ+0x22860], R3 ;  /* 0x02286003100075a7 */ /* 0x000e64000802017f */
[----:B-1----:R-:W-:Y:S05]  /*15260*/  @!P1 BRA `(.L_x_1110) ;  /* 0x0000001400c49947 */ /* 0x002fea0003800000 */
.L_x_1154:
[----:B------:R-:W2:Y:S04]  /*15270*/  LDL R0, [R1+0x1c] ;  /* 0x00001c0001007983 */ /* 0x000ea80000100800 */
[----:B------:R-:W1:Y:S04]  /*15280*/  LDL R12, [R1+0x10] ;  /* 0x00001000010c7983 */ /* 0x000e680000100800 */
[----:B------:R-:W3:Y:S01]  /*15290*/  LDL R13, [R1+0x18] ;  /* 0x00001800010d7983 */ /* 0x000ee20000100800 */
[----:B------:R-:W-:Y:S01]  /*152a0*/  IMAD.SHL.U32 R2, R19, 0x4000, RZ ;  /* 0x0000400013027824 */ /* 0x000fe200078e00ff */
[----:B------:R-:W-:Y:S05]  /*152b0*/  WARPSYNC.ALL ;  /* 0x0000000000007948 */ /* 0x000fea0003800000 */
[----:B--2---:R-:W-:-:S05]  /*152c0*/  LOP3.LUT R0, R2, R0, RZ, 0xfc, !PT ;  /* 0x0000000002007212 */ /* 0x004fca00078efcff */
[----:B------:R-:W-:-:S05]  /*152d0*/  IMAD.IADD R0, R17, 0x1, R0 ;  /* 0x0000000111007824 */ /* 0x000fca00078e0200 */
[----:B0----5:R-:W0:Y:S01]  /*152e0*/  LDSM.16.MT88.4 R4, [R0+0x8400] ;  /* 0x008400000004783b */ /* 0x021e220000004200 */
[----:B-1----:R-:W-:Y:S01]  /*152f0*/  IMAD.IADD R3, R12, 0x1, R0 ;  /* 0x000000010c037824 */ /* 0x002fe200078e0200 */
[----:B---3--:R-:W-:Y:S02]  /*15300*/  IADD3 R2, R17, R2, R13 ;  /* 0x0000000211027210 */ /* 0x008fe40007ffe00d */
[C-C-:B0-----:R-:W-:Y:S02]  /*15310*/  PRMT R8, R4.reuse, 0x6420, R5.reuse ;  /* 0x0000642004087816 */ /* 0x141fe40000000005 */
[----:B------:R-:W-:Y:S02]  /*15320*/  PRMT R9, R4, 0x7531, R5 ;  /* 0x0000753104097816 */ /* 0x000fe40000000005 */
[C-C-:B------:R-:W-:Y:S02]  /*15330*/  PRMT R10, R6.reuse, 0x6420, R7.reuse ;  /* 0x00006420060a7816 */ /* 0x140fe40000000007 */
[----:B------:R-:W-:-:S02]  /*15340*/  PRMT R11, R6, 0x7531, R7 ;  /* 0x00007531060b7816 */ /* 0x000fc40000000007 */
[----:B------:R-:W0:Y:S04]  /*15350*/  LDSM.16.MT88.4 R4, [R3+0x8400] ;  /* 0x008400000304783b */ /* 0x000e280000004200 */
[----:B------:R0:W-:Y:S02]  /*15360*/  STSM.16.M88.4 [R2+0x400], R8 ;  /* 0x0004000802007844 */ /* 0x0001e40000000200 */
[C-C-:B0-----:R-:W-:Y:S02]  /*15370*/  PRMT R8, R4.reuse, 0x6420, R5.reuse ;  /* 0x0000642004087816 */ /* 0x141fe40000000005 */
[----:B------:R-:W-:Y:S02]  /*15380*/  PRMT R9, R4, 0x7531, R5 ;  /* 0x0000753104097816 */ /* 0x000fe40000000005 */
[----:B------:R-:W-:-:S02]  /*15390*/  PRMT R10, R6, 0x6420, R7 ;  /* 0x00006420060a7816 */ /* 0x000fc40000000007 */
[----:B------:R-:W-:-:S05]  /*153a0*/  PRMT R11, R6, 0x7531, R7 ;  /* 0x00007531060b7816 */ /* 0x000fca0000000007 */
[----:B------:R0:W-:Y:S04]  /*153b0*/  STSM.16.M88.4 [R2+0x2400], R8 ;  /* 0x0024000802007844 */ /* 0x0001e80000000200 */
[----:B------:R-:W1:Y:S04]  /*153c0*/  LDSM.16.MT88.4 R4, [R0+0x9400] ;  /* 0x009400000004783b */ /* 0x000e680000004200 */
[----:B0-----:R-:W2:Y:S01]  /*153d0*/  LDL R11, [R1+0xc] ;  /* 0x00000c00010b7983 */ /* 0x001ea20000100800 */
[----:B------:R-:W-:Y:S01]  /*153e0*/  IMAD.MOV.U32 R10, RZ, RZ, R12 ;  /* 0x000000ffff0a7224 */ /* 0x000fe200078e000c */
[----:B-1----:R-:W-:-:S02]  /*153f0*/  PRMT R12, R4, 0x6420, R5 ;  /* 0x00006420040c7816 */ /* 0x002fc40000000005 */
[----:B------:R-:W-:Y:S02]  /*15400*/  PRMT R13, R4, 0x7531, R5 ;  /* 0x00007531040d7816 */ /* 0x000fe40000000005 */
[C-C-:B------:R-:W-:Y:S02]  /*15410*/  PRMT R14, R6.reuse, 0x6420, R7.reuse ;  /* 0x00006420060e7816 */ /* 0x140fe40000000007 */
[----:B------:R-:W-:Y:S02]  /*15420*/  PRMT R15, R6, 0x7531, R7 ;  /* 0x00007531060f7816 */ /* 0x000fe40000000007 */
[----:B------:R-:W0:Y:S02]  /*15430*/  LDSM.16.MT88.4 R4, [R3+0x9400] ;  /* 0x009400000304783b */ /* 0x000e240000004200 */
[C-C-:B0-----:R-:W-:Y:S02]  /*15440*/  PRMT R8, R4.reuse, 0x6420, R5.reuse ;  /* 0x0000642004087816 */ /* 0x141fe40000000005 */
[----:B------:R-:W-:-:S02]  /*15450*/  PRMT R9, R4, 0x7531, R5 ;  /* 0x0000753104097816 */ /* 0x000fc40000000005 */
[----:B--2---:R-:W-:-:S05]  /*15460*/  IADD3 R18, R11, 0x400, R2 ;  /* 0x000004000b127810 */ /* 0x004fca0007ffe002 */
[----:B------:R0:W-:Y:S02]  /*15470*/  STSM.16.M88.4 [R18], R12 ;  /* 0x0000000c12007844 */ /* 0x0001e40000000200 */
[----:B0-----:R-:W-:Y:S01]  /*15480*/  IMAD.MOV.U32 R14, RZ, RZ, R10 ;  /* 0x000000ffff0e7224 */ /* 0x001fe200078e000a */
[C---:B------:R-:W-:Y:S01]  /*15490*/  PRMT R10, R6.reuse, 0x6420, R7 ;  /* 0x00006420060a7816 */ /* 0x040fe20000000007 */
[----:B------:R-:W-:Y:S01]  /*154a0*/  IMAD.MOV.U32 R15, RZ, RZ, R11 ;  /* 0x000000ffff0f7224 */ /* 0x000fe200078e000b */
[----:B------:R-:W-:-:S05]  /*154b0*/  PRMT R11, R6, 0x7531, R7 ;  /* 0x00007531060b7816 */ /* 0x000fca0000000007 */
[----:B------:R0:W-:Y:S04]  /*154c0*/  STSM.16.M88.4 [R18+0x2000], R8 ;  /* 0x0020000812007844 */ /* 0x0001e80000000200 */
[----:B------:R-:W1:Y:S01]  /*154d0*/  LDSM.16.MT88.4 R4, [R0+0xa400] ;  /* 0x00a400000004783b */ /* 0x000e620000004200 */
[----:B0-----:R-:W-:Y:S02]  /*154e0*/  IMAD.MOV.U32 R11, RZ, RZ, R14 ;  /* 0x000000ffff0b7224 */ /* 0x001fe400078e000e */
[----:B------:R-:W-:Y:S01]  /*154f0*/  IMAD.MOV.U32 R18, RZ, RZ, R15 ;  /* 0x000000ffff127224 */ /* 0x000fe200078e000f */
[C-C-:B-1----:R-:W-:Y:S02]  /*15500*/  PRMT R12, R4.reuse, 0x6420, R5.reuse ;  /* 0x00006420040c7816 */ /* 0x142fe40000000005 */
[----:B------:R-:W-:-:S02]  /*15510*/  PRMT R13, R4, 0x7531, R5 ;  /* 0x00007531040d7816 */ /* 0x000fc40000000005 */
[C-C-:B------:R-:W-:Y:S02]  /*15520*/  PRMT R14, R6.reuse, 0x6420, R7.reuse ;  /* 0x00006420060e7816 */ /* 0x140fe40000000007 */
[----:B------:R-:W-:Y:S02]  /*15530*/  PRMT R15, R6, 0x7531, R7 ;  /* 0x00007531060f7816 */ /* 0x000fe40000000007 */
[----:B------:R-:W0:Y:S01]  /*15540*/  LDSM.16.MT88.4 R4, [R3+0xa400] ;  /* 0x00a400000304783b */ /* 0x000e220000004200 */
[----:B------:R-:W-:-:S05]  /*15550*/  IADD3 R2, R11, 0x400, R2 ;  /* 0x000004000b027810 */ /* 0x000fca0007ffe002 */
[----:B------:R-:W-:Y:S01]  /*15560*/  STSM.16.M88.4 [R2], R12 ;  /* 0x0000000c02007844 */ /* 0x000fe20000000200 */
        /* <DEDUP_REMOVED lines=10> */
[----:B------:R-:W0:Y:S01]  /*15610*/  LDSM.16.MT88.4 R4, [R3+0xb400] ;  /* 0x00b400000304783b */ /* 0x000e220000004200 */
[----:B------:R-:W-:-:S05]  /*15620*/  IMAD.IADD R2, R18, 0x1, R2 ;  /* 0x0000000112027824 */ /* 0x000fca00078e0202 */
[----:B------:R1:W-:Y:S01]  /*15630*/  STSM.16.M88.4 [R2], R12 ;  /* 0x0000000c02007844 */ /* 0x0003e20000000200 */
[C-C-:B0-----:R-:W-:Y:S02]  /*15640*/  PRMT R8, R4.reuse, 0x6420, R5.reuse ;  /* 0x0000642004087816 */ /* 0x141fe40000000005 */
        /* <DEDUP_REMOVED lines=12> */
.L_x_1111:
[----:B-1----:R-:W2:Y:S01]  /*15710*/  LDL.LU R2, [R1] ;  /* 0x0000000001027983 */ /* 0x002ea20000300800 */
[----:B0-----:R0:W-:Y:S01]  /*15720*/  SYNCS.ARRIVE.TRANS64.A1T0 RZ, [R16+URZ+0x22850], RZ ;  /* 0x022850ff10ff79a7 */ /* 0x0011e2000810003f */
[----:B------:R-:W-:Y:S01]  /*15730*/  VIADD R19, R19, 0x1 ;  /* 0x0000000113137836 */ /* 0x000fe20000000000 */
[----:B------:R-:W-:Y:S04]  /*15740*/  BAR.SYNC.DEFER_BLOCKING 0x2, 0x80 ;  /* 0x0082000000007b1d */ /* 0x000fe80000010000 */
[----:B------:R-:W-:Y:S01]  /*15750*/  ISETP.NE.AND P1, PT, R19, 0x2, PT ;  /* 0x000000021300780c */ /* 0x000fe20003f25270 */
[----:B0-----:R-:W-:-:S03]  /*15760*/  @!P0 VIADD R16, R16, 0x22880 ;  /* 0x0002288010108836 */ /* 0x001fc60000000000 */
[----:B------:R-:W-:Y:S02]  /*15770*/  SEL R0, RZ, 0x1, P1 ;  /* 0x00000001ff007807 */ /* 0x000fe40000800000 */
[----:B------:R-:W-:Y:S02]  /*15780*/  SEL R19, R19, RZ, P1 ;  /* 0x000000ff13137207 */ /* 0x000fe40000800000 */
[----:B------:R-:W-:-:S04]  /*15790*/  @!P0 PRMT R16, RZ, 0x654, R16 ;  /* 0x00000654ff108816 */ /* 0x000fc80000000010 */
[----:B------:R1:W-:Y:S01]  /*157a0*/  @!P0 SYNCS.ARRIVE.TRANS64.RED.A1T0 RZ, [R16+URZ], RZ ;  /* 0x000000ff10ff89a7 */ /* 0x0003e2000810043f */
[----:B--2---:R-:W-:-:S05]  /*157b0*/  LOP3.LUT R2, R2, R0, RZ, 0x3c, !PT ;  /* 0x0000000002027212 */ /* 0x004fca00078e3cff */
[----:B------:R1:W-:Y:S02]  /*157c0*/  STL [R1], R2 ;  /* 0x0000000201007387 */ /* 0x0003e40000100800 */
.L_x_1056:
[----:B------:R-:W-:Y:S05]  /*157d0*/  BSYNC B7 ;  /* 0x0000000000077941 */ /* 0x000fea0003800000 */
.L_x_1054:
[----:B0-----:R-:W2:Y:S04]  /*157e0*/  LDL R0, [R1+0x4] ;  /* 0x0000040001007983 */ /* 0x001ea80000100800 */
[----:B-1----:R0:W5:Y:S01]  /*157f0*/  LDL R2, [R1+0x24] ;  /* 0x0000240001027983 */ /* 0x0021620000100800 */
[----:B--2---:R-:W-:-:S13]  /*15800*/  LOP3.LUT P1, RZ, R0, 0x4, RZ, 0xc0, !PT ;  /* 0x0000000400ff7812 */ /* 0x004fda000782c0ff */
[----:B0-----:R-:W-:Y:S05]  /*15810*/  @!P1 BRA `(.L_x_1112) ;  /* 0x0000000000249947 */ /* 0x001fea0003800000 */
[----:B------:R-:W0:Y:S08]  /*15820*/  S2UR UR5, SR_CgaCtaId ;  /* 0x00000000000579c3 */ /* 0x000e300000008800 */
[----:B------:R-:W-:Y:S06]  /*15830*/  BAR.SYNC.DEFER_BLOCKING 0x5, 0x180 ;  /* 0x0146000000007b1d */ /* 0x000fec0000010000 */
[----:B------:R-:W-:-:S02]  /*15840*/  UMOV UR4, 0x400 ;  /* 0x0000040000047882 */ /* 0x000fc40000000000 */
[----:B0-----:R-:W-:-:S06]  /*15850*/  ULEA UR4, UR5, UR4, 0x18 ;  /* 0x0000000405047291 */ /* 0x001fcc000f8ec03f */
[----:B------:R-:W-:-:S05]  /*15860*/  IMAD.U32 R17, RZ, RZ, UR4 ;  /* 0x00000004ff117e24 */ /* 0x000fca000f8e00ff */
[----:B-----5:R-:W0:Y:S04]  /*15870*/  LDS R2, [R17+0x228d0] ;  /* 0x0228d00011027984 */ /* 0x020e280000000800 */
[----:B0-----:R0:W-:Y:S01]  /*15880*/  STL [R1+0x24], R2 ;  /* 0x0000240201007387 */ /* 0x0011e20000100800 */
[----:B------:R-:W-:Y:S06]  /*15890*/  BAR.ARV 0x4, 0x180 ;  /* 0x0106000000007b1d */ /* 0x000fec0000002000 */
[----:B------:R-:W-:Y:S05]  /*158a0*/  BRA `(.L_x_1113) ;  /* 0x0000000000207947 */ /* 0x000fea0003800000 */
.L_x_1112:
[----:B------:R-:W0:Y:S01]  /*158b0*/  @!P0 S2R R3, SR_CgaCtaId ;  /* 0x0000000000038919 */ /* 0x000e220000008800 */
[----:B------:R-:W-:Y:S01]  /*158c0*/  @!P0 MOV R0, 0x400 ;  /* 0x0000040000008802 */ /* 0x000fe20000000f00 */
[----:B------:R-:W-:Y:S03]  /*158d0*/  BAR.SYNC.DEFER_BLOCKING 0x4, 0x180 ;  /* 0x0106000000007b1d */ /* 0x000fe60000010000 */
[----:B0-----:R-:W-:-:S03]  /*158e0*/  @!P0 LEA R17, R3, R0, 0x18 ;  /* 0x0000000003118211 */ /* 0x001fc600078ec0ff */
[----:B-----5:R-:W0:Y:S04]  /*158f0*/  SHFL.IDX PT, R0, R2, RZ, 0x1f ;  /* 0x00001fff02007589 */ /* 0x020e2800000e0000 */
[----:B------:R1:W-:Y:S04]  /*15900*/  @!P0 STS [R17+0x228d0], R2 ;  /* 0x0228d00211008388 */ /* 0x0003e80000000800 */
[----:B0-----:R1:W-:Y:S01]  /*15910*/  STL [R1+0x24], R0 ;  /* 0x0000240001007387 */ /* 0x0013e20000100800 */
[----:B------:R-:W-:Y:S06]  /*15920*/  BAR.ARV 0x5, 0x180 ;  /* 0x0146000000007b1d */ /* 0x000fec0000002000 */
.L_x_1113:
[----:B-1----:R-:W2:Y:S01]  /*15930*/  LDL R0, [R1+0x24] ;  /* 0x0000240001007983 */ /* 0x002ea20000100800 */
[----:B------:R-:W-:Y:S02]  /*15940*/  ULDC UR4, c[0x0][0xc38] ;  /* 0x00030e0000047ab9 */ /* 0x000fe40000000800 */
[----:B--2---:R-:W-:-:S13]  /*15950*/  ISETP.GE.AND P0, PT, R0, UR4, PT ;  /* 0x0000000400007c0c */ /* 0x004fda000bf06270 */
[----:B------:R-:W-:Y:S05]  /*15960*/  @!P0 BRA `(.L_x_1114) ;  /* 0xffffffc4007c8947 */ /* 0x000fea000383ffff */
.L_x_1045:
[----:B0-----:R-:W2:Y:S01]  /*15970*/  LDL.LU R0, [R1+0x28] ;  /* 0x0000280001007983 */ /* 0x001ea20000300800 */
[----:B------:R-:W-:Y:S01]  /*15980*/  BSSY B0, `(.L_x_1115) ;  /* 0x000000b000007945 */ /* 0x000fe20003800000 */
[----:B------:R-:W0:Y:S01]  /*15990*/  S2R R5, SR_CgaCtaId ;  /* 0x0000000000057919 */ /* 0x000e220000008800 */
[----:B--2---:R-:W-:-:S05]  /*159a0*/  VIADD R0, R0, 0x1 ;  /* 0x0000000100007836 */ /* 0x004fca0000000000 */
        /* <DEDUP_REMOVED lines=8> */
.L_x_1155:
[----:B------:R-:W-:Y:S05]  /*15a30*/  BSYNC B0 ;  /* 0x0000000000007941 */ /* 0x000fea0003800000 */
.L_x_1115:
[----:B------:R-:W-:-:S03]  /*15a40*/  UMOV UR4, 0xffffffff ;  /* 0xffffffff00047882 */ /* 0x000fc60000000000 */
[----:B------:R-:W-:Y:S05]  /*15a50*/  BRA.DIV UR4, `(.L_x_1117) ;  /* 0x0000000e04f07947 */ /* 0x000fea000b800000 */
[----:B------:R-:W1:Y:S02]  /*15a60*/  S2R R2, SR_TID.X ;  /* 0x0000000000027919 */ /* 0x000e640000002100 */
[----:B-1----:R-:W-:-:S04]  /*15a70*/  SHF.R.U32.HI R2, RZ, 0x5, R2 ;  /* 0x00000005ff027819 */ /* 0x002fc80000011602 */
[----:B------:R-:W-:-:S05]  /*15a80*/  LOP3.LUT R2, R2, 0x3, RZ, 0xc0, !PT ;  /* 0x0000000302027812 */ /* 0x000fca00078ec0ff */
[----:B------:R1:W2:Y:S02]  /*15a90*/  SHFL.IDX PT, R14, R2, RZ, 0x1f ;  /* 0x00001fff020e7589 */ /* 0x0002a400000e0000 */
.L_x_1158:
[----:B--2---:R-:W-:Y:S01]  /*15aa0*/  ISETP.NE.AND P0, PT, R14, RZ, PT ;  /* 0x000000ff0e00720c */ /* 0x004fe20003f05270 */
[----:B------:R-:W-:-:S12]  /*15ab0*/  BSSY B0, `(.L_x_1118) ;  /* 0x000002c000007945 */ /* 0x000fd80003800000 */
[----:B------:R-:W-:Y:S05]  /*15ac0*/  @P0 BRA `(.L_x_1119) ;  /* 0x0000000000a80947 */ /* 0x000fea0003800000 */
[----:B------:R-:W-:-:S03]  /*15ad0*/  UMOV UR4, 0xffffffff ;  /* 0xffffffff00047882 */ /* 0x000fc60000000000 */
[----:B------:R-:W-:Y:S05]  /*15ae0*/  BRA.DIV UR4, `(.L_x_1120) ;  /* 0x0000001204007947 */ /* 0x000fea000b800000 */
[----:B------:R-:W-:-:S13]  /*15af0*/  ELECT P6, URZ, PT ;  /* 0x00000000003f782f */ /* 0x000fda00038c0000 */
.L_x_1161:
[----:B------:R-:W-:Y:S05]  /*15b00*/  @!P6 BRA `(.L_x_1119) ;  /* 0x000000000098e947 */ /* 0x000fea0003800000 */
[----:B------:R-:W-:-:S06]  /*15b10*/  ULOP3.LUT UR4, UR38, 0x2, URZ, 0xfc, !UPT ;  /* 0x0000000226047892 */ /* 0x000fcc000f8efc3f */
[----:B-1----:R-:W-:-:S05]  /*15b20*/  IMAD.U32 R2, RZ, RZ, UR4 ;  /* 0x00000004ff027e24 */ /* 0x002fca000f8e00ff */
[----:B------:R-:W-:-:S13]  /*15b30*/  ISETP.NE.AND P0, PT, R2, 0x3, PT ;  /* 0x000000030200780c */ /* 0x000fda0003f05270 */
[----:B------:R-:W-:Y:S05]  /*15b40*/  @!P0 BRA `(.L_x_1121) ;  /* 0x0000000000048947 */ /* 0x000fea0003800000 */
[----:B------:R-:W-:Y:S01]  /*15b50*/  BPT.TRAP 0x1 ;  /* 0x000000040000795c */ /* 0x000fe20000300000 */
.L_x_1121:
[----:B------:R-:W2:Y:S01]  /*15b60*/  LDL.LU R7, [R1] ;  /* 0x0000000001077983 */ /* 0x000ea20000300800 */
[----:B------:R-:W-:Y:S02]  /*15b70*/  VIADD R2, R0, 0x22840 ;  /* 0x0002284000027836 */ /* 0x000fe40000000000 */
[C---:B0-----:R-:W-:Y:S02]  /*15b80*/  VIADD R3, R19.reuse, 0x1 ;  /* 0x0000000113037836 */ /* 0x041fe40000000000 */
[----:B------:R-:W-:-:S03]  /*15b90*/  IMAD R6, R19, 0x8, R2 ;  /* 0x0000000813067824 */ /* 0x000fc600078e0202 */
[----:B------:R-:W-:-:S04]  /*15ba0*/  ISETP.NE.AND P2, PT, R3, 0x2, PT ;  /* 0x000000020300780c */ /* 0x000fc80003f45270 */
[----:B------:R-:W-:Y:S02]  /*15bb0*/  SEL R4, RZ, 0x1, P2 ;  /* 0x00000001ff047807 */ /* 0x000fe40001000000 */
[----:B------:R-:W-:Y:S02]  /*15bc0*/  SEL R3, R3, RZ, P2 ;  /* 0x000000ff03037207 */ /* 0x000fe40001000000 */
[C---:B--2---:R-:W-:Y:S02]  /*15bd0*/  SHF.L.U32 R5, R7.reuse, 0x1f, RZ ;  /* 0x0000001f07057819 */ /* 0x044fe400000006ff */
[----:B------:R-:W-:Y:S01]  /*15be0*/  LOP3.LUT R4, R7, R4, RZ, 0x3c, !PT ;  /* 0x0000000407047212 */ /* 0x000fe200078e3cff */
[----:B------:R-:W-:Y:S01]  /*15bf0*/  IMAD R7, R3, 0x8, R2 ;  /* 0x0000000803077824 */ /* 0x000fe200078e0202 */
[----:B------:R-:W0:Y:S02]  /*15c00*/  SYNCS.PHASECHK.TRANS64.TRYWAIT P1, [R6+URZ], R5 ;  /* 0x00000005060075a7 */ /* 0x000e24000802017f */
[----:B------:R-:W-:Y:S01]  /*15c10*/  SHF.L.U32 R2, R4, 0x1f, RZ ;  /* 0x0000001f04027819 */ /* 0x000fe200000006ff */
[----:B0-----:R-:W-:Y:S06]  /*15c20*/  @!P1 BRA `(.L_x_1122) ;  /* 0x0000000c00d09947 */ /* 0x001fec0003800000 */
.L_x_1162:
[----:B------:R-:W1:Y:S02]  /*15c30*/  SYNCS.PHASECHK.TRANS64.TRYWAIT P1, [R7+URZ], R2 ;  /* 0x00000002070075a7 */ /* 0x000e64000802017f */
[----:B-1----:R-:W-:Y:S05]  /*15c40*/  @!P1 BRA `(.L_x_1123) ;  /* 0x0000000c00dc9947 */ /* 0x002fea0003800000 */
.L_x_1163:
[----:B------:R-:W-:Y:S05]  /*15c50*/  @!P0 BRA `(.L_x_1124) ;  /* 0x0000000000048947 */ /* 0x000fea0003800000 */
[----:B------:R-:W-:Y:S01]  /*15c60*/  BPT.TRAP 0x1 ;  /* 0x000000040000795c */ /* 0x000fe20000300000 */
.L_x_1124:
[----:B------:R-:W-:-:S04]  /*15c70*/  IMAD R4, R19, 0x8, R0 ;  /* 0x0000000813047824 */ /* 0x000fc800078e0200 */
[----:B------:R-:W2:Y:S02]  /*15c80*/  SYNCS.PHASECHK.TRANS64.TRYWAIT P1, [R4+URZ+0x22860], R5 ;  /* 0x02286005040075a7 */ /* 0x000ea4000802017f */
[----:B--2---:R-:W-:Y:S05]  /*15c90*/  @!P1 BRA `(.L_x_1125) ;  /* 0x0000000c00dc9947 */ /* 0x004fea0003800000 */
.L_x_1164:
[----:B------:R-:W-:Y:S05]  /*15ca0*/  @!P0 BRA `(.L_x_1126) ;  /* 0x0000000000048947 */ /* 0x000fea0003800000 */
[----:B------:R-:W-:Y:S01]  /*15cb0*/  BPT.TRAP 0x1 ;  /* 0x000000040000795c */ /* 0x000fe20000300000 */
.L_x_1126:
[----:B------:R-:W-:-:S04]  /*15cc0*/  IMAD R3, R3, 0x8, R0 ;  /* 0x0000000803037824 */ /* 0x000fc800078e0200 */
[----:B------:R-:W3:Y:S02]  /*15cd0*/  SYNCS.PHASECHK.TRANS64.TRYWAIT P1, [R3+URZ+0x22860], R2 ;  /* 0x02286002030075a7 */ /* 0x000ee4000802017f */
[----:B---3--:R-:W-:Y:S05]  /*15ce0*/  @!P1 BRA `(.L_x_1127) ;  /* 0x0000000c00dc9947 */ /* 0x008fea0003800000 */
.L_x_1165:
[----:B------:R-:W-:Y:S05]  /*15cf0*/  @!P0 BRA `(.L_x_1128) ;  /* 0x0000000000048947 */ /* 0x000fea0003800000 */
[----:B------:R-:W-:Y:S01]  /*15d00*/  BPT.TRAP 0x1 ;  /* 0x000000040000795c */ /* 0x000fe20000300000 */
.L_x_1128:
[----:B------:R-:W4:Y:S02]  /*15d10*/  SYNCS.PHASECHK.TRANS64.TRYWAIT P0, [R4+URZ+0x22880], R5 ;  /* 0x02288005040075a7 */ /* 0x000f24000800017f */
[----:B----4-:R-:W-:Y:S05]  /*15d20*/  @!P0 BRA `(.L_x_1129) ;  /* 0x0000000c00e08947 */ /* 0x010fea0003800000 */
.L_x_1130:
[----:B------:R0:W0:Y:S02]  /*15d30*/  SYNCS.PHASECHK.TRANS64.TRYWAIT P0, [R3+URZ+0x22880], R2 ;  /* 0x02288002030075a7 */ /* 0x000024000800017f */
[----:B0-----:R-:W-:Y:S05]  /*15d40*/  @!P0 NANOSLEEP.SYNCS 0x989680 ;  /* 0x009896800000895d */ /* 0x001fea0003900000 */
[----:B------:R-:W0:Y:S02]  /*15d50*/  @!P0 SYNCS.PHASECHK.TRANS64 P0, [R3+URZ+0x22880], R2 ;  /* 0x02288002030085a7 */ /* 0x000e24000800007f */
[----:B0-----:R-:W-:Y:S05]  /*15d60*/  @!P0 BRA `(.L_x_1130) ;  /* 0xfffffffc00f08947 */ /* 0x001fea000383ffff */
.L_x_1119:
[----:B------:R-:W-:Y:S05]  /*15d70*/  BSYNC B0 ;  /* 0x0000000000007941 */ /* 0x000fea0003800000 */
.L_x_1118:
[----:B------:R-:W-:Y:S05]  /*15d80*/  EXIT ;  /* 0x000000000000794d */ /* 0x000fea0003800000 */
.L_x_954:
[----:B0-----:R-:W-:-:S04]  /*15d90*/  IMAD.U32 R3, RZ, RZ, UR37 ;  /* 0x00000025ff037e24 */ /* 0x001fc8000f8e00ff */
[----:B------:R0:W1:Y:S03]  /*15da0*/  SYNCS.PHASECHK.TRANS64.TRYWAIT P1, [R3+URZ+0x22800], R2 ;  /* 0x02280002030075a7 */ /* 0x000066000802017f */
[----:B-1----:R-:W-:Y:S05]  /*15db0*/  @!P1 NANOSLEEP.SYNCS 0x989680 ;  /* 0x009896800000995d */ /* 0x002fea0003900000 */
[----:B------:R-:W1:Y:S02]  /*15dc0*/  @!P1 SYNCS.PHASECHK.TRANS64 P1, [R3+URZ+0x22800], R2 ;  /* 0x02280002030095a7 */ /* 0x000e64000802007f */
[----:B-1----:R-:W-:Y:S05]  /*15dd0*/  @!P1 BRA `(.L_x_954) ;  /* 0xfffffffc00ec9947 */ /* 0x002fea000383ffff */
[----:B------:R-:W-:Y:S05]  /*15de0*/  BRA `(.L_x_1131) ;  /* 0xfffffebc00a07947 */ /* 0x000fea000383ffff */
.L_x_958:
[----:B-1----:R1:W2:Y:S02]  /*15df0*/  SYNCS.PHASECHK.TRANS64.TRYWAIT P2, [R91+URZ+0x22830], R2 ;  /* 0x022830025b0075a7 */ /* 0x0022a4000804017f */
[----:B--2---:R-:W-:Y:S05]  /*15e00*/  @!P2 NANOSLEEP.SYNCS 0x989680 ;  /* 0x009896800000a95d */ /* 0x004fea0003900000 */
[----:B------:R-:W2:Y:S02]  /*15e10*/  @!P2 SYNCS.PHASECHK.TRANS64 P2, [R91+URZ+0x22830], R2 ;  /* 0x022830025b00a5a7 */ /* 0x000ea4000804007f */
[----:B--2---:R-:W-:Y:S05]  /*15e20*/  @!P2 BRA `(.L_x_958) ;  /* 0xfffffffc00f0a947 */ /* 0x004fea000383ffff */
[----:B------:R-:W-:Y:S05]  /*15e30*/  BRA `(.L_x_957) ;  /* 0xfffffebc00c47947 */ /* 0x000fea000383ffff */
.L_x_974:
[----:B-1----:R-:W-:-:S04]  /*15e40*/  IMAD.U32 R10, RZ, RZ, UR6 ;  /* 0x00000006ff0a7e24 */ /* 0x002fc8000f8e00ff */
[----:B------:R1:W2:Y:S03]  /*15e50*/  SYNCS.PHASECHK.TRANS64.TRYWAIT P2, [R10+URZ+0x22830], R7 ;  /* 0x022830070a0075a7 */ /* 0x0002a6000804017f */
[----:B--2---:R-:W-:Y:S05]  /*15e60*/  @!P2 NANOSLEEP.SYNCS 0x989680 ;  /* 0x009896800000a95d */ /* 0x004fea0003900000 */
[----:B------:R-:W2:Y:S02]  /*15e70*/  @!P2 SYNCS.PHASECHK.TRANS64 P2, [R10+URZ+0x22830], R7 ;  /* 0x022830070a00a5a7 */ /* 0x000ea4000804007f */
[----:B--2---:R-:W-:Y:S05]  /*15e80*/  @!P2 BRA `(.L_x_974) ;  /* 0xfffffffc00eca947 */ /* 0x004fea000383ffff */
[----:B------:R-:W-:Y:S05]  /*15e90*/  BRA `(.L_x_971) ;  /* 0xfffffef800307947 */ /* 0x000fea000383ffff */
.L_x_978:
[----:B-1----:R-:W-:-:S04]  /*15ea0*/  IMAD.U32 R10, RZ, RZ, UR6 ;  /* 0x00000006ff0a7e24 */ /* 0x002fc8000f8e00ff */
[----:B------:R1:W2:Y:S03]  /*15eb0*/  SYNCS.PHASECHK.TRANS64.TRYWAIT P2, [R10+URZ+0x22850], R7 ;  /* 0x022850070a0075a7 */ /* 0x0002a6000804017f */
[----:B--2---:R-:W-:Y:S05]  /*15ec0*/  @!P2 NANOSLEEP.SYNCS 0x989680 ;  /* 0x009896800000a95d */ /* 0x004fea0003900000 */
[----:B------:R-:W2:Y:S02]  /*15ed0*/  @!P2 SYNCS.PHASECHK.TRANS64 P2, [R10+URZ+0x22850], R7 ;  /* 0x022850070a00a5a7 */ /* 0x000ea4000804007f */
[----:B--2---:R-:W-:Y:S05]  /*15ee0*/  @!P2 BRA `(.L_x_978) ;  /* 0xfffffffc00eca947 */ /* 0x004fea000383ffff */
[----:B------:R-:W-:Y:S05]  /*15ef0*/  BRA `(.L_x_975) ;  /* 0xfffffef800d07947 */ /* 0x000fea000383ffff */
.L_x_996:
[----:B-1----:R-:W-:-:S04]  /*15f00*/  IMAD.U32 R7, RZ, RZ, UR6 ;  /* 0x00000006ff077e24 */ /* 0x002fc8000f8e00ff */
[----:B------:R1:W2:Y:S03]  /*15f10*/  SYNCS.PHASECHK.TRANS64.TRYWAIT P3, [R7+URZ+0x22830], R4 ;  /* 0x02283004070075a7 */ /* 0x0002a6000806017f */
[----:B--2---:R-:W-:Y:S05]  /*15f20*/  @!P3 NANOSLEEP.SYNCS 0x989680 ;  /* 0x009896800000b95d */ /* 0x004fea0003900000 */
[----:B------:R-:W2:Y:S02]  /*15f30*/  @!P3 SYNCS.PHASECHK.TRANS64 P3, [R7+URZ+0x22830], R4 ;  /* 0x022830040700b5a7 */ /* 0x000ea4000806007f */
[----:B--2---:R-:W-:Y:S05]  /*15f40*/  @!P3 BRA `(.L_x_996) ;  /* 0xfffffffc00ecb947 */ /* 0x004fea000383ffff */
[----:B------:R-:W-:Y:S05]  /*15f50*/  BRA `(.L_x_993) ;  /* 0xffffff3000747947 */ /* 0x000fea000383ffff */
.L_x_1000:
[----:B-1----:R-:W-:-:S04]  /*15f60*/  IMAD.U32 R7, RZ, RZ, UR6 ;  /* 0x00000006ff077e24 */ /* 0x002fc8000f8e00ff */
[----:B------:R1:W2:Y:S03]  /*15f70*/  SYNCS.PHASECHK.TRANS64.TRYWAIT P2, [R7+URZ+0x22850], R4 ;  /* 0x02285004070075a7 */ /* 0x0002a6000804017f */
[----:B--2---:R-:W-:Y:S05]  /*15f80*/  @!P2 NANOSLEEP.SYNCS 0x989680 ;  /* 0x009896800000a95d */ /* 0x004fea0003900000 */
[----:B------:R-:W2:Y:S02]  /*15f90*/  @!P2 SYNCS.PHASECHK.TRANS64 P2, [R7+URZ+0x22850], R4 ;  /* 0x022850040700a5a7 */ /* 0x000ea4000804007f */
[----:B--2---:R-:W-:Y:S05]  /*15fa0*/  @!P2 BRA `(.L_x_1000) ;  /* 0xfffffffc00eca947 */ /* 0x004fea000383ffff */
[----:B------:R-:W-:Y:S05]  /*15fb0*/  BRA `(.L_x_997) ;  /* 0xffffff3400207947 */ /* 0x000fea000383ffff */
.L_x_1007:
[----:B-1----:R-:W-:-:S04]  /*15fc0*/  IMAD.U32 R7, RZ, RZ, UR6 ;  /* 0x00000006ff077e24 */ /* 0x002fc8000f8e00ff */
[----:B------:R1:W2:Y:S03]  /*15fd0*/  SYNCS.PHASECHK.TRANS64.TRYWAIT P3, [R7+URZ+0x22830], R4 ;  /* 0x02283004070075a7 */ /* 0x0002a6000806017f */
[----:B--2---:R-:W-:Y:S05]  /*15fe0*/  @!P3 NANOSLEEP.SYNCS 0x989680 ;  /* 0x009896800000b95d */ /* 0x004fea0003900000 */
[----:B------:R-:W2:Y:S02]  /*15ff0*/  @!P3 SYNCS.PHASECHK.TRANS64 P3, [R7+URZ+0x22830], R4 ;  /* 0x022830040700b5a7 */ /* 0x000ea4000806007f */
[----:B--2---:R-:W-:Y:S05]  /*16000*/  @!P3 BRA `(.L_x_1007) ;  /* 0xfffffffc00ecb947 */ /* 0x004fea000383ffff */
[----:B------:R-:W-:Y:S05]  /*16010*/  BRA `(.L_x_1004) ;  /* 0xffffff5800047947 */ /* 0x000fea000383ffff */
.L_x_1011:
[----:B-1----:R-:W-:-:S04]  /*16020*/  IMAD.U32 R7, RZ, RZ, UR6 ;  /* 0x00000006ff077e24 */ /* 0x002fc8000f8e00ff */
[----:B------:R1:W2:Y:S03]  /*16030*/  SYNCS.PHASECHK.TRANS64.TRYWAIT P2, [R7+URZ+0x22850], R4 ;  /* 0x02285004070075a7 */ /* 0x0002a6000804017f */
[----:B--2---:R-:W-:Y:S05]  /*16040*/  @!P2 NANOSLEEP.SYNCS 0x989680 ;  /* 0x009896800000a95d */ /* 0x004fea0003900000 */
[----:B------:R-:W2:Y:S02]  /*16050*/  @!P2 SYNCS.PHASECHK.TRANS64 P2, [R7+URZ+0x22850], R4 ;  /* 0x022850040700a5a7 */ /* 0x000ea4000804007f */
[----:B--2---:R-:W-:Y:S05]  /*16060*/  @!P2 BRA `(.L_x_1011) ;  /* 0xfffffffc00eca947 */ /* 0x004fea000383ffff */
[----:B------:R-:W-:Y:S05]  /*16070*/  BRA `(.L_x_1008) ;  /* 0xffffff5800b07947 */ /* 0x000fea000383ffff */
.L_x_1025:
[----:B-1----:R-:W-:-:S04]  /*16080*/  IMAD.U32 R5, RZ, RZ, UR5 ;  /* 0x00000005ff057e24 */ /* 0x002fc8000f8e00ff */
[----:B------:R1:W2:Y:S03]  /*16090*/  SYNCS.PHASECHK.TRANS64.TRYWAIT P1, [R5+URZ+0x22850], R0 ;  /* 0x02285000050075a7 */ /* 0x0002a6000802017f */
[----:B--2---:R-:W-:Y:S05]  /*160a0*/  @!P1 NANOSLEEP.SYNCS 0x989680 ;  /* 0x009896800000995d */ /* 0x004fea0003900000 */
[----:B------:R-:W2:Y:S02]  /*160b0*/  @!P1 SYNCS.PHASECHK.TRANS64 P1, [R5+URZ+0x22850], R0 ;  /* 0x02285000050095a7 */ /* 0x000ea4000802007f */
[----:B--2---:R-:W-:Y:S05]  /*160c0*/  @!P1 BRA `(.L_x_1025) ;  /* 0xfffffffc00ec9947 */ /* 0x004fea000383ffff */
[----:B------:R-:W-:Y:S05]  /*160d0*/  BRA `(.L_x_1024) ;  /* 0xffffff8c00707947 */ /* 0x000fea000383ffff */
.L_x_1065:
[----:B------:R-:W-:Y:S02]  /*160e0*/  IMAD.MOV.U32 R13, RZ, RZ, R0 ;  /* 0x000000ffff0d7224 */ /* 0x000fe400078e0000 */
[----:B------:R-:W-:Y:S02]  /*160f0*/  IMAD.MOV.U32 R12, RZ, RZ, RZ ;  /* 0x000000ffff0c7224 */ /* 0x000fe400078e00ff */
[----:B------:R-:W-:Y:S02]  /*16100*/  IMAD.MOV.U32 R11, RZ, RZ, 0x1f ;  /* 0x0000001fff0b7424 */ /* 0x000fe400078e00ff */
[----:B------:R-:W-:-:S07]  /*16110*/  IMAD.MOV.U32 R15, RZ, RZ, -0x1 ;  /* 0xffffffffff0f7424 */ /* 0x000fce00078e00ff */
[----:B-1----:R-:W-:Y:S05]  /*16120*/  WARPSYNC.COLLECTIVE R15, `(.L_x_1132) ;  /* 0x000000000f087348 */ /* 0x002fea0003c00000 */
[----:B------:R0:W2:Y:S02]  /*16130*/  SHFL.IDX P6, R14, R13, R12, R11 ;  /* 0x0000000c0d0e7389 */ /* 0x0000a400000c000b */
[----:B012---:R-:W-:Y:S01]  /*16140*/  ENDCOLLECTIVE ;  /* 0x000000000000791b */ /* 0x007fe20003800000 */
.L_x_1132:
[----:B------:R-:W-:Y:S05]  /*16150*/  BRA `(.L_x_1133) ;  /* 0xffffffcc009c7947 */ /* 0x000fea000383ffff */
.L_x_1067:
[----:B------:R-:W-:Y:S01]  /*16160*/  BSSY B0, `(.L_x_1134) ;  /* 0x0000006000007945 */ /* 0x000fe20003800000 */
[----:B------:R-:W-:-:S07]  /*16170*/  IMAD.MOV.U32 R15, RZ, RZ, -0x1 ;  /* 0xffffffffff0f7424 */ /* 0x000fce00078e00ff */
[----:B-1----:R-:W-:Y:S05]  /*16180*/  WARPSYNC.COLLECTIVE R15, `(.L_x_1135) ;  /* 0x000000000f0c7348 */ /* 0x002fea0003c00000 */
[----:B------:R-:W-:Y:S02]  /*16190*/  ELECT P6, UR62, PT ;  /* 0x00000000003e782f */ /* 0x000fe400038c0000 */
[----:B------:R-:W-:Y:S01]  /*161a0*/  MOV R14, UR62 ;  /* 0x0000003e000e7c02 */ /* 0x000fe20008000f00 */
[----:B-1----:R-:W-:Y:S10]  /*161b0*/  ENDCOLLECTIVE ;  /* 0x000000000000791b */ /* 0x002ff40003800000 */
.L_x_1135:
[----:B------:R-:W-:Y:S05]  /*161c0*/  BSYNC B0 ;  /* 0x0000000000007941 */ /* 0x000fea0003800000 */
.L_x_1134:
[----:B------:R-:W-:Y:S05]  /*161d0*/  BRA `(.L_x_1136) ;  /* 0xffffffcc00ac7947 */ /* 0x000fea000383ffff */
.L_x_1069:
[----:B0-----:R0:W2:Y:S02]  /*161e0*/  SYNCS.PHASECHK.TRANS64.TRYWAIT P1, [R2+URZ+0x22880], R3 ;  /* 0x02288003020075a7 */ /* 0x0010a4000802017f */
[----:B--2---:R-:W-:Y:S05]  /*161f0*/  @!P1 NANOSLEEP.SYNCS 0x989680 ;  /* 0x009896800000995d */ /* 0x004fea0003900000 */
[----:B------:R-:W2:Y:S02]  /*16200*/  @!P1 SYNCS.PHASECHK.TRANS64 P1, [R2+URZ+0x22880], R3 ;  /* 0x02288003020095a7 */ /* 0x000ea4000802007f */
[----:B--2---:R-:W-:Y:S05]  /*16210*/  @!P1 BRA `(.L_x_1069) ;  /* 0xfffffffc00f09947 */ /* 0x004fea000383ffff */
[----:B------:R-:W-:Y:S05]  /*16220*/  BRA `(.L_x_1137) ;  /* 0xffffffd000087947 */ /* 0x000fea000383ffff */
.L_x_1071:
[----:B--2---:R2:W3:Y:S02]  /*16230*/  SYNCS.PHASECHK.TRANS64.TRYWAIT P1, [R2+URZ+0x22840], R3 ;  /* 0x02284003020075a7 */ /* 0x0044e4000802017f */
[----:B---3--:R-:W-:Y:S05]  /*16240*/  @!P1 NANOSLEEP.SYNCS 0x989680 ;  /* 0x009896800000995d */ /* 0x008fea0003900000 */
[----:B------:R-:W3:Y:S02]  /*16250*/  @!P1 SYNCS.PHASECHK.TRANS64 P1, [R2+URZ+0x22840], R3 ;  /* 0x02284003020095a7 */ /* 0x000ee4000802007f */
[----:B---3--:R-:W-:Y:S05]  /*16260*/  @!P1 BRA `(.L_x_1071) ;  /* 0xfffffffc00f09947 */ /* 0x008fea000383ffff */
[----:B------:R-:W-:Y:S05]  /*16270*/  BRA `(.L_x_1138) ;  /* 0xffffffd000547947 */ /* 0x000fea000383ffff */
.L_x_1075:
[----:B------:R-:W-:Y:S02]  /*16280*/  IMAD.MOV.U32 R13, RZ, RZ, R0 ;  /* 0x000000ffff0d7224 */ /* 0x000fe400078e0000 */
[----:B------:R-:W-:Y:S02]  /*16290*/  IMAD.MOV.U32 R12, RZ, RZ, RZ ;  /* 0x000000ffff0c7224 */ /* 0x000fe400078e00ff */
[----:B------:R-:W-:Y:S02]  /*162a0*/  IMAD.MOV.U32 R11, RZ, RZ, 0x1c1f ;  /* 0x00001c1fff0b7424 */ /* 0x000fe400078e00ff */
[----:B------:R-:W-:Y:S02]  /*162b0*/  IMAD.MOV.U32 R15, RZ, RZ, -0x1 ;  /* 0xffffffffff0f7424 */ /* 0x000fe400078e00ff */
[----:B------:R-:W-:-:S07]  /*162c0*/  VIADD R3, R18, UR42 ;  /* 0x0000002a12037c36 */ /* 0x000fce0008000000 */
[----:B-----5:R-:W-:Y:S05]  /*162d0*/  WARPSYNC.COLLECTIVE R15, `(.L_x_1139) ;  /* 0x000000000f087348 */ /* 0x020fea0003c00000 */
[----:B------:R0:W1:Y:S02]  /*162e0*/  SHFL.IDX P6, R14, R13, R12, R11 ;  /* 0x0000000c0d0e7389 */ /* 0x00006400000c000b */
[----:B01---5:R-:W-:Y:S01]  /*162f0*/  ENDCOLLECTIVE ;  /* 0x000000000000791b */ /* 0x023fe20003800000 */
.L_x_1139:
[----:B------:R-:W-:Y:S02]  /*16300*/  IMAD.MOV.U32 R13, RZ, RZ, R4 ;  /* 0x000000ffff0d7224 */ /* 0x000fe400078e0004 */
[----:B------:R-:W-:-:S07]  /*16310*/  IMAD.MOV.U32 R5, RZ, RZ, R14 ;  /* 0x000000ffff057224 */ /* 0x000fce00078e000e */
[----:B------:R-:W-:Y:S05]  /*16320*/  WARPSYNC.COLLECTIVE R15, `(.L_x_1140) ;  /* 0x000000000f087348 */ /* 0x000fea0003c00000 */
[----:B------:R0:W1:Y:S02]  /*16330*/  SHFL.IDX P6, R14, R13, R12, R11 ;  /* 0x0000000c0d0e7389 */ /* 0x00006400000c000b */
[----:B01----:R-:W-:Y:S01]  /*16340*/  ENDCOLLECTIVE ;  /* 0x000000000000791b */ /* 0x003fe20003800000 */
.L_x_1140:
        /* <DEDUP_REMOVED lines=9> */
.L_x_1141:
        /* <DEDUP_REMOVED lines=16> */
.L_x_1142:
[----:B------:R-:W-:Y:S02]  /*164e0*/  IMAD.MOV.U32 R13, RZ, RZ, R0 ;  /* 0x000000ffff0d7224 */ /* 0x000fe400078e0000 */
[----:B------:R-:W-:Y:S02]  /*164f0*/  IMAD.MOV.U32 R12, RZ, RZ, 0x2 ;  /* 0x00000002ff0c7424 */ /* 0x000fe400078e00ff */
[----:B------:R-:W-:-:S07]  /*16500*/  IMAD.MOV.U32 R6, RZ, RZ, R14 ;  /* 0x000000ffff067224 */ /* 0x000fce00078e000e */
[----:B------:R-:W-:Y:S05]  /*16510*/  WARPSYNC.COLLECTIVE R15, `(.L_x_1143) ;  /* 0x000000000f087348 */ /* 0x000fea0003c00000 */
[----:B------:R0:W1:Y:S02]  /*16520*/  SHFL.IDX P6, R14, R13, R12, R11 ;  /* 0x0000000c0d0e7389 */ /* 0x00006400000c000b */
[----:B01----:R-:W-:Y:S01]  /*16530*/  ENDCOLLECTIVE ;  /* 0x000000000000791b */ /* 0x003fe20003800000 */
.L_x_1143:
        /* <DEDUP_REMOVED lines=16> */
.L_x_1144:
[----:B------:R-:W-:Y:S02]  /*16640*/  IMAD.MOV.U32 R13, RZ, RZ, R0 ;  /* 0x000000ffff0d7224 */ /* 0x000fe400078e0000 */
[----:B------:R-:W-:Y:S02]  /*16650*/  IMAD.MOV.U32 R12, RZ, RZ, 0x3 ;  /* 0x00000003ff0c7424 */ /* 0x000fe400078e00ff */
[----:B------:R-:W-:-:S07]  /*16660*/  IMAD.MOV.U32 R6, RZ, RZ, R14 ;  /* 0x000000ffff067224 */ /* 0x000fce00078e000e */
[----:B------:R-:W-:Y:S05]  /*16670*/  WARPSYNC.COLLECTIVE R15, `(.L_x_1145) ;  /* 0x000000000f087348 */ /* 0x000fea0003c00000 */
[----:B------:R0:W1:Y:S02]  /*16680*/  SHFL.IDX P6, R14, R13, R12, R11 ;  /* 0x0000000c0d0e7389 */ /* 0x00006400000c000b */
[----:B01----:R-:W-:Y:S01]  /*16690*/  ENDCOLLECTIVE ;  /* 0x000000000000791b */ /* 0x003fe20003800000 */
.L_x_1145:
        /* <DEDUP_REMOVED lines=14> */
.L_x_1146:
[----:B------:R-:W-:Y:S01]  /*16780*/  IMAD.MOV.U32 R4, RZ, RZ, R14 ;  /* 0x000000ffff047224 */ /* 0x000fe200078e000e */
[----:B------:R-:W-:Y:S06]  /*16790*/  BRA `(.L_x_1147) ;  /* 0xffffffd400947947 */ /* 0x000fec000383ffff */
.L_x_1080:
[----:B-1----:R1:W2:Y:S02]  /*167a0*/  SYNCS.PHASECHK.TRANS64.TRYWAIT P0, [R17+URZ+0x22820], R0 ;  /* 0x02282000110075a7 */ /* 0x0022a4000800017f */
[----:B--2---:R-:W-:Y:S05]  /*167b0*/  @!P0 NANOSLEEP.SYNCS 0x989680 ;  /* 0x009896800000895d */ /* 0x004fea0003900000 */
[----:B------:R-:W2:Y:S02]  /*167c0*/  @!P0 SYNCS.PHASECHK.TRANS64 P0, [R17+URZ+0x22820], R0 ;  /* 0x02282000110085a7 */ /* 0x000ea4000800007f */
[----:B--2---:R-:W-:Y:S05]  /*167d0*/  @!P0 BRA `(.L_x_1080) ;  /* 0xfffffffc00f08947 */ /* 0x004fea000383ffff */
[----:B------:R-:W-:Y:S05]  /*167e0*/  BRA `(.L_x_1148) ;  /* 0xffffffd800047947 */ /* 0x000fea000383ffff */
.L_x_1086:
[----:B-1----:R1:W2:Y:S02]  /*167f0*/  SYNCS.PHASECHK.TRANS64.TRYWAIT P0, [R3+URZ+0x22880], R2 ;  /* 0x02288002030075a7 */ /* 0x0022a4000800017f */
[----:B--2---:R-:W-:Y:S05]  /*16800*/  @!P0 NANOSLEEP.SYNCS 0x989680 ;  /* 0x009896800000895d */ /* 0x004fea0003900000 */
[----:B------:R-:W2:Y:S02]  /*16810*/  @!P0 SYNCS.PHASECHK.TRANS64 P0, [R3+URZ+0x22880], R2 ;  /* 0x02288002030085a7 */ /* 0x000ea4000800007f */
[----:B--2---:R-:W-:Y:S05]  /*16820*/  @!P0 BRA `(.L_x_1086) ;  /* 0xfffffffc00f08947 */ /* 0x004fea000383ffff */
[----:B------:R-:W-:Y:S05]  /*16830*/  BRA `(.L_x_1149) ;  /* 0xffffffd800b87947 */ /* 0x000fea000383ffff */
.L_x_1091:
[----:B--2---:R2:W3:Y:S02]  /*16840*/  SYNCS.PHASECHK.TRANS64.TRYWAIT P0, [R3+URZ+0x22840], R2 ;  /* 0x02284002030075a7 */ /* 0x0044e4000800017f */
[----:B---3--:R-:W-:Y:S05]  /*16850*/  @!P0 NANOSLEEP.SYNCS 0x989680 ;  /* 0x009896800000895d */ /* 0x008fea0003900000 */
[----:B------:R-:W3:Y:S02]  /*16860*/  @!P0 SYNCS.PHASECHK.TRANS64 P0, [R3+URZ+0x22840], R2 ;  /* 0x02284002030085a7 */ /* 0x000ee4000800007f */
[----:B---3--:R-:W-:Y:S05]  /*16870*/  @!P0 BRA `(.L_x_1091) ;  /* 0xfffffffc00f08947 */ /* 0x008fea000383ffff */
[----:B------:R-:W-:Y:S05]  /*16880*/  BRA `(.L_x_1150) ;  /* 0xffffffdc00307947 */ /* 0x000fea000383ffff */
.L_x_1099:
[----:B-1----:R1:W2:Y:S02]  /*16890*/  SYNCS.PHASECHK.TRANS64.TRYWAIT P1, [R20+URZ+0x22870], R2 ;  /* 0x02287002140075a7 */ /* 0x0022a4000802017f */
[----:B--2---:R-:W-:Y:S05]  /*168a0*/  @!P1 NANOSLEEP.SYNCS 0x989680 ;  /* 0x009896800000995d */ /* 0x004fea0003900000 */
[----:B------:R-:W2:Y:S02]  /*168b0*/  @!P1 SYNCS.PHASECHK.TRANS64 P1, [R20+URZ+0x22870], R2 ;  /* 0x02287002140095a7 */ /* 0x000ea4000802007f */
[----:B--2---:R-:W-:Y:S05]  /*168c0*/  @!P1 BRA `(.L_x_1099) ;  /* 0xfffffffc00f09947 */ /* 0x004fea000383ffff */
[----:B------:R-:W-:Y:S05]  /*168d0*/  BRA `(.L_x_1151) ;  /* 0xffffffe000487947 */ /* 0x000fea000383ffff */
.L_x_1101:
[----:B-1----:R1:W2:Y:S02]  /*168e0*/  SYNCS.PHASECHK.TRANS64.TRYWAIT P1, [R20+URZ+0x22860], R2 ;  /* 0x02286002140075a7 */ /* 0x0022a4000802017f */
[----:B--2---:R-:W-:Y:S05]  /*168f0*/  @!P1 NANOSLEEP.SYNCS 0x989680 ;  /* 0x009896800000995d */ /* 0x004fea0003900000 */
[----:B------:R-:W2:Y:S02]  /*16900*/  @!P1 SYNCS.PHASECHK.TRANS64 P1, [R20+URZ+0x22860], R2 ;  /* 0x02286002140095a7 */ /* 0x000ea4000802007f */
[----:B--2---:R-:W-:Y:S05]  /*16910*/  @!P1 BRA `(.L_x_1101) ;  /* 0xfffffffc00f09947 */ /* 0x004fea000383ffff */
[----:B------:R-:W-:Y:S05]  /*16920*/  BRA `(.L_x_1152) ;  /* 0xffffffe000507947 */ /* 0x000fea000383ffff */
.L_x_1108:
[----:B-1----:R1:W2:Y:S02]  /*16930*/  SYNCS.PHASECHK.TRANS64.TRYWAIT P1, [R16+URZ+0x22870], R3 ;  /* 0x02287003100075a7 */ /* 0x0022a4000802017f */
[----:B--2---:R-:W-:Y:S05]  /*16940*/  @!P1 NANOSLEEP.SYNCS 0x989680 ;  /* 0x009896800000995d */ /* 0x004fea0003900000 */
[----:B------:R-:W2:Y:S02]  /*16950*/  @!P1 SYNCS.PHASECHK.TRANS64 P1, [R16+URZ+0x22870], R3 ;  /* 0x02287003100095a7 */ /* 0x000ea4000802007f */
[----:B--2---:R-:W-:Y:S05]  /*16960*/  @!P1 BRA `(.L_x_1108) ;  /* 0xfffffffc00f09947 */ /* 0x004fea000383ffff */
[----:B------:R-:W-:Y:S05]  /*16970*/  BRA `(.L_x_1153) ;  /* 0xffffffe800207947 */ /* 0x000fea000383ffff */
.L_x_1110:
[----:B-1----:R1:W2:Y:S02]  /*16980*/  SYNCS.PHASECHK.TRANS64.TRYWAIT P1, [R16+URZ+0x22860], R3 ;  /* 0x02286003100075a7 */ /* 0x0022a4000802017f */
[----:B--2---:R-:W-:Y:S05]  /*16990*/  @!P1 NANOSLEEP.SYNCS 0x989680 ;  /* 0x009896800000995d */ /* 0x004fea0003900000 */
[----:B------:R-:W2:Y:S02]  /*169a0*/  @!P1 SYNCS.PHASECHK.TRANS64 P1, [R16+URZ+0x22860], R3 ;  /* 0x02286003100095a7 */ /* 0x000ea4000802007f */
[----:B--2---:R-:W-:Y:S05]  /*169b0*/  @!P1 BRA `(.L_x_1110) ;  /* 0xfffffffc00f09947 */ /* 0x004fea000383ffff */
[----:B------:R-:W-:Y:S05]  /*169c0*/  BRA `(.L_x_1154) ;  /* 0xffffffe800287947 */ /* 0x000fea000383ffff */
.L_x_1116:
[----:B0-----:R0:W1:Y:S02]  /*169d0*/  SYNCS.PHASECHK.TRANS64.TRYWAIT P0, [R0+URZ+0x22820], R3 ;  /* 0x02282003000075a7 */ /* 0x001064000800017f */
[----:B-1----:R-:W-:Y:S05]  /*169e0*/  @!P0 NANOSLEEP.SYNCS 0x989680 ;  /* 0x009896800000895d */ /* 0x002fea0003900000 */
[----:B------:R-:W1:Y:S02]  /*169f0*/  @!P0 SYNCS.PHASECHK.TRANS64 P0, [R0+URZ+0x22820], R3 ;  /* 0x02282003000085a7 */ /* 0x000e64000800007f */
[----:B-1----:R-:W-:Y:S05]  /*16a00*/  @!P0 BRA `(.L_x_1116) ;  /* 0xfffffffc00f08947 */ /* 0x002fea000383ffff */
[----:B------:R-:W-:Y:S05]  /*16a10*/  BRA `(.L_x_1155) ;  /* 0xfffffff000047947 */ /* 0x000fea000383ffff */
.L_x_1117:
        /* <DEDUP_REMOVED lines=8> */
[----:B0-----:R-:W-:Y:S05]  /*16aa0*/  WARPSYNC.COLLECTIVE R15, `(.L_x_1157) ;  /* 0x000000000f087348 */ /* 0x001fea0003c00000 */
[----:B------:R1:W2:Y:S02]  /*16ab0*/  SHFL.IDX P6, R14, R13, R12, R11 ;  /* 0x0000000c0d0e7389 */ /* 0x0002a400000c000b */
[----:B012---:R-:W-:Y:S01]  /*16ac0*/  ENDCOLLECTIVE ;  /* 0x000000000000791b */ /* 0x007fe20003800000 */
.L_x_1157:
[----:B------:R-:W-:Y:S05]  /*16ad0*/  BSYNC B0 ;  /* 0x0000000000007941 */ /* 0x000fea0003800000 */
.L_x_1156:
[----:B------:R-:W-:Y:S05]  /*16ae0*/  BRA `(.L_x_1158) ;  /* 0xffffffec00ec7947 */ /* 0x000fea000383ffff */
.L_x_1120:
[----:B------:R-:W-:Y:S01]  /*16af0*/  BSSY B1, `(.L_x_1159) ;  /* 0x0000006000017945 */ /* 0x000fe20003800000 */
[----:B------:R-:W-:-:S07]  /*16b00*/  IMAD.MOV.U32 R15, RZ, RZ, -0x1 ;  /* 0xffffffffff0f7424 */ /* 0x000fce00078e00ff */
[----:B01----:R-:W-:Y:S05]  /*16b10*/  WARPSYNC.COLLECTIVE R15, `(.L_x_1160) ;  /* 0x000000000f0c7348 */ /* 0x003fea0003c00000 */
[----:B------:R-:W-:Y:S02]  /*16b20*/  ELECT P6, UR62, PT ;  /* 0x00000000003e782f */ /* 0x000fe400038c0000 */
[----:B------:R-:W-:Y:S01]  /*16b30*/  MOV R14, UR62 ;  /* 0x0000003e000e7c02 */ /* 0x000fe20008000f00 */
[----:B01----:R-:W-:Y:S10]  /*16b40*/  ENDCOLLECTIVE ;  /* 0x000000000000791b */ /* 0x003ff40003800000 */
.L_x_1160:
[----:B------:R-:W-:Y:S05]  /*16b50*/  BSYNC B1 ;  /* 0x0000000000017941 */ /* 0x000fea0003800000 */
.L_x_1159:
[----:B------:R-:W-:Y:S05]  /*16b60*/  BRA `(.L_x_1161) ;  /* 0xffffffec00e47947 */ /* 0x000fea000383ffff */
.L_x_1122:
[----:B0-----:R0:W1:Y:S02]  /*16b70*/  SYNCS.PHASECHK.TRANS64.TRYWAIT P1, [R6+URZ], R5 ;  /* 0x00000005060075a7 */ /* 0x001064000802017f */
[----:B-1----:R-:W-:Y:S05]  /*16b80*/  @!P1 NANOSLEEP.SYNCS 0x989680 ;  /* 0x009896800000995d */ /* 0x002fea0003900000 */
[----:B------:R-:W1:Y:S02]  /*16b90*/  @!P1 SYNCS.PHASECHK.TRANS64 P1, [R6+URZ], R5 ;  /* 0x00000005060095a7 */ /* 0x000e64000802007f */
[----:B-1----:R-:W-:Y:S05]  /*16ba0*/  @!P1 BRA `(.L_x_1122) ;  /* 0xfffffffc00f09947 */ /* 0x002fea000383ffff */
[----:B------:R-:W-:Y:S05]  /*16bb0*/  BRA `(.L_x_1162) ;  /* 0xfffffff0001c7947 */ /* 0x000fea000383ffff */
.L_x_1123:
[----:B-1----:R1:W2:Y:S02]  /*16bc0*/  SYNCS.PHASECHK.TRANS64.TRYWAIT P1, [R7+URZ], R2 ;  /* 0x00000002070075a7 */ /* 0x0022a4000802017f */
[----:B--2---:R-:W-:Y:S05]  /*16bd0*/  @!P1 NANOSLEEP.SYNCS 0x989680 ;  /* 0x009896800000995d */ /* 0x004fea0003900000 */
[----:B------:R-:W2:Y:S02]  /*16be0*/  @!P1 SYNCS.PHASECHK.TRANS64 P1, [R7+URZ], R2 ;  /* 0x00000002070095a7 */ /* 0x000ea4000802007f */
[----:B--2---:R-:W-:Y:S05]  /*16bf0*/  @!P1 BRA `(.L_x_1123) ;  /* 0xfffffffc00f09947 */ /* 0x004fea000383ffff */
[----:B------:R-:W-:Y:S05]  /*16c00*/  BRA `(.L_x_1163) ;  /* 0xfffffff000107947 */ /* 0x000fea000383ffff */
.L_x_1125:
[----:B--2---:R2:W3:Y:S02]  /*16c10*/  SYNCS.PHASECHK.TRANS64.TRYWAIT P1, [R4+URZ+0x22860], R5 ;  /* 0x02286005040075a7 */ /* 0x0044e4000802017f */
[----:B---3--:R-:W-:Y:S05]  /*16c20*/  @!P1 NANOSLEEP.SYNCS 0x989680 ;  /* 0x009896800000995d */ /* 0x008fea0003900000 */
[----:B------:R-:W3:Y:S02]  /*16c30*/  @!P1 SYNCS.PHASECHK.TRANS64 P1, [R4+URZ+0x22860], R5 ;  /* 0x02286005040095a7 */ /* 0x000ee4000802007f */
[----:B---3--:R-:W-:Y:S05]  /*16c40*/  @!P1 BRA `(.L_x_1125) ;  /* 0xfffffffc00f09947 */ /* 0x008fea000383ffff */
[----:B------:R-:W-:Y:S05]  /*16c50*/  BRA `(.L_x_1164) ;  /* 0xfffffff000107947 */ /* 0x000fea000383ffff */
.L_x_1127:
[----:B---3--:R3:W4:Y:S02]  /*16c60*/  SYNCS.PHASECHK.TRANS64.TRYWAIT P1, [R3+URZ+0x22860], R2 ;  /* 0x02286002030075a7 */ /* 0x008724000802017f */
[----:B----4-:R-:W-:Y:S05]  /*16c70*/  @!P1 NANOSLEEP.SYNCS 0x989680 ;  /* 0x009896800000995d */ /* 0x010fea0003900000 */
[----:B------:R-:W4:Y:S02]  /*16c80*/  @!P1 SYNCS.PHASECHK.TRANS64 P1, [R3+URZ+0x22860], R2 ;  /* 0x02286002030095a7 */ /* 0x000f24000802007f */
[----:B----4-:R-:W-:Y:S05]  /*16c90*/  @!P1 BRA `(.L_x_1127) ;  /* 0xfffffffc00f09947 */ /* 0x010fea000383ffff */
[----:B------:R-:W-:Y:S05]  /*16ca0*/  BRA `(.L_x_1165) ;  /* 0xfffffff000107947 */ /* 0x000fea000383ffff */
.L_x_1129:
[----:B----4-:R4:W0:Y:S02]  /*16cb0*/  SYNCS.PHASECHK.TRANS64.TRYWAIT P0, [R4+URZ+0x22880], R5 ;  /* 0x02288005040075a7 */ /* 0x010824000800017f */
[----:B0-----:R-:W-:Y:S05]  /*16cc0*/  @!P0 NANOSLEEP.SYNCS 0x989680 ;  /* 0x009896800000895d */ /* 0x001fea0003900000 */
[----:B------:R-:W0:Y:S02]  /*16cd0*/  @!P0 SYNCS.PHASECHK.TRANS64 P0, [R4+URZ+0x22880], R5 ;  /* 0x02288005040085a7 */ /* 0x000e24000800007f */
[----:B0-----:R-:W-:Y:S05]  /*16ce0*/  @!P0 BRA `(.L_x_1129) ;  /* 0xfffffffc00f08947 */ /* 0x001fea000383ffff */
[----:B------:R-:W-:Y:S05]  /*16cf0*/  BRA `(.L_x_1130) ;  /* 0xfffffff0000c7947 */ /* 0x000fea000383ffff */
.L_x_1166:
        /* <DEDUP_REMOVED lines=16> */
.L_x_2809:


//--------------------- .text._ZN7cutlass13device_kernelIN5flash11enable_sm90INS1_16FlashAttnFwdSm90INS1_25CollectiveMainloopFwdSm90ILi2EN4cute5tupleIJNS5_1CILi1EEES8_S8_EEENS6_IJNS7_ILi128EEESA_NS7_ILi192EEEEEELi128ENS_12float_e4m3_tEfNS_4arch4Sm90ELb0ELb1ELb1ELb1ELb0ELb0ELb0ELb1ELb1ELb1ELb0ELb0EEENS1_21CollectiveEpilogueFwdINS6_IJSA_SA_SA_EEES9_NS_10bfloat16_tESF_Li256ELb1ELb1ELb0ELb1EEENS1_36VarlenDynamicPersistentTileSchedulerILi128ELi128ELi256ELi128ELb0ELb1ELb1ELb1ELb0ELb1EEEEEEEEEvNT_6ParamsE --------------------------
	.section	.text._ZN7cutlass13device_kernelIN5flash11enable_sm90INS1_16FlashAttnFwdSm90INS1_25CollectiveMainloopFwdSm90ILi2EN4cute5tupleIJNS5_1CILi1EEES8_S8_EEENS6_IJNS7_ILi128EEESA_NS7_ILi192EEEEEELi128ENS_12float_e4m3_tEfNS_4arch4Sm90ELb0ELb1ELb1ELb1ELb0ELb0ELb0ELb1ELb1ELb1ELb0ELb0EEENS1_21CollectiveEpilogueFwdINS6_IJSA_SA_SA_EEES9_NS_10bfloat16_tESF_Li256ELb1ELb1ELb0ELb1EEENS1_36VarlenDynamicPersistentTileSchedulerILi128ELi128ELi256ELi128ELb0ELb1ELb1ELb1ELb0ELb1EEEEEEEEEvNT_6ParamsE,"ax",@progbits
	.align	128
.text._ZN7cutlass13device_kernelIN5flash11enable_sm90INS1_16FlashAttnFwdSm90INS1_25CollectiveMainloopFwdSm90ILi2EN4cute5tupleIJNS5_1CILi1EEES8_S8_EEENS6_IJNS7_ILi128EEESA_NS7_ILi192EEEEEELi128ENS_12float_e4m3_tEfNS_4arch4Sm90ELb0ELb1ELb1ELb1ELb0ELb0ELb0ELb1ELb1ELb1ELb0ELb0EEENS1_21CollectiveEpilogueFwdINS6_IJSA_SA_SA_EEES9_NS_10bfloat16_tESF_Li256ELb1ELb1ELb0ELb1EEENS1_36VarlenDynamicPersistentTileSchedulerILi128ELi128ELi256ELi128ELb0ELb1ELb1ELb1ELb0ELb1EEEEEEEEEvNT_6ParamsE:
        .type           _ZN7cutlass13device_kernelIN5flash11enable_sm90INS1_16FlashAttnFwdSm90INS1_25CollectiveMainloopFwdSm90ILi2EN4cute5tupleIJNS5_1CILi1EEES8_S8_EEENS6_IJNS7_ILi128EEESA_NS7_ILi192EEEEEELi128ENS_12float_e4m3_tEfNS_4arch4Sm90ELb0ELb1ELb1ELb1ELb0ELb0ELb0ELb1ELb1ELb1ELb0ELb0EEENS1_21CollectiveEpilogueFwdINS6_IJSA_SA_SA_EEES9_NS_10bfloat16_tESF_Li256ELb1ELb1ELb0ELb1EEENS1_36VarlenDynamicPersistentTileSchedulerILi128ELi128ELi256ELi128ELb0ELb1ELb1ELb1ELb0ELb1EEEEEEEEEvNT_6ParamsE,@function
        .size           _ZN7cutlass13device_kernelIN5flash11enable_sm90INS1_16FlashAttnFwdSm90INS1_25CollectiveMainloopFwdSm90ILi2EN4cute5tupleIJNS5_1CILi1EEES8_S8_EEENS6_IJNS7_ILi128EEESA_NS7_ILi192EEEEEELi128ENS_12float_e4m3_tEfNS_4arch4Sm90ELb0ELb1ELb1ELb1ELb0ELb0ELb0ELb1ELb1ELb1ELb0ELb0EEENS1_21CollectiveEpilogueFwdINS6_IJSA_SA_SA_EEES9_NS_10bfloat16_tESF_Li256ELb1ELb1ELb0ELb1EEENS1_36VarlenDynamicPersistentTileSchedulerILi128ELi128ELi256ELi128ELb0ELb1ELb1ELb1ELb0ELb1EEEEEEEEEvNT_6ParamsE,(.L_x_2810 - _ZN7cutlass13device_kernelIN5flash11enable_sm90INS1_16FlashAttnFwdSm90INS1_25CollectiveMainloopFwdSm90ILi2EN4cute5tupleIJNS5_1CILi1EEES8_S8_EEENS6_IJNS7_ILi128EEESA_NS7_ILi192EEEEEELi128ENS_12float_e4m3_tEfNS_4arch4Sm90ELb0ELb1ELb1ELb1ELb0ELb0ELb0ELb1ELb1ELb1ELb0ELb0EEENS1_21CollectiveEpilogueFwdINS6_IJSA_SA_SA_EEES9_NS_10bfloat16_tESF_Li256ELb1ELb1ELb0ELb1EEENS1_36VarlenDynamicPersistentTileSchedulerILi128ELi128ELi256ELi128ELb0ELb1ELb1ELb1ELb0ELb1EEEEEEEEEvNT_6ParamsE)
        .other          _ZN7cutlass13device_kernelIN5flash11enable_sm90INS1_16FlashAttnFwdSm90INS1_25CollectiveMainloopFwdSm90ILi2EN4cute5tupleIJNS5_1CILi1EEES8_S8_EEENS6_IJNS7_ILi128EEESA_NS7_ILi192EEEEEELi128ENS_12float_e4m3_tEfNS_4arch4Sm90ELb0ELb1ELb1ELb1ELb0ELb0ELb0ELb1ELb1ELb1ELb0ELb0EEENS1_21CollectiveEpilogueFwdINS6_IJSA_SA_SA_EEES9_NS_10bfloat16_tESF_Li256ELb1ELb1ELb0ELb1EEENS1_36VarlenDynamicPersistentTileSchedulerILi128ELi128ELi256ELi128ELb0ELb1ELb1ELb1ELb0ELb1EEEEEEEEEvNT_6ParamsE,@"STO_CUDA_ENTRY STV_DEFAULT"
_ZN7cutlass13device_kernelIN5flash11enable_sm90INS1_16FlashAttnFwdSm90INS1_25CollectiveMainloopFwdSm90ILi2EN4cute5tupleIJNS5_1CILi1EEES8_S8_EEENS6_IJNS7_ILi128EEESA_NS7_ILi192EEEEEELi128ENS_12float_e4m3_tEfNS_4arch4Sm90ELb0ELb1ELb1ELb1ELb0ELb0ELb0ELb1ELb1ELb1ELb0ELb0EEENS1_21CollectiveEpilogueFwdINS6_IJSA_SA_SA_EEES9_NS_10bfloat16_tESF_Li256ELb1ELb1ELb0ELb1EEENS1_36VarlenDynamicPersistentTileSchedulerILi128ELi128ELi256ELi128ELb0ELb1ELb1ELb1ELb0ELb1EEEEEEEEEvNT_6ParamsE:
        /* <DEDUP_REMOVED lines=18> */
.L_x_1168:
[----:B------:R-:W-:Y:S05]  /*0120*/  BSYNC B0 ;  /* 0x0000000000007941 */ /* 0x000fea0003800000 */
.L_x_1167:
        /* <DEDUP_REMOVED lines=41> */
.L_x_1169:
        /* <DEDUP_REMOVED lines=22> */
.L_x_1170:
        /* <DEDUP_REMOVED lines=18> */
.L_x_1171:
        /* <DEDUP_REMOVED lines=22> */
.L_x_1172:
        /* <DEDUP_REMOVED lines=22> */
.L_x_1173:
[----:B------:R-:W-:Y:S01]  /*0900*/  PLOP3.LUT P0, PT, PT, PT, UP0, 0x80, 0x0 ;  /* 0x000000000000781c */ /* 0x000fe20003f0f008 */
[----:B------:R-:W-:Y:S01]  /*0910*/  UMOV UR38, 0x1 ;  /* 0x0000000100267882 */ /* 0x000fe20000000000 */
[----:B------:R-:W-:Y:S01]  /*0920*/  NOP ;  /* 0x0000000000007918 */ /* 0x000fe20000000000 */
[----:B------:R-:W-:Y:S01]  /*0930*/  USEL UR38, UR38, 0x2, !UP0 ;  /* 0x0000000226267887 */ /* 0x000fe2000c000000 */
[----:B------:R-:W-:Y:S01]  /*0940*/  ULDC.64 UR40, c[0x0][0x208] ;  /* 0x0000820000287ab9 */ /* 0x000fe20000000a00 */
[----:B012-4-:R-:W-:Y:S08]  /*0950*/  BAR.SYNC.DEFER_BLOCKING 0x0 ;  /* 0x0000000000007b1d */ /* 0x017ff00000010000 */
[----:B------:R-:W-:Y:S05]  /*0960*/  @!P0 BRA `(.L_x_1174) ;  /* 0x0000011000e08947 */ /* 0x000fea0003800000 */
.L_x_1175:
        /* <DEDUP_REMOVED lines=27> */
[-C--:B------:R-:W-:Y:S01]  /*0b20*/  LEA.HI R10, R0, R183.reuse, RZ, 0x2 ;  /* 0x000000b7000a7211 */ /* 0x080fe200078f10ff */
[----:B------:R-:W-:Y:S01]  /*0b30*/  IMAD.SHL.U32 R6, R4, 0x20, RZ ;  /* 0x0000002004067824 */ /* 0x000fe200078e00ff */
[----:B------:R-:W-:Y:S01]  /*0b40*/  SHF.R.S32.HI R178, RZ, 0x7, R3 ;  /* 0x00000007ffb27819 */ /* 0x000fe20000011403 */
[----:B------:R-:W-:Y:S01]  /*0b50*/  IMAD.IADD R177, R183, 0x1, -R2 ;  /* 0x00000001b7b17824 */ /* 0x000fe200078e0a02 */
[----:B------:R-:W-:-:S02]  /*0b60*/  LEA.HI R2, R0, R183, RZ, 0x4 ;  /* 0x000000b700027211 */ /* 0x000fc400078f20ff */
[----:B------:R-:W-:Y:S02]  /*0b70*/  LOP3.LUT R7, R6, 0xfffffc00, RZ, 0xc0, !PT ;  /* 0xfffffc0006077812 */ /* 0x000fe400078ec0ff */
[----:B------:R-:W-:Y:S02]  /*0b80*/  SHF.R.S32.HI R8, RZ, 0x1f, R177 ;  /* 0x0000001fff087819 */ /* 0x000fe400000114b1 */
[----:B------:R-:W-:Y:S02]  /*0b90*/  SHF.R.S32.HI R5, RZ, 0x4, R2 ;  /* 0x00000004ff057819 */ /* 0x000fe40000011402 */
[----:B------:R-:W-:Y:S02]  /*0ba0*/  LEA.HI R9, R8, R177, RZ, 0x2 ;  /* 0x000000b108097211 */ /* 0x000fe400078f10ff */
[----:B------:R-:W-:Y:S02]  /*0bb0*/  LOP3.LUT R4, R2, 0x3fffff0, RZ, 0xc0, !PT ;  /* 0x03fffff002047812 */ /* 0x000fe400078ec0ff */
[----:B------:R-:W-:-:S02]  /*0bc0*/  SHF.R.S32.HI R6, RZ, 0x2, R9 ;  /* 0x00000002ff067819 */ /* 0x000fc40000011409 */
[----:B------:R-:W-:Y:S01]  /*0bd0*/  SHF.R.S32.HI R11, RZ, 0x1f, R9 ;  /* 0x0000001fff0b7819 */ /* 0x000fe20000011409 */
[----:B------:R-:W-:Y:S01]  /*0be0*/  IMAD.IADD R4, R183, 0x1, -R4 ;  /* 0x00000001b7047824 */ /* 0x000fe200078e0a04 */
[----:B------:R-:W-:Y:S02]  /*0bf0*/  LOP3.LUT R10, R10, 0xfffffffc, RZ, 0xc0, !PT ;  /* 0xfffffffc0a0a7812 */ /* 0x000fe400078ec0ff */
[----:B------:R-:W-:Y:S01]  /*0c00*/  LEA.HI R0, R0, R183, RZ, 0x3 ;  /* 0x000000b700007211 */ /* 0x000fe200078f18ff */
[----:B------:R-:W-:Y:S01]  /*0c10*/  IMAD R7, R4, 0x40, R7 ;  /* 0x0000004004077824 */ /* 0x000fe200078e0207 */
[----:B------:R-:W-:Y:S01]  /*0c20*/  LEA.HI R11, R11, R6, RZ, 0x3 ;  /* 0x000000060b0b7211 */ /* 0x000fe200078f18ff */
[----:B------:R-:W-:Y:S01]  /*0c30*/  IMAD.IADD R10, R183, 0x1, -R10 ;  /* 0x00000001b70a7824 */ /* 0x000fe200078e0a0a */
[----:B------:R-:W-:Y:S02]  /*0c40*/  LEA.HI R2, R2, R5, RZ, 0x1 ;  /* 0x0000000502027211 */ /* 0x000fe400078f08ff */
[----:B------:R-:W-:-:S02]  /*0c50*/  LOP3.LUT R172, R0, 0xfffffff8, RZ, 0xc0, !PT ;  /* 0xfffffff800ac7812 */ /* 0x000fc400078ec0ff */
[----:B------:R-:W-:Y:S02]  /*0c60*/  LOP3.LUT R11, R11, 0xfffffff8, RZ, 0xc0, !PT ;  /* 0xfffffff80b0b7812 */ /* 0x000fe400078ec0ff */
[----:B------:R-:W-:Y:S01]  /*0c70*/  LEA.HI R8, R8, R177, RZ, 0x5 ;  /* 0x000000b108087211 */ /* 0x000fe200078f28ff */
[----:B------:R-:W-:Y:S01]  /*0c80*/  IMAD.IADD R172, R183, 0x1, -R172 ;  /* 0x00000001b7ac7824 */ /* 0x000fe200078e0aac */
[----:B------:R-:W-:Y:S01]  /*0c90*/  LEA.HI R3, R3, R178, RZ, 0x1 ;  /* 0x000000b203037211 */ /* 0x000fe200078f08ff */
[----:B------:R-:W-:Y:S01]  /*0ca0*/  IMAD.IADD R11, R6, 0x1, -R11 ;  /* 0x00000001060b7824 */ /* 0x000fe200078e0a0b */
[----:B------:R-:W-:Y:S01]  /*0cb0*/  LOP3.LUT R2, R2, 0x1ffffffe, RZ, 0xc0, !PT ;  /* 0x1ffffffe02027812 */ /* 0x000fe200078ec0ff */
[----:B------:R-:W-:Y:S01]  /*0cc0*/  IMAD.SHL.U32 R169, R172, 0x8, RZ ;  /* 0x00000008aca97824 */ /* 0x000fe200078e00ff */
[----:B------:R-:W-:Y:S02]  /*0cd0*/  SHF.R.S32.HI R8, RZ, 0x5, R8 ;  /* 0x00000005ff087819 */ /* 0x000fe40000011408 */
[----:B------:R-:W-:Y:S01]  /*0ce0*/  LEA.HI R4, R10, R10, RZ, 0x1 ;  /* 0x0000000a0a047211 */ /* 0x000fe200078f08ff */
[----:B------:R-:W-:Y:S01]  /*0cf0*/  IMAD.IADD R2, R5, 0x1, -R2 ;  /* 0x0000000105027824 */ /* 0x000fe200078e0a02 */
[----:B------:R-:W-:Y:S01]  /*0d00*/  LOP3.LUT R3, R3, 0x3fffffe, RZ, 0xc0, !PT ;  /* 0x03fffffe03037812 */ /* 0x000fe200078ec0ff */
[----:B------:R-:W-:Y:S01]  /*0d10*/  IMAD R8, R8, 0x10, R11 ;  /* 0x0000001008087824 */ /* 0x000fe200078e020b */
[----:B------:R-:W-:Y:S01]  /*0d20*/  LOP3.LUT R5, R4, 0x1ffffffe, RZ, 0xc0, !PT ;  /* 0x1ffffffe04057812 */ /* 0x000fe200078ec0ff */
[----:B------:R-:W-:Y:S01]  /*0d30*/  VIADD R171, R169, 0x40 ;  /* 0x00000040a9ab7836 */ /* 0x000fe20000000000 */
[----:B------:R-:W-:Y:S01]  /*0d40*/  LOP3.LUT R18, R9, 0x7ffffffc, RZ, 0xc0, !PT ;  /* 0x7ffffffc09127812 */ /* 0x000fe200078ec0ff */
[----:B------:R-:W-:Y:S01]  /*0d50*/  IMAD.IADD R3, R178, 0x1, -R3 ;  /* 0x00000001b2037824 */ /* 0x000fe200078e0a03 */
[----:B------:R-:W-:Y:S01]  /*0d60*/  SHF.R.S32.HI R175, RZ, 0x3, R0 ;  /* 0x00000003ffaf7819 */ /* 0x000fe20000011400 */
[----:B------:R-:W-:Y:S01]  /*0d70*/  IMAD.IADD R168, R10, 0x1, -R5 ;  /* 0x000000010aa87824 */ /* 0x000fe200078e0a05 */
[----:B------:R-:W-:Y:S01]  /*0d80*/  SHF.R.S32.HI R182, RZ, 0x1f, R169 ;  /* 0x0000001fffb67819 */ /* 0x000fe200000114a9 */
[----:B------:R-:W-:Y:S01]  /*0d90*/  IMAD R179, R3, 0x40, R8 ;  /* 0x0000004003b37824 */ /* 0x000fe200078e0208 */
[----:B------:R-:W-:Y:S01]  /*0da0*/  SHF.R.S32.HI R181, RZ, 0x1f, R171 ;  /* 0x0000001fffb57819 */ /* 0x000fe200000114ab */
[----:B------:R-:W-:-:S02]  /*0db0*/  IMAD R180, R2, 0x8, R7 ;  /* 0x0000000802b47824 */ /* 0x000fc400078e0207 */
[----:B------:R-:W-:Y:S02]  /*0dc0*/  IMAD.IADD R18, R177, 0x1, -R18 ;  /* 0x00000001b1127824 */ /* 0x000fe400078e0a12 */
[----:B------:R-:W-:-:S07]  /*0dd0*/  IMAD R168, R168, 0x8, R179 ;  /* 0x00000008a8a87824 */ /* 0x000fce00078e02b3 */
.L_x_1279:
[----:B0-2---:R-:W0:Y:S08]  /*0de0*/  LDC.64 R2, c[0x0][0xa28] ;  /* 0x00028a00ff027b82 */ /* 0x005e300000000a00 */
[----:B---3--:R-:W1:Y:S01]  /*0df0*/  LDC.64 R4, c[0x0][0xa18] ;  /* 0x00028600ff047b82 */ /* 0x008e620000000a00 */
[----:B------:R-:W-:Y:S01]  /*0e00*/  ULDC UR4, c[0x0][0x288] ;  /* 0x0000a20000047ab9 */ /* 0x000fe20000000800 */
[----:B------:R-:W-:Y:S01]  /*0e10*/  IMAD.MOV.U32 R7, RZ, RZ, RZ ;  /* 0x000000ffff077224 */ /* 0x000fe200078e00ff */
[----:B------:R-:W-:Y:S01]  /*0e20*/  ULDC.64 UR6, c[0x0][0xa20] ;  /* 0x0002880000067ab9 */ /* 0x000fe20000000a00 */
[----:B0-----:R-:W-:-:S04]  /*0e30*/  ISETP.NE.U32.AND P0, PT, R2, RZ, PT ;  /* 0x000000ff0200720c */ /* 0x001fc80003f05070 */
[----:B------:R-:W-:Y:S02]  /*0e40*/  ISETP.NE.AND.EX P0, PT, R3, RZ, PT, P0 ;  /* 0x000000ff0300720c */ /* 0x000fe40003f05300 */
[----:B-1----:R-:W-:-:S04]  /*0e50*/  ISETP.NE.U32.AND P1, PT, R4, RZ, PT ;  /* 0x000000ff0400720c */ /* 0x002fc80003f25070 */
[----:B------:R-:W-:-:S07]  /*0e60*/  ISETP.NE.AND.EX P1, PT, R5, RZ, PT, P1 ;  /* 0x000000ff0500720c */ /* 0x000fce0003f25310 */
[----:B------:R-:W0:Y:S08]  /*0e70*/  @P0 LDC.64 R2, c[0x0][0xa28] ;  /* 0x00028a00ff020b82 */ /* 0x000e300000000a00 */
[----:B------:R-:W1:Y:S01]  /*0e80*/  @P1 LDC.64 R4, c[0x0][0xa18] ;  /* 0x00028600ff041b82 */ /* 0x000e620000000a00 */
[----:B------:R-:W-:Y:S01]  /*0e90*/  IMAD.U32 R17, RZ, RZ, UR4 ;  /* 0x00000004ff117e24 */ /* 0x000fe2000f8e00ff */
[----:B------:R-:W-:Y:S01]  /*0ea0*/  ULDC.64 UR4, c[0x0][0x418] ;  /* 0x0001060000047ab9 */ /* 0x000fe20000000a00 */
[----:B0-----:R-:W-:-:S05]  /*0eb0*/  @P0 IMAD.WIDE R2, R23, 0x4, R2 ;  /* 0x0000000417020825 */ /* 0x001fca00078e0202 */
[----:B------:R0:W5:Y:S01]  /*0ec0*/  @P0 LDG.E R7, desc[UR40][R2.64] ;  /* 0x0000002802070981 */ /* 0x000162000c1e1900 */
[----:B-1----:R-:W-:-:S05]  /*0ed0*/  @P1 IMAD.WIDE R4, R23, 0x4, R4 ;  /* 0x0000000417041825 */ /* 0x002fca00078e0204 */
[----:B------:R0:W5:Y:S01]  /*0ee0*/  @P1 LDG.E R17, desc[UR40][R4.64] ;  /* 0x0000002804111981 */ /* 0x000162000c1e1900 */
[----:B------:R-:W-:Y:S01]  /*0ef0*/  UISETP.NE.U32.AND UP0, UPT, UR4, URZ, UPT ;  /* 0x0000003f0400728c */ /* 0x000fe2000bf05070 */
[----:B------:R-:W-:Y:S01]  /*0f00*/  ISETP.NE.U32.AND P2, PT, RZ, UR6, PT ;  /* 0x00000006ff007c0c */ /* 0x000fe2000bf45070 */
[----:B------:R-:W-:Y:S01]  /*0f10*/  IMAD.MOV.U32 R173, RZ, RZ, R22 ;  /* 0x000000ffffad7224 */ /* 0x000fe200078e0016 */
[----:B------:R-:W-:Y:S01]  /*0f20*/  ULDC UR4, c[0x0][0x424] ;  /* 0x0001090000047ab9 */ /* 0x000fe20000000800 */
[----:B------:R-:W-:Y:S01]  /*0f30*/  UISETP.NE.AND.EX UP0, UPT, UR5, URZ, UPT, UP0 ;  /* 0x0000003f0500728c */ /* 0x000fe2000bf05300 */
[----:B------:R-:W-:Y:S02]  /*0f40*/  ISETP.NE.AND.EX P2, PT, RZ, UR7, PT, P2 ;  /* 0x00000007ff007c0c */ /* 0x000fe4000bf45320 */
[----:B------:R-:W-:Y:S01]  /*0f50*/  ULDC UR5, c[0x0][0x2f0] ;  /* 0x0000bc0000057ab9 */ /* 0x000fe20000000800 */
[----:B------:R-:W-:-:S04]  /*0f60*/  USEL UR4, UR4, 0x1, UP0 ;  /* 0x0000000104047887 */ /* 0x000fc80008000000 */
[----:B------:R-:W-:Y:S01]  /*0f70*/  UIMAD UR4, UR4, UR5, URZ ;  /* 0x00000005040472a4 */ /* 0x000fe2000f8e023f */
[----:B0---4-:R-:W-:Y:S11]  /*0f80*/  @P1 BRA `(.L_x_1176) ;  /* 0x0000000000241947 */ /* 0x011ff60003800000 */
        /* <DEDUP_REMOVED lines=9> */
.L_x_1176:
[----:B------:R-:W-:Y:S02]  /*1020*/  IMAD.U32 R16, RZ, RZ, UR4 ;  /* 0x00000004ff107e24 */ /* 0x000fe4000f8e00ff */
[----:B------:R-:W-:Y:S01]  /*1030*/  IMAD.MOV.U32 R174, RZ, RZ, R23 ;  /* 0x000000ffffae7224 */ /* 0x000fe200078e0017 */
[----:B------:R-:W-:Y:S06]  /*1040*/  @!P2 BRA `(.L_x_1177) ;  /* 0x000000000010a947 */ /* 0x000fec0003800000 */
[----:B------:R-:W0:Y:S02]  /*1050*/  LDC.64 R2, c[0x0][0xa20] ;  /* 0x00028800ff027b82 */ /* 0x000e240000000a00 */
[----:B0-----:R-:W-:-:S05]  /*1060*/  IMAD.WIDE R2, R23, 0x4, R2 ;  /* 0x0000000417027825 */ /* 0x001fca00078e0202 */
[----:B------:R0:W5:Y:S01]  /*1070*/  LDG.E R16, desc[UR40][R2.64] ;  /* 0x0000002802107981 */ /* 0x000162000c1e1900 */
[----:B------:R-:W-:Y:S05]  /*1080*/  BRA `(.L_x_1178) ;  /* 0x0000000000247947 */ /* 0x000fea0003800000 */
.L_x_1177:
[----:B------:R-:W-:Y:S02]  /*1090*/  ULDC.64 UR4, c[0x0][0xa08] ;  /* 0x0002820000047ab9 */ /* 0x000fe40000000a00 */
[----:B------:R-:W-:-:S04]  /*10a0*/  ISETP.NE.U32.AND P0, PT, RZ, UR4, PT ;  /* 0x00000004ff007c0c */ /* 0x000fc8000bf05070 */
[----:B------:R-:W-:-:S13]  /*10b0*/  ISETP.NE.AND.EX P0, PT, RZ, UR5, PT, P0 ;  /* 0x00000005ff007c0c */ /* 0x000fda000bf05300 */
[----:B------:R-:W-:Y:S05]  /*10c0*/  @!P0 BRA `(.L_x_1178) ;  /* 0x0000000000148947 */ /* 0x000fea0003800000 */
[----:B------:R-:W0:Y:S02]  /*10d0*/  LDC.64 R2, c[0x0][0xa08] ;  /* 0x00028200ff027b82 */ /* 0x000e240000000a00 */
[----:B0-----:R-:W-:-:S05]  /*10e0*/  IMAD.WIDE R2, R23, 0x4, R2 ;  /* 0x0000000417027825 */ /* 0x001fca00078e0202 */
[----:B------:R-:W2:Y:S04]  /*10f0*/  LDG.E R16, desc[UR40][R2.64] ;  /* 0x0000002802107981 */ /* 0x000ea8000c1e1900 */
[----:B------:R-:W2:Y:S02]  /*1100*/  LDG.E R5, desc[UR40][R2.64+0x4] ;  /* 0x0000042802057981 */ /* 0x000ea4000c1e1900 */
[----:B--2---:R-:W-:-:S07]  /*1110*/  IMAD.IADD R16, R5, 0x1, -R16 ;  /* 0x0000000105107824 */ /* 0x004fce00078e0a10 */
.L_x_1178:
[----:B------:R-:W1:Y:S01]  /*1120*/  LDC R0, c[0x0][0x448] ;  /* 0x00011200ff007b82 */ /* 0x000e620000000800 */
[----:B------:R-:W-:Y:S02]  /*1130*/  IMAD.SHL.U32 R19, R21, 0x80, RZ ;  /* 0x0000008015137824 */ /* 0x000fe400078e00ff */
[----:B-----5:R-:W-:-:S05]  /*1140*/  IMAD.IADD R16, R16, 0x1, -R7 ;  /* 0x0000000110107824 */ /* 0x020fca00078e0a07 */
[----:B------:R-:W2:Y:S01]  /*1150*/  LDC.64 R8, c[0x0][0x9e0] ;  /* 0x00027800ff087b82 */ /* 0x000ea20000000a00 */
[----:B-1----:R-:W-:Y:S01]  /*1160*/  ISETP.NE.AND P1, PT, R0, 0x1, PT ;  /* 0x000000010000780c */ /* 0x002fe20003f25270 */
[----:B------:R-:W-:Y:S01]  /*1170*/  VIADD R0, R19, 0x7f ;  /* 0x0000007f13007836 */ /* 0x000fe20000000000 */
[----:B--2---:R-:W-:-:S11]  /*1180*/  ISETP.GE.AND P2, PT, R9, 0x1, PT ;  /* 0x000000010900780c */ /* 0x004fd60003f46270 */
[----:B0-----:R-:W0:Y:S08]  /*1190*/  @P1 LDC R3, c[0x0][0x44c] ;  /* 0x00011300ff031b82 */ /* 0x001e300000000800 */
[----:B------:R-:W1:Y:S01]  /*11a0*/  @P1 LDC R5, c[0x0][0x450] ;  /* 0x00011400ff051b82 */ /* 0x000e620000000800 */
[----:B0-----:R-:W-:Y:S01]  /*11b0*/  @P1 IMAD.HI.U32 R2, R0, R3, RZ ;  /* 0x0000000300021227 */ /* 0x001fe200078e00ff */
[----:B------:R-:W-:-:S04]  /*11c0*/  IADD3 R3, R16, 0x1, -R17 ;  /* 0x0000000110037810 */ /* 0x000fc80007ffe811 */
[----:B-1----:R-:W-:-:S05]  /*11d0*/  @P1 SHF.R.U32.HI R0, RZ, R5, R2 ;  /* 0x00000005ff001219 */ /* 0x002fca0000011602 */
[----:B------:R-:W-:-:S04]  /*11e0*/  IMAD.IADD R3, R3, 0x1, R0 ;  /* 0x0000000103037824 */ /* 0x000fc800078e0200 */
        /* <DEDUP_REMOVED lines=12> */
.L_x_1180:
[----:B------:R-:W-:-:S13]  /*12b0*/  ISETP.NE.AND P0, PT, R9, 0x1, PT ;  /* 0x000000010900780c */ /* 0x000fda0003f05270 */
[----:B------:R-:W0:Y:S02]  /*12c0*/  @P0 LDC.64 R4, c[0x0][0x9e8] ;  /* 0x00027a00ff040b82 */ /* 0x000e240000000a00 */
[----:B0-----:R-:W-:-:S05]  /*12d0*/  @P0 IMAD.HI.U32 R4, R2, R4, RZ ;  /* 0x0000000402040227 */ /* 0x001fca00078e00ff */
[----:B------:R-:W-:-:S07]  /*12e0*/  @P0 SHF.R.U32.HI R2, RZ, R5, R4 ;  /* 0x00000005ff020219 */ /* 0x000fce0000011604 */
.L_x_1181:
[----:B------:R-:W-:-:S05]  /*12f0*/  IMAD R3, R2, R9, R9 ;  /* 0x0000000902037224 */ /* 0x000fca00078e0209 */
[----:B------:R-:W-:-:S07]  /*1300*/  VIMNMX R0, R0, R3, PT ;  /* 0x0000000300007248 */ /* 0x000fce0003fe0100 */
.L_x_1179:
[----:B------:R-:W0:Y:S01]  /*1310*/  @P1 LDC R4, c[0x0][0x44c] ;  /* 0x00011300ff041b82 */ /* 0x000e220000000800 */
[----:B------:R-:W-:Y:S01]  /*1320*/  VIADD R2, R0, 0x7f ;  /* 0x0000007f00027836 */ /* 0x000fe20000000000 */
[----:B------:R-:W-:Y:S01]  /*1330*/  ULDC UR4, c[0x0][0x9dc] ;  /* 0x0002770000047ab9 */ /* 0x000fe20000000800 */
[C---:B------:R-:W-:Y:S02]  /*1340*/  VIADD R0, R16.reuse, 0x7f ;  /* 0x0000007f10007836 */ /* 0x040fe40000000000 */
[----:B------:R-:W-:Y:S01]  /*1350*/  IMAD.MOV.U32 R7, RZ, RZ, R19 ;  /* 0x000000ffff077224 */ /* 0x000fe200078e0013 */
[----:B------:R-:W-:Y:S01]  /*1360*/  SHF.R.S32.HI R5, RZ, 0x1f, R2 ;  /* 0x0000001fff057819 */ /* 0x000fe20000011402 */
[----:B------:R-:W-:Y:S01]  /*1370*/  IMAD.IADD R88, R16, 0x1, -R17 ;  /* 0x0000000110587824 */ /* 0x000fe200078e0a11 */
[----:B------:R-:W1:Y:S01]  /*1380*/  @P1 LDC R11, c[0x0][0x450] ;  /* 0x00011400ff0b1b82 */ /* 0x000e620000000800 */
[----:B------:R-:W-:Y:S02]  /*1390*/  SHF.R.S32.HI R3, RZ, 0x1f, R0 ;  /* 0x0000001fff037819 */ /* 0x000fe40000011400 */
[----:B------:R-:W-:-:S02]  /*13a0*/  LEA.HI R5, R5, R2, RZ, 0x7 ;  /* 0x0000000205057211 */ /* 0x000fc400078f38ff */
[----:B------:R-:W-:Y:S02]  /*13b0*/  LEA.HI R3, R3, R0, RZ, 0x7 ;  /* 0x0000000003037211 */ /* 0x000fe400078f38ff */
[----:B------:R-:W-:Y:S02]  /*13c0*/  SHF.R.S32.HI R0, RZ, 0x7, R5 ;  /* 0x00000007ff007819 */ /* 0x000fe40000011405 */
[----:B------:R-:W-:-:S04]  /*13d0*/  SHF.R.S32.HI R3, RZ, 0x7, R3 ;  /* 0x00000007ff037819 */ /* 0x000fc80000011403 */
[----:B------:R-:W-:Y:S01]  /*13e0*/  VIMNMX R89, R3, R0, PT ;  /* 0x0000000003597248 */ /* 0x000fe20003fe0100 */
[----:B0-----:R-:W-:-:S05]  /*13f0*/  @P1 IMAD.HI.U32 R4, R19, R4, RZ ;  /* 0x0000000413041227 */ /* 0x001fca00078e00ff */
        /* <DEDUP_REMOVED lines=13> */
.L_x_1183:
[----:B------:R-:W-:-:S13]  /*14d0*/  ISETP.NE.AND P0, PT, R9, 0x1, PT ;  /* 0x000000010900780c */ /* 0x000fda0003f05270 */
[----:B------:R-:W0:Y:S02]  /*14e0*/  @P0 LDC.64 R4, c[0x0][0x9e8] ;  /* 0x00027a00ff040b82 */ /* 0x000e240000000a00 */
[----:B0-----:R-:W-:-:S05]  /*14f0*/  @P0 IMAD.HI.U32 R0, R2, R4, RZ ;  /* 0x0000000402000227 */ /* 0x001fca00078e00ff */
[----:B------:R-:W-:-:S07]  /*1500*/  @P0 SHF.R.U32.HI R2, RZ, R5, R0 ;  /* 0x00000005ff020219 */ /* 0x000fce0000011600 */
.L_x_1184:
[----:B------:R-:W-:-:S05]  /*1510*/  IMAD R2, R2, R9, RZ ;  /* 0x0000000902027224 */ /* 0x000fca00078e02ff */
[----:B------:R-:W-:-:S07]  /*1520*/  VIMNMX R3, R3, R2, !PT ;  /* 0x0000000203037248 */ /* 0x000fce0007fe0100 */
.L_x_1182:
        /* <DEDUP_REMOVED lines=72> */
.L_x_1186:
        /* <DEDUP_REMOVED lines=22> */
[-C--:B--2---:R-:W-:Y:S02]  /*1b10*/  @P0 IMAD R7, R7, R14.reuse, RZ ;  /* 0x0000000e07070224 */ /* 0x084fe400078e02ff */
[----:B------:R-:W-:Y:S02]  /*1b20*/  @P1 IMAD.IADD R5, R5, 0x1, R11 ;  /* 0x0000000105051824 */ /* 0x000fe400078e020b */
[----:B------:R-:W-:-:S04]  /*1b30*/  @P0 IMAD.WIDE.U32 R2, R22, R14, R2 ;  /* 0x0000000e16020225 */ /* 0x000fc800078e0002 */
[-C--:B---3--:R-:W-:Y:S02]  /*1b40*/  @P1 IMAD R0, R9, R24.reuse, RZ ;  /* 0x0000001809001224 */ /* 0x088fe400078e02ff */
[C---:B------:R-:W-:Y:S02]  /*1b50*/  @P0 IMAD R9, R22.reuse, R15, R7 ;  /* 0x0000000f16090224 */ /* 0x040fe400078e0207 */
        /* <DEDUP_REMOVED lines=22> */
.L_x_1383:
[----:B------:R-:W-:Y:S05]  /*1cc0*/  @!P0 BRA `(.L_x_1188) ;  /* 0x0000000000048947 */ /* 0x000fea0003800000 */
[----:B------:R-:W-:Y:S01]  /*1cd0*/  BPT.TRAP 0x1 ;  /* 0x000000040000795c */ /* 0x000fe20000300000 */
.L_x_1188:
[----:B------:R-:W-:Y:S02]  /*1ce0*/  IMAD.U32 R11, RZ, RZ, UR44 ;  /* 0x0000002cff0b7e24 */ /* 0x000fe4000f8e00ff */
[----:B0-----:R-:W-:-:S03]  /*1cf0*/  IMAD.U32 R2, RZ, RZ, UR36 ;  /* 0x00000024ff027e24 */ /* 0x001fc6000f8e00ff */
[----:B------:R-:W-:Y:S02]  /*1d00*/  LEA R11, R11, UR43, 0x3 ;  /* 0x0000002b0b0b7c11 */ /* 0x000fe4000f8e18ff */
[----:B------:R-:W-:-:S04]  /*1d10*/  SHF.L.U32 R2, R2, 0x1f, RZ ;  /* 0x0000001f02027819 */ /* 0x000fc800000006ff */
[----:B------:R0:W1:Y:S01]  /*1d20*/  SYNCS.PHASECHK.TRANS64.TRYWAIT P2, [R11+URZ+0x22830], R2 ;  /* 0x022830020b0075a7 */ /* 0x000062000804017f */
[----:B------:R-:W-:Y:S05]  /*1d30*/  @!P0 BRA `(.L_x_1189) ;  /* 0x0000000000048947 */ /* 0x000fea0003800000 */
[----:B------:R-:W-:Y:S01]  /*1d40*/  BPT.TRAP 0x1 ;  /* 0x000000040000795c */ /* 0x000fe20000300000 */
.L_x_1189:
[----:B------:R-:W2:Y:S02]  /*1d50*/  S2R R3, SR_TID.X ;  /* 0x0000000000037919 */ /* 0x000ea40000002100 */
[----:B--2---:R-:W-:Y:S01]  /*1d60*/  LOP3.LUT P1, RZ, R3, 0x7f, RZ, 0xc0, !PT ;  /* 0x0000007f03ff7812 */ /* 0x004fe2000782c0ff */
[----:B-1----:R-:W-:-:S12]  /*1d70*/  @P2 BRA `(.L_x_1190) ;  /* 0x0000000000082947 */ /* 0x002fd80003800000 */
[----:B------:R-:W1:Y:S02]  /*1d80*/  SYNCS.PHASECHK.TRANS64.TRYWAIT P2, [R11+URZ+0x22830], R2 ;  /* 0x022830020b0075a7 */ /* 0x000e64000804017f */
[----:B-1----:R-:W-:Y:S05]  /*1d90*/  @!P2 BRA `(.L_x_1191) ;  /* 0x0000015c0004a947 */ /* 0x002fea0003800000 */
.L_x_1190:
[----:B------:R-:W-:Y:S05]  /*1da0*/  WARPSYNC.ALL ;  /* 0x0000000000007948 */ /* 0x000fea0003800000 */
[----:B------:R-:W-:Y:S01]  /*1db0*/  UIADD3 UR4, UR43, 0x16400, URZ ;  /* 0x000164002b047890 */ /* 0x000fe2000fffe03f */
[----:B------:R-:W-:Y:S01]  /*1dc0*/  WARPGROUP.ARRIVE ;  /* 0x00000000000079c5 */ /* 0x000fe20000000000 */
[----:B------:R-:W-:Y:S01]  /*1dd0*/  ULOP3.LUT UR28, UR45, 0x10000, URZ, 0xfc, !UPT ;  /* 0x000100002d1c7892 */ /* 0x000fe2000f8efc3f */
[----:B------:R-:W2:Y:S01]  /*1de0*/  LDC R8, c[0x0][0x448] ;  /* 0x00011200ff087b82 */ /* 0x000ea20000000800 */
[----:B------:R-:W-:Y:S01]  /*1df0*/  USHF.R.U32.HI UR4, URZ, 0x4, UR4 ;  /* 0x000000043f047899 */ /* 0x000fe20008011604 */
[----:B01----:R-:W-:Y:S01]  /*1e00*/  @!P1 VIADD R11, R11, 0x22840 ;  /* 0x000228400b0b9836 */ /* 0x003fe20000000000 */
[----:B------:R-:W-:Y:S01]  /*1e10*/  UMOV UR29, 0x80000020 ;  /* 0x80000020001d7882 */ /* 0x000fe20000000000 */
[----:B------:R-:W-:Y:S01]  /*1e20*/  UMOV UR31, 0x80000020 ;  /* 0x80000020001f7882 */ /* 0x000fe20000000000 */
[----:B------:R-:W-:-:S02]  /*1e30*/  ULOP3.LUT UR4, UR4, 0x3fff, URZ, 0xc0, !UPT ;  /* 0x00003fff04047892 */ /* 0x000fc4000f8ec03f */
[----:B------:R-:W-:Y:S01]  /*1e40*/  UIADD3 UR8, UR28, 0x2, URZ ;  /* 0x000000021c087890 */ /* 0x000fe2000fffe03f */
[----:B------:R-:W-:Y:S01]  /*1e50*/  @!P1 PRMT R13, RZ, 0x654, R11 ;  /* 0x00000654ff0d9816 */ /* 0x000fe2000000000b */
[----:B------:R-:W-:Y:S01]  /*1e60*/  ULOP3.LUT UR4, UR4, 0x10000, URZ, 0xfc, !UPT ;  /* 0x0001000004047892 */ /* 0x000fe2000f8efc3f */
[----:B------:R-:W-:Y:S01]  /*1e70*/  UMOV UR9, 0x80000020 ;  /* 0x8000002000097882 */ /* 0x000fe20000000000 */
[----:B------:R-:W-:Y:S02]  /*1e80*/  UMOV UR11, 0x80000020 ;  /* 0x80000020000b7882 */ /* 0x000fe40000000000 */
[----:B------:R-:W-:Y:S02]  /*1e90*/  UIMAD UR30, UR44, 0x600, UR4 ;  /* 0x000006002c1e78a4 */ /* 0x000fe4000f8e0204 */
[----:B------:R-:W-:Y:S02]  /*1ea0*/  UIADD3 UR12, UR28, 0x200, URZ ;  /* 0x000002001c0c7890 */ /* 0x000fe4000fffe03f */
[----:B------:R-:W-:-:S02]  /*1eb0*/  UIADD3 UR10, UR30, 0x2, URZ ;  /* 0x000000021e0a7890 */ /* 0x000fc4000fffe03f */
[----:B------:R-:W-:Y:S01]  /*1ec0*/  UIADD3 UR14, UR30, 0x200, URZ ;  /* 0x000002001e0e7890 */ /* 0x000fe2000fffe03f */
[----:B------:R-:W-:Y:S02]  /*1ed0*/  UMOV UR13, 0x80000020 ;  /* 0x80000020000d7882 */ /* 0x000fe40000000000 */
[----:B------:R-:W-:Y:S01]  /*1ee0*/  QGMMA.64x128x32.F32.E4M3.E4M3 R24, gdesc[UR28], RZ, !UPT, gsb0 ;  /* 0x01e000001c1879f3 */ /* 0x000fe2000c0008ff */
[----:B------:R-:W-:Y:S01]  /*1ef0*/  UMOV UR15, 0x80000020 ;  /* 0x80000020000f7882 */ /* 0x000fe20000000000 */
[----:B------:R-:W-:Y:S01]  /*1f00*/  UIADD3 UR16, UR28, 0x202, URZ ;  /* 0x000002021c107890 */ /* 0x000fe2000fffe03f */
[----:B--2---:R-:W-:Y:S01]  /*1f10*/  ISETP.NE.AND P2, PT, R8, 0x1, PT ;  /* 0x000000010800780c */ /* 0x004fe20003f45270 */
[----:B------:R-:W-:Y:S01]  /*1f20*/  UIADD3 UR18, UR30, 0x202, URZ ;  /* 0x000002021e127890 */ /* 0x000fe2000fffe03f */
[----:B------:R-:W-:Y:S01]  /*1f30*/  IMAD.IADD R8, R168, 0x1, R19 ;  /* 0x00000001a8087824 */ /* 0x000fe200078e0213 */
[----:B------:R-:W-:Y:S01]  /*1f40*/  UMOV UR17, 0x80000020 ;  /* 0x8000002000117882 */ /* 0x000fe20000000000 */
[----:B------:R-:W-:Y:S01]  /*1f50*/  UMOV UR19, 0x80000020 ;  /* 0x8000002000137882 */ /* 0x000fe20000000000 */
[----:B------:R-:W-:-:S02]  /*1f60*/  UIADD3 UR20, UR28, 0x400, URZ ;  /* 0x000004001c147890 */ /* 0x000fc4000fffe03f */
[----:B------:R-:W-:Y:S01]  /*1f70*/  UIADD3 UR22, UR30, 0x400, URZ ;  /* 0x000004001e167890 */ /* 0x000fe2000fffe03f */
[----:B------:R-:W-:Y:S01]  /*1f80*/  UMOV UR21, 0x80000020 ;  /* 0x8000002000157882 */ /* 0x000fe20000000000 */
[----:B------:R-:W-:Y:S01]  /*1f90*/  UMOV UR23, 0x80000020 ;  /* 0x8000002000177882 */ /* 0x000fe20000000000 */
[----:B------:R-:W-:Y:S02]  /*1fa0*/  UIADD3 UR24, UR28, 0x402, URZ ;  /* 0x000004021c187890 */ /* 0x000fe4000fffe03f */
[----:B------:R-:W-:Y:S01]  /*1fb0*/  UIADD3 UR26, UR30, 0x402, URZ ;  /* 0x000004021e1a7890 */ /* 0x000fe2000fffe03f */
[----:B------:R-:W0:Y:S01]  /*1fc0*/  @P2 LDC R9, c[0x0][0x44c] ;  /* 0x00011300ff092b82 */ /* 0x000e220000000800 */
[----:B------:R-:W-:Y:S01]  /*1fd0*/  UMOV UR25, 0x80000020 ;  /* 0x8000002000197882 */ /* 0x000fe20000000000 */
[----:B------:R-:W-:Y:S01]  /*1fe0*/  UMOV UR27, 0x80000020 ;  /* 0x80000020001b7882 */ /* 0x000fe20000000000 */
[----:B------:R-:W-:Y:S02]  /*1ff0*/  ULDC UR5, c[0x0][0x9dc] ;  /* 0x0002770000057ab9 */ /* 0x000fe40000000800 */
[----:B------:R-:W-:Y:S01]  /*2000*/  ULOP3.LUT UR5, URZ, UR5, URZ, 0x33, !UPT ;  /* 0x000000053f057292 */ /* 0x000fe2000f8e333f */
[----:B0-----:R-:W-:Y:S01]  /*2010*/  @P2 IMAD.HI.U32 R9, R8, R9, RZ ;  /* 0x0000000908092227 */ /* 0x001fe200078e00ff */
[----:B------:R-:W-:-:S02]  /*2020*/  WARPGROUP.DEPBAR.LE gsb0, 0x0 ;  /* 0x00008000000079c5 */ /* 0x000fc40000010000 */
        /* <DEDUP_REMOVED lines=16> */
[C---:B------:R-:W-:Y:S01]  /*2130*/  FMUL.FTZ R44, R0.reuse, R44 ;  /* 0x0000002c002c7220 */ /* 0x040fe20000410000 */
[----:B------:R-:W0:Y:S01]  /*2140*/  @P2 LDC R28, c[0x0][0x450] ;  /* 0x00011400ff1c2b82 */ /* 0x000e220000000800 */
[C---:B------:R-:W-:Y:S01]  /*2150*/  FMUL.FTZ R45, R0.reuse, R45 ;  /* 0x0000002d002d7220 */ /* 0x040fe20000410000 */
[C---:B------:R-:W-:Y:S01]  /*2160*/  FMUL.FTZ R61, R0.reuse, R61 ;  /* 0x0000003d003d7220 */ /* 0x040fe20000410000 */
[----:B------:R1:W2:Y:S01]  /*2170*/  MUFU.TANH R124, R44 ;  /* 0x0000002c007c7308 */ /* 0x0002a20000002400 */
[C---:B------:R-:W-:Y:S01]  /*2180*/  FMUL.FTZ R3, R0.reuse, R27 ;  /* 0x0000001b00037220 */ /* 0x040fe20000410000 */
[C---:B------:R-:W-:Y:S01]  /*2190*/  FMUL.FTZ R37, R0.reuse, R37 ;  /* 0x0000002500257220 */ /* 0x040fe20000410000 */
[C---:B------:R-:W-:Y:S01]  /*21a0*/  FMUL.FTZ R27, R0.reuse, R42 ;  /* 0x0000002a001b7220 */ /* 0x040fe20000410000 */
[C---:B------:R-:W-:Y:S01]  /*21b0*/  FMUL.FTZ R41, R0.reuse, R41 ;  /* 0x0000002900297220 */ /* 0x040fe20000410000 */
[C---:B------:R-:W-:Y:S01]  /*21c0*/  FMUL.FTZ R49, R0.reuse, R49 ;  /* 0x0000003100317220 */ /* 0x040fe20000410000 */
[C---:B------:R-:W-:Y:S01]  /*21d0*/  FMUL.FTZ R53, R0.reuse, R53 ;  /* 0x0000003500357220 */ /* 0x040fe20000410000 */
[----:B------:R-:W-:Y:S01]  /*21e0*/  FMUL.FTZ R2, R0, R26 ;  /* 0x0000001a00027220 */ /* 0x000fe20000410000 */
[----:B------:R3:W4:Y:S01]  /*21f0*/  MUFU.TANH R122, R45 ;  /* 0x0000002d007a7308 */ /* 0x0007220000002400 */
[----:B-1----:R-:W-:-:S02]  /*2200*/  IMAD.MOV.U32 R44, RZ, RZ, R8 ;  /* 0x000000ffff2c7224 */ /* 0x002fc400078e0008 */
[C---:B------:R-:W-:Y:S01]  /*2210*/  FMUL.FTZ R12, R0.reuse, R25 ;  /* 0x00000019000c7220 */ /* 0x040fe20000410000 */
[C---:B------:R-:W-:Y:S01]  /*2220*/  FMUL.FTZ R20, R0.reuse, R29 ;  /* 0x0000001d00147220 */ /* 0x040fe20000410000 */
[C---:B------:R-:W-:Y:S01]  /*2230*/  FMUL.FTZ R26, R0.reuse, R33 ;  /* 0x00000021001a7220 */ /* 0x040fe20000410000 */
[C---:B------:R-:W-:Y:S01]  /*2240*/  FMUL.FTZ R4, R0.reuse, R24 ;  /* 0x0000001800047220 */ /* 0x040fe20000410000 */
[C---:B------:R-:W-:Y:S01]  /*2250*/  FMUL.FTZ R6, R0.reuse, R31 ;  /* 0x0000001f00067220 */ /* 0x040fe20000410000 */
[C---:B------:R-:W-:Y:S01]  /*2260*/  FMUL.FTZ R15, R0.reuse, R35 ;  /* 0x00000023000f7220 */ /* 0x040fe20000410000 */
[----:B------:R1:W0:Y:S01]  /*2270*/  MUFU.TANH R42, R61 ;  /* 0x0000003d002a7308 */ /* 0x0002220000002400 */
[C---:B---3--:R-:W-:Y:S01]  /*2280*/  FMUL.FTZ R45, R0.reuse, R59 ;  /* 0x0000003b002d7220 */ /* 0x048fe20000410000 */
[C---:B------:R-:W-:Y:S01]  /*2290*/  FMUL.FTZ R25, R0.reuse, R39 ;  /* 0x0000002700197220 */ /* 0x040fe20000410000 */
[C---:B------:R-:W-:Y:S01]  /*22a0*/  FMUL.FTZ R29, R0.reuse, R43 ;  /* 0x0000002b001d7220 */ /* 0x040fe20000410000 */
[C---:B------:R-:W-:Y:S01]  /*22b0*/  FMUL.FTZ R33, R0.reuse, R47 ;  /* 0x0000002f00217220 */ /* 0x040fe20000410000 */
[----:B0-----:R-:W-:Y:S01]  /*22c0*/  @P2 SHF.R.U32.HI R44, RZ, R28, R9 ;  /* 0x0000001cff2c2219 */ /* 0x001fe20000011609 */
[----:B------:R-:W-:Y:S01]  /*22d0*/  IMAD.MOV.U32 R28, RZ, RZ, -0x80 ;  /* 0xffffff80ff1c7424 */ /* 0x000fe200078e00ff */
[----:B------:R-:W0:Y:S01]  /*22e0*/  LDC.64 R8, c[0x0][0x9e0] ;  /* 0x00027800ff087b82 */ /* 0x000e220000000a00 */
[----:B------:R3:W0:Y:S01]  /*22f0*/  MUFU.TANH R128, R37 ;  /* 0x0000002500807308 */ /* 0x0006220000002400 */
[----:B------:R-:W-:Y:S01]  /*2300*/  FMUL.FTZ R5, R0, R30 ;  /* 0x0000001e00057220 */ /* 0x000fe20000410000 */
[----:B-1----:R-:W1:Y:S01]  /*2310*/  SHFL.IDX PT, R61, R44, RZ, 0x1c1f ;  /* 0x001c1fff2c3d7589 */ /* 0x002e6200000e0000 */
[----:B------:R-:W-:-:S02]  /*2320*/  IMAD R59, R89, R28, 0x80 ;  /* 0x00000080593b7424 */ /* 0x000fc400078e021c */
[C---:B------:R-:W-:Y:S01]  /*2330*/  FMUL.FTZ R24, R0.reuse, R32 ;  /* 0x0000002000187220 */ /* 0x040fe20000410000 */
[C---:B------:R-:W-:Y:S01]  /*2340*/  FMUL.FTZ R7, R0.reuse, R34 ;  /* 0x0000002200077220 */ /* 0x040fe20000410000 */
[C---:B------:R-:W-:Y:S01]  /*2350*/  FMUL.FTZ R36, R0.reuse, R36 ;  /* 0x0000002400247220 */ /* 0x040fe20000410000 */
[----:B------:R5:W-:Y:S01]  /*2360*/  @!P1 SYNCS.ARRIVE.TRANS64.RED.A1T0 RZ, [R13+URZ], RZ ;  /* 0x000000ff0dff99a7 */ /* 0x000be2000810043f */
[----:B------:R2:W0:Y:S01]  /*2370*/  MUFU.TANH R108, R41 ;  /* 0x00000029006c7308 */ /* 0x0004220000002400 */
[C---:B---3--:R-:W-:Y:S01]  /*2380*/  FMUL.FTZ R37, R0.reuse, R51 ;  /* 0x0000003300257220 */ /* 0x048fe20000410000 */
[----:B------:R-:W-:Y:S02]  /*2390*/  VIADD R51, R59, 0x1 ;  /* 0x000000013b337836 */ /* 0x000fe40000000000 */
[C---:B------:R-:W-:Y:S01]  /*23a0*/  FMUL.FTZ R21, R0.reuse, R38 ;  /* 0x0000002600157220 */ /* 0x040fe20000410000 */
[C---:B------:R-:W-:Y:S01]  /*23b0*/  FMUL.FTZ R40, R0.reuse, R40 ;  /* 0x0000002800287220 */ /* 0x040fe20000410000 */
[C---:B------:R-:W-:Y:S01]  /*23c0*/  FMUL.FTZ R31, R0.reuse, R46 ;  /* 0x0000002e001f7220 */ /* 0x040fe20000410000 */
[C---:B------:R-:W-:Y:S01]  /*23d0*/  FMUL.FTZ R35, R0.reuse, R50 ;  /* 0x0000003200237220 */ /* 0x040fe20000410000 */
[C---:B------:R-:W-:Y:S01]  /*23e0*/  FMUL.FTZ R52, R0.reuse, R52 ;  /* 0x0000003400347220 */ /* 0x040fe20000410000 */
[----:B------:R3:W0:Y:S01]  /*23f0*/  MUFU.TANH R118, R49 ;  /* 0x0000003100767308 */ /* 0x0006220000002400 */
[C---:B--2---:R-:W-:Y:S01]  /*2400*/  FMUL.FTZ R41, R0.reuse, R55 ;  /* 0x0000003700297220 */ /* 0x044fe20000410000 */
        /* <DEDUP_REMOVED lines=11> */
[C---:B------:R-:W-:Y:S01]  /*24c0*/  FMUL.FTZ R73, R0.reuse, R73 ;  /* 0x0000004900497220 */ /* 0x040fe20000410000 */
[C---:B------:R-:W-:Y:S01]  /*24d0*/  FMUL.FTZ R94, R0.reuse, R74 ;  /* 0x0000004a005e7220 */ /* 0x040fe20000410000 */
[C---:B------:R-:W-:Y:S01]  /*24e0*/  FMUL.FTZ R96, R0.reuse, R75 ;  /* 0x0000004b00607220 */ /* 0x040fe20000410000 */
[C---:B------:R-:W-:Y:S01]  /*24f0*/  FMUL.FTZ R76, R0.reuse, R76 ;  /* 0x0000004c004c7220 */ /* 0x040fe20000410000 */
[C---:B--2---:R-:W-:Y:S01]  /*2500*/  FMUL.FTZ R53, R0.reuse, R66 ;  /* 0x0000004200357220 */ /* 0x044fe20000410000 */
        /* <DEDUP_REMOVED lines=8> */
[C---:B-----5:R-:W-:Y:S01]  /*2590*/  FMUL.FTZ R13, R0.reuse, R87 ;  /* 0x00000057000d7220 */ /* 0x060fe20000410000 */
[C---:B------:R-:W-:Y:S01]  /*25a0*/  FMUL.FTZ R57, R0.reuse, R57 ;  /* 0x0000003900397220 */ /* 0x040fe20000410000 */
[C---:B------:R-:W-:Y:S01]  /*25b0*/  FMUL.FTZ R64, R0.reuse, R64 ;  /* 0x0000004000407220 */ /* 0x040fe20000410000 */
[C---:B------:R-:W-:Y:S01]  /*25c0*/  FMUL.FTZ R69, R0.reuse, R69 ;  /* 0x0000004500457220 */ /* 0x040fe20000410000 */
[C---:B------:R-:W-:Y:S01]  /*25d0*/  FMUL.FTZ R72, R0.reuse, R72 ;  /* 0x0000004800487220 */ /* 0x040fe20000410000 */
[C---:B------:R-:W-:Y:S01]  /*25e0*/  FMUL.FTZ R82, R0.reuse, R82 ;  /* 0x0000005200527220 */ /* 0x040fe20000410000 */
[----:B------:R-:W-:Y:S01]  /*25f0*/  FMUL.FTZ R86, R0, R86 ;  /* 0x0000005600567220 */ /* 0x000fe20000410000 */
[----:B------:R-:W-:Y:S01]  /*2600*/  IMAD R28, R18, -0x2, R51 ;  /* 0xfffffffe121c7824 */ /* 0x000fe200078e0233 */
[----:B0-----:R-:W-:Y:S01]  /*2610*/  ISETP.GE.AND P3, PT, R9, 0x1, PT ;  /* 0x000000010900780c */ /* 0x001fe20003f66270 */
[----:B------:R-:W0:Y:S01]  /*2620*/  MUFU.TANH R4, R4 ;  /* 0x0000000400047308 */ /* 0x000e220000002400 */
[----:B------:R-:W-:Y:S01]  /*2630*/  FMUL.FTZ R60, R0, R60 ;  /* 0x0000003c003c7220 */ /* 0x000fe20000410000 */
[----:B------:R-:W-:-:S02]  /*2640*/  IMAD.IADD R51, R16, 0x1, R59 ;  /* 0x0000000110337824 */ /* 0x000fc400078e023b */
[----:B------:R-:W-:Y:S01]  /*2650*/  FMUL.FTZ R48, R0, R48 ;  /* 0x0000003000307220 */ /* 0x000fe20000410000 */
[----:B------:R-:W-:Y:S01]  /*2660*/  LEA R54, R89, 0xffffff80, 0x7 ;  /* 0xffffff8059367811 */ /* 0x000fe200078e38ff */
[----:B------:R-:W-:Y:S02]  /*2670*/  IMAD R58, R18, -0x2, R51 ;  /* 0xfffffffe123a7824 */ /* 0x000fe400078e0233 */
[----:B------:R-:W2:Y:S08]  /*2680*/  MUFU.TANH R12, R12 ;  /* 0x0000000c000c7308 */ /* 0x000eb00000002400 */
[----:B------:R-:W3:Y:S08]  /*2690*/  MUFU.TANH R2, R2 ;  /* 0x0000000200027308 */ /* 0x000ef00000002400 */
        /* <DEDUP_REMOVED lines=24> */
[----:B------:R-:W0:Y:S01]  /*2820*/  MUFU.TANH R43, R43 ;  /* 0x0000002b002b7308 */ /* 0x000e220000002400 */
[----:B-----5:R-:W-:-:S07]  /*2830*/  IADD3 R57, -R17, R28, R16 ;  /* 0x0000001c11397210 */ /* 0x020fce0007ffe110 */
        /* <DEDUP_REMOVED lines=28> */
[----:B------:R4:W0:Y:S01]  /*2a00*/  MUFU.TANH R120, R48 ;  /* 0x0000003000787308 */ /* 0x0008220000002400 */
[----:B-----5:R-:W-:-:S02]  /*2a10*/  VIADD R60, R57, UR5 ;  /* 0x00000005393c7c36 */ /* 0x020fc40008000000 */
[----:B------:R-:W-:-:S05]  /*2a20*/  IMAD.IADD R57, R57, 0x1, R8 ;  /* 0x0000000139397824 */ /* 0x000fca00078e0208 */
[----:B-1----:R-:W-:Y:S01]  /*2a30*/  VIADDMNMX R46, R61, R57, R58, PT ;  /* 0x000000393d2e7246 */ /* 0x002fe2000380013a */
[----:B----4-:R-:W-:Y:S01]  /*2a40*/  IMAD.IADD R48, R60, 0x1, R61 ;  /* 0x000000013c307824 */ /* 0x010fe200078e023d */
[----:B--23--:R-:W-:Y:S06]  /*2a50*/  @!P3 BRA `(.L_x_1192) ;  /* 0x000000000050b947 */ /* 0x00cfec0003800000 */
[----:B------:R-:W-:Y:S01]  /*2a60*/  IADD3 R28, -R17, R16, R61 ;  /* 0x00000010111c7210 */ /* 0x000fe20007ffe13d */
[----:B------:R-:W-:Y:S03]  /*2a70*/  BSSY B0, `(.L_x_1193) ;  /* 0x000000e000007945 */ /* 0x000fe60003800000 */
[----:B------:R-:W-:-:S13]  /*2a80*/  ISETP.GT.AND P4, PT, R28, -0x1, PT ;  /* 0xffffffff1c00780c */ /* 0x000fda0003f84270 */
[----:B------:R-:W-:Y:S05]  /*2a90*/  @P4 BRA `(.L_x_1194) ;  /* 0x00000000001c4947 */ /* 0x000fea0003800000 */
[----:B------:R-:W-:Y:S02]  /*2aa0*/  ISETP.NE.AND P4, PT, R9, 0x1, PT ;  /* 0x000000010900780c */ /* 0x000fe40003f85270 */
[----:B------:R-:W-:-:S11]  /*2ab0*/  LOP3.LUT R51, RZ, R28, RZ, 0x33, !PT ;  /* 0x0000001cff337212 */ /* 0x000fd600078e33ff */
[----:B------:R-:W1:Y:S02]  /*2ac0*/  @P4 LDC.64 R62, c[0x0][0x9e8] ;  /* 0x00027a00ff3e4b82 */ /* 0x000e640000000a00 */
[----:B-1----:R-:W-:-:S05]  /*2ad0*/  @P4 IMAD.HI.U32 R28, R51, R62, RZ ;  /* 0x0000003e331c4227 */ /* 0x002fca00078e00ff */
[----:B------:R-:W-:-:S04]  /*2ae0*/  @P4 SHF.R.U32.HI R51, RZ, R63, R28 ;  /* 0x0000003fff334219 */ /* 0x000fc8000001161c */
[----:B------:R-:W-:Y:S01]  /*2af0*/  LOP3.LUT R28, RZ, R51, RZ, 0x33, !PT ;  /* 0x00000033ff1c7212 */ /* 0x000fe200078e33ff */
[----:B------:R-:W-:Y:S06]  /*2b00*/  BRA `(.L_x_1195) ;  /* 0x0000000000107947 */ /* 0x000fec0003800000 */
.L_x_1194:
[----:B------:R-:W-:-:S13]  /*2b10*/  ISETP.NE.AND P4, PT, R9, 0x1, PT ;  /* 0x000000010900780c */ /* 0x000fda0003f85270 */
[----:B------:R-:W1:Y:S02]  /*2b20*/  @P4 LDC.64 R62, c[0x0][0x9e8] ;  /* 0x00027a00ff3e4b82 */ /* 0x000e640000000a00 */
[----:B-1----:R-:W-:-:S05]  /*2b30*/  @P4 IMAD.HI.U32 R30, R28, R62, RZ ;  /* 0x0000003e1c1e4227 */ /* 0x002fca00078e00ff */
[----:B------:R-:W-:-:S07]  /*2b40*/  @P4 SHF.R.U32.HI R28, RZ, R63, R30 ;  /* 0x0000003fff1c4219 */ /* 0x000fce000001161e */
.L_x_1195:
[----:B------:R-:W-:Y:S05]  /*2b50*/  BSYNC B0 ;  /* 0x0000000000007941 */ /* 0x000fea0003800000 */
.L_x_1193:
[----:B------:R-:W-:-:S04]  /*2b60*/  IMAD R51, R28, R9, -R54 ;  /* 0x000000091c337224 */ /* 0x000fc800078e0a36 */
[----:B------:R-:W-:-:S05]  /*2b70*/  IMAD R51, R18, -0x2, R51 ;  /* 0xfffffffe12337824 */ /* 0x000fca00078e0233 */
[----:B------:R-:W-:Y:S02]  /*2b80*/  VIMNMX R48, R48, R51, !PT ;  /* 0x0000003330307248 */ /* 0x000fe40007fe0100 */
[----:B------:R-:W-:-:S07]  /*2b90*/  VIADDMNMX R46, R51, R9, R46, PT ;  /* 0x00000009332e7246 */ /* 0x000fce000380012e */
.L_x_1192:
[C---:B------:R-:W-:Y:S02]  /*2ba0*/  ISETP.GE.AND P4, PT, R59.reuse, 0x2, PT ;  /* 0x000000023b00780c */ /* 0x040fe40003f86270 */
[----:B------:R-:W-:Y:S02]  /*2bb0*/  ISETP.GE.AND P6, PT, R59, 0x9, PT ;  /* 0x000000093b00780c */ /* 0x000fe40003fc6270 */
[----:B------:R-:W-:Y:S02]  /*2bc0*/  ISETP.GT.AND P5, PT, R48, 0x1, !P4 ;  /* 0x000000013000780c */ /* 0x000fe400067a4270 */
[----:B------:R-:W-:Y:S02]  /*2bd0*/  P2R R62, PR, RZ, 0x40 ;  /* 0x00000040ff3e7803 */ /* 0x000fe40000000000 */
[----:B------:R-:W-:-:S04]  /*2be0*/  ISETP.LT.OR P5, PT, R46, 0x2, P5 ;  /* 0x000000022e00780c */ /* 0x000fc80002fa1670 */
[----:B------:R-:W-:Y:S02]  /*2bf0*/  FSEL R136, R12, -INF , !P5 ;  /* 0xff8000000c887808 */ /* 0x000fe40006800000 */
[----:B------:R-:W-:Y:S02]  /*2c00*/  ISETP.GT.AND P5, PT, R48, 0x8, !P6 ;  /* 0x000000083000780c */ /* 0x000fe400077a4270 */
[----:B------:R-:W-:Y:S02]  /*2c10*/  ISETP.GE.AND P6, PT, R59, 0xa, PT ;  /* 0x0000000a3b00780c */ /* 0x000fe40003fc6270 */
[----:B------:R-:W-:Y:S02]  /*2c20*/  ISETP.LT.OR P5, PT, R46, 0x9, P5 ;  /* 0x000000092e00780c */ /* 0x000fe40002fa1670 */
[----:B------:R-:W-:Y:S02]  /*2c30*/  P2R R63, PR, RZ, 0x40 ;  /* 0x00000040ff3f7803 */ /* 0x000fe40000000000 */
[----:B0-----:R-:W-:-:S02]  /*2c40*/  FSEL R134, R14, -INF , !P5 ;  /* 0xff8000000e867808 */ /* 0x001fc40006800000 */
[----:B------:R-:W-:Y:S02]  /*2c50*/  ISETP.GT.AND P5, PT, R48, 0x9, !P6 ;  /* 0x000000093000780c */ /* 0x000fe400077a4270 */
[----:B------:R-:W-:Y:S02]  /*2c60*/  ISETP.GE.AND P6, PT, R59, 0x11, PT ;  /* 0x000000113b00780c */ /* 0x000fe40003fc6270 */
[----:B------:R-:W-:Y:S02]  /*2c70*/  ISETP.LT.OR P5, PT, R46, 0xa, P5 ;  /* 0x0000000a2e00780c */ /* 0x000fe40002fa1670 */
[----:B------:R-:W-:Y:S02]  /*2c80*/  P2R R64, PR, RZ, 0x40 ;  /* 0x00000040ff407803 */ /* 0x000fe40000000000 */
[----:B------:R-:W-:Y:S02]  /*2c90*/  FSEL R104, R20, -INF , !P5 ;  /* 0xff80000014687808 */ /* 0x000fe40006800000 */
[----:B------:R-:W-:-:S02]  /*2ca0*/  ISETP.GT.AND P5, PT, R48, 0x10, !P6 ;  /* 0x000000103000780c */ /* 0x000fc400077a4270 */
[C---:B------:R-:W-:Y:S02]  /*2cb0*/  ISETP.GE.AND P6, PT, R59.reuse, 0x12, PT ;  /* 0x000000123b00780c */ /* 0x040fe40003fc6270 */
[----:B------:R-:W-:Y:S02]  /*2cc0*/  ISETP.LT.OR P5, PT, R46, 0x11, P5 ;  /* 0x000000112e00780c */ /* 0x000fe40002fa1670 */
[----:B------:R-:W-:Y:S02]  /*2cd0*/  P2R R66, PR, RZ, 0x40 ;  /* 0x00000040ff427803 */ /* 0x000fe40000000000 */
[----:B------:R-:W-:Y:S02]  /*2ce0*/  FSEL R132, R24, -INF , !P5 ;  /* 0xff80000018847808 */ /* 0x000fe40006800000 */
[----:B------:R-:W-:Y:S02]  /*2cf0*/  ISETP.GT.AND P5, PT, R48, 0x11, !P6 ;  /* 0x000000113000780c */ /* 0x000fe400077a4270 */
[----:B------:R-:W-:-:S02]  /*2d00*/  ISETP.GE.AND P6, PT, R59, 0x19, PT ;  /* 0x000000193b00780c */ /* 0x000fc40003fc6270 */
[----:B------:R-:W-:Y:S02]  /*2d10*/  ISETP.LT.OR P5, PT, R46, 0x12, P5 ;  /* 0x000000122e00780c */ /* 0x000fe40002fa1670 */
[----:B------:R-:W-:Y:S02]  /*2d20*/  P2R R67, PR, RZ, 0x40 ;  /* 0x00000040ff437803 */ /* 0x000fe40000000000 */
[----:B------:R-:W-:Y:S02]  /*2d30*/  FSEL R106, R26, -INF , !P5 ;  /* 0xff8000001a6a7808 */ /* 0x000fe40006800000 */
[----:B------:R-:W-:Y:S02]  /*2d40*/  ISETP.GT.AND P5, PT, R48, 0x18, !P6 ;  /* 0x000000183000780c */ /* 0x000fe400077a4270 */
[----:B------:R-:W-:Y:S02]  /*2d50*/  ISETP.GE.AND P6, PT, R59, 0x1a, PT ;  /* 0x0000001a3b00780c */ /* 0x000fe40003fc6270 */
[----:B------:R-:W-:-:S02]  /*2d60*/  ISETP.LT.OR P5, PT, R46, 0x19, P5 ;  /* 0x000000192e00780c */ /* 0x000fc40002fa1670 */
[----:B------:R-:W-:Y:S02]  /*2d70*/  P2R R69, PR, RZ, 0x40 ;  /* 0x00000040ff457803 */ /* 0x000fe40000000000 */
[----:B------:R-:W-:Y:S02]  /*2d80*/  FSEL R130, R36, -INF , !P5 ;  /* 0xff80000024827808 */ /* 0x000fe40006800000 */
[----:B------:R-:W-:Y:S02]  /*2d90*/  ISETP.GT.AND P5, PT, R48, 0x19, !P6 ;  /* 0x000000193000780c */ /* 0x000fe400077a4270 */
[----:B------:R-:W-:Y:S02]  /*2da0*/  ISETP.GE.AND P6, PT, R59, 0x21, PT ;  /* 0x000000213b00780c */ /* 0x000fe40003fc6270 */
[----:B------:R-:W-:Y:S02]  /*2db0*/  ISETP.LT.OR P5, PT, R46, 0x1a, P5 ;  /* 0x0000001a2e00780c */ /* 0x000fe40002fa1670 */
[----:B------:R-:W-:-:S02]  /*2dc0*/  P2R R70, PR, RZ, 0x40 ;  /* 0x00000040ff467803 */ /* 0x000fc40000000000 */
[----:B------:R-:W-:Y:S02]  /*2dd0*/  FSEL R128, R128, -INF , !P5 ;  /* 0xff80000080807808 */ /* 0x000fe40006800000 */
[----:B------:R-:W-:Y:S02]  /*2de0*/  ISETP.GT.AND P5, PT, R48, 0x20, !P6 ;  /* 0x000000203000780c */ /* 0x000fe400077a4270 */
[----:B------:R-:W-:Y:S02]  /*2df0*/  ISETP.GE.AND P6, PT, R59, 0x22, PT ;  /* 0x000000223b00780c */ /* 0x000fe40003fc6270 */
[----:B------:R-:W-:Y:S02]  /*2e00*/  ISETP.LT.OR P5, PT, R46, 0x21, P5 ;  /* 0x000000212e00780c */ /* 0x000fe40002fa1670 */
[----:B------:R-:W-:Y:S02]  /*2e10*/  P2R R71, PR, RZ, 0x40 ;  /* 0x00000040ff477803 */ /* 0x000fe40000000000 */
[----:B------:R-:W-:-:S02]  /*2e20*/  FSEL R126, R40, -INF , !P5 ;  /* 0xff800000287e7808 */ /* 0x000fc40006800000 */
        /* <DEDUP_REMOVED lines=62> */
[----:B------:R-:W-:-:S04]  /*3210*/  ISETP.LT.OR P5, PT, R46, 0x52, P5 ;  /* 0x000000522e00780c */ /* 0x000fc80002fa1670 */
        /* <DEDUP_REMOVED lines=24> */
[C---:B------:R-:W-:Y:S02]  /*33a0*/  ISETP.GE.AND P6, PT, R59.reuse, 0x6a, PT ;  /* 0x0000006a3b00780c */ /* 0x040fe40003fc6270 */
        /* <DEDUP_REMOVED lines=24> */
[----:B------:R-:W-:Y:S02]  /*3530*/  ISETP.GE.AND P6, PT, R59, 0x7a, PT ;  /* 0x0000007a3b00780c */ /* 0x000fe40003fc6270 */
[----:B------:R-:W0:Y:S02]  /*3540*/  SHFL.IDX PT, R59, R44, 0x1, 0x1c1f ;  /* 0x003c1f002c3b7f89 */ /* 0x000e2400000e0000 */
[----:B------:R-:W-:Y:S02]  /*3550*/  P2R R81, PR, RZ, 0x40 ;  /* 0x00000040ff517803 */ /* 0x000fe40000000000 */
[----:B------:R-:W-:-:S04]  /*3560*/  ISETP.GT.AND P6, PT, R48, 0x79, !P6 ;  /* 0x000000793000780c */ /* 0x000fc800077c4270 */
[----:B------:R-:W-:-:S04]  /*3570*/  ISETP.LT.OR P6, PT, R46, 0x7a, P6 ;  /* 0x0000007a2e00780c */ /* 0x000fc800037c1670 */
[----:B------:R-:W-:Y:S02]  /*3580*/  FSEL R14, R85, -INF , !P6 ;  /* 0xff800000550e7808 */ /* 0x000fe40007000000 */
[----:B0-----:R-:W-:Y:S01]  /*3590*/  VIADDMNMX R4, R59, R57, R58, PT ;  /* 0x000000393b047246 */ /* 0x001fe2000380013a */
[----:B------:R-:W-:Y:S01]  /*35a0*/  IMAD.IADD R51, R60, 0x1, R59 ;  /* 0x000000013c337824 */ /* 0x000fe200078e023b */
[----:B------:R-:W-:Y:S06]  /*35b0*/  @!P3 BRA `(.L_x_1196) ;  /* 0x000000000050b947 */ /* 0x000fec0003800000 */
[----:B------:R-:W-:Y:S01]  /*35c0*/  IADD3 R44, -R17, R16, R59 ;  /* 0x00000010112c7210 */ /* 0x000fe20007ffe13b */
[----:B------:R-:W-:Y:S03]  /*35d0*/  BSSY B0, `(.L_x_1197) ;  /* 0x000000e000007945 */ /* 0x000fe60003800000 */
        /* <DEDUP_REMOVED lines=9> */
.L_x_1198:
[----:B------:R-:W-:-:S13]  /*3670*/  ISETP.NE.AND P6, PT, R9, 0x1, PT ;  /* 0x000000010900780c */ /* 0x000fda0003fc5270 */
[----:B------:R-:W0:Y:S02]  /*3680*/  @P6 LDC.64 R56, c[0x0][0x9e8] ;  /* 0x00027a00ff386b82 */ /* 0x000e240000000a00 */
[----:B0-----:R-:W-:-:S05]  /*3690*/  @P6 IMAD.HI.U32 R56, R44, R56, RZ ;  /* 0x000000382c386227 */ /* 0x001fca00078e00ff */
[----:B------:R-:W-:-:S07]  /*36a0*/  @P6 SHF.R.U32.HI R44, RZ, R57, R56 ;  /* 0x00000039ff2c6219 */ /* 0x000fce0000011638 */
.L_x_1199:
[----:B------:R-:W-:Y:S05]  /*36b0*/  BSYNC B0 ;  /* 0x0000000000007941 */ /* 0x000fea0003800000 */
.L_x_1197:
[----:B------:R-:W-:-:S04]  /*36c0*/  IMAD R57, R44, R9, -R54 ;  /* 0x000000092c397224 */ /* 0x000fc800078e0a36 */
[----:B------:R-:W-:-:S05]  /*36d0*/  IMAD R44, R18, -0x2, R57 ;  /* 0xfffffffe122c7824 */ /* 0x000fca00078e0239 */
[----:B------:R-:W-:Y:S02]  /*36e0*/  VIMNMX R51, R51, R44, !PT ;  /* 0x0000002c33337248 */ /* 0x000fe40007fe0100 */
[----:B------:R-:W-:-:S07]  /*36f0*/  VIADDMNMX R4, R44, R9, R4, PT ;  /* 0x000000092c047246 */ /* 0x000fce0003800104 */
.L_x_1196:
[----:B------:R-:W-:Y:S01]  /*3700*/  ISETP.GT.AND P4, PT, R51, 0x1, !P4 ;  /* 0x000000013300780c */ /* 0x000fe20006784270 */
[----:B------:R-:W-:Y:S01]  /*3710*/  ULDC UR6, c[0x0][0x988] ;  /* 0x0002620000067ab9 */ /* 0x000fe20000000800 */
[----:B------:R-:W-:Y:S02]  /*3720*/  ISETP.NE.AND P6, PT, R67, RZ, PT ;  /* 0x000000ff4300720c */ /* 0x000fe40003fc5270 */
[----:B------:R-:W-:Y:S02]  /*3730*/  ISETP.LT.OR P4, PT, R4, 0x2, P4 ;  /* 0x000000020400780c */ /* 0x000fe40002781670 */
        /* <DEDUP_REMOVED lines=22> */
[----:B------:R-:W-:Y:S01]  /*38a0*/  FSEL R52, R7, -INF , !P4 ;  /* 0xff80000007347808 */ /* 0x000fe20006000000 */
[----:B------:R-:W-:Y:S01]  /*38b0*/  IMAD.U32 R7, RZ, RZ, UR6 ;  /* 0x00000006ff077e24 */ /* 0x000fe2000f8e00ff */
[----:B------:R-:W-:Y:S02]  /*38c0*/  ISETP.NE.AND P4, PT, R66, RZ, PT ;  /* 0x000000ff4200720c */ /* 0x000fe40003f85270 */
[----:B------:R-:W-:Y:S02]  /*38d0*/  FMNMX.FTZ R3, R124, R3, !PT ;  /* 0x000000037c037209 */ /* 0x000fe40007810000 */
[----:B------:R-:W-:Y:S02]  /*38e0*/  ISETP.GT.AND P4, PT, R51, 0x11, !P4 ;  /* 0x000000113300780c */ /* 0x000fe40006784270 */
[----:B------:R-:W-:-:S02]  /*38f0*/  FMNMX.FTZ R3, R122, R3, !PT ;  /* 0x000000037a037209 */ /* 0x000fc40007810000 */
[----:B------:R-:W-:Y:S02]  /*3900*/  ISETP.LT.OR P4, PT, R4, 0x12, P4 ;  /* 0x000000120400780c */ /* 0x000fe40002781670 */
[----:B------:R-:W-:Y:S02]  /*3910*/  FMNMX.FTZ R3, R120, R3, !PT ;  /* 0x0000000378037209 */ /* 0x000fe40007810000 */
[----:B------:R-:W-:Y:S02]  /*3920*/  FSEL R54, R15, -INF , !P4 ;  /* 0xff8000000f367808 */ /* 0x000fe40006000000 */
[----:B------:R-:W-:Y:S02]  /*3930*/  ISETP.GT.AND P4, PT, R51, 0x18, !P6 ;  /* 0x000000183300780c */ /* 0x000fe40007784270 */
[----:B------:R-:W-:Y:S02]  /*3940*/  ISETP.NE.AND P6, PT, R86, RZ, PT ;  /* 0x000000ff5600720c */ /* 0x000fe40003fc5270 */
        /* <DEDUP_REMOVED lines=45> */
[----:B------:R-:W-:Y:S01]  /*3c20*/  ISETP.NE.AND P4, PT, R78, RZ, PT ;  /* 0x000000ff4e00720c */ /* 0x000fe20003f85270 */
[----:B------:R-:W0:Y:S01]  /*3c30*/  SHFL.BFLY PT, R6, R3, 0x2, 0x1f ;  /* 0x0c401f0003067f89 */ /* 0x000e2200000e0000 */
[----:B------:R-:W-:Y:S02]  /*3c40*/  ISETP.LT.OR P5, PT, R4, 0x79, P5 ;  /* 0x000000790400780c */ /* 0x000fe40002fa1670 */
[----:B------:R-:W-:-:S04]  /*3c50*/  ISETP.GT.AND P4, PT, R51, 0x31, !P4 ;  /* 0x000000313300780c */ /* 0x000fc80006784270 */
[----:B------:R-:W-:-:S04]  /*3c60*/  ISETP.LT.OR P4, PT, R4, 0x32, P4 ;  /* 0x000000320400780c */ /* 0x000fc80002781670 */
[----:B------:R-:W-:Y:S02]  /*3c70*/  FSEL R70, R37, -INF , !P4 ;  /* 0xff80000025467808 */ /* 0x000fe40006000000 */
[----:B------:R-:W-:-:S04]  /*3c80*/  ISETP.NE.AND P4, PT, R79, RZ, PT ;  /* 0x000000ff4f00720c */ /* 0x000fc80003f85270 */
[----:B------:R-:W-:-:S04]  /*3c90*/  ISETP.GT.AND P4, PT, R51, 0x38, !P4 ;  /* 0x000000383300780c */ /* 0x000fc80006784270 */
[----:B------:R-:W-:Y:S02]  /*3ca0*/  ISETP.LT.OR P4, PT, R4, 0x39, P4 ;  /* 0x000000390400780c */ /* 0x000fe40002781670 */
[----:B0-----:R-:W-:Y:S02]  /*3cb0*/  FMNMX.FTZ R5, R3, R6, !PT ;  /* 0x0000000603057209 */ /* 0x001fe40007810000 */
[----:B------:R-:W-:Y:S02]  /*3cc0*/  FSEL R72, R39, -INF , !P4 ;  /* 0xff80000027487808 */ /* 0x000fe40006000000 */
[----:B------:R-:W-:Y:S01]  /*3cd0*/  ISETP.NE.AND P4, PT, R82, RZ, PT ;  /* 0x000000ff5200720c */ /* 0x000fe20003f85270 */
[----:B------:R-:W0:Y:S03]  /*3ce0*/  SHFL.BFLY PT, R6, R5, 0x1, 0x1f ;  /* 0x0c201f0005067f89 */ /* 0x000e2600000e0000 */
        /* <DEDUP_REMOVED lines=8> */
[----:B------:R-:W-:Y:S01]  /*3d70*/  ISETP.GT.AND P4, PT, R51, 0x41, !P6 ;  /* 0x000000413300780c */ /* 0x000fe20007784270 */
[----:B------:R-:W-:-:S01]  /*3d80*/  FFMA.FTZ R15, R6, R7, -8 ;  /* 0xc1000000060f7423 */ /* 0x000fc20000010007 */
[----:B------:R-:W-:Y:S02]  /*3d90*/  ISETP.NE.AND P6, PT, R77, RZ, PT ;  /* 0x000000ff4d00720c */ /* 0x000fe40003fc5270 */
        /* <DEDUP_REMOVED lines=53> */
[----:B------:R-:W-:Y:S01]  /*40f0*/  ISETP.GT.AND P6, PT, R51, 0x79, !P6 ;  /* 0x000000793300780c */ /* 0x000fe200077c4270 */
[----:B------:R-:W-:-:S01]  /*4100*/  FFMA.FTZ R120, R120, R7, -R39 ;  /* 0x0000000778787223 */ /* 0x000fc20000010827 */
[----:B------:R-:W-:Y:S01]  /*4110*/  FSEL R37, R2, -INF , !P4 ;  /* 0xff80000002257808 */ /* 0x000fe20006000000 */
[----:B------:R0:W-:Y:S01]  /*4120*/  MUFU.EX2 R43, R114 ;  /* 0x00000072002b7308 */ /* 0x0001e20000000800 */
[----:B------:R-:W-:Y:S01]  /*4130*/  ISETP.NE.AND P4, PT, R105, RZ, PT ;  /* 0x000000ff6900720c */ /* 0x000fe20003f85270 */
[-CC-:B------:R-:W-:Y:S01]  /*4140*/  FFMA.FTZ R2, R138, R7.reuse, -R39.reuse ;  /* 0x000000078a027223 */ /* 0x180fe20000010827 */
[----:B------:R-:W-:Y:S01]  /*4150*/  FMNMX.FTZ R15, R37, R44, !PT ;  /* 0x0000002c250f7209 */ /* 0x000fe20007810000 */
[-CC-:B------:R-:W-:Y:S01]  /*4160*/  FFMA.FTZ R3, R136, R7.reuse, -R39.reuse ;  /* 0x0000000788037223 */ /* 0x180fe20000010827 */
[----:B------:R-:W-:Y:S01]  /*4170*/  ISETP.GT.AND P4, PT, R51, 0x71, !P4 ;  /* 0x000000713300780c */ /* 0x000fe20006784270 */
[--C-:B------:R-:W-:Y:S01]  /*4180*/  FFMA.FTZ R5, R134, R7, -R39.reuse ;  /* 0x0000000786057223 */ /* 0x100fe20000010827 */
[----:B------:R-:W-:Y:S01]  /*4190*/  FMNMX.FTZ R21, R46, R15, !PT ;  /* 0x0000000f2e157209 */ /* 0x000fe20007810000 */
[----:B------:R1:W-:Y:S01]  /*41a0*/  MUFU.EX2 R45, R31 ;  /* 0x0000001f002d7308 */ /* 0x0003e20000000800 */
[----:B------:R-:W-:Y:S01]  /*41b0*/  ISETP.LT.OR P4, PT, R4, 0x72, P4 ;  /* 0x000000720400780c */ /* 0x000fe20002781670 */
[--C-:B------:R-:W-:Y:S01]  /*41c0*/  FFMA.FTZ R104, R104, R7, -R39.reuse ;  /* 0x0000000768687223 */ /* 0x100fe20000010827 */
[----:B------:R-:W-:Y:S01]  /*41d0*/  FMNMX.FTZ R21, R48, R21, !PT ;  /* 0x0000001530157209 */ /* 0x000fe20007810000 */
[-CC-:B------:R-:W-:Y:S01]  /*41e0*/  FFMA.FTZ R132, R132, R7.reuse, -R39.reuse ;  /* 0x0000000784847223 */ /* 0x180fe20000010827 */
[----:B------:R-:W-:Y:S01]  /*41f0*/  FSEL R112, R10, -INF , !P4 ;  /* 0xff8000000a707808 */ /* 0x000fe20006000000 */
        /* <DEDUP_REMOVED lines=11> */
[----:B0-----:R-:W-:Y:S01]  /*42b0*/  FSEL R114, R13, -INF , !P6 ;  /* 0xff8000000d727808 */ /* 0x001fe20007000000 */
[--C-:B------:R-:W-:Y:S01]  /*42c0*/  FFMA.FTZ R124, R124, R7, -R39.reuse ;  /* 0x000000077c7c7223 */ /* 0x100fe20000010827 */
[----:B------:R-:W-:Y:S01]  /*42d0*/  FMNMX.FTZ R21, R58, R21, !PT ;  /* 0x000000153a157209 */ /* 0x000fe20007810000 */
[-CC-:B------:R-:W-:Y:S01]  /*42e0*/  FFMA.FTZ R122, R122, R7.reuse, -R39.reuse ;  /* 0x000000077a7a7223 */ /* 0x180fe20000010827 */
[----:B------:R-:W-:-:S01]  /*42f0*/  FFMA.FTZ R118, R118, R7, -R39 ;  /* 0x0000000776767223 */ /* 0x000fc20000010827 */
        /* <DEDUP_REMOVED lines=8> */
[--C-:B-1----:R-:W-:Y:S01]  /*4380*/  FFMA.FTZ R31, R34, R7, -R39.reuse ;  /* 0x00000007221f7223 */ /* 0x102fe20000010827 */
[----:B------:R-:W-:Y:S01]  /*4390*/  FMNMX.FTZ R27, R64, R21, !PT ;  /* 0x00000015401b7209 */ /* 0x000fe20007810000 */
[-CC-:B------:R-:W-:Y:S01]  /*43a0*/  FFMA.FTZ R32, R32, R7.reuse, -R39.reuse ;  /* 0x0000000720207223 */ /* 0x180fe20000010827 */
[----:B------:R-:W-:-:S01]  /*43b0*/  FFMA.FTZ R28, R28, R7, -R39 ;  /* 0x000000071c1c7223 */ /* 0x000fc20000010827 */
[--C-:B------:R-:W-:Y:S01]  /*43c0*/  FFMA.FTZ R11, R26, R7, -R39.reuse ;  /* 0x000000071a0b7223 */ /* 0x100fe20000010827 */
[----:B------:R-:W-:Y:S01]  /*43d0*/  FMNMX.FTZ R27, R66, R27, !PT ;  /* 0x0000001b421b7209 */ /* 0x000fe20007810000 */
[-CC-:B------:R-:W-:Y:S01]  /*43e0*/  FFMA.FTZ R13, R24, R7.reuse, -R39.reuse ;  /* 0x00000007180d7223 */ /* 0x180fe20000010827 */
[----:B------:R-:W-:-:S01]  /*43f0*/  FFMA.FTZ R12, R12, R7, -R39 ;  /* 0x000000070c0c7223 */ /* 0x000fc20000010827 */
[----:B------:R-:W-:Y:S01]  /*4400*/  MUFU.EX2 R2, R2 ;  /* 0x0000000200027308 */ /* 0x000fe20000000800 */
[----:B------:R-:W-:-:S04]  /*4410*/  FMNMX.FTZ R27, R68, R27, !PT ;  /* 0x0000001b441b7209 */ /* 0x000fc80007810000 */
[----:B------:R-:W-:-:S03]  /*4420*/  FMNMX.FTZ R27, R70, R27, !PT ;  /* 0x0000001b461b7209 */ /* 0x000fc60007810000 */
[----:B------:R-:W0:Y:S01]  /*4430*/  MUFU.EX2 R3, R3 ;  /* 0x0000000300037308 */ /* 0x000e220000000800 */
[----:B------:R-:W-:-:S04]  /*4440*/  FMNMX.FTZ R27, R72, R27, !PT ;  /* 0x0000001b481b7209 */ /* 0x000fc80007810000 */
[----:B------:R-:W-:-:S03]  /*4450*/  FMNMX.FTZ R27, R74, R27, !PT ;  /* 0x0000001b4a1b7209 */ /* 0x000fc60007810000 */
[----:B------:R-:W1:Y:S01]  /*4460*/  MUFU.EX2 R5, R5 ;  /* 0x0000000500057308 */ /* 0x000e620000000800 */
[----:B------:R-:W-:-:S04]  /*4470*/  FMNMX.FTZ R27, R76, R27, !PT ;  /* 0x0000001b4c1b7209 */ /* 0x000fc80007810000 */
[----:B------:R-:W-:-:S03]  /*4480*/  FMNMX.FTZ R27, R78, R27, !PT ;  /* 0x0000001b4e1b7209 */ /* 0x000fc60007810000 */
[----:B------:R-:W2:Y:S01]  /*4490*/  MUFU.EX2 R104, R104 ;  /* 0x0000006800687308 */ /* 0x000ea20000000800 */
[----:B------:R-:W-:-:S04]  /*44a0*/  FMNMX.FTZ R29, R80, R27, !PT ;  /* 0x0000001b501d7209 */ /* 0x000fc80007810000 */
[----:B------:R-:W-:-:S03]  /*44b0*/  FMNMX.FTZ R29, R82, R29, !PT ;  /* 0x0000001d521d7209 */ /* 0x000fc60007810000 */
[----:B------:R-:W-:Y:S01]  /*44c0*/  MUFU.EX2 R27, R120 ;  /* 0x00000078001b7308 */ /* 0x000fe20000000800 */
[----:B------:R-:W-:-:S04]  /*44d0*/  FMNMX.FTZ R29, R84, R29, !PT ;  /* 0x0000001d541d7209 */ /* 0x000fc80007810000 */
[----:B------:R-:W-:-:S03]  /*44e0*/  FMNMX.FTZ R29, R86, R29, !PT ;  /* 0x0000001d561d7209 */ /* 0x000fc60007810000 */
[----:B------:R3:W-:Y:S01]  /*44f0*/  MUFU.EX2 R120, R10 ;  /* 0x0000000a00787308 */ /* 0x0007e20000000800 */
[----:B------:R-:W-:-:S04]  /*4500*/  FMNMX.FTZ R29, R90, R29, !PT ;  /* 0x0000001d5a1d7209 */ /* 0x000fc80007810000 */
[----:B------:R-:W-:-:S03]  /*4510*/  FMNMX.FTZ R29, R92, R29, !PT ;  /* 0x0000001d5c1d7209 */ /* 0x000fc60007810000 */
[----:B------:R-:W4:Y:S01]  /*4520*/  MUFU.EX2 R15, R132 ;  /* 0x00000084000f7308 */ /* 0x000f220000000800 */
[----:B------:R-:W-:Y:S01]  /*4530*/  FMNMX.FTZ R29, R94, R29, !PT ;  /* 0x0000001d5e1d7209 */ /* 0x000fe20007810000 */
[----:B---3--:R-:W-:-:S03]  /*4540*/  FFMA.FTZ R10, R20, R7, -R39 ;  /* 0x00000007140a7223 */ /* 0x008fc60000010827 */
[----:B------:R-:W-:-:S03]  /*4550*/  FMNMX.FTZ R29, R96, R29, !PT ;  /* 0x0000001d601d7209 */ /* 0x000fc60007810000 */
[----:B------:R-:W3:Y:S01]  /*4560*/  MUFU.EX2 R106, R106 ;  /* 0x0000006a006a7308 */ /* 0x000ee20000000800 */
[----:B------:R-:W-:-:S04]  /*4570*/  FMNMX.FTZ R29, R98, R29, !PT ;  /* 0x0000001d621d7209 */ /* 0x000fc80007810000 */
[----:B------:R-:W-:-:S03]  /*4580*/  FMNMX.FTZ R29, R102, R29, !PT ;  /* 0x0000001d661d7209 */ /* 0x000fc60007810000 */
[----:B------:R-:W5:Y:S01]  /*4590*/  MUFU.EX2 R25, R25 ;  /* 0x0000001900197308 */ /* 0x000f620000000800 */
[----:B------:R-:W-:-:S04]  /*45a0*/  FMNMX.FTZ R29, R100, R29, !PT ;  /* 0x0000001d641d7209 */ /* 0x000fc80007810000 */
[----:B------:R-:W-:-:S03]  /*45b0*/  FMNMX.FTZ R29, R112, R29, !PT ;  /* 0x0000001d701d7209 */ /* 0x000fc60007810000 */
[----:B------:R-:W5:Y:S01]  /*45c0*/  MUFU.EX2 R128, R128 ;  /* 0x0000008000807308 */ /* 0x000f620000000800 */
[----:B------:R-:W-:-:S04]  /*45d0*/  FMNMX.FTZ R29, R110, R29, !PT ;  /* 0x0000001d6e1d7209 */ /* 0x000fc80007810000 */
[----:B------:R-:W-:-:S03]  /*45e0*/  FMNMX.FTZ R29, R114, R29, !PT ;  /* 0x0000001d721d7209 */ /* 0x000fc60007810000 */
[----:B------:R-:W-:Y:S02]  /*45f0*/  MUFU.EX2 R21, R126 ;  /* 0x0000007e00157308 */ /* 0x000fe40000000800 */
[----:B------:R-:W0:Y:S06]  /*4600*/  SHFL.BFLY PT, R4, R29, 0x2, 0x1f ;  /* 0x0c401f001d047f89 */ /* 0x000e2c00000e0000 */
[----:B------:R-:W-:Y:S08]  /*4610*/  MUFU.EX2 R108, R108 ;  /* 0x0000006c006c7308 */ /* 0x000ff00000000800 */
[----:B------:R-:W-:Y:S08]  /*4620*/  MUFU.EX2 R124, R124 ;  /* 0x0000007c007c7308 */ /* 0x000ff00000000800 */
[----:B------:R-:W-:Y:S01]  /*4630*/  MUFU.EX2 R41, R122 ;  /* 0x0000007a00297308 */ /* 0x000fe20000000800 */
[----:B0-----:R-:W-:Y:S01]  /*4640*/  FMNMX.FTZ R33, R29, R4, !PT ;  /* 0x000000041d217209 */ /* 0x001fe20007810000 */
[----:B------:R-:W-:-:S04]  /*4650*/  FFMA.FTZ R29, R30, R7, -R39 ;  /* 0x000000071e1d7223 */ /* 0x000fc80000010827 */
[----:B------:R-:W0:Y:S02]  /*4660*/  SHFL.BFLY PT, R4, R33, 0x1, 0x1f ;  /* 0x0c201f0021047f89 */ /* 0x000e2400000e0000 */
[----:B------:R-:W-:Y:S08]  /*4670*/  MUFU.EX2 R118, R118 ;  /* 0x0000007600767308 */ /* 0x000ff00000000800 */
[----:B------:R-:W-:Y:S08]  /*4680*/  MUFU.EX2 R116, R116 ;  /* 0x0000007400747308 */ /* 0x000ff00000000800 */
[----:B------:R-:W-:Y:S01]  /*4690*/  MUFU.EX2 R50, R50 ;  /* 0x0000003200327308 */ /* 0x000fe20000000800 */
[----:B0-----:R-:W-:Y:S01]  /*46a0*/  FMNMX.FTZ R4, R33, R4, !PT ;  /* 0x0000000421047209 */ /* 0x001fe20007810000 */
[----:B------:R-:W-:Y:S01]  /*46b0*/  FFMA.FTZ R33, R14, R7, -R39 ;  /* 0x000000070e217223 */ /* 0x000fe20000010827 */
[----:B------:R-:W-:-:S05]  /*46c0*/  FADD.FTZ R14, R2, R3 ;  /* 0x00000003020e7221 */ /* 0x000fca0000010000 */
[----:B------:R-:W-:Y:S01]  /*46d0*/  MUFU.EX2 R47, R42 ;  /* 0x0000002a002f7308 */ /* 0x000fe20000000800 */
[C---:B------:R-:W-:Y:S01]  /*46e0*/  FSETP.NEU.FTZ.AND P4, PT, R4.reuse, -INF , PT ;  /* 0xff8000000400780b */ /* 0x040fe20003f9d000 */
[----:B------:R-:W-:Y:S01]  /*46f0*/  FFMA.FTZ R20, R4, R7, -8 ;  /* 0xc100000004147423 */ /* 0x000fe20000010007 */
[----:B-1----:R-:W-:-:S04]  /*4700*/  FADD.FTZ R65, R5, R14 ;  /* 0x0000000e05417221 */ /* 0x002fc80000010000 */
[----:B------:R-:W-:Y:S01]  /*4710*/  FSEL R39, R20, RZ, P4 ;  /* 0x000000ff14277208 */ /* 0x000fe20002000000 */
[----:B--2---:R-:W-:-:S01]  /*4720*/  FADD.FTZ R14, R104, R65 ;  /* 0x00000041680e7221 */ /* 0x004fc20000010000 */
[----:B------:R-:W-:Y:S01]  /*4730*/  F2FP.SATFINITE.E4M3.F32.PACK_AB_MERGE_C R104, R104, R5, RZ ;  /* 0x000000056868723e */ /* 0x000fe200048070ff */
[----:B------:R-:W-:Y:S02]  /*4740*/  MUFU.EX2 R36, R36 ;  /* 0x0000002400247308 */ /* 0x000fe40000000800 */
        /* <DEDUP_REMOVED lines=8> */
[----:B----4-:R-:W-:Y:S01]  /*47d0*/  FADD.FTZ R69, R15, R14 ;  /* 0x0000000e0f457221 */ /* 0x010fe20000010000 */
[----:B------:R-:W-:-:S01]  /*47e0*/  FFMA.FTZ R58, R58, R7, -R39 ;  /* 0x000000073a3a7223 */ /* 0x000fc20000010827 */
[-CC-:B------:R-:W-:Y:S01]  /*47f0*/  FFMA.FTZ R60, R60, R7.reuse, -R39.reuse ;  /* 0x000000073c3c7223 */ /* 0x180fe20000010827 */
[----:B------:R-:W-:-:S01]  /*4800*/  FFMA.FTZ R62, R62, R7, -R39 ;  /* 0x000000073e3e7223 */ /* 0x000fc20000010827 */
[----:B---3--:R-:W-:Y:S01]  /*4810*/  FADD.FTZ R20, R106, R69 ;  /* 0x000000456a147221 */ /* 0x008fe20000010000 */
[----:B------:R-:W-:-:S01]  /*4820*/  FFMA.FTZ R64, R64, R7, -R39 ;  /* 0x0000000740407223 */ /* 0x000fc20000010827 */
[----:B------:R-:W0:Y:S01]  /*4830*/  MUFU.EX2 R44, R44 ;  /* 0x0000002c002c7308 */ /* 0x000e220000000800 */
[----:B------:R-:W-:-:S01]  /*4840*/  FFMA.FTZ R66, R66, R7, -R39 ;  /* 0x0000000742427223 */ /* 0x000fc20000010827 */
[----:B-----5:R-:W-:Y:S01]  /*4850*/  FADD.FTZ R69, R25, R20 ;  /* 0x0000001419457221 */ /* 0x020fe20000010000 */
[----:B------:R-:W-:Y:S01]  /*4860*/  F2FP.SATFINITE.E4M3.F32.PACK_AB_MERGE_C R164, R3, R2, R104 ;  /* 0x0000000203a4723e */ /* 0x000fe20004807068 */
[-CC-:B------:R-:W-:Y:S01]  /*4870*/  FFMA.FTZ R68, R68, R7.reuse, -R39.reuse ;  /* 0x0000000744447223 */ /* 0x180fe20000010827 */
[----:B------:R-:W-:-:S01]  /*4880*/  FFMA.FTZ R70, R70, R7, -R39 ;  /* 0x0000000746467223 */ /* 0x000fc20000010827 */
[C---:B------:R-:W-:Y:S01]  /*4890*/  FADD.FTZ R20, R128.reuse, R69 ;  /* 0x0000004580147221 */ /* 0x040fe20000010000 */
[----:B------:R-:W-:Y:S01]  /*48a0*/  F2FP.SATFINITE.E4M3.F32.PACK_AB_MERGE_C R128, R128, R25, RZ ;  /* 0x000000198080723e */ /* 0x000fe200048070ff */
[----:B------:R-:W1:Y:S01]  /*48b0*/  MUFU.EX2 R46, R46 ;  /* 0x0000002e002e7308 */ /* 0x000e620000000800 */
[----:B------:R-:W-:-:S01]  /*48c0*/  FFMA.FTZ R72, R72, R7, -R39 ;  /* 0x0000000748487223 */ /* 0x000fc20000010827 */
[--C-:B------:R-:W-:Y:S01]  /*48d0*/  FFMA.FTZ R74, R74, R7, -R39.reuse ;  /* 0x000000074a4a7223 */ /* 0x100fe20000010827 */
[----:B------:R-:W-:Y:S01]  /*48e0*/  F2FP.SATFINITE.E4M3.F32.PACK_AB_MERGE_C R166, R106, R15, R128 ;  /* 0x0000000f6aa6723e */ /* 0x000fe20004807080 */
        /* <DEDUP_REMOVED lines=22> */
[----:B------:R-:W-:-:S04]  /*4a50*/  F2FP.SATFINITE.E4M3.F32.PACK_AB_MERGE_C R46, R49, R46, RZ ;  /* 0x0000002e312e723e */ /* 0x000fc800048070ff */
[----:B------:R-:W-:Y:S02]  /*4a60*/  F2FP.SATFINITE.E4M3.F32.PACK_AB_MERGE_C R165, R44, R37, R46 ;  /* 0x000000252ca5723e */ /* 0x000fe4000480702e */
[----:B------:R-:W2:Y:S01]  /*4a70*/  MUFU.EX2 R56, R56 ;  /* 0x0000003800387308 */ /* 0x000ea20000000800 */
[----:B0-----:R-:W-:-:S01]  /*4a80*/  FADD.FTZ R14, R52, R67 ;  /* 0x00000043340e7221 */ /* 0x001fc20000010000 */
[----:B------:R-:W-:Y:S02]  /*4a90*/  FADD.FTZ R67, R21, R20 ;  /* 0x0000001415437221 */ /* 0x000fe40000010000 */
[----:B------:R-:W0:Y:S02]  /*4aa0*/  @P2 LDC R20, c[0x0][0x44c] ;  /* 0x00011300ff142b82 */ /* 0x000e240000000800 */
[----:B------:R-:W-:-:S02]  /*4ab0*/  FADD.FTZ R67, R108, R67 ;  /* 0x000000436c437221 */ /* 0x000fc40000010000 */
[----:B------:R-:W3:Y:S01]  /*4ac0*/  MUFU.EX2 R53, R58 ;  /* 0x0000003a00357308 */ /* 0x000ee20000000800 */
        /* <DEDUP_REMOVED lines=9> */
[C---:B------:R-:W-:Y:S01]  /*4b60*/  FADD.FTZ R21, R118.reuse, R21 ;  /* 0x0000001576157221 */ /* 0x040fe20000010000 */
[----:B------:R-:W-:Y:S01]  /*4b70*/  F2FP.SATFINITE.E4M3.F32.PACK_AB_MERGE_C R162, R118, R27, R14 ;  /* 0x0000001b76a2723e */ /* 0x000fe2000480700e */
[----:B------:R-:W2:Y:S01]  /*4b80*/  MUFU.EX2 R55, R62 ;  /* 0x0000003e00377308 */ /* 0x000ea20000000800 */
[----:B---3--:R-:W-:-:S01]  /*4b90*/  FADD.FTZ R3, R53, R2 ;  /* 0x0000000235037221 */ /* 0x008fc20000010000 */
[----:B------:R-:W-:Y:S01]  /*4ba0*/  FADD.FTZ R116, R116, R21 ;  /* 0x0000001574747221 */ /* 0x000fe20000010000 */
[----:B------:R-:W-:Y:S01]  /*4bb0*/  F2FP.SATFINITE.E4M3.F32.PACK_AB_MERGE_C R14, R47, R50, RZ ;  /* 0x000000322f0e723e */ /* 0x000fe200048070ff */
[----:B0-----:R-:W-:Y:S01]  /*4bc0*/  @P2 IMAD.HI.U32 R20, R19, R20, RZ ;  /* 0x0000001413142227 */ /* 0x001fe200078e00ff */
[----:B------:R-:W-:-:S03]  /*4bd0*/  F2FP.SATFINITE.E4M3.F32.PACK_AB_MERGE_C R53, R53, R56, RZ ;  /* 0x000000383535723e */ /* 0x000fc600048070ff */
[----:B------:R-:W-:Y:S01]  /*4be0*/  FADD.FTZ R116, R43, R116 ;  /* 0x000000742b747221 */ /* 0x000fe20000010000 */
[----:B------:R-:W-:Y:S01]  /*4bf0*/  F2FP.SATFINITE.E4M3.F32.PACK_AB_MERGE_C R156, R120, R45, R14 ;  /* 0x0000002d789c723e */ /* 0x000fe2000480700e */
[----:B------:R-:W0:Y:S01]  /*4c00*/  MUFU.EX2 R64, R64 ;  /* 0x0000004000407308 */ /* 0x000e220000000800 */
[----:B-1----:R-:W-:-:S01]  /*4c10*/  FADD.FTZ R2, R60, R3 ;  /* 0x000000033c027221 */ /* 0x002fc20000010000 */
[----:B------:R-:W-:Y:S01]  /*4c20*/  FADD.FTZ R45, R45, R116 ;  /* 0x000000742d2d7221 */ /* 0x000fe20000010000 */
[----:B------:R-:W-:-:S03]  /*4c30*/  F2FP.SATFINITE.E4M3.F32.PACK_AB_MERGE_C R167, R51, R52, R53 ;  /* 0x0000003433a7723e */ /* 0x000fc60004807035 */
        /* <DEDUP_REMOVED lines=27> */
[----:B------:R-:W-:Y:S01]  /*4df0*/  MUFU.EX2 R38, R38 ;  /* 0x0000002600267308 */ /* 0x000fe20000000800 */
[----:B0-----:R-:W-:-:S07]  /*4e00*/  F2FP.SATFINITE.E4M3.F32.PACK_AB_MERGE_C R14, R31, R36, RZ ;  /* 0x000000241f0e723e */ /* 0x001fce00048070ff */
[----:B------:R-:W0:Y:S01]  /*4e10*/  MUFU.EX2 R35, R35 ;  /* 0x0000002300237308 */ /* 0x000e220000000800 */
[----:B-1----:R-:W-:-:S01]  /*4e20*/  FADD.FTZ R25, R65, R2 ;  /* 0x0000000241197221 */ /* 0x002fc20000010000 */
[----:B------:R-:W-:-:S04]  /*4e30*/  F2FP.SATFINITE.E4M3.F32.PACK_AB_MERGE_C R65, R65, R80, RZ ;  /* 0x000000504141723e */ /* 0x000fc800048070ff */
[----:B------:R-:W-:Y:S02]  /*4e40*/  F2FP.SATFINITE.E4M3.F32.PACK_AB_MERGE_C R157, R63, R76, R65 ;  /* 0x0000004c3f9d723e */ /* 0x000fe40004807041 */
[----:B------:R-:W1:Y:S08]  /*4e50*/  MUFU.EX2 R84, R84 ;  /* 0x0000005400547308 */ /* 0x000e700000000800 */
[----:B------:R-:W2:Y:S01]  /*4e60*/  MUFU.EX2 R5, R86 ;  /* 0x0000005600057308 */ /* 0x000ea20000000800 */
[----:B0-----:R-:W-:Y:S01]  /*4e70*/  F2FP.SATFINITE.E4M3.F32.PACK_AB_MERGE_C R158, R35, R38, R14 ;  /* 0x00000026239e723e */ /* 0x001fe2000480700e */
[----:B------:R-:W-:-:S04]  /*4e80*/  FADD.FTZ R38, R38, R47 ;  /* 0x0000002f26267221 */ /* 0x000fc80000010000 */
[----:B------:R-:W-:Y:S02]  /*4e90*/  FADD.FTZ R35, R35, R38 ;  /* 0x0000002623237221 */ /* 0x000fe40000010000 */
[----:B------:R-:W0:Y:S01]  /*4ea0*/  MUFU.EX2 R90, R90 ;  /* 0x0000005a005a7308 */ /* 0x000e220000000800 */
[----:B-1----:R-:W-:-:S01]  /*4eb0*/  FADD.FTZ R2, R84, R25 ;  /* 0x0000001954027221 */ /* 0x002fc20000010000 */
[----:B------:R-:W-:-:S04]  /*4ec0*/  FADD.FTZ R36, R36, R35 ;  /* 0x0000002324247221 */ /* 0x000fc80000010000 */
[----:B------:R-:W-:Y:S02]  /*4ed0*/  FADD.FTZ R31, R31, R36 ;  /* 0x000000241f1f7221 */ /* 0x000fe40000010000 */
[----:B------:R-:W-:Y:S01]  /*4ee0*/  MUFU.EX2 R28, R28 ;  /* 0x0000001c001c7308 */ /* 0x000fe20000000800 */
[----:B--2---:R-:W-:-:S07]  /*4ef0*/  FADD.FTZ R27, R5, R2 ;  /* 0x00000002051b7221 */ /* 0x004fce0000010000 */
[----:B------:R-:W1:Y:S01]  /*4f00*/  MUFU.EX2 R11, R11 ;  /* 0x0000000b000b7308 */ /* 0x000e620000000800 */
[----:B0-----:R-:W-:-:S02]  /*4f10*/  FADD.FTZ R2, R90, R27 ;  /* 0x0000001b5a027221 */ /* 0x001fc40000010000 */
[----:B------:R-:W0:Y:S05]  /*4f20*/  @P2 LDC R27, c[0x0][0x450] ;  /* 0x00011400ff1b2b82 */ /* 0x000e2a0000000800 */
[----:B------:R-:W2:Y:S08]  /*4f30*/  MUFU.EX2 R3, R92 ;  /* 0x0000005c00037308 */ /* 0x000eb00000000800 */
[----:B------:R-:W-:Y:S01]  /*4f40*/  MUFU.EX2 R32, R32 ;  /* 0x0000002000207308 */ /* 0x000fe20000000800 */
[----:B-1----:R-:W-:-:S07]  /*4f50*/  F2FP.SATFINITE.E4M3.F32.PACK_AB_MERGE_C R14, R11, R28, RZ ;  /* 0x0000001c0b0e723e */ /* 0x002fce00048070ff */
[----:B------:R-:W1:Y:S01]  /*4f60*/  MUFU.EX2 R29, R29 ;  /* 0x0000001d001d7308 */ /* 0x000e620000000800 */
[C---:B--2---:R-:W-:Y:S01]  /*4f70*/  F2FP.SATFINITE.E4M3.F32.PACK_AB_MERGE_C R90, R3.reuse, R90, RZ ;  /* 0x0000005a035a723e */ /* 0x044fe200048070ff */
[----:B------:R-:W-:-:S03]  /*4f80*/  FADD.FTZ R3, R3, R2 ;  /* 0x0000000203037221 */ /* 0x000fc60000010000 */
[----:B------:R-:W-:-:S03]  /*4f90*/  F2FP.SATFINITE.E4M3.F32.PACK_AB_MERGE_C R159, R5, R84, R90 ;  /* 0x00000054059f723e */ /* 0x000fc6000480705a */
[----:B------:R-:W2:Y:S08]  /*4fa0*/  MUFU.EX2 R94, R94 ;  /* 0x0000005e005e7308 */ /* 0x000eb00000000800 */
[----:B------:R-:W3:Y:S01]  /*4fb0*/  MUFU.EX2 R15, R96 ;  /* 0x00000060000f7308 */ /* 0x000ee20000000800 */
[----:B-1----:R-:W-:Y:S01]  /*4fc0*/  F2FP.SATFINITE.E4M3.F32.PACK_AB_MERGE_C R152, R29, R32, R14 ;  /* 0x000000201d98723e */ /* 0x002fe2000480700e */
[----:B------:R-:W-:-:S04]  /*4fd0*/  FADD.FTZ R32, R32, R31 ;  /* 0x0000001f20207221 */ /* 0x000fc80000010000 */
[----:B------:R-:W-:Y:S02]  /*4fe0*/  FADD.FTZ R29, R29, R32 ;  /* 0x000000201d1d7221 */ /* 0x000fe40000010000 */
[----:B------:R-:W1:Y:S01]  /*4ff0*/  MUFU.EX2 R98, R98 ;  /* 0x0000006200627308 */ /* 0x000e620000000800 */
[----:B--2---:R-:W-:-:S01]  /*5000*/  FADD.FTZ R2, R94, R3 ;  /* 0x000000035e027221 */ /* 0x004fc20000010000 */
[----:B------:R-:W-:-:S04]  /*5010*/  FADD.FTZ R28, R28, R29 ;  /* 0x0000001d1c1c7221 */ /* 0x000fc80000010000 */
[----:B------:R-:W-:Y:S01]  /*5020*/  FADD.FTZ R28, R11, R28 ;  /* 0x0000001c0b1c7221 */ /* 0x000fe20000010000 */
[----:B------:R-:W-:Y:S01]  /*5030*/  IMAD.MOV.U32 R11, RZ, RZ, R19 ;  /* 0x000000ffff0b7224 */ /* 0x000fe200078e0013 */
[----:B------:R-:W-:Y:S01]  /*5040*/  MUFU.EX2 R12, R12 ;  /* 0x0000000c000c7308 */ /* 0x000fe20000000800 */
[----:B---3--:R-:W-:-:S01]  /*5050*/  FADD.FTZ R3, R15, R2 ;  /* 0x000000020f037221 */ /* 0x008fc20000010000 */
[----:B0-----:R-:W-:-:S05]  /*5060*/  @P2 SHF.R.U32.HI R11, RZ, R27, R20 ;  /* 0x0000001bff0b2219 */ /* 0x001fca0000011614 */
[----:B------:R-:W-:Y:S01]  /*5070*/  IMAD.IADD R11, R88, 0x1, R11 ;  /* 0x00000001580b7824 */ /* 0x000fe200078e020b */
[----:B------:R-:W0:Y:S01]  /*5080*/  MUFU.EX2 R33, R33 ;  /* 0x0000002100217308 */ /* 0x000e220000000800 */
[----:B-1----:R-:W-:-:S02]  /*5090*/  FADD.FTZ R2, R98, R3 ;  /* 0x0000000362027221 */ /* 0x002fc40000010000 */
[----:B------:R-:W-:-:S05]  /*50a0*/  IMAD.IADD R8, R11, 0x1, R8 ;  /* 0x000000010b087824 */ /* 0x000fca00078e0208 */
[----:B------:R-:W1:Y:S08]  /*50b0*/  MUFU.EX2 R21, R102 ;  /* 0x0000006600157308 */ /* 0x000e700000000800 */
[----:B------:R-:W-:Y:S01]  /*50c0*/  MUFU.EX2 R13, R13 ;  /* 0x0000000d000d7308 */ /* 0x000fe20000000800 */
[----:B0-----:R-:W-:-:S07]  /*50d0*/  F2FP.SATFINITE.E4M3.F32.PACK_AB_MERGE_C R3, R33, R12, RZ ;  /* 0x0000000c2103723e */ /* 0x001fce00048070ff */
[----:B------:R-:W0:Y:S01]  /*50e0*/  MUFU.EX2 R10, R10 ;  /* 0x0000000a000a7308 */ /* 0x000e220000000800 */
[C---:B-1----:R-:W-:Y:S01]  /*50f0*/  F2FP.SATFINITE.E4M3.F32.PACK_AB_MERGE_C R98, R21.reuse, R98, RZ ;  /* 0x000000621562723e */ /* 0x042fe200048070ff */
[----:B------:R-:W-:-:S03]  /*5100*/  FADD.FTZ R21, R21, R2 ;  /* 0x0000000215157221 */ /* 0x000fc60000010000 */
[----:B------:R-:W-:-:S03]  /*5110*/  F2FP.SATFINITE.E4M3.F32.PACK_AB_MERGE_C R153, R15, R94, R98 ;  /* 0x0000005e0f99723e */ /* 0x000fc60004807062 */
[----:B------:R-:W1:Y:S08]  /*5120*/  MUFU.EX2 R100, R100 ;  /* 0x0000006400647308 */ /* 0x000e700000000800 */
[----:B------:R-:W2:Y:S01]  /*5130*/  MUFU.EX2 R25, R112 ;  /* 0x0000007000197308 */ /* 0x000ea20000000800 */
[----:B0-----:R-:W-:Y:S01]  /*5140*/  F2FP.SATFINITE.E4M3.F32.PACK_AB_MERGE_C R154, R10, R13, R3 ;  /* 0x0000000d0a9a723e */ /* 0x001fe20004807003 */
[----:B------:R-:W-:-:S04]  /*5150*/  FADD.FTZ R13, R13, R28 ;  /* 0x0000001c0d0d7221 */ /* 0x000fc80000010000 */
[----:B------:R-:W-:Y:S02]  /*5160*/  FADD.FTZ R13, R10, R13 ;  /* 0x0000000d0a0d7221 */ /* 0x000fe40000010000 */
[----:B------:R-:W0:Y:S01]  /*5170*/  MUFU.EX2 R110, R110 ;  /* 0x0000006e006e7308 */ /* 0x000e220000000800 */
[----:B-1----:R-:W-:-:S01]  /*5180*/  FADD.FTZ R2, R100, R21 ;  /* 0x0000001564027221 */ /* 0x002fc20000010000 */
[----:B------:R-:W-:-:S06]  /*5190*/  FADD.FTZ R12, R12, R13 ;  /* 0x0000000d0c0c7221 */ /* 0x000fcc0000010000 */
[----:B------:R-:W1:Y:S01]  /*51a0*/  MUFU.EX2 R39, R39 ;  /* 0x0000002700277308 */ /* 0x000e620000000800 */
[----:B--2---:R-:W-:-:S04]  /*51b0*/  FADD.FTZ R3, R25, R2 ;  /* 0x0000000219037221 */ /* 0x004fc80000010000 */
[----:B0-----:R-:W-:Y:S01]  /*51c0*/  FADD.FTZ R2, R110, R3 ;  /* 0x000000036e027221 */ /* 0x001fe20000010000 */
[----:B------:R-:W-:-:S01]  /*51d0*/  FADD.FTZ R3, R33, R12 ;  /* 0x0000000c21037221 */ /* 0x000fc20000010000 */
[C---:B-1----:R-:W-:Y:S02]  /*51e0*/  F2FP.SATFINITE.E4M3.F32.PACK_AB_MERGE_C R5, R39.reuse, R110, RZ ;  /* 0x0000006e2705723e */ /* 0x042fe400048070ff */
[----:B------:R-:W-:-:S02]  /*51f0*/  FADD.FTZ R2, R39, R2 ;  /* 0x0000000227027221 */ /* 0x000fc40000010000 */
[----:B------:R-:W-:Y:S01]  /*5200*/  F2FP.SATFINITE.E4M3.F32.PACK_AB_MERGE_C R155, R25, R100, R5 ;  /* 0x00000064199b723e */ /* 0x000fe20004807005 */
[----:B------:R-:W-:Y:S01]  /*5210*/  VIADD R5, R89, 0xfffffffe ;  /* 0xfffffffe59057836 */ /* 0x000fe20000000000 */
        /* <DEDUP_REMOVED lines=11> */
.L_x_1201:
[----:B------:R-:W-:-:S13]  /*52d0*/  ISETP.NE.AND P4, PT, R9, 0x1, PT ;  /* 0x000000010900780c */ /* 0x000fda0003f85270 */
[----:B------:R-:W0:Y:S02]  /*52e0*/  @P4 LDC.64 R12, c[0x0][0x9e8] ;  /* 0x00027a00ff0c4b82 */ /* 0x000e240000000a00 */
[----:B0-----:R-:W-:-:S05]  /*52f0*/  @P4 IMAD.HI.U32 R12, R10, R12, RZ ;  /* 0x0000000c0a0c4227 */ /* 0x001fca00078e00ff */
[----:B------:R-:W-:-:S07]  /*5300*/  @P4 SHF.R.U32.HI R10, RZ, R13, R12 ;  /* 0x0000000dff0a4219 */ /* 0x000fce000001160c */
.L_x_1202:
[----:B------:R-:W-:-:S05]  /*5310*/  IMAD R9, R10, R9, R9 ;  /* 0x000000090a097224 */ /* 0x000fca00078e0209 */
[----:B------:R-:W-:-:S07]  /*5320*/  VIMNMX R8, R8, R9, PT ;  /* 0x0000000908087248 */ /* 0x000fce0003fe0100 */
.L_x_1200:
        /* <DEDUP_REMOVED lines=41> */
.L_x_1221:
        /* <DEDUP_REMOVED lines=9> */
.L_x_1205:
[----:B------:R-:W-:Y:S01]  /*5650*/  ULEA UR10, UR6, UR43, 0x3 ;  /* 0x0000002b060a7291 */ /* 0x000fe2000f8e183f */
[----:B------:R-:W-:-:S05]  /*5660*/  IMAD.U32 R7, RZ, RZ, UR7 ;  /* 0x00000007ff077e24 */ /* 0x000fca000f8e00ff */
[----:B------:R-:W-:-:S04]  /*5670*/  SHF.L.U32 R7, R7, 0x1f, RZ ;  /* 0x0000001f07077819 */ /* 0x000fc800000006ff */
[----:B------:R0:W1:Y:S01]  /*5680*/  SYNCS.PHASECHK.TRANS64.TRYWAIT P5, [UR10+0x22830], R7 ;  /* 0x02283007ff0075a7 */ /* 0x00006200080a014a */
[----:B------:R-:W-:Y:S05]  /*5690*/  @!P0 BRA `(.L_x_1206) ;  /* 0x0000000000048947 */ /* 0x000fea0003800000 */
[----:B------:R-:W-:Y:S01]  /*56a0*/  BPT.TRAP 0x1 ;  /* 0x000000040000795c */ /* 0x000fe20000300000 */
.L_x_1206:
[----:B-1----:R-:W-:Y:S05]  /*56b0*/  @P5 BRA `(.L_x_1204) ;  /* 0x0000000000085947 */ /* 0x002fea0003800000 */
[----:B------:R-:W1:Y:S02]  /*56c0*/  SYNCS.PHASECHK.TRANS64.TRYWAIT P5, [UR10+0x22830], R7 ;  /* 0x02283007ff0075a7 */ /* 0x000e6400080a014a */
[----:B-1----:R-:W-:Y:S05]  /*56d0*/  @!P5 BRA `(.L_x_1207) ;  /* 0x0000012000c8d947 */ /* 0x002fea0003800000 */
.L_x_1204:
        /* <DEDUP_REMOVED lines=37> */
.L_x_1209:
[----:B------:R-:W-:Y:S01]  /*5930*/  ULEA UR10, UR44, UR43, 0x3 ;  /* 0x0000002b2c0a7291 */ /* 0x000fe2000f8e183f */
[----:B------:R-:W-:-:S05]  /*5940*/  IMAD.U32 R7, RZ, RZ, UR36 ;  /* 0x00000024ff077e24 */ /* 0x000fca000f8e00ff */
[----:B------:R-:W-:-:S04]  /*5950*/  SHF.L.U32 R7, R7, 0x1f, RZ ;  /* 0x0000001f07077819 */ /* 0x000fc800000006ff */
[----:B------:R0:W1:Y:S01]  /*5960*/  SYNCS.PHASECHK.TRANS64.TRYWAIT P4, [UR10+0x22850], R7 ;  /* 0x02285007ff0075a7 */ /* 0x000062000808014a */
[----:B------:R-:W-:Y:S05]  /*5970*/  @!P0 BRA `(.L_x_1210) ;  /* 0x0000000000048947 */ /* 0x000fea0003800000 */
[----:B------:R-:W-:Y:S01]  /*5980*/  BPT.TRAP 0x1 ;  /* 0x000000040000795c */ /* 0x000fe20000300000 */
.L_x_1210:
[----:B-1----:R-:W-:Y:S05]  /*5990*/  @P4 BRA `(.L_x_1208) ;  /* 0x0000000000084947 */ /* 0x002fea0003800000 */
[----:B------:R-:W1:Y:S02]  /*59a0*/  SYNCS.PHASECHK.TRANS64.TRYWAIT P4, [UR10+0x22850], R7 ;  /* 0x02285007ff0075a7 */ /* 0x000e64000808014a */
[----:B-1----:R-:W-:Y:S05]  /*59b0*/  @!P4 BRA `(.L_x_1211) ;  /* 0x000001200028c947 */ /* 0x002fea0003800000 */
.L_x_1208:
[----:B------:R-:W-:Y:S01]  /*59c0*/  UIADD3 UR10, UR43, 0x400, URZ ;  /* 0x000004002b0a7890 */ /* 0x000fe2000fffe03f */
[----:B------:R-:W-:Y:S01]  /*59d0*/  WARPGROUP.ARRIVE ;  /* 0x00000000000079c5 */ /* 0x000fe20000000000 */
[----:B------:R-:W-:Y:S01]  /*59e0*/  UMOV UR11, 0x40000040 ;  /* 0x40000040000b7882 */ /* 0x000fe20000000000 */
[----:B------:R-:W-:Y:S01]  /*59f0*/  UMOV UR15, 0x40000040 ;  /* 0x40000040000f7882 */ /* 0x000fe20000000000 */
[----:B------:R-:W-:Y:S01]  /*5a00*/  USHF.R.U32.HI UR10, URZ, 0x4, UR10 ;  /* 0x000000043f0a7899 */ /* 0x000fe2000801160a */
[----:B------:R-:W2:Y:S01]  /*5a10*/  @P2 LDC R20, c[0x0][0x44c] ;  /* 0x00011300ff142b82 */ /* 0x000ea20000000800 */
[C---:B------:R-:W-:Y:S01]  /*5a20*/  FMUL.FTZ R9, R0.reuse, R26 ;  /* 0x0000001a00097220 */ /* 0x040fe20000410000 */
[C---:B------:R-:W-:Y:S01]  /*5a30*/  FMUL.FTZ R26, R0.reuse, R47 ;  /* 0x0000002f001a7220 */ /* 0x040fe20000410000 */
[----:B------:R-:W-:Y:S01]  /*5a40*/  ULOP3.LUT UR10, UR10, 0x3fff, URZ, 0xc0, !UPT ;  /* 0x00003fff0a0a7892 */ /* 0x000fe2000f8ec03f */
[----:B------:R-:W3:Y:S01]  /*5a50*/  S2R R188, SR_TID.X ;  /* 0x0000000000bc7919 */ /* 0x000ee20000002100 */
[C---:B------:R-:W-:Y:S01]  /*5a60*/  FMUL.FTZ R11, R0.reuse, R31 ;  /* 0x0000001f000b7220 */ /* 0x040fe20000410000 */
[C---:B------:R-:W-:Y:S01]  /*5a70*/  FMUL.FTZ R31, R0.reuse, R55 ;  /* 0x00000037001f7220 */ /* 0x040fe20000410000 */
[----:B------:R-:W-:Y:S01]  /*5a80*/  ULOP3.LUT UR10, UR10, 0x10000, URZ, 0xfc, !UPT ;  /* 0x000100000a0a7892 */ /* 0x000fe2000f8efc3f */
[----:B------:R-:W4:Y:S01]  /*5a90*/  @P2 LDC R47, c[0x0][0x450] ;  /* 0x00011400ff2f2b82 */ /* 0x000f220000000800 */
[----:B------:R-:W-:Y:S01]  /*5aa0*/  FMUL.FTZ R55, R0, R61 ;  /* 0x0000003d00377220 */ /* 0x000fe20000410000 */
[----:B------:R-:W-:Y:S01]  /*5ab0*/  IMAD.IADD R61, R168, 0x1, R19 ;  /* 0x00000001a83d7824 */ /* 0x000fe200078e0213 */
[----:B------:R-:W-:Y:S01]  /*5ac0*/  ULEA UR14, UR44, UR10, 0xa ;  /* 0x0000000a2c0e7291 */ /* 0x000fe2000f8e503f */
[C---:B------:R-:W-:Y:S01]  /*5ad0*/  FMUL.FTZ R14, R0.reuse, R38 ;  /* 0x00000026000e7220 */ /* 0x040fe20000410000 */
[----:B------:R-:W-:Y:S01]  /*5ae0*/  FMUL.FTZ R38, R0, R58 ;  /* 0x0000003a00267220 */ /* 0x000fe20000410000 */
[----:B------:R-:W-:-:S02]  /*5af0*/  IMAD.U32 R21, RZ, RZ, UR6 ;  /* 0x00000006ff157e24 */ /* 0x000fc4000f8e00ff */
[C---:B-1----:R-:W-:Y:S01]  /*5b00*/  FMUL.FTZ R10, R0.reuse, R30 ;  /* 0x0000001e000a7220 */ /* 0x042fe20000410000 */
[C---:B0-----:R-:W-:Y:S01]  /*5b10*/  FMUL.FTZ R7, R0.reuse, R27 ;  /* 0x0000001b00077220 */ /* 0x041fe20000410000 */
[C---:B------:R-:W-:Y:S01]  /*5b20*/  FMUL.FTZ R13, R0.reuse, R35 ;  /* 0x00000023000d7220 */ /* 0x040fe20000410000 */
[----:B------:R-:W-:Y:S01]  /*5b30*/  UMOV UR10, UR14 ;  /* 0x0000000e000a7c82 */ /* 0x000fe20008000000 */
[C---:B------:R-:W-:Y:S01]  /*5b40*/  FMUL.FTZ R186, R0.reuse, R36 ;  /* 0x0000002400ba7220 */ /* 0x040fe20000410000 */
[----:B------:R-:W-:Y:S01]  /*5b50*/  QGMMA.64x128x32.F32.E4M3.E4M3 R88, R164, gdesc[UR8], R88, gsb0 ;  /* 0x01e00008a4587df3 */ /* 0x000fe20008000858 */
[----:B------:R-:W-:Y:S01]  /*5b60*/  UIADD3 UR10, UR14, 0x2, URZ ;  /* 0x000000020e0a7890 */ /* 0x000fe2000fffe03f */
[----:B------:R-:W-:Y:S01]  /*5b70*/  FMUL.FTZ R30, R0, R54 ;  /* 0x00000036001e7220 */ /* 0x000fe20000410000 */
[----:B------:R-:W-:Y:S01]  /*5b80*/  UMOV UR11, 0x40000040 ;  /* 0x40000040000b7882 */ /* 0x000fe20000000000 */
[----:B--2---:R-:W-:-:S04]  /*5b90*/  @P2 IMAD.HI.U32 R20, R61, R20, RZ ;  /* 0x000000143d142227 */ /* 0x004fc800078e00ff */
[C---:B------:R-:W-:Y:S01]  /*5ba0*/  FMUL.FTZ R184, R0.reuse, R32 ;  /* 0x0000002000b87220 */ /* 0x040fe20000410000 */
[C---:B------:R-:W-:Y:S01]  /*5bb0*/  FMUL.FTZ R185, R0.reuse, R33 ;  /* 0x0000002100b97220 */ /* 0x040fe20000410000 */
[C---:B------:R-:W-:Y:S01]  /*5bc0*/  FMUL.FTZ R12, R0.reuse, R34 ;  /* 0x00000022000c7220 */ /* 0x040fe20000410000 */
[C---:B------:R-:W-:Y:S01]  /*5bd0*/  FMUL.FTZ R15, R0.reuse, R39 ;  /* 0x00000027000f7220 */ /* 0x040fe20000410000 */
[C---:B------:R-:W-:Y:S01]  /*5be0*/  FMUL.FTZ R187, R0.reuse, R45 ;  /* 0x0000002d00bb7220 */ /* 0x040fe20000410000 */
[C---:B------:R-:W-:Y:S01]  /*5bf0*/  FMUL.FTZ R27, R0.reuse, R46 ;  /* 0x0000002e001b7220 */ /* 0x040fe20000410000 */
[C---:B------:R-:W-:Y:S01]  /*5c00*/  FMUL.FTZ R54, R0.reuse, R60 ;  /* 0x0000003c00367220 */ /* 0x040fe20000410000 */
[----:B----4-:R-:W-:Y:S01]  /*5c10*/  @P2 SHF.R.U32.HI R61, RZ, R47, R20 ;  /* 0x0000002fff3d2219 */ /* 0x010fe20000011614 */
[C---:B------:R-:W-:Y:S01]  /*5c20*/  FMUL.FTZ R36, R0.reuse, R62 ;  /* 0x0000003e00247220 */ /* 0x040fe20000410000 */
[C---:B------:R-:W-:Y:S01]  /*5c30*/  FMUL.FTZ R35, R0.reuse, R70 ;  /* 0x0000004600237220 */ /* 0x040fe20000410000 */
[C---:B------:R-:W-:Y:S01]  /*5c40*/  FMUL.FTZ R48, R0.reuse, R48 ;  /* 0x0000003000307220 */ /* 0x040fe20000410000 */
[C---:B------:R-:W-:Y:S01]  /*5c50*/  FMUL.FTZ R49, R0.reuse, R49 ;  /* 0x0000003100317220 */ /* 0x040fe20000410000 */
[----:B------:R-:W0:Y:S01]  /*5c60*/  SHFL.IDX PT, R58, R61, RZ, 0x1c1f ;  /* 0x001c1fff3d3a7589 */ /* 0x000e2200000e0000 */
        /* <DEDUP_REMOVED lines=16> */
[----:B---3--:R-:W-:Y:S01]  /*5d70*/  SHF.R.U32.HI R188, RZ, 0x7, R188 ;  /* 0x00000007ffbc7819 */ /* 0x008fe200000116bc */
[----:B------:R-:W1:Y:S01]  /*5d80*/  MUFU.TANH R9, R9 ;  /* 0x0000000900097308 */ /* 0x000e620000002400 */
[----:B------:R-:W-:-:S02]  /*5d90*/  @!P1 VIADD R21, R21, 0x22840 ;  /* 0x0002284015159836 */ /* 0x000fc40000000000 */
[----:B------:R-:W-:-:S03]  /*5da0*/  IADD3 R20, -R188, 0xb, RZ ;  /* 0x0000000bbc147810 */ /* 0x000fc60007ffe1ff */
        /* <DEDUP_REMOVED lines=25> */
[----:B------:R-:W-:Y:S01]  /*5f40*/  UIADD3 UR14, UR14, 0x6, URZ ;  /* 0x000000060e0e7890 */ /* 0x000fe2000fffe03f */
        /* <DEDUP_REMOVED lines=62> */
[----:B------:R-:W-:-:S05]  /*6330*/  IADD3 R59, -R158, 0x1, RZ ;  /* 0x000000019e3b7810 */ /* 0x000fca0007ffe1ff */
[----:B------:R-:W-:Y:S01]  /*6340*/  IMAD R59, R18, -0x2, R59 ;  /* 0xfffffffe123b7824 */ /* 0x000fe200078e023b */
[----:B------:R-:W1:Y:S04]  /*6350*/  MUFU.TANH R70, R70 ;  /* 0x0000004600467308 */ /* 0x000e680000002400 */
[----:B------:R-:W-:-:S04]  /*6360*/  IADD3 R59, -R17, R59, R16 ;  /* 0x0000003b113b7210 */ /* 0x000fc80007ffe110 */
[----:B------:R-:W1:Y:S01]  /*6370*/  MUFU.TANH R40, R40 ;  /* 0x0000002800287308 */ /* 0x000e620000002400 */
[C---:B------:R-:W-:Y:S02]  /*6380*/  VIADD R71, R59.reuse, UR33 ;  /* 0x000000213b477c36 */ /* 0x040fe40008000000 */
[----:B------:R-:W-:Y:S02]  /*6390*/  VIADD R73, R59, UR5 ;  /* 0x000000053b497c36 */ /* 0x000fe40008000000 */
[--C-:B0-----:R-:W-:Y:S02]  /*63a0*/  IMAD.IADD R63, R71, 0x1, R58.reuse ;  /* 0x00000001473f7824 */ /* 0x101fe400078e023a */
[----:B------:R-:W-:Y:S01]  /*63b0*/  IMAD.IADD R65, R73, 0x1, R58 ;  /* 0x0000000149417824 */ /* 0x000fe200078e023a */
[----:B------:R-:W0:Y:S08]  /*63c0*/  MUFU.TANH R41, R41 ;  /* 0x0000002900297308 */ /* 0x000e300000002400 */
[----:B------:R-:W0:Y:S08]  /*63d0*/  MUFU.TANH R72, R72 ;  /* 0x0000004800487308 */ /* 0x000e300000002400 */
[----:B------:R0:W0:Y:S08]  /*63e0*/  MUFU.TANH R68, R77 ;  /* 0x0000004d00447308 */ /* 0x0000300000002400 */
        /* <DEDUP_REMOVED lines=13> */
[----:B-1234-:R-:W-:Y:S05]  /*64c0*/  @!P3 BRA `(.L_x_1212) ;  /* 0x000000000058b947 */ /* 0x01efea0003800000 */
[----:B------:R-:W-:Y:S01]  /*64d0*/  IADD3 R59, -R17, R16, R58 ;  /* 0x00000010113b7210 */ /* 0x000fe20007ffe13a */
[----:B------:R-:W-:Y:S03]  /*64e0*/  BSSY B0, `(.L_x_1213) ;  /* 0x0000010000007945 */ /* 0x000fe60003800000 */
[----:B------:R-:W-:-:S13]  /*64f0*/  ISETP.GT.AND P4, PT, R59, -0x1, PT ;  /* 0xffffffff3b00780c */ /* 0x000fda0003f84270 */
[----:B------:R-:W-:Y:S05]  /*6500*/  @P4 BRA `(.L_x_1214) ;  /* 0x0000000000204947 */ /* 0x000fea0003800000 */
[----:B------:R-:W-:Y:S01]  /*6510*/  IMAD.U32 R58, RZ, RZ, UR32 ;  /* 0x00000020ff3a7e24 */ /* 0x000fe2000f8e00ff */
[----:B------:R-:W-:-:S04]  /*6520*/  LOP3.LUT R59, RZ, R59, RZ, 0x33, !PT ;  /* 0x0000003bff3b7212 */ /* 0x000fc800078e33ff */
[----:B------:R-:W-:-:S13]  /*6530*/  ISETP.NE.AND P4, PT, R58, 0x1, PT ;  /* 0x000000013a00780c */ /* 0x000fda0003f85270 */
[----:B0-----:R-:W0:Y:S02]  /*6540*/  @P4 LDC.64 R20, c[0x0][0x9e8] ;  /* 0x00027a00ff144b82 */ /* 0x001e240000000a00 */
[----:B0-----:R-:W-:-:S05]  /*6550*/  @P4 IMAD.HI.U32 R20, R59, R20, RZ ;  /* 0x000000143b144227 */ /* 0x001fca00078e00ff */
[----:B------:R-:W-:-:S04]  /*6560*/  @P4 SHF.R.U32.HI R59, RZ, R21, R20 ;  /* 0x00000015ff3b4219 */ /* 0x000fc80000011614 */
[----:B------:R-:W-:Y:S01]  /*6570*/  LOP3.LUT R59, RZ, R59, RZ, 0x33, !PT ;  /* 0x0000003bff3b7212 */ /* 0x000fe200078e33ff */
[----:B------:R-:W-:Y:S06]  /*6580*/  BRA `(.L_x_1215) ;  /* 0x0000000000147947 */ /* 0x000fec0003800000 */
.L_x_1214:
[----:B------:R-:W-:-:S05]  /*6590*/  IMAD.U32 R58, RZ, RZ, UR32 ;  /* 0x00000020ff3a7e24 */ /* 0x000fca000f8e00ff */
[----:B------:R-:W-:-:S13]  /*65a0*/  ISETP.NE.AND P4, PT, R58, 0x1, PT ;  /* 0x000000013a00780c */ /* 0x000fda0003f85270 */
[----:B0-----:R-:W0:Y:S02]  /*65b0*/  @P4 LDC.64 R20, c[0x0][0x9e8] ;  /* 0x00027a00ff144b82 */ /* 0x001e240000000a00 */
[----:B0-----:R-:W-:-:S05]  /*65c0*/  @P4 IMAD.HI.U32 R20, R59, R20, RZ ;  /* 0x000000143b144227 */ /* 0x001fca00078e00ff */
[----:B------:R-:W-:-:S07]  /*65d0*/  @P4 SHF.R.U32.HI R59, RZ, R21, R20 ;  /* 0x00000015ff3b4219 */ /* 0x000fce0000011614 */
.L_x_1215:
[----:B------:R-:W-:Y:S05]  /*65e0*/  BSYNC B0 ;  /* 0x0000000000007941 */ /* 0x000fea0003800000 */
.L_x_1213:
[----:B------:R-:W-:-:S04]  /*65f0*/  IMAD R59, R59, R58, -R158 ;  /* 0x0000003a3b3b7224 */ /* 0x000fc800078e0a9e */
[----:B------:R-:W-:-:S05]  /*6600*/  IMAD R20, R18, -0x2, R59 ;  /* 0xfffffffe12147824 */ /* 0x000fca00078e023b */
[----:B------:R-:W-:Y:S02]  /*6610*/  VIADDMNMX R63, R20, R58, R63, PT ;  /* 0x0000003a143f7246 */ /* 0x000fe4000380013f */
[----:B------:R-:W-:-:S07]  /*6620*/  VIMNMX R65, R65, R20, !PT ;  /* 0x0000001441417248 */ /* 0x000fce0007fe0100 */
.L_x_1212:
[----:B------:R-:W-:Y:S01]  /*6630*/  ISETP.GT.AND P4, PT, R5, -0x1, PT ;  /* 0xffffffff0500780c */ /* 0x000fe20003f84270 */
[----:B0-----:R-:W0:Y:S03]  /*6640*/  SHFL.IDX PT, R20, R61, 0x1, 0x1c1f ;  /* 0x003c1f003d147f89 */ /* 0x001e2600000e0000 */
[C---:B------:R-:W-:Y:S02]  /*6650*/  ISETP.GT.AND P6, PT, R65.reuse, RZ, P4 ;  /* 0x000000ff4100720c */ /* 0x040fe400027c4270 */
[----:B------:R-:W-:Y:S02]  /*6660*/  ISETP.GT.AND P5, PT, R65, 0x1, P4 ;  /* 0x000000014100780c */ /* 0x000fe400027a4270 */
[C---:B------:R-:W-:Y:S02]  /*6670*/  ISETP.LT.OR P6, PT, R63.reuse, 0x1, P6 ;  /* 0x000000013f00780c */ /* 0x040fe400037c1670 */
[----:B------:R-:W-:-:S02]  /*6680*/  ISETP.LT.OR P5, PT, R63, 0x2, P5 ;  /* 0x000000023f00780c */ /* 0x000fc40002fa1670 */
[----:B------:R-:W-:Y:S02]  /*6690*/  FSEL R59, R164, -INF , !P6 ;  /* 0xff800000a43b7808 */ /* 0x000fe40007000000 */
[----:B------:R-:W-:Y:S02]  /*66a0*/  FSEL R210, R165, -INF , !P5 ;  /* 0xff800000a5d27808 */ /* 0x000fe40006800000 */
[C---:B------:R-:W-:Y:S02]  /*66b0*/  ISETP.GT.AND P6, PT, R65.reuse, 0x8, P4 ;  /* 0x000000084100780c */ /* 0x040fe400027c4270 */
        /* <DEDUP_REMOVED lines=34> */
[----:B------:R-:W-:Y:S01]  /*68e0*/  FSEL R82, R49, -INF , !P5 ;  /* 0xff80000031527808 */ /* 0x000fe20006800000 */
[----:B0-----:R-:W-:Y:S01]  /*68f0*/  IMAD.IADD R49, R71, 0x1, R20 ;  /* 0x0000000147317824 */ /* 0x001fe200078e0214 */
[C---:B------:R-:W-:Y:S02]  /*6900*/  ISETP.GT.AND P6, PT, R65.reuse, 0x38, P4 ;  /* 0x000000384100780c */ /* 0x040fe400027c4270 */
[----:B------:R-:W-:Y:S02]  /*6910*/  ISETP.GT.AND P5, PT, R65, 0x39, P4 ;  /* 0x000000394100780c */ /* 0x000fe400027a4270 */
[C---:B------:R-:W-:Y:S02]  /*6920*/  ISETP.LT.OR P6, PT, R63.reuse, 0x39, P6 ;  /* 0x000000393f00780c */ /* 0x040fe400037c1670 */
[----:B------:R-:W-:-:S02]  /*6930*/  ISETP.LT.OR P5, PT, R63, 0x3a, P5 ;  /* 0x0000003a3f00780c */ /* 0x000fc40002fa1670 */
[----:B------:R-:W-:Y:S02]  /*6940*/  FSEL R84, R50, -INF , !P6 ;  /* 0xff80000032547808 */ /* 0x000fe40007000000 */
[----:B------:R-:W-:Y:S01]  /*6950*/  FSEL R80, R51, -INF , !P5 ;  /* 0xff80000033507808 */ /* 0x000fe20006800000 */
[----:B------:R-:W-:Y:S01]  /*6960*/  IMAD.IADD R51, R73, 0x1, R20 ;  /* 0x0000000149337824 */ /* 0x000fe200078e0214 */
        /* <DEDUP_REMOVED lines=48> */
[----:B------:R-:W-:Y:S08]  /*6c70*/  @!P3 BRA `(.L_x_1216) ;  /* 0x000000000058b947 */ /* 0x000ff00003800000 */
[----:B------:R-:W-:Y:S01]  /*6c80*/  IADD3 R53, -R17, R16, R20 ;  /* 0x0000001011357210 */ /* 0x000fe20007ffe114 */
[----:B------:R-:W-:Y:S03]  /*6c90*/  BSSY B0, `(.L_x_1217) ;  /* 0x0000010000007945 */ /* 0x000fe60003800000 */
        /* <DEDUP_REMOVED lines=10> */
.L_x_1218:
[----:B------:R-:W-:-:S05]  /*6d40*/  IMAD.U32 R55, RZ, RZ, UR32 ;  /* 0x00000020ff377e24 */ /* 0x000fca000f8e00ff */
[----:B------:R-:W-:-:S13]  /*6d50*/  ISETP.NE.AND P5, PT, R55, 0x1, PT ;  /* 0x000000013700780c */ /* 0x000fda0003fa5270 */
[----:B------:R-:W0:Y:S02]  /*6d60*/  @P5 LDC.64 R20, c[0x0][0x9e8] ;  /* 0x00027a00ff145b82 */ /* 0x000e240000000a00 */
[----:B0-----:R-:W-:-:S05]  /*6d70*/  @P5 IMAD.HI.U32 R20, R53, R20, RZ ;  /* 0x0000001435145227 */ /* 0x001fca00078e00ff */
[----:B------:R-:W-:-:S07]  /*6d80*/  @P5 SHF.R.U32.HI R53, RZ, R21, R20 ;  /* 0x00000015ff355219 */ /* 0x000fce0000011614 */
.L_x_1219:
[----:B------:R-:W-:Y:S05]  /*6d90*/  BSYNC B0 ;  /* 0x0000000000007941 */ /* 0x000fea0003800000 */
.L_x_1217:
[----:B------:R-:W-:-:S04]  /*6da0*/  IMAD R53, R53, R55, -R158 ;  /* 0x0000003735357224 */ /* 0x000fc800078e0a9e */
[----:B------:R-:W-:-:S05]  /*6db0*/  IMAD R20, R18, -0x2, R53 ;  /* 0xfffffffe12147824 */ /* 0x000fca00078e0235 */
[----:B------:R-:W-:Y:S02]  /*6dc0*/  VIADDMNMX R49, R20, R55, R49, PT ;  /* 0x0000003714317246 */ /* 0x000fe40003800131 */
[----:B------:R-:W-:-:S07]  /*6dd0*/  VIMNMX R51, R51, R20, !PT ;  /* 0x0000001433337248 */ /* 0x000fce0007fe0100 */
.L_x_1216:
[----:B------:R-:W-:Y:S02]  /*6de0*/  FMNMX.FTZ R21, R59, R6, !PT ;  /* 0x000000063b157209 */ /* 0x000fe40007810000 */
[----:B------:R-:W-:Y:S02]  /*6df0*/  ISETP.GT.AND P5, PT, R51, 0x8, P4 ;  /* 0x000000083300780c */ /* 0x000fe400027a4270 */
[----:B------:R-:W-:Y:S02]  /*6e00*/  FMNMX.FTZ R21, R210, R21, !PT ;  /* 0x00000015d2157209 */ /* 0x000fe40007810000 */
[----:B------:R-:W-:Y:S02]  /*6e10*/  ISETP.LT.OR P5, PT, R49, 0x9, P5 ;  /* 0x000000093100780c */ /* 0x000fe40002fa1670 */
[----:B------:R-:W-:Y:S02]  /*6e20*/  FMNMX.FTZ R21, R208, R21, !PT ;  /* 0x00000015d0157209 */ /* 0x000fe40007810000 */
[----:B------:R-:W-:-:S02]  /*6e30*/  FSEL R164, R10, -INF , !P5 ;  /* 0xff8000000aa47808 */ /* 0x000fc40006800000 */
        /* <DEDUP_REMOVED lines=28> */
[----:B------:R-:W-:Y:S01]  /*7000*/  FMNMX.FTZ R21, R76, R21, !PT ;  /* 0x000000154c157209 */ /* 0x000fe20007810000 */
[----:B------:R-:W0:Y:S01]  /*7010*/  LDC R7, c[0x0][0x988] ;  /* 0x00026200ff077b82 */ /* 0x000e220000000800 */
        /* <DEDUP_REMOVED lines=39> */
[----:B------:R-:W-:Y:S02]  /*7290*/  ISETP.GT.AND P6, PT, R51, 0x29, P4 ;  /* 0x000000293300780c */ /* 0x000fe400027c4270 */
[----:B------:R-:W-:Y:S02]  /*72a0*/  FSEL R198, R37, -INF , !P5 ;  /* 0xff80000025c67808 */ /* 0x000fe40006800000 */
[----:B------:R-:W-:Y:S02]  /*72b0*/  ISETP.GT.AND P5, PT, R51, 0x48, P4 ;  /* 0x000000483300780c */ /* 0x000fe400027a4270 */
[----:B------:R-:W-:Y:S02]  /*72c0*/  ISETP.LT.OR P6, PT, R49, 0x2a, P6 ;  /* 0x0000002a3100780c */ /* 0x000fe400037c1670 */
[----:B-1----:R-:W-:-:S02]  /*72d0*/  FMNMX.FTZ R20, R21, R20, !PT ;  /* 0x0000001415147209 */ /* 0x002fc40007810000 */
[----:B------:R-:W-:Y:S02]  /*72e0*/  ISETP.LT.OR P5, PT, R49, 0x49, P5 ;  /* 0x000000493100780c */ /* 0x000fe40002fa1670 */
[----:B------:R-:W-:Y:S01]  /*72f0*/  FSEL R26, R26, -INF , !P6 ;  /* 0xff8000001a1a7808 */ /* 0x000fe20007000000 */
[----:B------:R-:W1:Y:S01]  /*7300*/  SHFL.BFLY PT, R11, R20, 0x1, 0x1f ;  /* 0x0c201f00140b7f89 */ /* 0x000e6200000e0000 */
[C---:B------:R-:W-:Y:S02]  /*7310*/  ISETP.GT.AND P6, PT, R51.reuse, 0x31, P4 ;  /* 0x000000313300780c */ /* 0x040fe400027c4270 */
[----:B------:R-:W-:Y:S02]  /*7320*/  FSEL R36, R36, -INF , !P5 ;  /* 0xff80000024247808 */ /* 0x000fe40006800000 */
[----:B------:R-:W-:Y:S02]  /*7330*/  ISETP.GT.AND P5, PT, R51, RZ, P4 ;  /* 0x000000ff3300720c */ /* 0x000fe400027a4270 */
[----:B------:R-:W-:-:S02]  /*7340*/  ISETP.LT.OR P6, PT, R49, 0x32, P6 ;  /* 0x000000323100780c */ /* 0x000fc400037c1670 */
[----:B------:R-:W-:Y:S02]  /*7350*/  ISETP.LT.OR P5, PT, R49, 0x1, P5 ;  /* 0x000000013100780c */ /* 0x000fe40002fa1670 */
[----:B------:R-:W-:Y:S02]  /*7360*/  FSEL R196, R29, -INF , !P6 ;  /* 0xff8000001dc47808 */ /* 0x000fe40007000000 */
[----:B------:R-:W-:Y:S02]  /*7370*/  FSEL R29, R9, -INF , !P5 ;  /* 0xff800000091d7808 */ /* 0x000fe40006800000 */
[----:B------:R-:W-:Y:S02]  /*7380*/  ISETP.GT.AND P6, PT, R51, 0x39, P4 ;  /* 0x000000393300780c */ /* 0x000fe400027c4270 */
[----:B------:R-:W-:Y:S02]  /*7390*/  FMNMX.FTZ R9, R29, R4, !PT ;  /* 0x000000041d097209 */ /* 0x000fe40007810000 */
[----:B------:R-:W-:-:S02]  /*73a0*/  ISETP.LT.OR P6, PT, R49, 0x3a, P6 ;  /* 0x0000003a3100780c */ /* 0x000fc400037c1670 */
[----:B------:R-:W-:Y:S02]  /*73b0*/  FMNMX.FTZ R15, R158, R9, !PT ;  /* 0x000000099e0f7209 */ /* 0x000fe40007810000 */
[----:B------:R-:W-:Y:S02]  /*73c0*/  ISETP.GT.AND P5, PT, R51, 0x49, P4 ;  /* 0x000000493300780c */ /* 0x000fe400027a4270 */
[----:B-1----:R-:W-:Y:S02]  /*73d0*/  FMNMX.FTZ R10, R20, R11, !PT ;  /* 0x0000000b140a7209 */ /* 0x002fe40007810000 */
[----:B------:R-:W-:Y:S02]  /*73e0*/  FSEL R20, R31, -INF , !P6 ;  /* 0xff8000001f147808 */ /* 0x000fe40007000000 */
[C---:B------:R-:W-:Y:S01]  /*73f0*/  FSETP.NEU.FTZ.AND P6, PT, R10.reuse, -INF , PT ;  /* 0xff8000000a00780b */ /* 0x040fe20003fdd000 */
[----:B0-----:R-:W-:-:S01]  /*7400*/  FFMA.FTZ R25, R10, R7, -8 ;  /* 0xc10000000a197423 */ /* 0x001fc20000010007 */
[----:B------:R-:W-:-:S02]  /*7410*/  FMNMX.FTZ R15, R164, R15, !PT ;  /* 0x0000000fa40f7209 */ /* 0x000fc40007810000 */
[----:B------:R-:W-:Y:S02]  /*7420*/  ISETP.LT.OR P5, PT, R49, 0x4a, P5 ;  /* 0x0000004a3100780c */ /* 0x000fe40002fa1670 */
[----:B------:R-:W-:Y:S02]  /*7430*/  FSEL R25, R25, RZ, P6 ;  /* 0x000000ff19197208 */ /* 0x000fe40003000000 */
[----:B------:R-:W-:-:S03]  /*7440*/  FMNMX.FTZ R15, R166, R15, !PT ;  /* 0x0000000fa60f7209 */ /* 0x000fc60007810000 */
[--C-:B------:R-:W-:Y:S01]  /*7450*/  FFMA.FTZ R27, R204, R7, -R25.reuse ;  /* 0x00000007cc1b7223 */ /* 0x100fe20000010819 */
[----:B------:R-:W-:Y:S01]  /*7460*/  FMNMX.FTZ R15, R184, R15, !PT ;  /* 0x0000000fb80f7209 */ /* 0x000fe20007810000 */
[-CC-:B------:R-:W-:Y:S01]  /*7470*/  FFMA.FTZ R31, R200, R7.reuse, -R25.reuse ;  /* 0x00000007c81f7223 */ /* 0x180fe20000010819 */
[----:B------:R-:W-:Y:S01]  /*7480*/  FSEL R204, R32, -INF , !P5 ;  /* 0xff80000020cc7808 */ /* 0x000fe20006800000 */
        /* <DEDUP_REMOVED lines=20> */
[-CC-:B------:R-:W-:Y:S01]  /*75d0*/  FFMA.FTZ R33, R156, R7.reuse, -R25.reuse ;  /* 0x000000079c217223 */ /* 0x180fe20000010819 */
[----:B------:R-:W-:Y:S01]  /*75e0*/  ISETP.GT.AND P5, PT, R51, 0x58, P4 ;  /* 0x000000583300780c */ /* 0x000fe200027a4270 */
[--C-:B------:R-:W-:Y:S01]  /*75f0*/  FFMA.FTZ R156, R162, R7, -R25.reuse ;  /* 0x00000007a29c7223 */ /* 0x100fe20000010819 */
[----:B0-----:R-:W-:Y:S01]  /*7600*/  FMNMX.FTZ R27, R192, R21, !PT ;  /* 0x00000015c01b7209 */ /* 0x001fe20007810000 */
        /* <DEDUP_REMOVED lines=9> */
[----:B------:R-:W-:Y:S01]  /*76a0*/  ISETP.GT.AND P5, PT, R51, 0x59, P4 ;  /* 0x000000593300780c */ /* 0x000fe200027a4270 */
[--C-:B------:R-:W-:Y:S01]  /*76b0*/  FFMA.FTZ R76, R76, R7, -R25.reuse ;  /* 0x000000074c4c7223 */ /* 0x100fe20000010819 */
[----:B------:R-:W-:Y:S01]  /*76c0*/  FMNMX.FTZ R27, R28, R27, !PT ;  /* 0x0000001b1c1b7209 */ /* 0x000fe20007810000 */
[----:B------:R-:W-:Y:S01]  /*76d0*/  FFMA.FTZ R66, R66, R7, -R25 ;  /* 0x0000000742427223 */ /* 0x000fe20000010819 */
[----:B------:R-:W-:Y:S01]  /*76e0*/  ISETP.LT.OR P5, PT, R49, 0x5a, P5 ;  /* 0x0000005a3100780c */ /* 0x000fe20002fa1670 */
[----:B------:R-:W-:Y:S01]  /*76f0*/  MUFU.EX2 R12, R12 ;  /* 0x0000000c000c7308 */ /* 0x000fe20000000800 */
[----:B-1----:R-:W-:-:S02]  /*7700*/  FMNMX.FTZ R31, R196, R27, !PT ;  /* 0x0000001bc41f7209 */ /* 0x002fc40007810000 */
[----:B------:R-:W-:Y:S01]  /*7710*/  FSEL R162, R39, -INF , !P5 ;  /* 0xff80000027a27808 */ /* 0x000fe20006800000 */
[----:B------:R-:W-:-:S01]  /*7720*/  FFMA.FTZ R39, R84, R7, -R25 ;  /* 0x0000000754277223 */ /* 0x000fc20000010819 */
[----:B------:R-:W-:Y:S02]  /*7730*/  ISETP.GT.AND P5, PT, R51, 0x60, P4 ;  /* 0x000000603300780c */ /* 0x000fe400027a4270 */
[----:B------:R-:W-:Y:S01]  /*7740*/  FMNMX.FTZ R31, R30, R31, !PT ;  /* 0x0000001f1e1f7209 */ /* 0x000fe20007810000 */
[----:B------:R1:W-:Y:S01]  /*7750*/  MUFU.EX2 R27, R35 ;  /* 0x00000023001b7308 */ /* 0x0003e20000000800 */
[----:B------:R-:W-:Y:S02]  /*7760*/  ISETP.LT.OR P5, PT, R49, 0x61, P5 ;  /* 0x000000613100780c */ /* 0x000fe40002fa1670 */
[----:B------:R-:W-:Y:S02]  /*7770*/  FMNMX.FTZ R31, R20, R31, !PT ;  /* 0x0000001f141f7209 */ /* 0x000fe40007810000 */
[----:B------:R-:W-:-:S02]  /*7780*/  FSEL R40, R40, -INF , !P5 ;  /* 0xff80000028287808 */ /* 0x000fc40006800000 */
[----:B------:R-:W-:Y:S01]  /*7790*/  ISETP.GT.AND P5, PT, R51, 0x61, P4 ;  /* 0x000000613300780c */ /* 0x000fe200027a4270 */
[----:B------:R-:W-:Y:S01]  /*77a0*/  MUFU.EX2 R11, R11 ;  /* 0x0000000b000b7308 */ /* 0x000fe20000000800 */
[----:B------:R-:W-:Y:S02]  /*77b0*/  FMNMX.FTZ R31, R38, R31, !PT ;  /* 0x0000001f261f7209 */ /* 0x000fe40007810000 */
[----:B------:R-:W-:Y:S02]  /*77c0*/  ISETP.LT.OR P5, PT, R49, 0x62, P5 ;  /* 0x000000623100780c */ /* 0x000fe40002fa1670 */
[----:B0-----:R-:W-:Y:S02]  /*77d0*/  FMNMX.FTZ R33, R198, R31, !PT ;  /* 0x0000001fc6217209 */ /* 0x001fe40007810000 */
[----:B------:R-:W-:Y:S01]  /*77e0*/  FSEL R154, R41, -INF , !P5 ;  /* 0xff800000299a7808 */ /* 0x000fe20006800000 */
[----:B------:R-:W-:-:S01]  /*77f0*/  FFMA.FTZ R41, R78, R7, -R25 ;  /* 0x000000074e297223 */ /* 0x000fc20000010819 */
[----:B------:R-:W-:Y:S01]  /*7800*/  ISETP.GT.AND P5, PT, R51, 0x68, P4 ;  /* 0x000000683300780c */ /* 0x000fe200027a4270 */
[----:B------:R-:W-:Y:S01]  /*7810*/  MUFU.EX2 R31, R86 ;  /* 0x00000056001f7308 */ /* 0x000fe20000000800 */
[----:B------:R-:W-:-:S02]  /*7820*/  FMNMX.FTZ R33, R36, R33, !PT ;  /* 0x0000002124217209 */ /* 0x000fc40007810000 */
[----:B------:R-:W-:Y:S02]  /*7830*/  ISETP.LT.OR P5, PT, R49, 0x69, P5 ;  /* 0x000000693100780c */ /* 0x000fe40002fa1670 */
[----:B------:R-:W-:Y:S02]  /*7840*/  FMNMX.FTZ R33, R204, R33, !PT ;  /* 0x00000021cc217209 */ /* 0x000fe40007810000 */
[----:B------:R-:W-:Y:S01]  /*7850*/  FSEL R42, R42, -INF , !P5 ;  /* 0xff8000002a2a7808 */ /* 0x000fe20006800000 */
[----:B------:R-:W-:Y:S01]  /*7860*/  MUFU.EX2 R13, R13 ;  /* 0x0000000d000d7308 */ /* 0x000fe20000000800 */
[----:B------:R-:W-:Y:S02]  /*7870*/  FMNMX.FTZ R33, R34, R33, !PT ;  /* 0x0000002122217209 */ /* 0x000fe40007810000 */
[----:B------:R-:W-:Y:S02]  /*7880*/  ISETP.GT.AND P5, PT, R51, 0x69, P4 ;  /* 0x000000693300780c */ /* 0x000fe400027a4270 */
[----:B-1----:R-:W-:-:S02]  /*7890*/  FMNMX.FTZ R35, R200, R33, !PT ;  /* 0x00000021c8237209 */ /* 0x002fc40007810000 */
[----:B------:R-:W-:Y:S01]  /*78a0*/  ISETP.LT.OR P5, PT, R49, 0x6a, P5 ;  /* 0x0000006a3100780c */ /* 0x000fe20002fa1670 */
[----:B------:R-:W-:Y:S01]  /*78b0*/  MUFU.EX2 R33, R39 ;  /* 0x0000002700217308 */ /* 0x000fe20000000800 */
[----:B------:R-:W-:Y:S02]  /*78c0*/  FMNMX.FTZ R35, R202, R35, !PT ;  /* 0x00000023ca237209 */ /* 0x000fe40007810000 */
[----:B------:R-:W-:Y:S01]  /*78d0*/  FSEL R84, R43, -INF , !P5 ;  /* 0xff8000002b547808 */ /* 0x000fe20006800000 */
[----:B------:R-:W-:-:S01]  /*78e0*/  FFMA.FTZ R43, R64, R7, -R25 ;  /* 0x00000007402b7223 */ /* 0x000fc20000010819 */
[----:B------:R-:W-:Y:S02]  /*78f0*/  ISETP.GT.AND P5, PT, R51, 0x70, P4 ;  /* 0x000000703300780c */ /* 0x000fe400027a4270 */
[----:B------:R-:W-:Y:S01]  /*7900*/  FMNMX.FTZ R35, R162, R35, !PT ;  /* 0x00000023a2237209 */ /* 0x000fe20007810000 */
[----:B------:R-:W-:Y:S01]  /*7910*/  MUFU.EX2 R14, R14 ;  /* 0x0000000e000e7308 */ /* 0x000fe20000000800 */
[----:B------:R-:W-:-:S02]  /*7920*/  ISETP.LT.OR P5, PT, R49, 0x71, P5 ;  /* 0x000000713100780c */ /* 0x000fc40002fa1670 */
[----:B------:R-:W-:Y:S02]  /*7930*/  FMNMX.FTZ R35, R40, R35, !PT ;  /* 0x0000002328237209 */ /* 0x000fe40007810000 */
[----:B------:R-:W-:Y:S02]  /*7940*/  FSEL R44, R44, -INF , !P5 ;  /* 0xff8000002c2c7808 */ /* 0x000fe40006800000 */
[----:B------:R-:W-:Y:S01]  /*7950*/  ISETP.GT.AND P5, PT, R51, 0x71, P4 ;  /* 0x000000713300780c */ /* 0x000fe200027a4270 */
[----:B------:R-:W-:Y:S01]  /*7960*/  MUFU.EX2 R32, R32 ;  /* 0x0000002000207308 */ /* 0x000fe20000000800 */
[----:B------:R-:W-:Y:S02]  /*7970*/  FMNMX.FTZ R37, R154, R35, !PT ;  /* 0x000000239a257209 */ /* 0x000fe40007810000 */
[----:B------:R-:W-:Y:S02]  /*7980*/  ISETP.LT.OR P5, PT, R49, 0x72, P5 ;  /* 0x000000723100780c */ /* 0x000fe40002fa1670 */
[----:B------:R-:W-:-:S02]  /*7990*/  FMNMX.FTZ R37, R42, R37, !PT ;  /* 0x000000252a257209 */ /* 0x000fc40007810000 */
[----:B------:R-:W-:Y:S01]  /*79a0*/  FSEL R78, R45, -INF , !P5 ;  /* 0xff8000002d4e7808 */ /* 0x000fe20006800000 */
[----:B------:R0:W-:Y:S01]  /*79b0*/  MUFU.EX2 R35, R41 ;  /* 0x0000002900237308 */ /* 0x0001e20000000800 */
[C---:B------:R-:W-:Y:S02]  /*79c0*/  ISETP.GT.AND P5, PT, R51.reuse, 0x78, P4 ;  /* 0x000000783300780c */ /* 0x040fe400027a4270 */
[----:B------:R-:W-:Y:S02]  /*79d0*/  FMNMX.FTZ R37, R84, R37, !PT ;  /* 0x0000002554257209 */ /* 0x000fe40007810000 */
[----:B------:R-:W-:Y:S02]  /*79e0*/  ISETP.GT.AND P4, PT, R51, 0x79, P4 ;  /* 0x000000793300780c */ /* 0x000fe40002784270 */
[C---:B------:R-:W-:Y:S01]  /*79f0*/  ISETP.LT.OR P5, PT, R49.reuse, 0x79, P5 ;  /* 0x000000793100780c */ /* 0x040fe20002fa1670 */
[----:B------:R-:W-:Y:S01]  /*7a00*/  MUFU.EX2 R160, R160 ;  /* 0x000000a000a07308 */ /* 0x000fe20000000800 */
[----:B------:R-:W-:Y:S01]  /*7a10*/  FMNMX.FTZ R37, R44, R37, !PT ;  /* 0x000000252c257209 */ /* 0x000fe20007810000 */
[----:B0-----:R-:W-:Y:S01]  /*7a20*/  FFMA.FTZ R41, R74, R7, -R25 ;  /* 0x000000074a297223 */ /* 0x001fe20000010819 */
[----:B------:R-:W-:-:S02]  /*7a30*/  ISETP.LT.OR P4, PT, R49, 0x7a, P4 ;  /* 0x0000007a3100780c */ /* 0x000fc40002781670 */
[----:B------:R-:W-:Y:S02]  /*7a40*/  FSEL R46, R46, -INF , !P5 ;  /* 0xff8000002e2e7808 */ /* 0x000fe40006800000 */
[----:B------:R-:W-:Y:S01]  /*7a50*/  FMNMX.FTZ R39, R78, R37, !PT ;  /* 0x000000254e277209 */ /* 0x000fe20007810000 */
[----:B------:R-:W-:Y:S01]  /*7a60*/  MUFU.EX2 R156, R156 ;  /* 0x0000009c009c7308 */ /* 0x000fe20000000800 */
[----:B------:R-:W-:Y:S01]  /*7a70*/  FSEL R74, R47, -INF , !P4 ;  /* 0xff8000002f4a7808 */ /* 0x000fe20006000000 */
[--C-:B------:R-:W-:Y:S01]  /*7a80*/  FFMA.FTZ R47, R60, R7, -R25.reuse ;  /* 0x000000073c2f7223 */ /* 0x100fe20000010819 */
[----:B------:R-:W-:Y:S01]  /*7a90*/  FMNMX.FTZ R39, R46, R39, !PT ;  /* 0x000000272e277209 */ /* 0x000fe20007810000 */
[--C-:B------:R-:W-:Y:S01]  /*7aa0*/  FFMA.FTZ R60, R70, R7, -R25.reuse ;  /* 0x00000007463c7223 */ /* 0x100fe20000010819 */
[----:B------:R-:W-:Y:S02]  /*7ab0*/  FSEL R51, R10, RZ, P6 ;  /* 0x000000ff0a337208 */ /* 0x000fe40003000000 */
[----:B------:R-:W-:Y:S01]  /*7ac0*/  FMNMX.FTZ R45, R74, R39, !PT ;  /* 0x000000274a2d7209 */ /* 0x000fe20007810000 */
[----:B------:R-:W-:Y:S01]  /*7ad0*/  MUFU.EX2 R37, R41 ;  /* 0x0000002900257308 */ /* 0x000fe20000000800 */
[----:B------:R-:W-:-:S01]  /*7ae0*/  FFMA.FTZ R39, R56, R7, -R25 ;  /* 0x0000000738277223 */ /* 0x000fc20000010819 */
[-CC-:B------:R-:W-:Y:S01]  /*7af0*/  FFMA.FTZ R56, R58, R7.reuse, -R25.reuse ;  /* 0x000000073a387223 */ /* 0x180fe20000010819 */
[----:B------:R-:W-:-:S01]  /*7b00*/  FFMA.FTZ R58, R62, R7, -R25 ;  /* 0x000000073e3a7223 */ /* 0x000fc20000010819 */
[----:B------:R-:W0:Y:S01]  /*7b10*/  SHFL.BFLY PT, R86, R45, 0x2, 0x1f ;  /* 0x0c401f002d567f89 */ /* 0x000e2200000e0000 */
[----:B------:R-:W-:-:S01]  /*7b20*/  FADD.FTZ R52, -R51, R6 ;  /* 0x0000000633347221 */ /* 0x000fc20000010100 */
[-CC-:B------:R-:W-:Y:S01]  /*7b30*/  FFMA.FTZ R62, R68, R7.reuse, -R25.reuse ;  /* 0x00000007443e7223 */ /* 0x180fe20000010819 */
[----:B------:R-:W-:-:S01]  /*7b40*/  FFMA.FTZ R6, R48, R7, -R25 ;  /* 0x0000000730067223 */ /* 0x000fc20000010819 */
[----:B------:R1:W-:Y:S01]  /*7b50*/  MUFU.EX2 R41, R47 ;  /* 0x0000002f00297308 */ /* 0x0003e20000000800 */
[----:B------:R-:W-:-:S07]  /*7b60*/  FMUL.FTZ R51, R52, R7 ;  /* 0x0000000734337220 */ /* 0x000fce0000410000 */
[----:B------:R-:W2:Y:S01]  /*7b70*/  MUFU.EX2 R51, R51 ;  /* 0x0000003300337308 */ /* 0x000ea20000000800 */
[----:B-1----:R-:W-:-:S01]  /*7b80*/  FFMA.FTZ R47, R54, R7, -R25 ;  /* 0x00000007362f7223 */ /* 0x002fc20000010819 */
[----:B------:R-:W-:-:S06]  /*7b90*/  FFMA.FTZ R54, R50, R7, -R25 ;  /* 0x0000000732367223 */ /* 0x000fcc0000010819 */
        /* <DEDUP_REMOVED lines=13> */
[----:B------:R-:W-:-:S05]  /*7c70*/  FSEL R25, R25, RZ, P4 ;  /* 0x000000ff19197208 */ /* 0x000fca0002000000 */
[----:B------:R-:W-:Y:S01]  /*7c80*/  FFMA.FTZ R69, R30, R7, -R25 ;  /* 0x000000071e457223 */ /* 0x000fe20000010819 */
[----:B------:R-:W-:-:S01]  /*7c90*/  FADD.FTZ R30, -R65, R4 ;  /* 0x00000004411e7221 */ /* 0x000fc20000010100 */
[-CC-:B------:R-:W-:Y:S01]  /*7ca0*/  FFMA.FTZ R29, R29, R7.reuse, -R25.reuse ;  /* 0x000000071d1d7223 */ /* 0x180fe20000010819 */
[----:B------:R-:W-:-:S01]  /*7cb0*/  FFMA.FTZ R48, R158, R7, -R25 ;  /* 0x000000079e307223 */ /* 0x000fc20000010819 */
[-CC-:B------:R-:W-:Y:S01]  /*7cc0*/  FFMA.FTZ R52, R164, R7.reuse, -R25.reuse ;  /* 0x00000007a4347223 */ /* 0x180fe20000010819 */
[-C--:B------:R-:W-:Y:S01]  /*7cd0*/  FMUL.FTZ R30, R30, R7.reuse ;  /* 0x000000071e1e7220 */ /* 0x080fe20000410000 */
[-CC-:B0-----:R-:W-:Y:S01]  /*7ce0*/  FFMA.FTZ R53, R166, R7.reuse, -R25.reuse ;  /* 0x00000007a6357223 */ /* 0x181fe20000010819 */
[----:B------:R-:W-:-:S01]  /*7cf0*/  FFMA.FTZ R55, R184, R7, -R25 ;  /* 0x00000007b8377223 */ /* 0x000fc20000010819 */
[----:B------:R-:W-:Y:S01]  /*7d00*/  MUFU.EX2 R29, R29 ;  /* 0x0000001d001d7308 */ /* 0x000fe20000000800 */
[----:B------:R-:W-:-:S01]  /*7d10*/  FFMA.FTZ R64, R186, R7, -R25 ;  /* 0x00000007ba407223 */ /* 0x000fc20000010819 */
[-CC-:B------:R-:W-:Y:S01]  /*7d20*/  FFMA.FTZ R65, R20, R7.reuse, -R25.reuse ;  /* 0x0000000714417223 */ /* 0x180fe20000010819 */
[----:B------:R-:W-:-:S01]  /*7d30*/  FFMA.FTZ R20, R38, R7, -R25 ;  /* 0x0000000726147223 */ /* 0x000fc20000010819 */
[----:B--2---:R-:W-:Y:S01]  /*7d40*/  FFMA.FTZ R38, R51, R3, R12 ;  /* 0x0000000333267223 */ /* 0x004fe2000001000c */
[----:B------:R-:W-:-:S01]  /*7d50*/  FFMA.FTZ R57, R188, R7, -R25 ;  /* 0x00000007bc397223 */ /* 0x000fc20000010819 */
        /* <DEDUP_REMOVED lines=23> */
[----:B------:R-:W-:-:S03]  /*7ed0*/  FFMA.FTZ R46, R46, R7, -R25 ;  /* 0x000000072e2e7223 */ /* 0x000fc60000010819 */
[----:B------:R-:W0:Y:S01]  /*7ee0*/  MUFU.EX2 R53, R53 ;  /* 0x0000003500357308 */ /* 0x000e220000000800 */
[----:B-1----:R-:W-:-:S07]  /*7ef0*/  FADD.FTZ R3, R48, R3 ;  /* 0x0000000330037221 */ /* 0x002fce0000010000 */
[----:B------:R-:W1:Y:S01]  /*7f00*/  MUFU.EX2 R55, R55 ;  /* 0x0000003700377308 */ /* 0x000e620000000800 */
[----:B--2---:R-:W-:-:S01]  /*7f10*/  FADD.FTZ R2, R52, R3 ;  /* 0x0000000334027221 */ /* 0x004fc20000010000 */
[----:B------:R-:W-:-:S06]  /*7f20*/  FADD.FTZ R3, R9, R38 ;  /* 0x0000002609037221 */ /* 0x000fcc0000010000 */
[----:B------:R-:W2:Y:S01]  /*7f30*/  MUFU.EX2 R64, R64 ;  /* 0x0000004000407308 */ /* 0x000ea20000000800 */
[----:B0-----:R-:W-:-:S07]  /*7f40*/  FADD.FTZ R2, R53, R2 ;  /* 0x0000000235027221 */ /* 0x001fce0000010000 */
[----:B------:R-:W0:Y:S01]  /*7f50*/  MUFU.EX2 R57, R57 ;  /* 0x0000003900397308 */ /* 0x000e220000000800 */
[----:B-1----:R-:W-:-:S01]  /*7f60*/  FADD.FTZ R71, R55, R2 ;  /* 0x0000000237477221 */ /* 0x002fc20000010000 */
[----:B------:R-:W-:-:S04]  /*7f70*/  FADD.FTZ R2, R32, R3 ;  /* 0x0000000320027221 */ /* 0x000fc80000010000 */
[----:B------:R-:W-:Y:S02]  /*7f80*/  FADD.FTZ R3, R15, R2 ;  /* 0x000000020f037221 */ /* 0x000fe40000010000 */
[----:B------:R-:W1:Y:S01]  /*7f90*/  MUFU.EX2 R68, R68 ;  /* 0x0000004400447308 */ /* 0x000e620000000800 */
[----:B--2---:R-:W-:-:S01]  /*7fa0*/  FADD.FTZ R38, R64, R71 ;  /* 0x0000004740267221 */ /* 0x004fc20000010000 */
[----:B------:R-:W-:Y:S01]  /*7fb0*/  FADD.FTZ R2, R160, R3 ;  /* 0x00000003a0027221 */ /* 0x000fe20000010000 */
[----:B------:R-:W-:-:S03]  /*7fc0*/  FFMA.FTZ R71, R200, R7, -R25 ;  /* 0x00000007c8477223 */ /* 0x000fc60000010819 */
[----:B------:R-:W-:Y:S02]  /*7fd0*/  FADD.FTZ R3, R21, R2 ;  /* 0x0000000215037221 */ /* 0x000fe40000010000 */
[----:B------:R-:W2:Y:S01]  /*7fe0*/  MUFU.EX2 R24, R24 ;  /* 0x0000001800187308 */ /* 0x000ea20000000800 */
[----:B0-----:R-:W-:-:S01]  /*7ff0*/  FADD.FTZ R73, R57, R38 ;  /* 0x0000002639497221 */ /* 0x001fc20000010000 */
[----:B------:R-:W-:-:S04]  /*8000*/  FADD.FTZ R38, R156, R3 ;  /* 0x000000039c267221 */ /* 0x000fc80000010000 */
[----:B------:R-:W-:Y:S01]  /*8010*/  FADD.FTZ R3, R27, R38 ;  /* 0x000000261b037221 */ /* 0x000fe20000010000 */
[----:B------:R-:W-:-:S01]  /*8020*/  FFMA.FTZ R38, R40, R7, -R25 ;  /* 0x0000000728267223 */ /* 0x000fc20000010819 */
        /* <DEDUP_REMOVED lines=14> */
[----:B------:R2:W3:Y:S01]  /*8110*/  MUFU.EX2 R4, R69 ;  /* 0x0000004500047308 */ /* 0x0004e20000000800 */
[----:B0-----:R-:W-:-:S01]  /*8120*/  FADD.FTZ R2, R28, R73 ;  /* 0x000000491c027221 */ /* 0x001fc20000010000 */
[----:B------:R-:W-:Y:S01]  /*8130*/  FADD.FTZ R40, R80, R75 ;  /* 0x0000004b50287221 */ /* 0x000fe20000010000 */
[----:B------:R-:W-:-:S03]  /*8140*/  FFMA.FTZ R73, R154, R7, -R25 ;  /* 0x000000079a497223 */ /* 0x000fc60000010819 */
[----:B------:R-:W-:Y:S02]  /*8150*/  FADD.FTZ R75, R35, R40 ;  /* 0x00000028234b7221 */ /* 0x000fe40000010000 */
[----:B------:R-:W0:Y:S01]  /*8160*/  MUFU.EX2 R65, R65 ;  /* 0x0000004100417308 */ /* 0x000e220000000800 */
[----:B-1----:R-:W-:-:S01]  /*8170*/  FADD.FTZ R3, R63, R2 ;  /* 0x000000023f037221 */ /* 0x002fc20000010000 */
[----:B--2---:R-:W-:Y:S01]  /*8180*/  FFMA.FTZ R69, R204, R7, -R25 ;  /* 0x00000007cc457223 */ /* 0x004fe20000010819 */
[----:B------:R-:W-:-:S01]  /*8190*/  FADD.FTZ R40, R76, R75 ;  /* 0x0000004b4c287221 */ /* 0x000fc20000010000 */
[----:B------:R-:W-:-:S03]  /*81a0*/  FFMA.FTZ R25, R74, R7, -R25 ;  /* 0x000000074a197223 */ /* 0x000fc60000010819 */
[----:B------:R-:W-:Y:S01]  /*81b0*/  FADD.FTZ R75, R37, R40 ;  /* 0x00000028254b7221 */ /* 0x000fe20000010000 */
[----:B------:R-:W1:Y:S01]  /*81c0*/  MUFU.EX2 R20, R20 ;  /* 0x0000001400147308 */ /* 0x000e620000000800 */
[----:B---3--:R-:W-:-:S02]  /*81d0*/  FADD.FTZ R2, R4, R3 ;  /* 0x0000000304027221 */ /* 0x008fc40000010000 */
[----:B------:R-:W-:-:S05]  /*81e0*/  FADD.FTZ R40, R66, R75 ;  /* 0x0000004b42287221 */ /* 0x000fca0000010000 */
        /* <DEDUP_REMOVED lines=56> */
.L_x_1220:
        /* <DEDUP_REMOVED lines=111> */
.L_x_1203:
[----:B------:R-:W0:Y:S01]  /*8c60*/  LDC R8, c[0x0][0x448] ;  /* 0x00011200ff087b82 */ /* 0x000e220000000800 */
[----:B------:R-:W-:Y:S01]  /*8c70*/  IADD3 R11, R16, 0x1, -R17 ;  /* 0x00000001100b7810 */ /* 0x000fe20007ffe811 */
[----:B------:R-:W-:-:S06]  /*8c80*/  ULDC UR6, c[0x0][0x9dc] ;  /* 0x0002770000067ab9 */ /* 0x000fcc0000000800 */
[----:B------:R-:W1:Y:S01]  /*8c90*/  LDC R13, c[0x0][0x9e4] ;  /* 0x00027900ff0d7b82 */ /* 0x000e620000000800 */
[----:B0-----:R-:W-:Y:S01]  /*8ca0*/  ISETP.NE.AND P5, PT, R8, 0x1, PT ;  /* 0x000000010800780c */ /* 0x001fe20003fa5270 */
[----:B------:R-:W-:Y:S01]  /*8cb0*/  VIADD R8, R19, 0x7f ;  /* 0x0000007f13087836 */ /* 0x000fe20000000000 */
[----:B-1----:R-:W-:-:S11]  /*8cc0*/  ISETP.GE.AND P6, PT, R13, 0x1, PT ;  /* 0x000000010d00780c */ /* 0x002fd60003fc6270 */
[----:B------:R-:W0:Y:S08]  /*8cd0*/  @P5 LDC R9, c[0x0][0x44c] ;  /* 0x00011300ff095b82 */ /* 0x000e300000000800 */
[----:B------:R-:W1:Y:S01]  /*8ce0*/  @P5 LDC R10, c[0x0][0x450] ;  /* 0x00011400ff0a5b82 */ /* 0x000e620000000800 */
        /* <DEDUP_REMOVED lines=14> */
.L_x_1223:
[----:B------:R-:W-:-:S13]  /*8dd0*/  ISETP.NE.AND P2, PT, R13, 0x1, PT ;  /* 0x000000010d00780c */ /* 0x000fda0003f45270 */
[----:B------:R-:W0:Y:S02]  /*8de0*/  @P2 LDC.64 R10, c[0x0][0x9e8] ;  /* 0x00027a00ff0a2b82 */ /* 0x000e240000000a00 */
[----:B0-----:R-:W-:-:S05]  /*8df0*/  @P2 IMAD.HI.U32 R10, R8, R10, RZ ;  /* 0x0000000a080a2227 */ /* 0x001fca00078e00ff */
[----:B------:R-:W-:-:S07]  /*8e00*/  @P2 SHF.R.U32.HI R8, RZ, R11, R10 ;  /* 0x0000000bff082219 */ /* 0x000fce000001160a */
.L_x_1224:
[----:B------:R-:W-:-:S05]  /*8e10*/  IMAD R8, R8, R13, RZ ;  /* 0x0000000d08087224 */ /* 0x000fca00078e02ff */
[----:B------:R-:W-:-:S07]  /*8e20*/  VIMNMX R9, R9, R8, !PT ;  /* 0x0000000809097248 */ /* 0x000fce0007fe0100 */
.L_x_1222:
        /* <DEDUP_REMOVED lines=10> */
.L_x_1235:
[----:B------:R-:W-:Y:S01]  /*8ed0*/  ISETP.NE.AND P2, PT, RZ, UR42, PT ;  /* 0x0000002aff007c0c */ /* 0x000fe2000bf45270 */
[----:B------:R-:W-:-:S04]  /*8ee0*/  UISETP.NE.AND UP0, UPT, UR44, 0x1, UPT ;  /* 0x000000012c00788c */ /* 0x000fc8000bf05270 */
[----:B------:R-:W-:-:S04]  /*8ef0*/  USEL UR36, URZ, 0x1, UP0 ;  /* 0x000000013f247887 */ /* 0x000fc80008000000 */
[----:B------:R-:W-:-:S04]  /*8f00*/  ULOP3.LUT UR36, UR6, UR36, URZ, 0x3c, !UPT ;  /* 0x0000002406247292 */ /* 0x000fc8000f8e3c3f */
[----:B------:R-:W-:Y:S08]  /*8f10*/  @P2 BRA `(.L_x_1226) ;  /* 0x0000000000382947 */ /* 0x000ff00003800000 */
[----:B------:R-:W-:Y:S05]  /*8f20*/  @!P0 BRA `(.L_x_1227) ;  /* 0x0000000000048947 */ /* 0x000fea0003800000 */
[----:B------:R-:W-:Y:S01]  /*8f30*/  BPT.TRAP 0x1 ;  /* 0x000000040000795c */ /* 0x000fe20000300000 */
.L_x_1227:
        /* <DEDUP_REMOVED lines=9> */
.L_x_1228:
[----:B-1----:R-:W-:Y:S05]  /*8fd0*/  @P3 BRA `(.L_x_1226) ;  /* 0x0000000000083947 */ /* 0x002fea0003800000 */
[----:B------:R-:W1:Y:S02]  /*8fe0*/  SYNCS.PHASECHK.TRANS64.TRYWAIT P3, [UR7+0x22830], R4 ;  /* 0x02283004ff0075a7 */ /* 0x000e640008060147 */
[----:B-1----:R-:W-:Y:S05]  /*8ff0*/  @!P3 BRA `(.L_x_1229) ;  /* 0x000000e800b0b947 */ /* 0x002fea0003800000 */
.L_x_1226:
        /* <DEDUP_REMOVED lines=40> */
.L_x_1231:
[----:B------:R-:W-:Y:S01]  /*9280*/  ULEA UR10, UR44, UR43, 0x3 ;  /* 0x0000002b2c0a7291 */ /* 0x000fe2000f8e183f */
[----:B------:R-:W-:-:S05]  /*9290*/  IMAD.U32 R4, RZ, RZ, UR6 ;  /* 0x00000006ff047e24 */ /* 0x000fca000f8e00ff */
[----:B------:R-:W-:-:S04]  /*92a0*/  SHF.L.U32 R4, R4, 0x1f, RZ ;  /* 0x0000001f04047819 */ /* 0x000fc800000006ff */
[----:B------:R0:W1:Y:S01]  /*92b0*/  SYNCS.PHASECHK.TRANS64.TRYWAIT P2, [UR10+0x22850], R4 ;  /* 0x02285004ff0075a7 */ /* 0x000062000804014a */
[----:B------:R-:W-:Y:S05]  /*92c0*/  @!P0 BRA `(.L_x_1232) ;  /* 0x0000000000048947 */ /* 0x000fea0003800000 */
[----:B------:R-:W-:Y:S01]  /*92d0*/  BPT.TRAP 0x1 ;  /* 0x000000040000795c */ /* 0x000fe20000300000 */
.L_x_1232:
[----:B-1----:R-:W-:Y:S05]  /*92e0*/  @P2 BRA `(.L_x_1230) ;  /* 0x0000000000082947 */ /* 0x002fea0003800000 */
[----:B------:R-:W1:Y:S02]  /*92f0*/  SYNCS.PHASECHK.TRANS64.TRYWAIT P2, [UR10+0x22850], R4 ;  /* 0x02285004ff0075a7 */ /* 0x000e64000804014a */
[----:B-1----:R-:W-:Y:S05]  /*9300*/  @!P2 BRA `(.L_x_1233) ;  /* 0x000000e80004a947 */ /* 0x002fea0003800000 */
.L_x_1230:
        /* <DEDUP_REMOVED lines=88> */
[----:B------:R-:W-:Y:S01]  /*9890*/  FMUL.FTZ R82, R0, R83 ;  /* 0x0000005300527220 */ /* 0x000fe20000410000 */
[----:B------:R-:W2:Y:S01]  /*98a0*/  S2R R185, SR_TID.X ;  /* 0x0000000000b97919 */ /* 0x000ea20000002100 */
[----:B------:R-:W4:Y:S01]  /*98b0*/  MUFU.TANH R34, R34 ;  /* 0x0000002200227308 */ /* 0x000f220000002400 */
[----:B---3--:R-:W-:-:S07]  /*98c0*/  FMNMX.FTZ R7, R32, R7, !PT ;  /* 0x0000000720077209 */ /* 0x008fce0007810000 */
[----:B------:R-:W3:Y:S01]  /*98d0*/  MUFU.TANH R186, R186 ;  /* 0x000000ba00ba7308 */ /* 0x000ee20000002400 */
[----:B-1----:R-:W-:-:S07]  /*98e0*/  FMNMX.FTZ R7, R184, R7, !PT ;  /* 0x00000007b8077209 */ /* 0x002fce0007810000 */
[----:B------:R-:W1:Y:S01]  /*98f0*/  MUFU.TANH R188, R188 ;  /* 0x000000bc00bc7308 */ /* 0x000e620000002400 */
[----:B----4-:R-:W-:-:S07]  /*9900*/  FMNMX.FTZ R13, R34, R13, !PT ;  /* 0x0000000d220d7209 */ /* 0x010fce0007810000 */
[----:B------:R-:W4:Y:S01]  /*9910*/  MUFU.TANH R190, R190 ;  /* 0x000000be00be7308 */ /* 0x000f220000002400 */
[----:B---3--:R-:W-:Y:S02]  /*9920*/  FMNMX.FTZ R13, R186, R13, !PT ;  /* 0x0000000dba0d7209 */ /* 0x008fe40007810000 */
[----:B--2---:R-:W-:-:S05]  /*9930*/  SHF.R.U32.HI R185, RZ, 0x7, R185 ;  /* 0x00000007ffb97819 */ /* 0x004fca00000116b9 */
[----:B------:R-:W2:Y:S01]  /*9940*/  MUFU.TANH R36, R36 ;  /* 0x0000002400247308 */ /* 0x000ea20000002400 */
[----:B-1----:R-:W-:-:S07]  /*9950*/  FMNMX.FTZ R7, R188, R7, !PT ;  /* 0x00000007bc077209 */ /* 0x002fce0007810000 */
[----:B------:R-:W1:Y:S01]  /*9960*/  MUFU.TANH R38, R38 ;  /* 0x0000002600267308 */ /* 0x000e620000002400 */
[----:B----4-:R-:W-:-:S07]  /*9970*/  FMNMX.FTZ R7, R190, R7, !PT ;  /* 0x00000007be077209 */ /* 0x010fce0007810000 */
[----:B------:R-:W3:Y:S01]  /*9980*/  MUFU.TANH R194, R194 ;  /* 0x000000c200c27308 */ /* 0x000ee20000002400 */
[----:B--2---:R-:W-:-:S07]  /*9990*/  FMNMX.FTZ R13, R36, R13, !PT ;  /* 0x0000000d240d7209 */ /* 0x004fce0007810000 */
[----:B------:R-:W2:Y:S01]  /*99a0*/  MUFU.TANH R196, R196 ;  /* 0x000000c400c47308 */ /* 0x000ea20000002400 */
[----:B-1----:R-:W-:-:S07]  /*99b0*/  FMNMX.FTZ R13, R38, R13, !PT ;  /* 0x0000000d260d7209 */ /* 0x002fce0007810000 */
[----:B------:R-:W1:Y:S01]  /*99c0*/  MUFU.TANH R40, R40 ;  /* 0x0000002800287308 */ /* 0x000e620000002400 */
[----:B---3--:R-:W-:-:S07]  /*99d0*/  FMNMX.FTZ R7, R194, R7, !PT ;  /* 0x00000007c2077209 */ /* 0x008fce0007810000 */
[----:B------:R-:W3:Y:S01]  /*99e0*/  MUFU.TANH R42, R42 ;  /* 0x0000002a002a7308 */ /* 0x000ee20000002400 */
[----:B--2---:R-:W-:Y:S01]  /*99f0*/  FMNMX.FTZ R7, R196, R7, !PT ;  /* 0x00000007c4077209 */ /* 0x004fe20007810000 */
[----:B------:R-:W-:Y:S02]  /*9a00*/  WARPGROUP.DEPBAR.LE gsb0, 0x0 ;  /* 0x00008000000079c5 */ /* 0x000fe40000010000 */
[----:B------:R-:W-:-:S04]  /*9a10*/  WARPGROUP.ARRIVE ;  /* 0x00000000000079c5 */ /* 0x000fc80000000000 */
[----:B------:R-:W2:Y:S01]  /*9a20*/  MUFU.TANH R198, R198 ;  /* 0x000000c600c67308 */ /* 0x000ea20000002400 */
[----:B-1----:R-:W-:Y:S01]  /*9a30*/  FMNMX.FTZ R13, R40, R13, !PT ;  /* 0x0000000d280d7209 */ /* 0x002fe20007810000 */
[----:B------:R-:W-:Y:S01]  /*9a40*/  QGMMA.64x128x32.F32.E4M3.E4M3 R88, R160, gdesc[UR8], R88, gsb0 ;  /* 0x01e00008a0587df3 */ /* 0x000fe20008000858 */
[----:B------:R-:W-:-:S05]  /*9a50*/  UIADD3 UR10, UR6, 0x4, URZ ;  /* 0x00000004060a7890 */ /* 0x000fca000fffe03f */
[----:B------:R-:W1:Y:S01]  /*9a60*/  MUFU.TANH R200, R200 ;  /* 0x000000c800c87308 */ /* 0x000e620000002400 */
[----:B---3--:R-:W-:Y:S01]  /*9a70*/  FMNMX.FTZ R13, R42, R13, !PT ;  /* 0x0000000d2a0d7209 */ /* 0x008fe20007810000 */
[----:B------:R-:W-:Y:S01]  /*9a80*/  UMOV UR11, 0x40000040 ;  /* 0x40000040000b7882 */ /* 0x000fe20000000000 */
[----:B------:R-:W-:-:S05]  /*9a90*/  UIADD3 UR6, UR6, 0x6, URZ ;  /* 0x0000000606067890 */ /* 0x000fca000fffe03f */
[----:B------:R-:W3:Y:S01]  /*9aa0*/  MUFU.TANH R44, R44 ;  /* 0x0000002c002c7308 */ /* 0x000ee20000002400 */
[----:B--2---:R-:W-:-:S07]  /*9ab0*/  FMNMX.FTZ R7, R198, R7, !PT ;  /* 0x00000007c6077209 */ /* 0x004fce0007810000 */
[----:B------:R-:W2:Y:S01]  /*9ac0*/  MUFU.TANH R46, R46 ;  /* 0x0000002e002e7308 */ /* 0x000ea20000002400 */
[----:B-1----:R-:W-:-:S07]  /*9ad0*/  FMNMX.FTZ R7, R200, R7, !PT ;  /* 0x00000007c8077209 */ /* 0x002fce0007810000 */
[----:B------:R-:W1:Y:S01]  /*9ae0*/  MUFU.TANH R202, R202 ;  /* 0x000000ca00ca7308 */ /* 0x000e620000002400 */
[----:B---3--:R-:W-:-:S07]  /*9af0*/  FMNMX.FTZ R13, R44, R13, !PT ;  /* 0x0000000d2c0d7209 */ /* 0x008fce0007810000 */
        /* <DEDUP_REMOVED lines=27> */
[----:B-1----:R-:W-:Y:S01]  /*9cb0*/  FMNMX.FTZ R7, R214, R7, !PT ;  /* 0x00000007d6077209 */ /* 0x002fe20007810000 */
[----:B------:R-:W-:Y:S02]  /*9cc0*/  WARPGROUP.DEPBAR.LE gsb0, 0x0 ;  /* 0x00008000000079c5 */ /* 0x000fe40000010000 */
[----:B------:R-:W-:-:S04]  /*9cd0*/  WARPGROUP.ARRIVE ;  /* 0x00000000000079c5 */ /* 0x000fc80000000000 */
[----:B------:R-:W1:Y:S01]  /*9ce0*/  MUFU.TANH R62, R62 ;  /* 0x0000003e003e7308 */ /* 0x000e620000002400 */
[----:B---3--:R-:W-:Y:S01]  /*9cf0*/  FMNMX.FTZ R7, R216, R7, !PT ;  /* 0x00000007d8077209 */ /* 0x008fe20007810000 */
[----:B------:R-:W-:Y:S01]  /*9d00*/  QGMMA.64x128x32.F32.E4M3.E4M3 R88, R156, gdesc[UR8], R88, gsb0 ;  /* 0x01e000089c587df3 */ /* 0x000fe20008000858 */
[----:B------:R-:W-:Y:S01]  /*9d10*/  UMOV UR10, UR6 ;  /* 0x00000006000a7c82 */ /* 0x000fe20008000000 */
[----:B------:R-:W-:-:S04]  /*9d20*/  UMOV UR11, 0x40000040 ;  /* 0x40000040000b7882 */ /* 0x000fc80000000000 */
[----:B------:R-:W3:Y:S01]  /*9d30*/  MUFU.TANH R218, R218 ;  /* 0x000000da00da7308 */ /* 0x000ee20000002400 */
[----:B--2---:R-:W-:-:S07]  /*9d40*/  FMNMX.FTZ R13, R60, R13, !PT ;  /* 0x0000000d3c0d7209 */ /* 0x004fce0007810000 */
[----:B------:R-:W2:Y:S01]  /*9d50*/  MUFU.TANH R220, R220 ;  /* 0x000000dc00dc7308 */ /* 0x000ea20000002400 */
[----:B-1----:R-:W-:Y:S01]  /*9d60*/  FMNMX.FTZ R15, R62, R13, !PT ;  /* 0x0000000d3e0f7209 */ /* 0x002fe20007810000 */
[C---:B------:R-:W-:Y:S01]  /*9d70*/  FMUL.FTZ R13, R0.reuse, R84 ;  /* 0x00000054000d7220 */ /* 0x040fe20000410000 */
[C---:B------:R-:W-:Y:S01]  /*9d80*/  FMUL.FTZ R84, R0.reuse, R86 ;  /* 0x0000005600547220 */ /* 0x040fe20000410000 */
[----:B------:R-:W-:-:S04]  /*9d90*/  FMUL.FTZ R86, R0, R87 ;  /* 0x0000005700567220 */ /* 0x000fc80000410000 */
[----:B------:R-:W1:Y:S01]  /*9da0*/  MUFU.TANH R64, R64 ;  /* 0x0000004000407308 */ /* 0x000e620000002400 */
[----:B---3--:R-:W-:-:S07]  /*9db0*/  FMNMX.FTZ R7, R218, R7, !PT ;  /* 0x00000007da077209 */ /* 0x008fce0007810000 */
[----:B------:R-:W3:Y:S01]  /*9dc0*/  MUFU.TANH R66, R66 ;  /* 0x0000004200427308 */ /* 0x000ee20000002400 */
[----:B--2---:R-:W-:-:S07]  /*9dd0*/  FMNMX.FTZ R7, R220, R7, !PT ;  /* 0x00000007dc077209 */ /* 0x004fce0007810000 */
[----:B------:R-:W2:Y:S01]  /*9de0*/  MUFU.TANH R222, R222 ;  /* 0x000000de00de7308 */ /* 0x000ea20000002400 */
[----:B-1----:R-:W-:-:S07]  /*9df0*/  FMNMX.FTZ R15, R64, R15, !PT ;  /* 0x0000000f400f7209 */ /* 0x002fce0007810000 */
[----:B------:R-:W1:Y:S01]  /*9e00*/  MUFU.TANH R224, R224 ;  /* 0x000000e000e07308 */ /* 0x000e620000002400 */
[----:B---3--:R-:W-:Y:S01]  /*9e10*/  FMNMX.FTZ R21, R66, R15, !PT ;  /* 0x0000000f42157209 */ /* 0x008fe20007810000 */
[----:B------:R-:W-:-:S06]  /*9e20*/  FMUL.FTZ R15, R0, R85 ;  /* 0x00000055000f7220 */ /* 0x000fcc0000410000 */
        /* <DEDUP_REMOVED lines=22> */
[----:B------:R-:W0:Y:S01]  /*9f90*/  MUFU.TANH R236, R236 ;  /* 0x000000ec00ec7308 */ /* 0x000e220000002400 */
[----:B---3--:R-:W-:Y:S01]  /*9fa0*/  FMNMX.FTZ R21, R78, R21, !PT ;  /* 0x000000154e157209 */ /* 0x008fe20007810000 */
[----:B------:R-:W-:Y:S02]  /*9fb0*/  WARPGROUP.DEPBAR.LE gsb0, 0x0 ;  /* 0x00008000000079c5 */ /* 0x000fe40000010000 */
[----:B------:R-:W-:-:S04]  /*9fc0*/  WARPGROUP.ARRIVE ;  /* 0x00000000000079c5 */ /* 0x000fc80000000000 */
[----:B------:R-:W1:Y:S01]  /*9fd0*/  MUFU.TANH R80, R80 ;  /* 0x0000005000507308 */ /* 0x000e620000002400 */
[----:B--2---:R-:W-:Y:S01]  /*9fe0*/  FMNMX.FTZ R7, R234, R7, !PT ;  /* 0x00000007ea077209 */ /* 0x004fe20007810000 */
[----:B------:R-:W-:Y:S06]  /*9ff0*/  QGMMA.64x128x32.F32.E4M3.E4M3 R88, R152, gdesc[UR8], R88, gsb0 ;  /* 0x01e0000898587df3 */ /* 0x000fec0008000858 */
[----:B------:R-:W2:Y:S01]  /*a000*/  MUFU.TANH R82, R82 ;  /* 0x0000005200527308 */ /* 0x000ea20000002400 */
[----:B0-----:R-:W-:Y:S02]  /*a010*/  FMNMX.FTZ R4, R236, R7, !PT ;  /* 0x00000007ec047209 */ /* 0x001fe40007810000 */
[----:B------:R-:W0:Y:S05]  /*a020*/  LDC R7, c[0x0][0x988] ;  /* 0x00026200ff077b82 */ /* 0x000e2a0000000800 */
[----:B------:R-:W3:Y:S01]  /*a030*/  MUFU.TANH R13, R13 ;  /* 0x0000000d000d7308 */ /* 0x000ee20000002400 */
[----:B-1----:R-:W-:-:S07]  /*a040*/  FMNMX.FTZ R21, R80, R21, !PT ;  /* 0x0000001550157209 */ /* 0x002fce0007810000 */
[----:B------:R-:W1:Y:S01]  /*a050*/  MUFU.TANH R15, R15 ;  /* 0x0000000f000f7308 */ /* 0x000e620000002400 */
[----:B--2---:R-:W-:-:S07]  /*a060*/  FMNMX.FTZ R21, R82, R21, !PT ;  /* 0x0000001552157209 */ /* 0x004fce0007810000 */
[----:B------:R-:W2:Y:S01]  /*a070*/  MUFU.TANH R84, R84 ;  /* 0x0000005400547308 */ /* 0x000ea20000002400 */
[----:B---3--:R-:W-:-:S07]  /*a080*/  FMNMX.FTZ R4, R13, R4, !PT ;  /* 0x000000040d047209 */ /* 0x008fce0007810000 */
[----:B------:R-:W3:Y:S01]  /*a090*/  MUFU.TANH R86, R86 ;  /* 0x0000005600567308 */ /* 0x000ee20000002400 */
[----:B-1----:R-:W-:-:S05]  /*a0a0*/  FMNMX.FTZ R25, R15, R4, !PT ;  /* 0x000000040f197209 */ /* 0x002fca0007810000 */
[----:B------:R-:W1:Y:S01]  /*a0b0*/  SHFL.BFLY PT, R4, R25, 0x2, 0x1f ;  /* 0x0c401f0019047f89 */ /* 0x000e6200000e0000 */
[----:B--2---:R-:W-:-:S04]  /*a0c0*/  FMNMX.FTZ R21, R84, R21, !PT ;  /* 0x0000001554157209 */ /* 0x004fc80007810000 */
[----:B---3--:R-:W-:-:S05]  /*a0d0*/  FMNMX.FTZ R21, R86, R21, !PT ;  /* 0x0000001556157209 */ /* 0x008fca0007810000 */
[----:B------:R-:W2:Y:S01]  /*a0e0*/  SHFL.BFLY PT, R6, R21, 0x2, 0x1f ;  /* 0x0c401f0015067f89 */ /* 0x000ea200000e0000 */
[----:B-1----:R-:W-:Y:S02]  /*a0f0*/  FMNMX.FTZ R27, R25, R4, !PT ;  /* 0x00000004191b7209 */ /* 0x002fe40007810000 */
[----:B--2---:R-:W-:-:S03]  /*a100*/  FMNMX.FTZ R29, R21, R6, !PT ;  /* 0x00000006151d7209 */ /* 0x004fc60007810000 */
[----:B------:R-:W1:Y:S04]  /*a110*/  SHFL.BFLY PT, R6, R27, 0x1, 0x1f ;  /* 0x0c201f001b067f89 */ /* 0x000e6800000e0000 */
[----:B------:R-:W2:Y:S01]  /*a120*/  SHFL.BFLY PT, R4, R29, 0x1, 0x1f ;  /* 0x0c201f001d047f89 */ /* 0x000ea200000e0000 */
[----:B-1----:R-:W-:Y:S02]  /*a130*/  FMNMX.FTZ R6, R27, R6, !PT ;  /* 0x000000061b067209 */ /* 0x002fe40007810000 */
[----:B--2---:R-:W-:-:S03]  /*a140*/  FMNMX.FTZ R4, R29, R4, !PT ;  /* 0x000000041d047209 */ /* 0x004fc60007810000 */
[C---:B0-----:R-:W-:Y:S01]  /*a150*/  FFMA.FTZ R33, R6.reuse, R7, -8 ;  /* 0xc100000006217423 */ /* 0x041fe20000010007 */
[----:B------:R-:W-:-:S03]  /*a160*/  FADD.FTZ R192, -R6, R9 ;  /* 0x0000000906c07221 */ /* 0x000fc60000010100 */
[-CC-:B------:R-:W-:Y:S01]  /*a170*/  FFMA.FTZ R164, R200, R7.reuse, -R33.reuse ;  /* 0x00000007c8a47223 */ /* 0x180fe20000010821 */
[----:B------:R-:W-:-:S01]  /*a180*/  FFMA.FTZ R200, R15, R7, -R33 ;  /* 0x000000070fc87223 */ /* 0x000fc20000010821 */
[C---:B------:R-:W-:Y:S01]  /*a190*/  FADD.FTZ R9, -R4.reuse, R11 ;  /* 0x0000000b04097221 */ /* 0x040fe20000010100 */
[----:B------:R-:W-:-:S01]  /*a1a0*/  FFMA.FTZ R15, R4, R7, -8 ;  /* 0xc1000000040f7423 */ /* 0x000fc20000010007 */
[-CC-:B------:R-:W-:Y:S01]  /*a1b0*/  FFMA.FTZ R11, R10, R7.reuse, -R33.reuse ;  /* 0x000000070a0b7223 */ /* 0x180fe20000010821 */
[-C--:B------:R-:W-:Y:S01]  /*a1c0*/  FMUL.FTZ R192, R192, R7.reuse ;  /* 0x00000007c0c07220 */ /* 0x080fe20000410000 */
        /* <DEDUP_REMOVED lines=58> */
[----:B------:R-:W-:Y:S01]  /*a570*/  FFMA.FTZ R78, R78, R7, -R15 ;  /* 0x000000074e4e7223 */ /* 0x000fe2000001080f */
[----:B------:R-:W-:-:S02]  /*a580*/  IMAD.U32 R56, RZ, RZ, UR7 ;  /* 0x00000007ff387e24 */ /* 0x000fc4000f8e00ff */
[-CC-:B------:R-:W-:Y:S01]  /*a590*/  FFMA.FTZ R80, R80, R7.reuse, -R15.reuse ;  /* 0x0000000750507223 */ /* 0x180fe2000001080f */
[----:B------:R-:W-:Y:S01]  /*a5a0*/  IADD3 R54, -R185, 0xb, RZ ;  /* 0x0000000bb9367810 */ /* 0x000fe20007ffe1ff */
[-CC-:B------:R-:W-:Y:S01]  /*a5b0*/  FFMA.FTZ R82, R82, R7.reuse, -R15.reuse ;  /* 0x0000000752527223 */ /* 0x180fe2000001080f */
[----:B------:R-:W-:Y:S02]  /*a5c0*/  WARPGROUP.DEPBAR.LE gsb0, 0x0 ;  /* 0x00008000000079c5 */ /* 0x000fe40000010000 */
[----:B------:R-:W0:Y:S01]  /*a5d0*/  MUFU.EX2 R10, R10 ;  /* 0x0000000a000a7308 */ /* 0x000e220000000800 */
[----:B------:R-:W-:Y:S01]  /*a5e0*/  @!P1 LEA R56, R56, UR43, 0x3 ;  /* 0x0000002b38389c11 */ /* 0x000fe2000f8e18ff */
[----:B------:R-:W-:-:S06]  /*a5f0*/  FFMA.FTZ R84, R84, R7, -R15 ;  /* 0x0000000754547223 */ /* 0x000fcc000001080f */
        /* <DEDUP_REMOVED lines=135> */
.L_x_1234:
[----:B------:R-:W-:Y:S01]  /*ae70*/  ULEA UR6, UR44, UR43, 0x3 ;  /* 0x0000002b2c067291 */ /* 0x000fe2000f8e183f */
[----:B------:R-:W-:Y:S01]  /*ae80*/  ISETP.GT.AND P2, PT, R5, R8, PT ;  /* 0x000000080500720c */ /* 0x000fe20003f44270 */
[----:B------:R-:W-:Y:S01]  /*ae90*/  FMUL.FTZ R90, R90, R9 ;  /* 0x000000095a5a7220 */ /* 0x000fe20000410000 */
        /* <DEDUP_REMOVED lines=17> */
[----:B------:R-:W-:Y:S01]  /*afb0*/  UMOV UR6, UR36 ;  /* 0x0000002400067c82 */ /* 0x000fe20008000000 */
        /* <DEDUP_REMOVED lines=89> */
.L_x_1225:
[----:B------:R-:W-:-:S13]  /*b550*/  ISETP.GE.AND P2, PT, R5, R170, PT ;  /* 0x000000aa0500720c */ /* 0x000fda0003f46270 */
[----:B------:R-:W-:Y:S05]  /*b560*/  @!P2 BRA `(.L_x_1236) ;  /* 0x0000003400c4a947 */ /* 0x000fea0003800000 */
[----:B------:R-:W-:Y:S01]  /*b570*/  IMAD.MOV.U32 R9, RZ, RZ, R4 ;  /* 0x000000ffff097224 */ /* 0x000fe200078e0004 */
[----:B------:R-:W-:Y:S01]  /*b580*/  UMOV UR6, UR36 ;  /* 0x0000002400067c82 */ /* 0x000fe20008000000 */
[----:B------:R-:W-:Y:S01]  /*b590*/  IMAD.MOV.U32 R8, RZ, RZ, R6 ;  /* 0x000000ffff087224 */ /* 0x000fe200078e0006 */
[----:B------:R-:W-:Y:S01]  /*b5a0*/  ULDC UR32, c[0x0][0x9e4] ;  /* 0x0002790000207ab9 */ /* 0x000fe20000000800 */
[----:B------:R-:W-:-:S05]  /*b5b0*/  ULDC UR33, c[0x0][0x9e0] ;  /* 0x0002780000217ab9 */ /* 0x000fca0000000800 */
.L_x_1254:
[----:B------:R-:W-:Y:S01]  /*b5c0*/  ISETP.NE.AND P2, PT, RZ, UR42, PT ;  /* 0x0000002aff007c0c */ /* 0x000fe2000bf45270 */
[----:B------:R-:W-:-:S04]  /*b5d0*/  UISETP.NE.AND UP0, UPT, UR44, 0x1, UPT ;  /* 0x000000012c00788c */ /* 0x000fc8000bf05270 */
[----:B------:R-:W-:-:S04]  /*b5e0*/  USEL UR36, URZ, 0x1, UP0 ;  /* 0x000000013f247887 */ /* 0x000fc80008000000 */
[----:B------:R-:W-:-:S04]  /*b5f0*/  ULOP3.LUT UR36, UR6, UR36, URZ, 0x3c, !UPT ;  /* 0x0000002406247292 */ /* 0x000fc8000f8e3c3f */
[----:B------:R-:W-:Y:S08]  /*b600*/  @P2 BRA `(.L_x_1237) ;  /* 0x0000000000382947 */ /* 0x000ff00003800000 */
[----:B------:R-:W-:Y:S05]  /*b610*/  @!P0 BRA `(.L_x_1238) ;  /* 0x0000000000048947 */ /* 0x000fea0003800000 */
[----:B------:R-:W-:Y:S01]  /*b620*/  BPT.TRAP 0x1 ;  /* 0x000000040000795c */ /* 0x000fe20000300000 */
.L_x_1238:
        /* <DEDUP_REMOVED lines=9> */
.L_x_1239:
[----:B-1----:R-:W-:Y:S05]  /*b6c0*/  @P3 BRA `(.L_x_1237) ;  /* 0x0000000000083947 */ /* 0x002fea0003800000 */
[----:B------:R-:W1:Y:S02]  /*b6d0*/  SYNCS.PHASECHK.TRANS64.TRYWAIT P3, [UR7+0x22830], R4 ;  /* 0x02283004ff0075a7 */ /* 0x000e640008060147 */
[----:B-1----:R-:W-:Y:S05]  /*b6e0*/  @!P3 BRA `(.L_x_1240) ;  /* 0x000000c40024b947 */ /* 0x002fea0003800000 */
.L_x_1237:
        /* <DEDUP_REMOVED lines=40> */
.L_x_1242:
[----:B------:R-:W-:Y:S01]  /*b970*/  ULEA UR10, UR44, UR43, 0x3 ;  /* 0x0000002b2c0a7291 */ /* 0x000fe2000f8e183f */
[----:B------:R-:W-:-:S05]  /*b980*/  IMAD.U32 R4, RZ, RZ, UR6 ;  /* 0x00000006ff047e24 */ /* 0x000fca000f8e00ff */
[----:B------:R-:W-:-:S04]  /*b990*/  SHF.L.U32 R4, R4, 0x1f, RZ ;  /* 0x0000001f04047819 */ /* 0x000fc800000006ff */
[----:B------:R0:W1:Y:S01]  /*b9a0*/  SYNCS.PHASECHK.TRANS64.TRYWAIT P2, [UR10+0x22850], R4 ;  /* 0x02285004ff0075a7 */ /* 0x000062000804014a */
[----:B------:R-:W-:Y:S05]  /*b9b0*/  @!P0 BRA `(.L_x_1243) ;  /* 0x0000000000048947 */ /* 0x000fea0003800000 */
[----:B------:R-:W-:Y:S01]  /*b9c0*/  BPT.TRAP 0x1 ;  /* 0x000000040000795c */ /* 0x000fe20000300000 */
.L_x_1243:
[----:B-1----:R-:W-:Y:S05]  /*b9d0*/  @P2 BRA `(.L_x_1241) ;  /* 0x0000000000082947 */ /* 0x002fea0003800000 */
[----:B------:R-:W1:Y:S02]  /*b9e0*/  SYNCS.PHASECHK.TRANS64.TRYWAIT P2, [UR10+0x22850], R4 ;  /* 0x02285004ff0075a7 */ /* 0x000e64000804014a */
[----:B-1----:R-:W-:Y:S05]  /*b9f0*/  @!P2 BRA `(.L_x_1244) ;  /* 0x000000c00078a947 */ /* 0x002fea0003800000 */
.L_x_1241:
[----:B------:R-:W-:Y:S01]  /*ba00*/  UIADD3 UR6, UR43, 0x400, URZ ;  /* 0x000004002b067890 */ /* 0x000fe2000fffe03f */
[----:B------:R-:W-:Y:S01]  /*ba10*/  WARPGROUP.ARRIVE ;  /* 0x00000000000079c5 */ /* 0x000fe20000000000 */
[----:B------:R-:W-:Y:S01]  /*ba20*/  UMOV UR11, 0x40000040 ;  /* 0x40000040000b7882 */ /* 0x000fe20000000000 */
[----:B------:R-:W2:Y:S01]  /*ba30*/  @P5 LDC R14, c[0x0][0x44c] ;  /* 0x00011300ff0e5b82 */ /* 0x000ea20000000800 */
[----:B------:R-:W-:Y:S01]  /*ba40*/  USHF.R.U32.HI UR6, URZ, 0x4, UR6 ;  /* 0x000000043f067899 */ /* 0x000fe20008011606 */
[C---:B01----:R-:W-:Y:S01]  /*ba50*/  FMUL.FTZ R4, R0.reuse, R26 ;  /* 0x0000001a00047220 */ /* 0x043fe20000410000 */
[C---:B------:R-:W-:Y:S01]  /*ba60*/  FMUL.FTZ R26, R0.reuse, R46 ;  /* 0x0000002e001a7220 */ /* 0x040fe20000410000 */
[----:B------:R-:W0:Y:S01]  /*ba70*/  S2R R188, SR_TID.X ;  /* 0x0000000000bc7919 */ /* 0x000e220000002100 */
[----:B------:R-:W-:Y:S01]  /*ba80*/  ULOP3.LUT UR6, UR6, 0x3fff, URZ, 0xc0, !UPT ;  /* 0x00003fff06067892 */ /* 0x000fe2000f8ec03f */
[C---:B------:R-:W-:Y:S01]  /*ba90*/  FMUL.FTZ R186, R0.reuse, R36 ;  /* 0x0000002400ba7220 */ /* 0x040fe20000410000 */
[----:B------:R-:W-:Y:S01]  /*baa0*/  FMUL.FTZ R36, R0, R59 ;  /* 0x0000003b00247220 */ /* 0x000fe20000410000 */
[----:B------:R-:W1:Y:S01]  /*bab0*/  @P5 LDC R46, c[0x0][0x450] ;  /* 0x00011400ff2e5b82 */ /* 0x000e620000000800 */
[----:B------:R-:W-:Y:S01]  /*bac0*/  ULOP3.LUT UR6, UR6, 0x10000, URZ, 0xfc, !UPT ;  /* 0x0001000006067892 */ /* 0x000fe2000f8efc3f */
[----:B------:R-:W-:-:S02]  /*bad0*/  IMAD.IADD R59, R168, 0x1, R19 ;  /* 0x00000001a83b7824 */ /* 0x000fc400078e0213 */
[C---:B------:R-:W-:Y:S01]  /*bae0*/  FMUL.FTZ R6, R0.reuse, R27 ;  /* 0x0000001b00067220 */ /* 0x040fe20000410000 */
[C---:B------:R-:W-:Y:S01]  /*baf0*/  FMUL.FTZ R27, R0.reuse, R50 ;  /* 0x00000032001b7220 */ /* 0x040fe20000410000 */
[----:B------:R-:W-:Y:S01]  /*bb00*/  ULEA UR6, UR44, UR6, 0xa ;  /* 0x000000062c067291 */ /* 0x000fe2000f8e503f */
[C---:B------:R-:W-:Y:S01]  /*bb10*/  FMUL.FTZ R50, R0.reuse, R53 ;  /* 0x0000003500327220 */ /* 0x040fe20000410000 */
[C---:B------:R-:W-:Y:S01]  /*bb20*/  FMUL.FTZ R187, R0.reuse, R45 ;  /* 0x0000002d00bb7220 */ /* 0x040fe20000410000 */
[C---:B------:R-:W-:Y:S01]  /*bb30*/  FMUL.FTZ R53, R0.reuse, R60 ;  /* 0x0000003c00357220 */ /* 0x040fe20000410000 */
[----:B------:R-:W-:Y:S02]  /*bb40*/  IMAD.U32 R45, RZ, RZ, UR7 ;  /* 0x00000007ff2d7e24 */ /* 0x000fe4000f8e00ff */
[C---:B------:R-:W-:Y:S01]  /*bb50*/  FMUL.FTZ R7, R0.reuse, R30 ;  /* 0x0000001e00077220 */ /* 0x040fe20000410000 */
[C---:B------:R-:W-:Y:S01]  /*bb60*/  FMUL.FTZ R185, R0.reuse, R33 ;  /* 0x0000002100b97220 */ /* 0x040fe20000410000 */
[----:B------:R-:W-:Y:S01]  /*bb70*/  UMOV UR10, UR6 ;  /* 0x00000006000a7c82 */ /* 0x000fe20008000000 */
[----:B------:R-:W-:Y:S01]  /*bb80*/  FMUL.FTZ R10, R0, R31 ;  /* 0x0000001f000a7220 */ /* 0x000fe20000410000 */
[----:B------:R-:W-:Y:S01]  /*bb90*/  QGMMA.64x128x32.F32.E4M3.E4M3 R88, R164, gdesc[UR8], R88, gsb0 ;  /* 0x01e00008a4587df3 */ /* 0x000fe20008000858 */
[----:B------:R-:W-:Y:S01]  /*bba0*/  UIADD3 UR10, UR6, 0x2, URZ ;  /* 0x00000002060a7890 */ /* 0x000fe2000fffe03f */
[----:B--2---:R-:W-:Y:S01]  /*bbb0*/  @P5 IMAD.HI.U32 R15, R59, R14, RZ ;  /* 0x0000000e3b0f5227 */ /* 0x004fe200078e00ff */
[----:B------:R-:W-:-:S03]  /*bbc0*/  UMOV UR11, 0x40000040 ;  /* 0x40000040000b7882 */ /* 0x000fc60000000000 */
[C---:B------:R-:W-:Y:S01]  /*bbd0*/  FMUL.FTZ R184, R0.reuse, R32 ;  /* 0x0000002000b87220 */ /* 0x040fe20000410000 */
[C---:B------:R-:W-:Y:S01]  /*bbe0*/  FMUL.FTZ R11, R0.reuse, R34 ;  /* 0x00000022000b7220 */ /* 0x040fe20000410000 */
[C---:B------:R-:W-:Y:S01]  /*bbf0*/  FMUL.FTZ R12, R0.reuse, R35 ;  /* 0x00000023000c7220 */ /* 0x040fe20000410000 */
[C---:B------:R-:W-:Y:S01]  /*bc00*/  FMUL.FTZ R13, R0.reuse, R38 ;  /* 0x00000026000d7220 */ /* 0x040fe20000410000 */
[C---:B------:R-:W-:Y:S01]  /*bc10*/  FMUL.FTZ R20, R0.reuse, R39 ;  /* 0x0000002700147220 */ /* 0x040fe20000410000 */
[C---:B------:R-:W-:Y:S01]  /*bc20*/  FMUL.FTZ R21, R0.reuse, R42 ;  /* 0x0000002a00157220 */ /* 0x040fe20000410000 */
[----:B-1----:R-:W-:Y:S01]  /*bc30*/  @P5 SHF.R.U32.HI R59, RZ, R46, R15 ;  /* 0x0000002eff3b5219 */ /* 0x002fe2000001160f */
[C---:B------:R-:W-:Y:S01]  /*bc40*/  FMUL.FTZ R30, R0.reuse, R54 ;  /* 0x00000036001e7220 */ /* 0x040fe20000410000 */
[C---:B------:R-:W-:Y:S01]  /*bc50*/  FMUL.FTZ R33, R0.reuse, R66 ;  /* 0x0000004200217220 */ /* 0x040fe20000410000 */
[----:B------:R-:W-:Y:S01]  /*bc60*/  @!P1 LEA R14, R45, UR43, 0x3 ;  /* 0x0000002b2d0e9c11 */ /* 0x000fe2000f8e18ff */
[C---:B------:R-:W-:Y:S01]  /*bc70*/  FMUL.FTZ R54, R0.reuse, R61 ;  /* 0x0000003d00367220 */ /* 0x040fe20000410000 */
[----:B------:R-:W1:Y:S01]  /*bc80*/  SHFL.IDX PT, R60, R59, RZ, 0x1c1f ;  /* 0x001c1fff3b3c7589 */ /* 0x000e6200000e0000 */
        /* <DEDUP_REMOVED lines=16> */
[----:B0-----:R-:W-:Y:S01]  /*bd90*/  SHF.R.U32.HI R188, RZ, 0x7, R188 ;  /* 0x00000007ffbc7819 */ /* 0x001fe200000116bc */
[----:B------:R-:W0:Y:S01]  /*bda0*/  MUFU.TANH R4, R4 ;  /* 0x0000000400047308 */ /* 0x000e220000002400 */
        /* <DEDUP_REMOVED lines=65> */
[----:B------:R-:W-:Y:S01]  /*c1c0*/  UMOV UR10, UR6 ;  /* 0x00000006000a7c82 */ /* 0x000fe20008000000 */
[----:B------:R-:W-:Y:S01]  /*c1d0*/  UMOV UR11, 0x40000040 ;  /* 0x40000040000b7882 */ /* 0x000fe20000000000 */
        /* <DEDUP_REMOVED lines=27> */
[----:B------:R-:W-:-:S05]  /*c390*/  IMAD R15, R18, -0x2, R15 ;  /* 0xfffffffe120f7824 */ /* 0x000fca00078e020f */
[----:B------:R-:W-:Y:S02]  /*c3a0*/  IADD3 R15, -R17, R15, R16 ;  /* 0x0000000f110f7210 */ /* 0x000fe40007ffe110 */
[----:B------:R-:W0:Y:S03]  /*c3b0*/  MUFU.TANH R72, R72 ;  /* 0x0000004800487308 */ /* 0x000e260000002400 */
[C---:B------:R-:W-:Y:S02]  /*c3c0*/  VIADD R69, R15.reuse, UR33 ;  /* 0x000000210f457c36 */ /* 0x040fe40008000000 */
[----:B------:R-:W-:-:S03]  /*c3d0*/  VIADD R71, R15, UR5 ;  /* 0x000000050f477c36 */ /* 0x000fc60008000000 */
[----:B------:R-:W0:Y:S01]  /*c3e0*/  MUFU.TANH R39, R39 ;  /* 0x0000002700277308 */ /* 0x000e220000002400 */
[--C-:B-1----:R-:W-:Y:S02]  /*c3f0*/  IMAD.IADD R61, R69, 0x1, R60.reuse ;  /* 0x00000001453d7824 */ /* 0x102fe400078e023c */
[----:B------:R-:W-:-:S05]  /*c400*/  IMAD.IADD R63, R71, 0x1, R60 ;  /* 0x00000001473f7824 */ /* 0x000fca00078e023c */
[----:B------:R-:W1:Y:S08]  /*c410*/  MUFU.TANH R40, R40 ;  /* 0x0000002800287308 */ /* 0x000e700000002400 */
        /* <DEDUP_REMOVED lines=16> */
[----:B0-----:R-:W-:Y:S01]  /*c520*/  IADD3 R57, -R17, R16, R60 ;  /* 0x0000001011397210 */ /* 0x001fe20007ffe13c */
        /* <DEDUP_REMOVED lines=11> */
.L_x_1247:
[----:B------:R-:W-:-:S05]  /*c5e0*/  IMAD.U32 R60, RZ, RZ, UR32 ;  /* 0x00000020ff3c7e24 */ /* 0x000fca000f8e00ff */
[----:B------:R-:W-:-:S13]  /*c5f0*/  ISETP.NE.AND P2, PT, R60, 0x1, PT ;  /* 0x000000013c00780c */ /* 0x000fda0003f45270 */
[----:B------:R-:W0:Y:S02]  /*c600*/  @P2 LDC.64 R14, c[0x0][0x9e8] ;  /* 0x00027a00ff0e2b82 */ /* 0x000e240000000a00 */
[----:B0-----:R-:W-:-:S05]  /*c610*/  @P2 IMAD.HI.U32 R14, R57, R14, RZ ;  /* 0x0000000e390e2227 */ /* 0x001fca00078e00ff */
[----:B------:R-:W-:-:S07]  /*c620*/  @P2 SHF.R.U32.HI R57, RZ, R15, R14 ;  /* 0x0000000fff392219 */ /* 0x000fce000001160e */
.L_x_1248:
[----:B------:R-:W-:Y:S05]  /*c630*/  BSYNC B0 ;  /* 0x0000000000007941 */ /* 0x000fea0003800000 */
.L_x_1246:
[----:B------:R-:W-:-:S04]  /*c640*/  IMAD R57, R57, R60, -R158 ;  /* 0x0000003c39397224 */ /* 0x000fc800078e0a9e */
[----:B------:R-:W-:-:S05]  /*c650*/  IMAD R14, R18, -0x2, R57 ;  /* 0xfffffffe120e7824 */ /* 0x000fca00078e0239 */
[----:B------:R-:W-:Y:S02]  /*c660*/  VIADDMNMX R61, R14, R60, R61, PT ;  /* 0x0000003c0e3d7246 */ /* 0x000fe4000380013d */
[----:B------:R-:W-:-:S07]  /*c670*/  VIMNMX R63, R63, R14, !PT ;  /* 0x0000000e3f3f7248 */ /* 0x000fce0007fe0100 */
.L_x_1245:
        /* <DEDUP_REMOVED lines=42> */
[----:B------:R-:W-:Y:S01]  /*c920*/  FSEL R86, R47, -INF , !P4 ;  /* 0xff8000002f567808 */ /* 0x000fe20006000000 */
[----:B0-----:R-:W-:Y:S01]  /*c930*/  IMAD.IADD R47, R69, 0x1, R14 ;  /* 0x00000001452f7824 */ /* 0x001fe200078e020e */
[----:B------:R-:W-:Y:S02]  /*c940*/  FSEL R82, R48, -INF , !P3 ;  /* 0xff80000030527808 */ /* 0x000fe40005800000 */
[C---:B------:R-:W-:Y:S02]  /*c950*/  ISETP.GT.AND P4, PT, R63.reuse, 0x38, P2 ;  /* 0x000000383f00780c */ /* 0x040fe40001784270 */
[----:B------:R-:W-:Y:S02]  /*c960*/  ISETP.GT.AND P3, PT, R63, 0x39, P2 ;  /* 0x000000393f00780c */ /* 0x000fe40001764270 */
[C---:B------:R-:W-:Y:S02]  /*c970*/  ISETP.LT.OR P4, PT, R61.reuse, 0x39, P4 ;  /* 0x000000393d00780c */ /* 0x040fe40002781670 */
[----:B------:R-:W-:-:S02]  /*c980*/  ISETP.LT.OR P3, PT, R61, 0x3a, P3 ;  /* 0x0000003a3d00780c */ /* 0x000fc40001f61670 */
[----:B------:R-:W-:Y:S01]  /*c990*/  FSEL R84, R49, -INF , !P4 ;  /* 0xff80000031547808 */ /* 0x000fe20006000000 */
[----:B------:R-:W-:Y:S01]  /*c9a0*/  IMAD.IADD R49, R71, 0x1, R14 ;  /* 0x0000000147317824 */ /* 0x000fe200078e020e */
        /* <DEDUP_REMOVED lines=62> */
.L_x_1251:
[----:B------:R-:W-:-:S05]  /*cd90*/  IMAD.U32 R53, RZ, RZ, UR32 ;  /* 0x00000020ff357e24 */ /* 0x000fca000f8e00ff */
[----:B------:R-:W-:-:S13]  /*cda0*/  ISETP.NE.AND P3, PT, R53, 0x1, PT ;  /* 0x000000013500780c */ /* 0x000fda0003f65270 */
[----:B------:R-:W0:Y:S02]  /*cdb0*/  @P3 LDC.64 R14, c[0x0][0x9e8] ;  /* 0x00027a00ff0e3b82 */ /* 0x000e240000000a00 */
[----:B0-----:R-:W-:-:S05]  /*cdc0*/  @P3 IMAD.HI.U32 R14, R51, R14, RZ ;  /* 0x0000000e330e3227 */ /* 0x001fca00078e00ff */
[----:B------:R-:W-:-:S07]  /*cdd0*/  @P3 SHF.R.U32.HI R51, RZ, R15, R14 ;  /* 0x0000000fff333219 */ /* 0x000fce000001160e */
.L_x_1252:
[----:B------:R-:W-:Y:S05]  /*cde0*/  BSYNC B0 ;  /* 0x0000000000007941 */ /* 0x000fea0003800000 */
.L_x_1250:
[----:B------:R-:W-:-:S04]  /*cdf0*/  IMAD R51, R51, R53, -R158 ;  /* 0x0000003533337224 */ /* 0x000fc800078e0a9e */
[----:B------:R-:W-:-:S05]  /*ce00*/  IMAD R14, R18, -0x2, R51 ;  /* 0xfffffffe120e7824 */ /* 0x000fca00078e0233 */
[----:B------:R-:W-:Y:S02]  /*ce10*/  VIADDMNMX R47, R14, R53, R47, PT ;  /* 0x000000350e2f7246 */ /* 0x000fe4000380012f */
[----:B------:R-:W-:-:S07]  /*ce20*/  VIMNMX R49, R49, R14, !PT ;  /* 0x0000000e31317248 */ /* 0x000fce0007fe0100 */
.L_x_1249:
        /* <DEDUP_REMOVED lines=8> */
[----:B------:R-:W-:Y:S01]  /*ceb0*/  FMNMX.FTZ R15, R204, R15, !PT ;  /* 0x0000000fcc0f7209 */ /* 0x000fe20007810000 */
[----:B------:R-:W0:Y:S01]  /*cec0*/  LDC R7, c[0x0][0x988] ;  /* 0x00026200ff077b82 */ /* 0x000e220000000800 */
        /* <DEDUP_REMOVED lines=55> */
[----:B------:R-:W-:Y:S01]  /*d240*/  ISETP.GT.AND P4, PT, R49, 0x29, P2 ;  /* 0x000000293100780c */ /* 0x000fe20001784270 */
[----:B------:R-:W1:Y:S01]  /*d250*/  SHFL.BFLY PT, R6, R15, 0x2, 0x1f ;  /* 0x0c401f000f067f89 */ /* 0x000e6200000e0000 */
[----:B------:R-:W-:-:S02]  /*d260*/  FSEL R196, R27, -INF , !P3 ;  /* 0xff8000001bc47808 */ /* 0x000fc40005800000 */
[----:B------:R-:W-:Y:S02]  /*d270*/  ISETP.GT.AND P3, PT, R49, 0x38, P2 ;  /* 0x000000383100780c */ /* 0x000fe40001764270 */
[C---:B------:R-:W-:Y:S02]  /*d280*/  ISETP.LT.OR P4, PT, R47.reuse, 0x2a, P4 ;  /* 0x0000002a2f00780c */ /* 0x040fe40002781670 */
[----:B------:R-:W-:Y:S02]  /*d290*/  ISETP.LT.OR P3, PT, R47, 0x39, P3 ;  /* 0x000000392f00780c */ /* 0x000fe40001f61670 */
[----:B------:R-:W-:Y:S02]  /*d2a0*/  FSEL R194, R25, -INF , !P4 ;  /* 0xff80000019c27808 */ /* 0x000fe40006000000 */
[----:B------:R-:W-:Y:S02]  /*d2b0*/  ISETP.GT.AND P4, PT, R49, 0x31, P2 ;  /* 0x000000313100780c */ /* 0x000fe40001784270 */
[----:B------:R-:W-:-:S02]  /*d2c0*/  FSEL R30, R30, -INF , !P3 ;  /* 0xff8000001e1e7808 */ /* 0x000fc40005800000 */
[----:B------:R-:W-:Y:S02]  /*d2d0*/  ISETP.GT.AND P3, PT, R49, 0x40, P2 ;  /* 0x000000403100780c */ /* 0x000fe40001764270 */
[C---:B------:R-:W-:Y:S02]  /*d2e0*/  ISETP.LT.OR P4, PT, R47.reuse, 0x32, P4 ;  /* 0x000000322f00780c */ /* 0x040fe40002781670 */
[----:B------:R-:W-:Y:S02]  /*d2f0*/  ISETP.LT.OR P3, PT, R47, 0x41, P3 ;  /* 0x000000412f00780c */ /* 0x000fe40001f61670 */
[----:B------:R-:W-:Y:S02]  /*d300*/  FSEL R28, R28, -INF , !P4 ;  /* 0xff8000001c1c7808 */ /* 0x000fe40006000000 */
[----:B------:R-:W-:Y:S02]  /*d310*/  ISETP.GT.AND P4, PT, R49, 0x39, P2 ;  /* 0x000000393100780c */ /* 0x000fe40001784270 */
[----:B-1----:R-:W-:-:S02]  /*d320*/  FMNMX.FTZ R6, R15, R6, !PT ;  /* 0x000000060f067209 */ /* 0x002fc40007810000 */
[----:B------:R-:W-:Y:S02]  /*d330*/  FSEL R20, R37, -INF , !P3 ;  /* 0xff80000025147808 */ /* 0x000fe40005800000 */
[----:B------:R-:W-:Y:S01]  /*d340*/  ISETP.GT.AND P3, PT, R49, 0x41, P2 ;  /* 0x000000413100780c */ /* 0x000fe20001764270 */
[----:B------:R-:W1:Y:S01]  /*d350*/  SHFL.BFLY PT, R11, R6, 0x1, 0x1f ;  /* 0x0c201f00060b7f89 */ /* 0x000e6200000e0000 */
[C---:B------:R-:W-:Y:S02]  /*d360*/  ISETP.LT.OR P4, PT, R47.reuse, 0x3a, P4 ;  /* 0x0000003a2f00780c */ /* 0x040fe40002781670 */
[----:B------:R-:W-:Y:S02]  /*d370*/  ISETP.LT.OR P3, PT, R47, 0x42, P3 ;  /* 0x000000422f00780c */ /* 0x000fe40001f61670 */
[----:B------:R-:W-:Y:S02]  /*d380*/  FSEL R14, R29, -INF , !P4 ;  /* 0xff8000001d0e7808 */ /* 0x000fe40006000000 */
[----:B------:R-:W-:-:S02]  /*d390*/  FSEL R36, R36, -INF , !P3 ;  /* 0xff80000024247808 */ /* 0x000fc40005800000 */
[----:B------:R-:W-:-:S04]  /*d3a0*/  ISETP.GT.AND P3, PT, R49, 0x48, P2 ;  /* 0x000000483100780c */ /* 0x000fc80001764270 */
        /* <DEDUP_REMOVED lines=9> */
[----:B------:R-:W-:Y:S01]  /*d440*/  ISETP.GT.AND P3, PT, R49, RZ, P2 ;  /* 0x000000ff3100720c */ /* 0x000fe20001764270 */
[-CC-:B------:R-:W-:Y:S01]  /*d450*/  FFMA.FTZ R13, R206, R7.reuse, -R27.reuse ;  /* 0x00000007ce0d7223 */ /* 0x180fe2000001081b */
[----:B------:R-:W-:-:S01]  /*d460*/  FFMA.FTZ R29, R200, R7, -R27 ;  /* 0x00000007c81d7223 */ /* 0x000fc2000001081b */
[-CC-:B------:R-:W-:Y:S01]  /*d470*/  FFMA.FTZ R78, R78, R7.reuse, -R27.reuse ;  /* 0x000000074e4e7223 */ /* 0x180fe2000001081b */
[----:B------:R-:W-:Y:S01]  /*d480*/  ISETP.LT.OR P3, PT, R47, 0x1, P3 ;  /* 0x000000012f00780c */ /* 0x000fe20001f61670 */
[-CC-:B------:R-:W-:Y:S01]  /*d490*/  FFMA.FTZ R10, R57, R7.reuse, -R27.reuse ;  /* 0x00000007390a7223 */ /* 0x180fe2000001081b */
[----:B------:R-:W-:-:S01]  /*d4a0*/  FFMA.FTZ R202, R202, R7, -R27 ;  /* 0x00000007caca7223 */ /* 0x000fc2000001081b */
        /* <DEDUP_REMOVED lines=10> */
[--C-:B------:R-:W-:Y:S01]  /*d550*/  FFMA.FTZ R74, R74, R7, -R27.reuse ;  /* 0x000000074a4a7223 */ /* 0x100fe2000001081b */
[----:B------:R-:W-:Y:S01]  /*d560*/  FSEL R204, R31, -INF , !P3 ;  /* 0xff8000001fcc7808 */ /* 0x000fe20005800000 */
[----:B------:R0:W-:Y:S01]  /*d570*/  MUFU.EX2 R15, R4 ;  /* 0x00000004000f7308 */ /* 0x0001e20000000800 */
[----:B------:R-:W-:Y:S01]  /*d580*/  FMNMX.FTZ R21, R164, R21, !PT ;  /* 0x00000015a4157209 */ /* 0x000fe20007810000 */
[-CC-:B------:R-:W-:Y:S01]  /*d590*/  FFMA.FTZ R70, R70, R7.reuse, -R27.reuse ;  /* 0x0000000746467223 */ /* 0x180fe2000001081b */
[----:B------:R-:W-:Y:S01]  /*d5a0*/  ISETP.GT.AND P3, PT, R49, 0x50, P2 ;  /* 0x000000503100780c */ /* 0x000fe20001764270 */
[--C-:B------:R-:W-:Y:S01]  /*d5b0*/  FFMA.FTZ R56, R56, R7, -R27.reuse ;  /* 0x0000000738387223 */ /* 0x100fe2000001081b */
[----:B------:R-:W-:Y:S01]  /*d5c0*/  FMNMX.FTZ R21, R166, R21, !PT ;  /* 0x00000015a6157209 */ /* 0x000fe20007810000 */
[--C-:B------:R-:W-:Y:S01]  /*d5d0*/  FFMA.FTZ R50, R50, R7, -R27.reuse ;  /* 0x0000000732327223 */ /* 0x100fe2000001081b */
[----:B------:R-:W-:Y:S01]  /*d5e0*/  ISETP.LT.OR P3, PT, R47, 0x51, P3 ;  /* 0x000000512f00780c */ /* 0x000fe20001f61670 */
[----:B------:R-:W-:Y:S01]  /*d5f0*/  MUFU.EX2 R10, R10 ;  /* 0x0000000a000a7308 */ /* 0x000fe20000000800 */
[----:B------:R-:W-:Y:S01]  /*d600*/  FMNMX.FTZ R21, R184, R21, !PT ;  /* 0x00000015b8157209 */ /* 0x000fe20007810000 */
[-CC-:B0-----:R-:W-:Y:S01]  /*d610*/  FFMA.FTZ R4, R156, R7.reuse, -R27.reuse ;  /* 0x000000079c047223 */ /* 0x181fe2000001081b */
[----:B------:R-:W-:Y:S01]  /*d620*/  FSEL R206, R33, -INF , !P3 ;  /* 0xff80000021ce7808 */ /* 0x000fe20005800000 */
[----:B------:R-:W-:Y:S01]  /*d630*/  FFMA.FTZ R33, R154, R7, -R27 ;  /* 0x000000079a217223 */ /* 0x000fe2000001081b */
[----:B------:R-:W-:-:S02]  /*d640*/  FMNMX.FTZ R25, R186, R21, !PT ;  /* 0x00000015ba197209 */ /* 0x000fc40007810000 */
[----:B------:R-:W-:Y:S01]  /*d650*/  ISETP.GT.AND P3, PT, R49, 0x51, P2 ;  /* 0x000000513100780c */ /* 0x000fe20001764270 */
[----:B------:R0:W-:Y:S01]  /*d660*/  MUFU.EX2 R21, R29 ;  /* 0x0000001d00157308 */ /* 0x0001e20000000800 */
[----:B------:R-:W-:Y:S02]  /*d670*/  FMNMX.FTZ R25, R188, R25, !PT ;  /* 0x00000019bc197209 */ /* 0x000fe40007810000 */
[----:B------:R-:W-:Y:S02]  /*d680*/  ISETP.LT.OR P3, PT, R47, 0x52, P3 ;  /* 0x000000522f00780c */ /* 0x000fe40001f61670 */
[----:B------:R-:W-:Y:S02]  /*d690*/  FMNMX.FTZ R25, R190, R25, !PT ;  /* 0x00000019be197209 */ /* 0x000fe40007810000 */
[----:B------:R-:W-:Y:S01]  /*d6a0*/  FSEL R200, R32, -INF , !P3 ;  /* 0xff80000020c87808 */ /* 0x000fe20005800000 */
[----:B------:R-:W-:-:S01]  /*d6b0*/  FFMA.FTZ R32, R160, R7, -R27 ;  /* 0x00000007a0207223 */ /* 0x000fc2000001081b */
[----:B------:R-:W-:Y:S01]  /*d6c0*/  FMNMX.FTZ R25, R192, R25, !PT ;  /* 0x00000019c0197209 */ /* 0x000fe20007810000 */
[----:B------:R-:W-:Y:S01]  /*d6d0*/  MUFU.EX2 R11, R11 ;  /* 0x0000000b000b7308 */ /* 0x000fe20000000800 */
[----:B------:R-:W-:-:S02]  /*d6e0*/  ISETP.GT.AND P3, PT, R49, 0x58, P2 ;  /* 0x000000583100780c */ /* 0x000fc40001764270 */
[----:B0-----:R-:W-:Y:S02]  /*d6f0*/  FMNMX.FTZ R29, R24, R25, !PT ;  /* 0x00000019181d7209 */ /* 0x001fe40007810000 */
[----:B------:R-:W-:Y:S02]  /*d700*/  ISETP.LT.OR P3, PT, R47, 0x59, P3 ;  /* 0x000000592f00780c */ /* 0x000fe40001f61670 */
[----:B------:R-:W-:Y:S01]  /*d710*/  FMNMX.FTZ R29, R26, R29, !PT ;  /* 0x0000001d1a1d7209 */ /* 0x000fe20007810000 */
[----:B------:R0:W-:Y:S01]  /*d720*/  MUFU.EX2 R25, R4 ;  /* 0x0000000400197308 */ /* 0x0001e20000000800 */
[----:B------:R-:W-:Y:S02]  /*d730*/  FSEL R34, R34, -INF , !P3 ;  /* 0xff80000022227808 */ /* 0x000fe40005800000 */
[----:B------:R-:W-:Y:S02]  /*d740*/  FMNMX.FTZ R29, R194, R29, !PT ;  /* 0x0000001dc21d7209 */ /* 0x000fe40007810000 */
[----:B------:R-:W-:-:S02]  /*d750*/  ISETP.GT.AND P3, PT, R49, 0x59, P2 ;  /* 0x000000593100780c */ /* 0x000fc40001764270 */
[----:B------:R-:W-:Y:S01]  /*d760*/  FMNMX.FTZ R29, R196, R29, !PT ;  /* 0x0000001dc41d7209 */ /* 0x000fe20007810000 */
[----:B------:R-:W-:Y:S01]  /*d770*/  MUFU.EX2 R12, R12 ;  /* 0x0000000c000c7308 */ /* 0x000fe20000000800 */
[----:B------:R-:W-:Y:S01]  /*d780*/  ISETP.LT.OR P3, PT, R47, 0x5a, P3 ;  /* 0x0000005a2f00780c */ /* 0x000fe20001f61670 */
[----:B0-----:R-:W-:Y:S01]  /*d790*/  FFMA.FTZ R4, R86, R7, -R27 ;  /* 0x0000000756047223 */ /* 0x001fe2000001081b */
[----:B------:R-:W-:Y:S02]  /*d7a0*/  FMNMX.FTZ R31, R28, R29, !PT ;  /* 0x0000001d1c1f7209 */ /* 0x000fe40007810000 */
[----:B------:R-:W-:Y:S02]  /*d7b0*/  FSEL R156, R38, -INF , !P3 ;  /* 0xff800000269c7808 */ /* 0x000fe40005800000 */
[----:B------:R-:W-:Y:S01]  /*d7c0*/  ISETP.GT.AND P3, PT, R49, 0x60, P2 ;  /* 0x000000603100780c */ /* 0x000fe20001764270 */
[----:B------:R0:W-:Y:S01]  /*d7d0*/  MUFU.EX2 R29, R33 ;  /* 0x00000021001d7308 */ /* 0x0001e20000000800 */
[----:B------:R-:W-:-:S02]  /*d7e0*/  FMNMX.FTZ R31, R30, R31, !PT ;  /* 0x0000001f1e1f7209 */ /* 0x000fc40007810000 */
[----:B------:R-:W-:Y:S02]  /*d7f0*/  ISETP.LT.OR P3, PT, R47, 0x61, P3 ;  /* 0x000000612f00780c */ /* 0x000fe40001f61670 */
[----:B------:R-:W-:Y:S02]  /*d800*/  FMNMX.FTZ R31, R14, R31, !PT ;  /* 0x0000001f0e1f7209 */ /* 0x000fe40007810000 */
[----:B------:R-:W-:Y:S01]  /*d810*/  FSEL R154, R39, -INF , !P3 ;  /* 0xff800000279a7808 */ /* 0x000fe20005800000 */
[----:B------:R-:W-:-:S01]  /*d820*/  FFMA.FTZ R39, R84, R7, -R27 ;  /* 0x0000000754277223 */ /* 0x000fc2000001081b */
[----:B------:R-:W-:Y:S01]  /*d830*/  ISETP.GT.AND P3, PT, R49, 0x61, P2 ;  /* 0x000000613100780c */ /* 0x000fe20001764270 */
[----:B------:R-:W-:-:S01]  /*d840*/  FFMA.FTZ R84, R80, R7, -R27 ;  /* 0x0000000750547223 */ /* 0x000fc2000001081b */
[----:B------:R-:W-:Y:S01]  /*d850*/  FMNMX.FTZ R31, R20, R31, !PT ;  /* 0x0000001f141f7209 */ /* 0x000fe20007810000 */
[----:B------:R-:W-:Y:S01]  /*d860*/  MUFU.EX2 R13, R13 ;  /* 0x0000000d000d7308 */ /* 0x000fe20000000800 */
[----:B------:R-:W-:-:S02]  /*d870*/  ISETP.LT.OR P3, PT, R47, 0x62, P3 ;  /* 0x000000622f00780c */ /* 0x000fc40001f61670 */
[----:B0-----:R-:W-:Y:S02]  /*d880*/  FMNMX.FTZ R33, R36, R31, !PT ;  /* 0x0000001f24217209 */ /* 0x001fe40007810000 */
[----:B------:R-:W-:Y:S02]  /*d890*/  FSEL R40, R40, -INF , !P3 ;  /* 0xff80000028287808 */ /* 0x000fe40005800000 */
[----:B------:R-:W-:Y:S01]  /*d8a0*/  ISETP.GT.AND P3, PT, R49, 0x68, P2 ;  /* 0x000000683100780c */ /* 0x000fe20001764270 */
[----:B------:R-:W-:Y:S01]  /*d8b0*/  MUFU.EX2 R31, R4 ;  /* 0x00000004001f7308 */ /* 0x000fe20000000800 */
[----:B------:R-:W-:Y:S02]  /*d8c0*/  FMNMX.FTZ R33, R198, R33, !PT ;  /* 0x00000021c6217209 */ /* 0x000fe40007810000 */
[----:B------:R-:W-:Y:S02]  /*d8d0*/  ISETP.LT.OR P3, PT, R47, 0x69, P3 ;  /* 0x000000692f00780c */ /* 0x000fe40001f61670 */
[----:B------:R-:W-:-:S02]  /*d8e0*/  FMNMX.FTZ R33, R204, R33, !PT ;  /* 0x00000021cc217209 */ /* 0x000fc40007810000 */
[----:B------:R-:W-:Y:S01]  /*d8f0*/  FSEL R86, R41, -INF , !P3 ;  /* 0xff80000029567808 */ /* 0x000fe20005800000 */
[----:B------:R-:W-:-:S01]  /*d900*/  FFMA.FTZ R41, R64, R7, -R27 ;  /* 0x0000000740297223 */ /* 0x000fc2000001081b */
[----:B------:R-:W-:Y:S01]  /*d910*/  FMNMX.FTZ R33, R206, R33, !PT ;  /* 0x00000021ce217209 */ /* 0x000fe20007810000 */
[----:B------:R-:W-:-:S01]  /*d920*/  FFMA.FTZ R64, R72, R7, -R27 ;  /* 0x0000000748407223 */ /* 0x000fc2000001081b */
[----:B------:R-:W-:Y:S01]  /*d930*/  ISETP.GT.AND P3, PT, R49, 0x69, P2 ;  /* 0x000000693100780c */ /* 0x000fe20001764270 */
[----:B------:R-:W-:Y:S01]  /*d940*/  MUFU.EX2 R202, R202 ;  /* 0x000000ca00ca7308 */ /* 0x000fe20000000800 */
[----:B------:R-:W-:Y:S02]  /*d950*/  FMNMX.FTZ R35, R200, R33, !PT ;  /* 0x00000021c8237209 */ /* 0x000fe40007810000 */
[----:B------:R-:W-:Y:S02]  /*d960*/  ISETP.LT.OR P3, PT, R47, 0x6a, P3 ;  /* 0x0000006a2f00780c */ /* 0x000fe40001f61670 */
[----:B------:R-:W-:-:S02]  /*d970*/  FMNMX.FTZ R35, R34, R35, !PT ;  /* 0x0000002322237209 */ /* 0x000fc40007810000 */
[----:B------:R-:W-:Y:S01]  /*d980*/  FSEL R42, R42, -INF , !P3 ;  /* 0xff8000002a2a7808 */ /* 0x000fe20005800000 */
[----:B------:R-:W-:Y:S01]  /*d990*/  MUFU.EX2 R33, R39 ;  /* 0x0000002700217308 */ /* 0x000fe20000000800 */
[----:B------:R-:W-:Y:S02]  /*d9a0*/  ISETP.GT.AND P3, PT, R49, 0x70, P2 ;  /* 0x000000703100780c */ /* 0x000fe40001764270 */
[----:B------:R-:W-:Y:S02]  /*d9b0*/  FMNMX.FTZ R35, R156, R35, !PT ;  /* 0x000000239c237209 */ /* 0x000fe40007810000 */
[----:B------:R-:W-:Y:S02]  /*d9c0*/  ISETP.LT.OR P3, PT, R47, 0x71, P3 ;  /* 0x000000712f00780c */ /* 0x000fe40001f61670 */
[----:B------:R-:W-:Y:S01]  /*d9d0*/  FMNMX.FTZ R35, R154, R35, !PT ;  /* 0x000000239a237209 */ /* 0x000fe20007810000 */
[----:B------:R-:W-:Y:S01]  /*d9e0*/  MUFU.EX2 R32, R32 ;  /* 0x0000002000207308 */ /* 0x000fe20000000800 */
[----:B------:R-:W-:Y:S01]  /*d9f0*/  FSEL R80, R43, -INF , !P3 ;  /* 0xff8000002b507808 */ /* 0x000fe20005800000 */
[----:B------:R-:W-:Y:S01]  /*da00*/  FFMA.FTZ R43, R68, R7, -R27 ;  /* 0x00000007442b7223 */ /* 0x000fe2000001081b */
[----:B------:R-:W-:-:S02]  /*da10*/  ISETP.GT.AND P3, PT, R49, 0x71, P2 ;  /* 0x000000713100780c */ /* 0x000fc40001764270 */
[----:B------:R-:W-:Y:S02]  /*da20*/  FMNMX.FTZ R37, R40, R35, !PT ;  /* 0x0000002328257209 */ /* 0x000fe40007810000 */
[----:B------:R-:W-:Y:S01]  /*da30*/  ISETP.LT.OR P3, PT, R47, 0x72, P3 ;  /* 0x000000722f00780c */ /* 0x000fe20001f61670 */
[----:B------:R0:W-:Y:S01]  /*da40*/  MUFU.EX2 R35, R78 ;  /* 0x0000004e00237308 */ /* 0x0001e20000000800 */
[----:B------:R-:W-:Y:S02]  /*da50*/  FMNMX.FTZ R37, R86, R37, !PT ;  /* 0x0000002556257209 */ /* 0x000fe40007810000 */
[----:B------:R-:W-:Y:S02]  /*da60*/  FSEL R44, R44, -INF , !P3 ;  /* 0xff8000002c2c7808 */ /* 0x000fe40005800000 */
[C---:B------:R-:W-:Y:S02]  /*da70*/  ISETP.GT.AND P3, PT, R49.reuse, 0x78, P2 ;  /* 0x000000783100780c */ /* 0x040fe40001764270 */
[----:B------:R-:W-:Y:S01]  /*da80*/  FMNMX.FTZ R37, R42, R37, !PT ;  /* 0x000000252a257209 */ /* 0x000fe20007810000 */
[----:B------:R-:W-:Y:S01]  /*da90*/  MUFU.EX2 R38, R162 ;  /* 0x000000a200267308 */ /* 0x000fe20000000800 */
[----:B------:R-:W-:-:S02]  /*daa0*/  ISETP.GT.AND P2, PT, R49, 0x79, P2 ;  /* 0x000000793100780c */ /* 0x000fc40001744270 */
[C---:B------:R-:W-:Y:S02]  /*dab0*/  ISETP.LT.OR P3, PT, R47.reuse, 0x79, P3 ;  /* 0x000000792f00780c */ /* 0x040fe40001f61670 */
[----:B------:R-:W-:Y:S02]  /*dac0*/  FMNMX.FTZ R37, R80, R37, !PT ;  /* 0x0000002550257209 */ /* 0x000fe40007810000 */
[----:B------:R-:W-:Y:S01]  /*dad0*/  ISETP.LT.OR P2, PT, R47, 0x7a, P2 ;  /* 0x0000007a2f00780c */ /* 0x000fe20001741670 */
[----:B------:R-:W-:-:S01]  /*dae0*/  FFMA.FTZ R47, R54, R7, -R27 ;  /* 0x00000007362f7223 */ /* 0x000fc2000001081b */
[----:B0-----:R-:W-:Y:S01]  /*daf0*/  FSEL R78, R45, -INF , !P3 ;  /* 0xff8000002d4e7808 */ /* 0x001fe20005800000 */
[----:B------:R-:W-:-:S01]  /*db00*/  FFMA.FTZ R54, R52, R7, -R27 ;  /* 0x0000000734367223 */ /* 0x000fc2000001081b */
[----:B------:R-:W-:Y:S01]  /*db10*/  FMNMX.FTZ R39, R44, R37, !PT ;  /* 0x000000252c277209 */ /* 0x000fe20007810000 */
[----:B------:R-:W-:-:S01]  /*db20*/  FADD.FTZ R52, -R51, R8 ;  /* 0x0000000833347221 */ /* 0x000fc20000010100 */
[----:B------:R-:W-:Y:S01]  /*db30*/  FSEL R46, R46, -INF , !P2 ;  /* 0xff8000002e2e7808 */ /* 0x000fe20005000000 */
[----:B------:R-:W-:-:S01]  /*db40*/  FFMA.FTZ R8, R48, R7, -R27 ;  /* 0x0000000730087223 */ /* 0x000fc2000001081b */
[----:B------:R-:W-:Y:S01]  /*db50*/  FMNMX.FTZ R39, R78, R39, !PT ;  /* 0x000000274e277209 */ /* 0x000fe20007810000 */
[----:B------:R-:W-:Y:S01]  /*db60*/  FMUL.FTZ R51, R52, R7 ;  /* 0x0000000734337220 */ /* 0x000fe20000410000 */
[----:B------:R-:W-:Y:S02]  /*db70*/  MUFU.EX2 R152, R152 ;  /* 0x0000009800987308 */ /* 0x000fe40000000800 */
[----:B------:R-:W-:Y:S01]  /*db80*/  FMNMX.FTZ R4, R46, R39, !PT ;  /* 0x000000272e047209 */ /* 0x000fe20007810000 */
[-CC-:B------:R-:W-:Y:S01]  /*db90*/  FFMA.FTZ R39, R60, R7.reuse, -R27.reuse ;  /* 0x000000073c277223 */ /* 0x180fe2000001081b */
[----:B------:R-:W-:-:S01]  /*dba0*/  FFMA.FTZ R60, R62, R7, -R27 ;  /* 0x000000073e3c7223 */ /* 0x000fc2000001081b */
[----:B------:R-:W-:-:S02]  /*dbb0*/  FFMA.FTZ R62, R66, R7, -R27 ;  /* 0x00000007423e7223 */ /* 0x000fc4000001081b */
[----:B------:R-:W0:Y:S01]  /*dbc0*/  SHFL.BFLY PT, R45, R4, 0x2, 0x1f ;  /* 0x0c401f00042d7f89 */ /* 0x000e2200000e0000 */
[----:B------:R-:W1:Y:S08]  /*dbd0*/  MUFU.EX2 R51, R51 ;  /* 0x0000003300337308 */ /* 0x000e700000000800 */
[----:B------:R-:W-:Y:S08]  /*dbe0*/  MUFU.EX2 R82, R82 ;  /* 0x0000005200527308 */ /* 0x000ff00000000800 */
        /* <DEDUP_REMOVED lines=22> */
[----:B0-----:R-:W-:-:S01]  /*dd50*/  FFMA.FTZ R54, R184, R7, -R27 ;  /* 0x00000007b8367223 */ /* 0x001fc2000001081b */
[----:B------:R-:W-:Y:S01]  /*dd60*/  MUFU.EX2 R53, R53 ;  /* 0x0000003500357308 */ /* 0x000fe20000000800 */
[----:B------:R-:W-:-:S01]  /*dd70*/  FFMA.FTZ R57, R186, R7, -R27 ;  /* 0x00000007ba397223 */ /* 0x000fc2000001081b */
[----:B-1----:R-:W-:Y:S01]  /*dd80*/  FFMA.FTZ R66, R51, R3, R10 ;  /* 0x0000000333427223 */ /* 0x002fe2000001000a */
[----:B------:R-:W-:-:S01]  /*dd90*/  FFMA.FTZ R58, R188, R7, -R27 ;  /* 0x00000007bc3a7223 */ /* 0x000fc2000001081b */
        /* <DEDUP_REMOVED lines=46> */
[-CC-:B------:R-:W-:Y:S01]  /*e080*/  FFMA.FTZ R71, R200, R7.reuse, -R27.reuse ;  /* 0x00000007c8477223 */ /* 0x180fe2000001081b */
[----:B------:R-:W-:-:S02]  /*e090*/  FFMA.FTZ R27, R46, R7, -R27 ;  /* 0x000000072e1b7223 */ /* 0x000fc4000001081b */
[----:B------:R-:W-:-:S03]  /*e0a0*/  FADD.FTZ R73, R21, R68 ;  /* 0x0000004415497221 */ /* 0x000fc60000010000 */
[----:B------:R-:W0:Y:S01]  /*e0b0*/  MUFU.EX2 R26, R26 ;  /* 0x0000001a001a7308 */ /* 0x000e220000000800 */
[----:B------:R-:W-:-:S01]  /*e0c0*/  FADD.FTZ R68, R32, R73 ;  /* 0x0000004920447221 */ /* 0x000fc20000010000 */
[----:B--2---:R-:W-:-:S03]  /*e0d0*/  FADD.FTZ R73, R61, R2 ;  /* 0x000000023d497221 */ /* 0x004fc60000010000 */
        /* <DEDUP_REMOVED lines=10> */
[----:B--2---:R-:W-:-:S07]  /*e180*/  FADD.FTZ R2, R63, R2 ;  /* 0x000000023f027221 */ /* 0x004fce0000010000 */
[----:B------:R-:W2:Y:S01]  /*e190*/  MUFU.EX2 R14, R14 ;  /* 0x0000000e000e7308 */ /* 0x000ea20000000800 */
[----:B-1----:R-:W-:-:S01]  /*e1a0*/  FADD.FTZ R73, R65, R2 ;  /* 0x0000000241497221 */ /* 0x002fc20000010000 */
[----:B------:R-:W-:-:S04]  /*e1b0*/  FADD.FTZ R2, R82, R3 ;  /* 0x0000000352027221 */ /* 0x000fc80000010000 */
[----:B------:R-:W-:Y:S02]  /*e1c0*/  FADD.FTZ R3, R33, R2 ;  /* 0x0000000221037221 */ /* 0x000fe40000010000 */
[----:B------:R-:W1:Y:S01]  /*e1d0*/  MUFU.EX2 R20, R20 ;  /* 0x0000001400147308 */ /* 0x000e620000000800 */
[----:B0-----:R-:W-:-:S01]  /*e1e0*/  FADD.FTZ R68, R28, R73 ;  /* 0x000000491c447221 */ /* 0x001fc20000010000 */
[----:B------:R-:W-:-:S03]  /*e1f0*/  FADD.FTZ R2, R84, R3 ;  /* 0x0000000354027221 */ /* 0x000fc60000010000 */
[----:B------:R-:W-:Y:S01]  /*e200*/  FADD.FTZ R73, R9, R68 ;  /* 0x0000004409497221 */ /* 0x000fe20000010000 */
[----:B------:R-:W-:-:S02]  /*e210*/  FADD.FTZ R3, R35, R2 ;  /* 0x0000000223037221 */ /* 0x000fc40000010000 */
[----:B------:R-:W0:Y:S01]  /*e220*/  MUFU.EX2 R67, R67 ;  /* 0x0000004300437308 */ /* 0x000e220000000800 */
[----:B--2---:R-:W-:-:S01]  /*e230*/  FADD.FTZ R73, R14, R73 ;  /* 0x000000490e497221 */ /* 0x004fc20000010000 */
[----:B------:R-:W-:-:S06]  /*e240*/  FADD.FTZ R68, R76, R3 ;  /* 0x000000034c447221 */ /* 0x000fcc0000010000 */
        /* <DEDUP_REMOVED lines=55> */
.L_x_1253:
        /* <DEDUP_REMOVED lines=107> */
[----:B------:R-:W-:-:S05]  /*ec70*/  UMOV UR44, UR7 ;  /* 0x00000007002c7c82 */ /* 0x000fca0008000000 */
.L_x_1236:
[----:B------:R-:W-:Y:S06]  /*ec80*/  BAR.ARV 0x8, 0x180 ;  /* 0x0206000000007b1d */ /* 0x000fec0000002000 */
[----:B------:R-:W-:Y:S05]  /*ec90*/  @!P0 BRA `(.L_x_1255) ;  /* 0x0000000000048947 */ /* 0x000fea0003800000 */
[----:B------:R-:W-:Y:S01]  /*eca0*/  BPT.TRAP 0x1 ;  /* 0x000000040000795c */ /* 0x000fe20000300000 */
.L_x_1255:
[----:B------:R-:W-:Y:S01]  /*ecb0*/  ULEA UR5, UR44, UR43, 0x3 ;  /* 0x0000002b2c057291 */ /* 0x000fe2000f8e183f */
[----:B------:R-:W-:-:S05]  /*ecc0*/  IMAD.U32 R0, RZ, RZ, UR36 ;  /* 0x00000024ff007e24 */ /* 0x000fca000f8e00ff */
[----:B------:R-:W-:-:S04]  /*ecd0*/  SHF.L.U32 R0, R0, 0x1f, RZ ;  /* 0x0000001f00007819 */ /* 0x000fc800000006ff */
[----:B------:R0:W1:Y:S01]  /*ece0*/  SYNCS.PHASECHK.TRANS64.TRYWAIT P1, [UR5+0x22850], R0 ;  /* 0x02285000ff0075a7 */ /* 0x0000620008020145 */
[----:B------:R-:W-:Y:S05]  /*ecf0*/  @!P0 BRA `(.L_x_1256) ;  /* 0x0000000000048947 */ /* 0x000fea0003800000 */
[----:B------:R-:W-:Y:S01]  /*ed00*/  BPT.TRAP 0x1 ;  /* 0x000000040000795c */ /* 0x000fe20000300000 */
.L_x_1256:
[----:B-1----:R-:W-:Y:S05]  /*ed10*/  @P1 BRA `(.L_x_1257) ;  /* 0x0000000000081947 */ /* 0x002fea0003800000 */
[----:B------:R-:W1:Y:S02]  /*ed20*/  SYNCS.PHASECHK.TRANS64.TRYWAIT P1, [UR5+0x22850], R0 ;  /* 0x02285000ff0075a7 */ /* 0x000e640008020145 */
[----:B-1----:R-:W-:Y:S05]  /*ed30*/  @!P1 BRA `(.L_x_1258) ;  /* 0x0000008c00c09947 */ /* 0x002fea0003800000 */
.L_x_1257:
        /* <DEDUP_REMOVED lines=21> */
[----:B------:R-:W-:Y:S02]  /*ee90*/  @P1 IMAD.IADD R9, R9, 0x1, R5 ;  /* 0x0000000109091824 */ /* 0x000fe400078e0205 */
[C---:B------:R-:W-:Y:S02]  /*eea0*/  @P1 IMAD R5, R22.reuse, R13, R0 ;  /* 0x0000000d16051224 */ /* 0x040fe400078e0200 */
[----:B------:R-:W-:Y:S01]  /*eeb0*/  @P1 IMAD.WIDE.U32 R8, R22, R12, R8 ;  /* 0x0000000c16081225 */ /* 0x000fe200078e0008 */
[----:B------:R-:W-:-:S03]  /*eec0*/  UMOV UR7, 0x40000040 ;  /* 0x4000004000077882 */ /* 0x000fc60000000000 */
        /* <DEDUP_REMOVED lines=43> */
[----:B------:R-:W-:-:S01]  /*f180*/  @P2 FFMA.FTZ R2, R3, R6, R10 ;  /* 0x0000000603022223 */ /* 0x000fc2000001000a */
[----:B-1----:R-:W-:Y:S01]  /*f190*/  @P3 FMUL.FTZ R11, R11, 0.69314718246459960938 ;  /* 0x3f3172180b0b3820 */ /* 0x002fe20000410000 */
[----:B------:R-:W-:Y:S02]  /*f1a0*/  IMAD.MOV.U32 R0, RZ, RZ, -0x800000 ;  /* 0xff800000ff007424 */ /* 0x000fe400078e00ff */
[----:B--2---:R-:W-:Y:S01]  /*f1b0*/  FMUL.FTZ R3, R8, R5 ;  /* 0x0000000508037220 */ /* 0x004fe20000410000 */
[----:B------:R-:W-:-:S01]  /*f1c0*/  @P3 FFMA.FTZ R0, R16, R4, R11 ;  /* 0x0000000410003223 */ /* 0x000fc2000001000b */
[----:B---3--:R-:W-:Y:S01]  /*f1d0*/  FMUL.FTZ R5, R12, R5 ;  /* 0x000000050c057220 */ /* 0x008fe20000410000 */
[----:B------:R-:W-:Y:S02]  /*f1e0*/  WARPGROUP.DEPBAR.LE gsb0, 0x0 ;  /* 0x00008000000079c5 */ /* 0x000fe40000010000 */
[----:B------:R-:W-:Y:S05]  /*f1f0*/  @!P0 BRA `(.L_x_1259) ;  /* 0x0000000000048947 */ /* 0x000fea0003800000 */
[----:B------:R-:W-:Y:S01]  /*f200*/  BPT.TRAP 0x1 ;  /* 0x000000040000795c */ /* 0x000fe20000300000 */
.L_x_1259:
        /* <DEDUP_REMOVED lines=74> */
.L_x_1185:
[----:B------:R-:W0:Y:S01]  /*f6b0*/  S2R R4, SR_CgaCtaId ;  /* 0x0000000000047919 */ /* 0x000e220000008800 */
[----:B------:R-:W-:Y:S01]  /*f6c0*/  MOV R3, 0x400 ;  /* 0x0000040000037802 */ /* 0x000fe20000000f00 */
[----:B------:R-:W-:Y:S01]  /*f6d0*/  BSSY B0, `(.L_x_1260) ;  /* 0x000025d000007945 */ /* 0x000fe20003800000 */
[----:B------:R-:W-:Y:S02]  /*f6e0*/  BAR.SYNC.DEFER_BLOCKING 0x5, 0x180 ;  /* 0x0146000000007b1d */ /* 0x000fe40000010000 */
[----:B0-----:R-:W-:-:S05]  /*f6f0*/  LEA R3, R4, R3, 0x18 ;  /* 0x0000000304037211 */ /* 0x001fca00078ec0ff */
[----:B------:R0:W1:Y:S01]  /*f700*/  LDS.128 R20, [R3+0x228d0] ;  /* 0x0228d00003147984 */ /* 0x0000620000000c00 */
[----:B------:R-:W-:Y:S06]  /*f710*/  BAR.ARV 0x4, 0x180 ;  /* 0x0106000000007b1d */ /* 0x000fec0000002000 */
[----:B------:R-:W-:Y:S05]  /*f720*/  @P0 BRA `(.L_x_1261) ;  /* 0x0000001800ac0947 */ /* 0x000fea0003800000 */
[----:B------:R-:W2:Y:S01]  /*f730*/  S2R R16, SR_TID.X ;  /* 0x0000000000107919 */ /* 0x000ea20000002100 */
[----:B------:R-:W-:Y:S01]  /*f740*/  ULDC.64 UR4, c[0x4][0x40] ;  /* 0x0100100000047ab9 */ /* 0x000fe20000000a00 */
[----:B--2---:R-:W-:-:S05]  /*f750*/  IMAD.SHL.U32 R4, R16, 0x4, RZ ;  /* 0x0000000410047824 */ /* 0x004fca00078e00ff */
[----:B------:R-:W-:-:S04]  /*f760*/  LOP3.LUT R4, R4, 0xc, RZ, 0xc0, !PT ;  /* 0x0000000c04047812 */ /* 0x000fc800078ec0ff */
[----:B------:R-:W-:-:S05]  /*f770*/  IADD3 R4, P0, R4, UR4, RZ ;  /* 0x0000000404047c10 */ /* 0x000fca000ff1e0ff */
[----:B------:R-:W-:-:S05]  /*f780*/  IMAD.X R5, RZ, RZ, UR5, P0 ;  /* 0x00000005ff057e24 */ /* 0x000fca00080e06ff */
[----:B-1----:R1:W2:Y:S01]  /*f790*/  LDG.E.CONSTANT R20, desc[UR40][R4.64] ;  /* 0x0000002804147981 */ /* 0x0022a2000c1e9900 */
[----:B------:R-:W-:Y:S02]  /*f7a0*/  F2FP.BF16.F32.PACK_AB R150, R150, R7 ;  /* 0x000000079696723e */ /* 0x000fe400000010ff */
[----:B------:R-:W-:Y:S02]  /*f7b0*/  F2FP.BF16.F32.PACK_AB R151, R151, R6 ;  /* 0x000000069797723e */ /* 0x000fe400000010ff */
[----:B------:R-:W-:Y:S02]  /*f7c0*/  F2FP.BF16.F32.PACK_AB R44, R93, R44 ;  /* 0x0000002c5d2c723e */ /* 0x000fe400000010ff */
[----:B------:R-:W-:Y:S02]  /*f7d0*/  F2FP.BF16.F32.PACK_AB R11, R142, R11 ;  /* 0x0000000b8e0b723e */ /* 0x000fe400000010ff */
[----:B------:R-:W-:Y:S02]  /*f7e0*/  F2FP.BF16.F32.PACK_AB R10, R143, R10 ;  /* 0x0000000a8f0a723e */ /* 0x000fe400000010ff */
[----:B-1----:R-:W-:-:S02]  /*f7f0*/  LOP3.LUT P0, R4, R16, 0x3, RZ, 0xc0, !PT ;  /* 0x0000000310047812 */ /* 0x002fc4000780c0ff */
[----:B------:R-:W1:Y:S01]  /*f800*/  S2R R16, SR_SWINHI ;  /* 0x0000000000107919 */ /* 0x000e620000002f00 */
[----:B------:R-:W-:Y:S02]  /*f810*/  F2FP.BF16.F32.PACK_AB R9, R148, R9 ;  /* 0x000000099409723e */ /* 0x000fe400000010ff */
[----:B------:R-:W-:Y:S02]  /*f820*/  ISETP.EQ.OR P0, PT, R4, 0x3, !P0 ;  /* 0x000000030400780c */ /* 0x000fe40004702670 */
[----:B------:R-:W-:Y:S02]  /*f830*/  F2FP.BF16.F32.PACK_AB R8, R149, R8 ;  /* 0x000000089508723e */ /* 0x000fe400000010ff */
[----:B------:R-:W-:Y:S02]  /*f840*/  SEL R85, R11, R10, P0 ;  /* 0x0000000a0b557207 */ /* 0x000fe40000000000 */
[----:B------:R-:W-:Y:S02]  /*f850*/  SEL R87, R10, R11, P0 ;  /* 0x0000000b0a577207 */ /* 0x000fe40000000000 */
        /* <DEDUP_REMOVED lines=8> */
[----:B------:R-:W-:Y:S02]  /*f8e0*/  SEL R65, R9, R8, P0 ;  /* 0x0000000809417207 */ /* 0x000fe40000000000 */
[----:B------:R-:W-:Y:S02]  /*f8f0*/  SEL R67, R8, R9, P0 ;  /* 0x0000000908437207 */ /* 0x000fe40000000000 */
[----:B------:R-:W-:Y:S02]  /*f900*/  F2FP.BF16.F32.PACK_AB R27, R126, R27 ;  /* 0x0000001b7e1b723e */ /* 0x000fe400000010ff */
[----:B------:R-:W-:Y:S02]  /*f910*/  MOV R4, R3 ;  /* 0x0000000300047202 */ /* 0x000fe40000000f00 */
[----:B-1----:R-:W-:-:S02]  /*f920*/  MOV R5, R16 ;  /* 0x0000001000057202 */ /* 0x002fc40000000f00 */
[----:B------:R-:W-:Y:S02]  /*f930*/  F2FP.BF16.F32.PACK_AB R26, R127, R26 ;  /* 0x0000001a7f1a723e */ /* 0x000fe400000010ff */
[----:B------:R-:W-:Y:S01]  /*f940*/  SEL R57, R25, R24, P0 ;  /* 0x0000001819397207 */ /* 0x000fe20000000000 */
[----:B------:R-:W-:Y:S01]  /*f950*/  IMAD.WIDE R6, R180, 0x2, R4 ;  /* 0x00000002b4067825 */ /* 0x000fe200078e0204 */
[----:B------:R-:W-:Y:S02]  /*f960*/  SEL R59, R24, R25, P0 ;  /* 0x00000019183b7207 */ /* 0x000fe40000000000 */
[----:B------:R-:W-:Y:S02]  /*f970*/  SEL R61, R13, R12, P0 ;  /* 0x0000000c0d3d7207 */ /* 0x000fe40000000000 */
[C---:B------:R-:W-:Y:S02]  /*f980*/  IADD3 R93, P1, R6.reuse, 0x40, RZ ;  /* 0x00000040065d7810 */ /* 0x040fe40007f3e0ff */
[----:B------:R-:W-:-:S02]  /*f990*/  IADD3 R95, P2, R6, 0x60, RZ ;  /* 0x00000060065f7810 */ /* 0x000fc40007f5e0ff */
[----:B------:R-:W-:Y:S01]  /*f9a0*/  LOP3.LUT R10, R93, 0x380, RZ, 0xc0, !PT ;  /* 0x000003805d0a7812 */ /* 0x000fe200078ec0ff */
[--C-:B------:R-:W-:Y:S01]  /*f9b0*/  IMAD.X R25, RZ, RZ, R7.reuse, P1 ;  /* 0x000000ffff197224 */ /* 0x100fe200008e0607 */
[----:B------:R-:W-:Y:S01]  /*f9c0*/  IADD3 R99, P4, R6, 0x4020, RZ ;  /* 0x0000402006637810 */ /* 0x000fe20007f9e0ff */
[----:B------:R-:W-:Y:S01]  /*f9d0*/  IMAD.X R17, RZ, RZ, R7, P2 ;  /* 0x000000ffff117224 */ /* 0x000fe200010e0607 */
[----:B------:R-:W-:Y:S02]  /*f9e0*/  SHF.R.U64 R10, R10, 0x3, RZ ;  /* 0x000000030a0a7819 */ /* 0x000fe400000012ff */
[C---:B------:R-:W-:Y:S02]  /*f9f0*/  LOP3.LUT R9, R6.reuse, 0x380, RZ, 0xc0, !PT ;  /* 0x0000038006097812 */ /* 0x040fe400078ec0ff */
[C---:B------:R-:W-:Y:S02]  /*fa00*/  IADD3 R91, P6, R6.reuse, 0x20, RZ ;  /* 0x00000020065b7810 */ /* 0x040fe40007fde0ff */
[----:B------:R-:W-:-:S02]  /*fa10*/  IADD3 R101, P5, R6, 0x4040, RZ ;  /* 0x0000404006657810 */ /* 0x000fc40007fbe0ff */
[----:B------:R-:W-:Y:S01]  /*fa20*/  SEL R63, R12, R13, P0 ;  /* 0x0000000d0c3f7207 */ /* 0x000fe20000000000 */
[--C-:B------:R-:W-:Y:S01]  /*fa30*/  IMAD.X R13, RZ, RZ, R7.reuse, P4 ;  /* 0x000000ffff0d7224 */ /* 0x100fe200020e0607 */
[----:B------:R-:W-:Y:S01]  /*fa40*/  SEL R55, R29, R28, P0 ;  /* 0x0000001c1d377207 */ /* 0x000fe20000000000 */
[----:B------:R-:W-:Y:S01]  /*fa50*/  IMAD.X R11, RZ, RZ, R7, P5 ;  /* 0x000000ffff0b7224 */ /* 0x000fe200028e0607 */
[----:B------:R-:W-:Y:S02]  /*fa60*/  LOP3.LUT R12, R95, 0x380, RZ, 0xc0, !PT ;  /* 0x000003805f0c7812 */ /* 0x000fe400078ec0ff */
[----:B------:R-:W-:Y:S02]  /*fa70*/  LOP3.LUT R24, R10, R93, RZ, 0x3c, !PT ;  /* 0x0000005d0a187212 */ /* 0x000fe400078e3cff */
[----:B------:R-:W-:Y:S02]  /*fa80*/  SEL R29, R28, R29, P0 ;  /* 0x0000001d1c1d7207 */ /* 0x000fe40000000000 */
[----:B------:R-:W-:-:S02]  /*fa90*/  LOP3.LUT R10, R99, 0x380, RZ, 0xc0, !PT ;  /* 0x00000380630a7812 */ /* 0x000fc400078ec0ff */
[----:B------:R-:W-:Y:S02]  /*faa0*/  SEL R77, R27, R26, P0 ;  /* 0x0000001a1b4d7207 */ /* 0x000fe40000000000 */
[----:B------:R-:W-:Y:S01]  /*fab0*/  SEL R79, R26, R27, P0 ;  /* 0x0000001b1a4f7207 */ /* 0x000fe20000000000 */
[----:B------:R-:W-:Y:S01]  /*fac0*/  IMAD.X R27, RZ, RZ, R7, P6 ;  /* 0x000000ffff1b7224 */ /* 0x000fe200030e0607 */
[----:B------:R-:W-:Y:S02]  /*fad0*/  SHF.R.U64 R9, R9, 0x3, RZ ;  /* 0x0000000309097819 */ /* 0x000fe400000012ff */
[----:B------:R-:W-:Y:S02]  /*fae0*/  LOP3.LUT R28, R101, 0x380, RZ, 0xc0, !PT ;  /* 0x00000380651c7812 */ /* 0x000fe400078ec0ff */
[----:B------:R-:W-:Y:S02]  /*faf0*/  F2FP.BF16.F32.PACK_AB R38, R103, R38 ;  /* 0x000000266726723e */ /* 0x000fe400000010ff */
[----:B------:R-:W-:-:S02]  /*fb00*/  F2FP.BF16.F32.PACK_AB R15, R134, R15 ;  /* 0x0000000f860f723e */ /* 0x000fc400000010ff */
[----:B------:R-:W-:Y:S02]  /*fb10*/  F2FP.BF16.F32.PACK_AB R14, R135, R14 ;  /* 0x0000000e870e723e */ /* 0x000fe400000010ff */
[C---:B------:R-:W-:Y:S02]  /*fb20*/  IADD3 R97, P3, R6.reuse, 0x4000, RZ ;  /* 0x0000400006617810 */ /* 0x040fe40007f7e0ff */
[----:B------:R-:W-:Y:S02]  /*fb30*/  IADD3 R103, P6, R6, 0x4060, RZ ;  /* 0x0000406006677810 */ /* 0x000fe40007fde0ff */
[----:B------:R-:W-:Y:S02]  /*fb40*/  SHF.R.U64 R12, R12, 0x3, RZ ;  /* 0x000000030c0c7819 */ /* 0x000fe400000012ff */
[----:B------:R-:W-:Y:S02]  /*fb50*/  SHF.R.U64 R10, R10, 0x3, RZ ;  /* 0x000000030a0a7819 */ /* 0x000fe400000012ff */
[----:B------:R-:W-:-:S02]  /*fb60*/  F2FP.BF16.F32.PACK_AB R45, R92, R45 ;  /* 0x0000002d5c2d723e */ /* 0x000fc400000010ff */
[----:B------:R-:W-:Y:S01]  /*fb70*/  LOP3.LUT R6, R9, R6, RZ, 0x3c, !PT ;  /* 0x0000000609067212 */ /* 0x000fe200078e3cff */
[--C-:B------:R-:W-:Y:S01]  /*fb80*/  IMAD.X R9, RZ, RZ, R7.reuse, P6 ;  /* 0x000000ffff097224 */ /* 0x100fe200030e0607 */
[----:B------:R-:W-:Y:S02]  /*fb90*/  SHF.R.U64 R28, R28, 0x3, RZ ;  /* 0x000000031c1c7819 */ /* 0x000fe400000012ff */
[----:B------:R-:W-:Y:S02]  /*fba0*/  F2FP.BF16.F32.PACK_AB R43, R94, R43 ;  /* 0x0000002b5e2b723e */ /* 0x000fe400000010ff */
[----:B------:R-:W-:Y:S02]  /*fbb0*/  SEL R81, R15, R14, P0 ;  /* 0x0000000e0f517207 */ /* 0x000fe40000000000 */
[----:B------:R-:W-:Y:S01]  /*fbc0*/  SEL R83, R14, R15, P0 ;  /* 0x0000000f0e537207 */ /* 0x000fe20000000000 */
[----:B------:R-:W-:Y:S01]  /*fbd0*/  IMAD.X R15, RZ, RZ, R7, P3 ;  /* 0x000000ffff0f7224 */ /* 0x000fe200018e0607 */
[----:B------:R-:W-:-:S02]  /*fbe0*/  LOP3.LUT R16, R12, R95, RZ, 0x3c, !PT ;  /* 0x0000005f0c107212 */ /* 0x000fc400078e3cff */
[----:B------:R-:W-:Y:S02]  /*fbf0*/  LOP3.LUT R12, R10, R99, RZ, 0x3c, !PT ;  /* 0x000000630a0c7212 */ /* 0x000fe400078e3cff */
[----:B------:R-:W-:Y:S02]  /*fc00*/  SEL R47, R45, R44, P0 ;  /* 0x0000002c2d2f7207 */ /* 0x000fe40000000000 */
[----:B------:R-:W-:Y:S02]  /*fc10*/  LOP3.LUT R10, R28, R101, RZ, 0x3c, !PT ;  /* 0x000000651c0a7212 */ /* 0x000fe400078e3cff */
[----:B------:R-:W-:Y:S02]  /*fc20*/  MOV R7, R6 ;  /* 0x0000000600077202 */ /* 0x000fe40000000f00 */
[----:B------:R-:W-:Y:S02]  /*fc30*/  SEL R45, R44, R45, P0 ;  /* 0x0000002d2c2d7207 */ /* 0x000fe40000000000 */
[----:B------:R-:W-:-:S02]  /*fc40*/  SEL R69, R43, R42, P0 ;  /* 0x0000002a2b457207 */ /* 0x000fc40000000000 */
[----:B------:R-:W-:Y:S02]  /*fc50*/  SEL R43, R42, R43, P0 ;  /* 0x0000002b2a2b7207 */ /* 0x000fe40000000000 */
[----:B------:R-:W-:Y:S02]  /*fc60*/  MOV R56, R10 ;  /* 0x0000000a00387202 */ /* 0x000fe40000000f00 */
[----:B------:R-:W-:Y:S02]  /*fc70*/  MOV R58, R12 ;  /* 0x0000000c003a7202 */ /* 0x000fe40000000f00 */
[----:B------:R-:W-:Y:S02]  /*fc80*/  LOP3.LUT R8, R91, 0x380, RZ, 0xc0, !PT ;  /* 0x000003805b087812 */ /* 0x000fe400078ec0ff */
[----:B------:R-:W-:Y:S02]  /*fc90*/  F2FP.BF16.F32.PACK_AB R31, R118, R31 ;  /* 0x0000001f761f723e */ /* 0x000fe400000010ff */
[----:B------:R-:W-:-:S02]  /*fca0*/  F2FP.BF16.F32.PACK_AB R30, R119, R30 ;  /* 0x0000001e771e723e */ /* 0x000fc400000010ff */
[----:B------:R-:W-:Y:S02]  /*fcb0*/  SHF.R.U64 R8, R8, 0x3, RZ ;  /* 0x0000000308087819 */ /* 0x000fe400000012ff */
[----:B------:R-:W-:Y:S02]  /*fcc0*/  SEL R75, R31, R30, P0 ;  /* 0x0000001e1f4b7207 */ /* 0x000fe40000000000 */
[----:B------:R-:W-:Y:S02]  /*fcd0*/  LOP3.LUT R26, R8, R91, RZ, 0x3c, !PT ;  /* 0x0000005b081a7212 */ /* 0x000fe400078e3cff */
[----:B------:R-:W-:Y:S02]  /*fce0*/  SEL R31, R30, R31, P0 ;  /* 0x0000001f1e1f7207 */ /* 0x000fe40000000000 */
[----:B------:R-:W-:Y:S02]  /*fcf0*/  LOP3.LUT R8, R97, 0x380, RZ, 0xc0, !PT ;  /* 0x0000038061087812 */ /* 0x000fe400078ec0ff */
[----:B------:R-:W-:-:S02]  /*fd00*/  LOP3.LUT R30, R103, 0x380, RZ, 0xc0, !PT ;  /* 0x00000380671e7812 */ /* 0x000fc400078ec0ff */
[----:B------:R-:W-:Y:S02]  /*fd10*/  SHF.R.U64 R8, R8, 0x3, RZ ;  /* 0x0000000308087819 */ /* 0x000fe400000012ff */
[----:B------:R-:W-:Y:S02]  /*fd20*/  SHF.R.U64 R30, R30, 0x3, RZ ;  /* 0x000000031e1e7819 */ /* 0x000fe400000012ff */
[----:B------:R-:W-:Y:S02]  /*fd30*/  LOP3.LUT R14, R8, R97, RZ, 0x3c, !PT ;  /* 0x00000061080e7212 */ /* 0x000fe400078e3cff */
        /* <DEDUP_REMOVED lines=8> */
[----:B------:R-:W-:-:S02]  /*fdc0*/  LOP3.LUT R8, R30, R103, RZ, 0x3c, !PT ;  /* 0x000000671e087212 */ /* 0x000fc400078e3cff */
[----:B------:R-:W-:Y:S02]  /*fdd0*/  MOV R62, R16 ;  /* 0x00000010003e7202 */ /* 0x000fe40000000f00 */
[----:B------:R-:W-:Y:S02]  /*fde0*/  SEL R49, R41, R40, P0 ;  /* 0x0000002829317207 */ /* 0x000fe40000000000 */
[----:B------:R-:W-:Y:S02]  /*fdf0*/  SEL R51, R37, R36, P0 ;  /* 0x0000002425337207 */ /* 0x000fe40000000000 */
[----:B------:R-:W-:Y:S02]  /*fe00*/  SEL R53, R33, R32, P0 ;  /* 0x0000002021357207 */ /* 0x000fe40000000000 */
[----:B------:R-:W-:Y:S02]  /*fe10*/  SEL R71, R39, R38, P0 ;  /* 0x0000002627477207 */ /* 0x000fe40000000000 */
[----:B------:R-:W-:-:S02]  /*fe20*/  SEL R73, R35, R34, P0 ;  /* 0x0000002223497207 */ /* 0x000fc40000000000 */
[----:B------:R-:W-:Y:S02]  /*fe30*/  SEL R89, R150, R151, P0 ;  /* 0x0000009796597207 */ /* 0x000fe40000000000 */
[----:B------:R-:W-:Y:S02]  /*fe40*/  MOV R17, R8 ;  /* 0x0000000800117202 */ /* 0x000fe40000000f00 */
[----:B------:R-:W-:Y:S02]  /*fe50*/  SEL R41, R40, R41, P0 ;  /* 0x0000002928297207 */ /* 0x000fe40000000000 */
[----:B------:R-:W-:Y:S02]  /*fe60*/  SEL R37, R36, R37, P0 ;  /* 0x0000002524257207 */ /* 0x000fe40000000000 */
[----:B------:R-:W-:Y:S02]  /*fe70*/  SEL R33, R32, R33, P0 ;  /* 0x0000002120217207 */ /* 0x000fe40000000000 */
[----:B------:R-:W-:-:S02]  /*fe80*/  SEL R39, R38, R39, P0 ;  /* 0x0000002726277207 */ /* 0x000fc40000000000 */
[----:B------:R-:W-:Y:S02]  /*fe90*/  SEL R35, R34, R35, P0 ;  /* 0x0000002322237207 */ /* 0x000fe40000000000 */
[----:B------:R-:W-:Y:S02]  /*fea0*/  SEL R151, R151, R150, P0 ;  /* 0x0000009697977207 */ /* 0x000fe40000000000 */
[----:B------:R-:W-:Y:S02]  /*feb0*/  MOV R50, R26 ;  /* 0x0000001a00327202 */ /* 0x000fe40000000f00 */
[----:B------:R-:W-:Y:S02]  /*fec0*/  MOV R60, R14 ;  /* 0x0000000e003c7202 */ /* 0x000fe40000000f00 */
[----:B------:R-:W-:Y:S02]  /*fed0*/  MOV R64, R24 ;  /* 0x0000001800407202 */ /* 0x000fe40000000f00 */
[----:B--2---:R-:W-:Y:S01]  /*fee0*/  LOP3.LUT R6, R20, 0x2, RZ, 0x3c, !PT ;  /* 0x0000000214067812 */ /* 0x004fe200078e3cff */
[----:B------:R-:W-:Y:S04]  /*fef0*/  SHFL.IDX PT, R47, R47, R20, 0x1c1f ;  /* 0x001c1f142f2f7589 */ /* 0x000fe800000e0000 */
[----:B------:R-:W1:Y:S04]  /*ff00*/  SHFL.IDX PT, R10, R45, R6, 0x1c1f ;  /* 0x001c1f062d0a7589 */ /* 0x000e6800000e0000 */
[----:B------:R-:W-:Y:S04]  /*ff10*/  SHFL.IDX PT, R69, R69, R20, 0x1c1f ;  /* 0x001c1f1445457589 */ /* 0x000fe800000e0000 */
[----:B------:R-:W2:Y:S04]  /*ff20*/  SHFL.IDX PT, R12, R43, R6, 0x1c1f ;  /* 0x001c1f062b0c7589 */ /* 0x000ea800000e0000 */
[----:B------:R-:W-:Y:S04]  /*ff30*/  SHFL.IDX PT, R49, R49, R20, 0x1c1f ;  /* 0x001c1f1431317589 */ /* 0x000fe800000e0000 */
[----:B------:R-:W-:Y:S04]  /*ff40*/  SHFL.IDX PT, R51, R51, R20, 0x1c1f ;  /* 0x001c1f1433337589 */ /* 0x000fe800000e0000 */
[----:B------:R-:W-:Y:S01]  /*ff50*/  SHFL.IDX PT, R53, R53, R20, 0x1c1f ;  /* 0x001c1f1435357589 */ /* 0x000fe200000e0000 */
[----:B-1----:R-:W-:-:S03]  /*ff60*/  SEL R8, R47, R10, P0 ;  /* 0x0000000a2f087207 */ /* 0x002fc60000000000 */
[----:B------:R-:W-:Y:S01]  /*ff70*/  SHFL.IDX PT, R55, R55, R20, 0x1c1f ;  /* 0x001c1f1437377589 */ /* 0x000fe200000e0000 */
[----:B------:R-:W-:-:S03]  /*ff80*/  SEL R10, R10, R47, P0 ;  /* 0x0000002f0a0a7207 */ /* 0x000fc60000000000 */
[----:B------:R-:W-:Y:S01]  /*ff90*/  SHFL.IDX PT, R57, R57, R20, 0x1c1f ;  /* 0x001c1f1439397589 */ /* 0x000fe200000e0000 */
[----:B--2---:R-:W-:-:S03]  /*ffa0*/  SEL R9, R69, R12, P0 ;  /* 0x0000000c45097207 */ /* 0x004fc60000000000 */
[----:B------:R-:W-:Y:S01]  /*ffb0*/  SHFL.IDX PT, R61, R61, R20, 0x1c1f ;  /* 0x001c1f143d3d7589 */ /* 0x000fe200000e0000 */
[----:B------:R-:W-:Y:S02]  /*ffc0*/  SEL R11, R12, R69, P0 ;  /* 0x000000450c0b7207 */ /* 0x000fe40000000000 */
[----:B------:R-:W1:Y:S08]  /*ffd0*/  LDC.64 R68, c[0x0][0xc00] ;  /* 0x00030000ff447b82 */ /* 0x000e700000000a00 */
[----:B------:R-:W-:Y:S06]  /*ffe0*/  BAR.SYNC.DEFER_BLOCKING 0x1, 0x100 ;  /* 0x0044000000007b1d */ /* 0x000fec0000010000 */
[----:B------:R-:W-:Y:S04]  /*fff0*/  SHFL.IDX PT, R65, R65, R20, 0x1c1f ;  /* 0x001c1f1441417589 */ /* 0x000fe800000e0000 */
[----:B------:R-:W-:Y:S04]  /*10000*/  SHFL.IDX PT, R71, R71, R20, 0x1c1f ;  /* 0x001c1f1447477589 */ /* 0x000fe800000e0000 */
[----:B------:R-:W-:Y:S04]  /*10010*/  SHFL.IDX PT, R73, R73, R20, 0x1c1f ;  /* 0x001c1f1449497589 */ /* 0x000fe800000e0000 */
[----:B------:R-:W-:Y:S01]  /*10020*/  SHFL.IDX PT, R75, R75, R20, 0x1c1f ;  /* 0x001c1f144b4b7589 */ /* 0x000fe200000e0000 */
[----:B-1----:R-:W-:-:S03]  /*10030*/  ISETP.NE.U32.AND P2, PT, R68, RZ, PT ;  /* 0x000000ff4400720c */ /* 0x002fc60003f45070 */
[----:B------:R-:W-:Y:S01]  /*10040*/  SHFL.IDX PT, R77, R77, R20, 0x1c1f ;  /* 0x001c1f144d4d7589 */ /* 0x000fe200000e0000 */
[----:B------:R-:W-:-:S03]  /*10050*/  ISETP.NE.AND.EX P2, PT, R69, RZ, PT, P2 ;  /* 0x000000ff4500720c */ /* 0x000fc60003f45320 */
[----:B------:R-:W-:Y:S04]  /*10060*/  SHFL.IDX PT, R81, R81, R20, 0x1c1f ;  /* 0x001c1f1451517589 */ /* 0x000fe800000e0000 */
[----:B------:R-:W-:Y:S04]  /*10070*/  SHFL.IDX PT, R85, R85, R20, 0x1c1f ;  /* 0x001c1f1455557589 */ /* 0x000fe800000e0000 */
[----:B------:R-:W-:Y:S04]  /*10080*/  SHFL.IDX PT, R89, R89, R20, 0x1c1f ;  /* 0x001c1f1459597589 */ /* 0x000fe800000e0000 */
[----:B------:R-:W1:Y:S04]  /*10090*/  SHFL.IDX PT, R14, R41, R6, 0x1c1f ;  /* 0x001c1f06290e7589 */ /* 0x000e6800000e0000 */
[----:B------:R-:W2:Y:S04]  /*100a0*/  SHFL.IDX PT, R26, R37, R6, 0x1c1f ;  /* 0x001c1f06251a7589 */ /* 0x000ea800000e0000 */
[----:B------:R-:W3:Y:S04]  /*100b0*/  SHFL.IDX PT, R30, R33, R6, 0x1c1f ;  /* 0x001c1f06211e7589 */ /* 0x000ee800000e0000 */
[----:B------:R-:W4:Y:S04]  /*100c0*/  SHFL.IDX PT, R34, R29, R6, 0x1c1f ;  /* 0x001c1f061d227589 */ /* 0x000f2800000e0000 */
[----:B------:R-:W0:Y:S04]  /*100d0*/  SHFL.IDX PT, R36, R39, R6, 0x1c1f ;  /* 0x001c1f0627247589 */ /* 0x000e2800000e0000 */
[----:B------:R-:W0:Y:S04]  /*100e0*/  SHFL.IDX PT, R38, R35, R6, 0x1c1f ;  /* 0x001c1f0623267589 */ /* 0x000e2800000e0000 */
[----:B------:R-:W0:Y:S01]  /*100f0*/  SHFL.IDX PT, R40, R31, R6, 0x1c1f ;  /* 0x001c1f061f287589 */ /* 0x000e2200000e0000 */
[----:B-1----:R-:W-:-:S02]  /*10100*/  SEL R12, R49, R14, P0 ;  /* 0x0000000e310c7207 */ /* 0x002fc40000000000 */
[----:B------:R-:W-:Y:S01]  /*10110*/  SEL R14, R14, R49, P0 ;  /* 0x000000310e0e7207 */ /* 0x000fe20000000000 */
[----:B------:R-:W1:Y:S01]  /*10120*/  SHFL.IDX PT, R42, R79, R6, 0x1c1f ;  /* 0x001c1f064f2a7589 */ /* 0x000e6200000e0000 */
[----:B--2---:R-:W-:Y:S02]  /*10130*/  SEL R24, R51, R26, P0 ;  /* 0x0000001a33187207 */ /* 0x004fe40000000000 */
[----:B------:R-:W-:Y:S01]  /*10140*/  SEL R26, R26, R51, P0 ;  /* 0x000000331a1a7207 */ /* 0x000fe20000000000 */
[----:B------:R-:W2:Y:S01]  /*10150*/  SHFL.IDX PT, R16, R59, R6, 0x1c1f ;  /* 0x001c1f063b107589 */ /* 0x000ea200000e0000 */
[----:B---3--:R-:W-:Y:S02]  /*10160*/  SEL R28, R53, R30, P0 ;  /* 0x0000001e351c7207 */ /* 0x008fe40000000000 */
[----:B------:R-:W-:Y:S01]  /*10170*/  SEL R30, R30, R53, P0 ;  /* 0x000000351e1e7207 */ /* 0x000fe20000000000 */
[----:B------:R-:W3:Y:S01]  /*10180*/  SHFL.IDX PT, R20, R63, R6, 0x1c1f ;  /* 0x001c1f063f147589 */ /* 0x000ee200000e0000 */
[----:B----4-:R-:W-:Y:S01]  /*10190*/  SEL R32, R55, R34, P0 ;  /* 0x0000002237207207 */ /* 0x010fe20000000000 */
[----:B------:R-:W-:Y:S01]  /*101a0*/  ULDC UR4, c[0x0][0xa88] ;  /* 0x0002a20000047ab9 */ /* 0x000fe20000000800 */
[----:B------:R-:W-:Y:S01]  /*101b0*/  SEL R34, R34, R55, P0 ;  /* 0x0000003722227207 */ /* 0x000fe20000000000 */
[----:B------:R-:W4:Y:S01]  /*101c0*/  SHFL.IDX PT, R44, R67, R6, 0x1c1f ;  /* 0x001c1f06432c7589 */ /* 0x000f2200000e0000 */
[----:B0-----:R-:W-:Y:S01]  /*101d0*/  SEL R13, R71, R36, P0 ;  /* 0x00000024470d7207 */ /* 0x001fe20000000000 */
[----:B------:R-:W0:Y:S01]  /*101e0*/  LDC R53, c[0x0][0xbe8] ;  /* 0x0002fa00ff357b82 */ /* 0x000e220000000800 */
[----:B------:R-:W-:Y:S01]  /*101f0*/  SEL R15, R36, R71, P0 ;  /* 0x00000047240f7207 */ /* 0x000fe20000000000 */
[----:B------:R-:W4:Y:S01]  /*10200*/  SHFL.IDX PT, R46, R83, R6, 0x1c1f ;  /* 0x001c1f06532e7589 */ /* 0x000f2200000e0000 */
[----:B------:R-:W-:-:S02]  /*10210*/  SEL R25, R73, R38, P0 ;  /* 0x0000002649197207 */ /* 0x000fc40000000000 */
[----:B------:R-:W-:Y:S01]  /*10220*/  SEL R27, R38, R73, P0 ;  /* 0x00000049261b7207 */ /* 0x000fe20000000000 */
[----:B------:R-:W4:Y:S01]  /*10230*/  SHFL.IDX PT, R52, R87, R6, 0x1c1f ;  /* 0x001c1f0657347589 */ /* 0x000f2200000e0000 */
[----:B------:R-:W-:Y:S02]  /*10240*/  SEL R29, R75, R40, P0 ;  /* 0x000000284b1d7207 */ /* 0x000fe40000000000 */
[----:B------:R-:W-:Y:S01]  /*10250*/  SEL R31, R40, R75, P0 ;  /* 0x0000004b281f7207 */ /* 0x000fe20000000000 */
[----:B------:R-:W0:Y:S01]  /*10260*/  SHFL.IDX PT, R54, R151, R6, 0x1c1f ;  /* 0x001c1f0697367589 */ /* 0x000e2200000e0000 */
[----:B-1----:R-:W-:Y:S02]  /*10270*/  SEL R33, R77, R42, P0 ;  /* 0x0000002a4d217207 */ /* 0x002fe40000000000 */
[----:B------:R-:W-:Y:S01]  /*10280*/  SEL R35, R42, R77, P0 ;  /* 0x0000004d2a237207 */ /* 0x000fe20000000000 */
[----:B------:R1:W-:Y:S01]  /*10290*/  STSM.16.M88.4 [R7], R8 ;  /* 0x0000000807007844 */ /* 0x0003e20000000200 */
[----:B--2---:R-:W-:-:S02]  /*102a0*/  SEL R36, R57, R16, P0 ;  /* 0x0000001039247207 */ /* 0x004fc40000000000 */
[----:B------:R-:W-:Y:S01]  /*102b0*/  SEL R38, R16, R57, P0 ;  /* 0x0000003910267207 */ /* 0x000fe20000000000 */
[----:B------:R2:W-:Y:S01]  /*102c0*/  STSM.16.M88.4 [R50], R12 ;  /* 0x0000000c32007844 */ /* 0x0005e20000000200 */
[----:B---3--:R-:W-:Y:S01]  /*102d0*/  SEL R40, R61, R20, P0 ;  /* 0x000000143d287207 */ /* 0x008fe20000000000 */
[----:B------:R-:W-:Y:S01]  /*102e0*/  IMAD.MOV.U32 R16, RZ, RZ, RZ ;  /* 0x000000ffff107224 */ /* 0x000fe200078e00ff */
[----:B------:R-:W-:Y:S01]  /*102f0*/  SEL R42, R20, R61, P0 ;  /* 0x0000003d142a7207 */ /* 0x000fe20000000000 */
[----:B------:R3:W-:Y:S01]  /*10300*/  STSM.16.M88.4 [R64], R24 ;  /* 0x0000001840007844 */ /* 0x0007e20000000200 */
[----:B----4-:R-:W-:Y:S02]  /*10310*/  SEL R48, R65, R44, P0 ;  /* 0x0000002c41307207 */ /* 0x010fe40000000000 */
[----:B------:R-:W-:Y:S01]  /*10320*/  SEL R37, R81, R46, P0 ;  /* 0x0000002e51257207 */ /* 0x000fe20000000000 */
[----:B------:R3:W-:Y:S01]  /*10330*/  STSM.16.M88.4 [R62], R28 ;  /* 0x0000001c3e007844 */ /* 0x0007e20000000200 */
[----:B------:R-:W-:Y:S01]  /*10340*/  SEL R39, R46, R81, P0 ;  /* 0x000000512e277207 */ /* 0x000fe20000000000 */
[----:B-1----:R-:W1:Y:S01]  /*10350*/  LDC.64 R6, c[0x0][0xc00] ;  /* 0x00030000ff067b82 */ /* 0x002e620000000a00 */
[----:B------:R-:W-:Y:S01]  /*10360*/  SEL R41, R85, R52, P0 ;  /* 0x0000003455297207 */ /* 0x000fe20000000000 */
[----:B------:R3:W-:Y:S01]  /*10370*/  STSM.16.M88.4 [R60], R32 ;  /* 0x000000203c007844 */ /* 0x0007e20000000200 */
[----:B------:R-:W-:-:S02]  /*10380*/  SEL R43, R52, R85, P0 ;  /* 0x00000055342b7207 */ /* 0x000fc40000000000 */
[----:B--2---:R-:W-:Y:S01]  /*10390*/  SEL R50, R44, R65, P0 ;  /* 0x000000412c327207 */ /* 0x004fe20000000000 */
[----:B------:R3:W-:Y:S01]  /*103a0*/  STSM.16.M88.4 [R58], R36 ;  /* 0x000000243a007844 */ /* 0x0007e20000000200 */
[----:B0-----:R-:W-:Y:S02]  /*103b0*/  SEL R49, R89, R54, P0 ;  /* 0x0000003659317207 */ /* 0x001fe40000000000 */
[----:B------:R-:W-:Y:S01]  /*103c0*/  SEL R51, R54, R89, P0 ;  /* 0x0000005936337207 */ /* 0x000fe20000000000 */
[----:B------:R3:W-:Y:S04]  /*103d0*/  STSM.16.M88.4 [R56], R40 ;  /* 0x0000002838007844 */ /* 0x0007e80000000200 */
[----:B------:R3:W-:Y:S01]  /*103e0*/  STSM.16.M88.4 [R17], R48 ;  /* 0x0000003011007844 */ /* 0x0007e20000000200 */
[----:B-1----:R-:W-:Y:S01]  /*103f0*/  IMAD.WIDE R8, R174, 0x4, R6 ;  /* 0x00000004ae087825 */ /* 0x002fe200078e0206 */
[----:B------:R-:W-:Y:S08]  /*10400*/  BAR.SYNC.DEFER_BLOCKING 0x1, 0x100 ;  /* 0x0044000000007b1d */ /* 0x000ff00000010000 */
[----:B------:R-:W0:Y:S01]  /*10410*/  LDC.64 R6, c[0x0][0xc08] ;  /* 0x00030200ff067b82 */ /* 0x000e220000000a00 */
[----:B------:R-:W-:Y:S01]  /*10420*/  IMAD.U32 R10, RZ, RZ, UR4 ;  /* 0x00000004ff0a7e24 */ /* 0x000fe2000f8e00ff */
[----:B------:R3:W5:Y:S01]  /*10430*/  @P2 LDG.E R16, desc[UR40][R8.64] ;  /* 0x0000002808102981 */ /* 0x000762000c1e1900 */
[----:B------:R-:W-:-:S02]  /*10440*/  ISETP.NE.AND P1, PT, R53, 0x1, PT ;  /* 0x000000013500780c */ /* 0x000fc40003f25270 */
[----:B0-----:R-:W-:-:S04]  /*10450*/  ISETP.NE.U32.AND P0, PT, R6, RZ, PT ;  /* 0x000000ff0600720c */ /* 0x001fc80003f05070 */
[----:B------:R-:W-:-:S07]  /*10460*/  ISETP.NE.AND.EX P0, PT, R7, RZ, PT, P0 ;  /* 0x000000ff0700720c */ /* 0x000fce0003f05300 */
[----:B------:R-:W0:Y:S08]  /*10470*/  @P1 LDC R11, c[0x0][0xbec] ;  /* 0x0002fb00ff0b1b82 */ /* 0x000e300000000800 */
[----:B------:R-:W1:Y:S08]  /*10480*/  @P1 LDC R15, c[0x0][0xbf0] ;  /* 0x0002fc00ff0f1b82 */ /* 0x000e700000000800 */
[----:B------:R-:W2:Y:S02]  /*10490*/  @P0 LDC.64 R6, c[0x0][0xc08] ;  /* 0x00030200ff060b82 */ /* 0x000ea40000000a00 */
[----:B--2---:R-:W-:-:S05]  /*104a0*/  @P0 IMAD.WIDE R6, R174, 0x4, R6 ;  /* 0x00000004ae060825 */ /* 0x004fca00078e0206 */
[----:B------:R3:W5:Y:S01]  /*104b0*/  @P0 LDG.E R10, desc[UR40][R6.64] ;  /* 0x00000028060a0981 */ /* 0x000762000c1e1900 */
[----:B01----:R-:W-:Y:S05]  /*104c0*/  @P0 BRA `(.L_x_1262) ;  /* 0x0000000000100947 */ /* 0x003fea0003800000 */
[----:B------:R-:W-:Y:S05]  /*104d0*/  @!P2 BRA `(.L_x_1262) ;  /* 0x00000000000ca947 */ /* 0x000fea0003800000 */
[----:B---3--:R-:W2:Y:S04]  /*104e0*/  LDG.E R7, desc[UR40][R8.64] ;  /* 0x0000002808077981 */ /* 0x008ea8000c1e1900 */
[----:B-----5:R-:W2:Y:S02]  /*104f0*/  LDG.E R10, desc[UR40][R8.64+0x4] ;  /* 0x00000428080a7981 */ /* 0x020ea4000c1e1900 */
[----:B--2---:R-:W-:-:S07]  /*10500*/  IMAD.IADD R10, R10, 0x1, -R7 ;  /* 0x000000010a0a7824 */ /* 0x004fce00078e0a07 */
.L_x_1262:
[----:B---3--:R-:W-:Y:S01]  /*10510*/  SHF.R.S32.HI R48, RZ, 0x1f, R173 ;  /* 0x0000001fff307819 */ /* 0x008fe200000114ad */
[--C-:B------:R-:W-:Y:S01]  /*10520*/  IMAD.IADD R14, R168, 0x1, R19.reuse ;  /* 0x00000001a80e7824 */ /* 0x100fe200078e0213 */
[----:B------:R-:W-:Y:S01]  /*10530*/  ULDC.64 UR4, c[0x0][0xb90] ;  /* 0x0002e40000047ab9 */ /* 0x000fe20000000a00 */
[----:B-----5:R-:W-:Y:S01]  /*10540*/  SHF.R.S32.HI R17, RZ, 0x1f, R16 ;  /* 0x0000001fff117819 */ /* 0x020fe20000011410 */
[----:B------:R-:W-:Y:S01]  /*10550*/  IMAD.IADD R26, R179, 0x1, R19 ;  /* 0x00000001b31a7824 */ /* 0x000fe200078e0213 */
[----:B------:R-:W-:Y:S01]  /*10560*/  SHF.R.S32.HI R20, RZ, 0x1f, R174 ;  /* 0x0000001fff147819 */ /* 0x000fe200000114ae */
[----:B------:R-:W-:Y:S01]  /*10570*/  @P1 IMAD.HI.U32 R8, R14, R11, RZ ;  /* 0x0000000b0e081227 */ /* 0x000fe200078e00ff */
[----:B------:R-:W-:Y:S01]  /*10580*/  SEL R49, R174, RZ, !P2 ;  /* 0x000000ffae317207 */ /* 0x000fe20005000000 */
[----:B------:R-:W0:Y:S01]  /*10590*/  @P1 LDC R55, c[0x0][0xbec] ;  /* 0x0002fb00ff371b82 */ /* 0x000e220000000800 */
[----:B------:R-:W-:Y:S01]  /*105a0*/  SEL R20, R20, RZ, !P2 ;  /* 0x000000ff14147207 */ /* 0x000fe20005000000 */
[----:B------:R-:W-:-:S02]  /*105b0*/  IMAD R6, R48, UR4, RZ ;  /* 0x0000000430067c24 */ /* 0x000fc4000f8e02ff */
[----:B------:R-:W-:Y:S01]  /*105c0*/  IMAD.MOV.U32 R9, RZ, RZ, R14 ;  /* 0x000000ffff097224 */ /* 0x000fe200078e000e */
[----:B------:R-:W-:Y:S01]  /*105d0*/  @P1 SHF.R.U32.HI R9, RZ, R15, R8 ;  /* 0x0000000fff091219 */ /* 0x000fe20000011608 */
[C---:B------:R-:W-:Y:S02]  /*105e0*/  IMAD R13, R173.reuse, UR5, R6 ;  /* 0x00000005ad0d7c24 */ /* 0x040fe4000f8e0206 */
[----:B------:R-:W-:Y:S01]  /*105f0*/  IMAD.WIDE.U32 R6, R173, UR4, R16 ;  /* 0x00000004ad067c25 */ /* 0x000fe2000f8e0010 */
[----:B------:R-:W-:-:S03]  /*10600*/  ULDC.64 UR4, c[0x0][0xb98] ;  /* 0x0002e60000047ab9 */ /* 0x000fc60000000a00 */
[----:B------:R-:W-:Y:S02]  /*10610*/  IMAD R11, R175, 0x40, R169 ;  /* 0x00000040af0b7824 */ /* 0x000fe400078e02a9 */
[----:B------:R-:W-:Y:S01]  /*10620*/  IMAD.IADD R7, R7, 0x1, R13 ;  /* 0x0000000107077824 */ /* 0x000fe200078e020d */
[--C-:B------:R-:W-:Y:S01]  /*10630*/  SHF.R.S32.HI R13, RZ, 0x1f, R9.reuse ;  /* 0x0000001fff0d7819 */ /* 0x100fe20000011409 */
[----:B------:R-:W-:Y:S02]  /*10640*/  IMAD.MOV R12, RZ, RZ, -R9 ;  /* 0x000000ffff0c7224 */ /* 0x000fe400078e0a09 */
[----:B------:R-:W-:-:S04]  /*10650*/  IMAD.WIDE R4, R11, 0x2, R4 ;  /* 0x000000020b047825 */ /* 0x000fc800078e0204 */
[----:B------:R-:W-:Y:S01]  /*10660*/  IMAD R8, R20, UR4, RZ ;  /* 0x0000000414087c24 */ /* 0x000fe2000f8e02ff */
[C---:B------:R-:W-:Y:S01]  /*10670*/  IADD3 R15, P3, R4.reuse, 0x2000, RZ ;  /* 0x00002000040f7810 */ /* 0x040fe20007f7e0ff */
[----:B------:R-:W-:Y:S01]  /*10680*/  IMAD.WIDE.U32 R6, R49, UR4, R6 ;  /* 0x0000000431067c25 */ /* 0x000fe2000f8e0006 */
[C---:B------:R-:W-:Y:S02]  /*10690*/  IADD3 R25, P0, R4.reuse, 0x1000, RZ ;  /* 0x0000100004197810 */ /* 0x040fe40007f1e0ff */
[----:B------:R-:W-:Y:S01]  /*106a0*/  IADD3 R41, P6, R4, 0x4000, RZ ;  /* 0x0000400004297810 */ /* 0x000fe20007fde0ff */
[----:B------:R-:W-:Y:S01]  /*106b0*/  IMAD R11, R53, R12, R14 ;  /* 0x0000000c350b7224 */ /* 0x000fe200078e020e */
[----:B------:R-:W-:Y:S01]  /*106c0*/  IADD3 R6, P2, R9, R6, RZ ;  /* 0x0000000609067210 */ /* 0x000fe20007f5e0ff */
[----:B------:R-:W-:Y:S01]  /*106d0*/  IMAD R12, R49, UR5, R8 ;  /* 0x00000005310c7c24 */ /* 0x000fe2000f8e0208 */
[----:B------:R-:W-:Y:S01]  /*106e0*/  ULDC.64 UR4, c[0x0][0xb88] ;  /* 0x0002e20000047ab9 */ /* 0x000fe20000000a00 */
[----:B------:R-:W-:Y:S01]  /*106f0*/  LOP3.LUT R9, R15, 0x380, RZ, 0xc0, !PT ;  /* 0x000003800f097812 */ /* 0x000fe200078ec0ff */
[----:B------:R-:W-:Y:S01]  /*10700*/  IMAD R51, R10, R53, RZ ;  /* 0x000000350a337224 */ /* 0x000fe200078e02ff */
[----:B------:R-:W-:-:S02]  /*10710*/  SHF.R.S32.HI R8, RZ, 0x1f, R11 ;  /* 0x0000001fff087819 */ /* 0x000fc4000001140b */
[----:B------:R-:W-:Y:S02]  /*10720*/  IADD3.X R7, R13, R7, R12, P2, !PT ;  /* 0x000000070d077210 */ /* 0x000fe400017fe40c */
[----:B------:R-:W-:Y:S01]  /*10730*/  LOP3.LUT R12, R25, 0x380, RZ, 0xc0, !PT ;  /* 0x00000380190c7812 */ /* 0x000fe200078ec0ff */
[----:B------:R-:W-:Y:S01]  /*10740*/  IMAD R14, R8, UR4, RZ ;  /* 0x00000004080e7c24 */ /* 0x000fe2000f8e02ff */
[----:B------:R-:W-:Y:S01]  /*10750*/  SHF.R.U64 R8, R9, 0x3, RZ ;  /* 0x0000000309087819 */ /* 0x000fe200000012ff */
[C---:B------:R-:W-:Y:S01]  /*10760*/  IMAD.WIDE.U32 R6, R11.reuse, UR4, R6 ;  /* 0x000000040b067c25 */ /* 0x040fe2000f8e0006 */
[----:B------:R-:W-:Y:S02]  /*10770*/  IADD3 R9, P2, R4, 0x3000, RZ ;  /* 0x0000300004097810 */ /* 0x000fe40007f5e0ff */
[----:B------:R-:W-:Y:S01]  /*10780*/  SHF.R.U64 R12, R12, 0x3, RZ ;  /* 0x000000030c0c7819 */ /* 0x000fe200000012ff */
[----:B------:R-:W-:Y:S01]  /*10790*/  IMAD R13, R11, UR5, R14 ;  /* 0x000000050b0d7c24 */ /* 0x000fe2000f8e020e */
[----:B------:R-:W-:Y:S01]  /*107a0*/  ULDC.64 UR4, c[0x0][0xb50] ;  /* 0x0002d40000047ab9 */ /* 0x000fe20000000a00 */
[----:B------:R-:W-:-:S02]  /*107b0*/  LOP3.LUT R8, R8, R15, RZ, 0x3c, !PT ;  /* 0x0000000f08087212 */ /* 0x000fc400078e3cff */
[----:B------:R-:W-:Y:S01]  /*107c0*/  IMAD.IADD R11, R7, 0x1, R13 ;  /* 0x00000001070b7824 */ /* 0x000fe200078e020d */
[C---:B------:R-:W-:Y:S01]  /*107d0*/  LEA R14, P4, R6.reuse, UR4, 0x2 ;  /* 0x00000004060e7c11 */ /* 0x040fe2000f8810ff */
[----:B------:R-:W-:Y:S01]  /*107e0*/  IMAD.X R13, RZ, RZ, R5, P0 ;  /* 0x000000ffff0d7224 */ /* 0x000fe200000e0605 */
[----:B------:R-:W-:Y:S02]  /*107f0*/  LOP3.LUT R7, R9, 0x380, RZ, 0xc0, !PT ;  /* 0x0000038009077812 */ /* 0x000fe400078ec0ff */
[----:B------:R-:W-:Y:S01]  /*10800*/  LEA.HI.X R24, R6, UR5, R11, 0x2, P4 ;  /* 0x0000000506187c11 */ /* 0x000fe2000a0f140b */
[----:B------:R-:W-:Y:S01]  /*10810*/  SHFL.IDX PT, R44, R14, RZ, 0x1c1f ;  /* 0x001c1fff0e2c7589 */ /* 0x000fe200000e0000 */
[----:B------:R-:W-:Y:S01]  /*10820*/  LOP3.LUT P0, RZ, R177, 0x3, RZ, 0xc0, !PT ;  /* 0x00000003b1ff7812 */ /* 0x000fe2000780c0ff */
[C---:B------:R-:W-:Y:S01]  /*10830*/  VIADD R11, R26.reuse, 0x8 ;  /* 0x000000081a0b7836 */ /* 0x040fe20000000000 */
[----:B------:R-:W-:Y:S01]  /*10840*/  SHF.R.U64 R6, R7, 0x3, RZ ;  /* 0x0000000307067819 */ /* 0x000fe200000012ff */
[----:B------:R-:W1:Y:S01]  /*10850*/  SHFL.IDX PT, R45, R24, RZ, 0x1c1f ;  /* 0x001c1fff182d7589 */ /* 0x000e6200000e0000 */
[----:B------:R-:W-:Y:S01]  /*10860*/  IMAD.X R7, RZ, RZ, R5, P2 ;  /* 0x000000ffff077224 */ /* 0x000fe200010e0605 */
[-C--:B------:R-:W-:Y:S01]  /*10870*/  ISETP.GE.OR P2, PT, R26, R51.reuse, P0 ;  /* 0x000000331a00720c */ /* 0x080fe20000746670 */
[----:B------:R-:W-:Y:S01]  /*10880*/  ULDC.64 UR4, c[0x0][0xaa0] ;  /* 0x0002a80000047ab9 */ /* 0x000fe20000000a00 */
[----:B------:R-:W-:Y:S01]  /*10890*/  SHFL.IDX PT, R46, R14, 0x1, 0x1c1f ;  /* 0x003c1f000e2e7f89 */ /* 0x000fe200000e0000 */
[----:B------:R-:W-:-:S02]  /*108a0*/  ISETP.GE.OR P0, PT, R11, R51, P0 ;  /* 0x000000330b00720c */ /* 0x000fc40000706670 */
[----:B------:R-:W-:Y:S01]  /*108b0*/  LOP3.LUT R12, R12, R25, RZ, 0x3c, !PT ;  /* 0x000000190c0c7212 */ /* 0x000fe200078e3cff */
[----:B------:R-:W2:Y:S01]  /*108c0*/  SHFL.IDX PT, R47, R24, 0x1, 0x1c1f ;  /* 0x003c1f00182f7f89 */ /* 0x000ea200000e0000 */
[----:B------:R-:W-:Y:S01]  /*108d0*/  IMAD R17, R17, UR4, RZ ;  /* 0x0000000411117c24 */ /* 0x000fe2000f8e02ff */
[----:B------:R-:W-:Y:S01]  /*108e0*/  LOP3.LUT R6, R6, R9, RZ, 0x3c, !PT ;  /* 0x0000000906067212 */ /* 0x000fe200078e3cff */
[----:B------:R-:W-:Y:S01]  /*108f0*/  IMAD.X R9, RZ, RZ, R5, P3 ;  /* 0x000000ffff097224 */ /* 0x000fe200018e0605 */
[C---:B------:R-:W-:Y:S02]  /*10900*/  IADD3 R37, P5, R4.reuse, 0x5000, RZ ;  /* 0x0000500004257810 */ /* 0x040fe40007fbe0ff */
[C---:B------:R-:W-:Y:S02]  /*10910*/  IADD3 R33, P4, R4.reuse, 0x6000, RZ ;  /* 0x0000600004217810 */ /* 0x040fe40007f9e0ff */
[C---:B------:R-:W-:Y:S02]  /*10920*/  LOP3.LUT R25, R4.reuse, 0x380, RZ, 0xc0, !PT ;  /* 0x0000038004197812 */ /* 0x040fe400078ec0ff */
[----:B------:R-:W-:-:S02]  /*10930*/  IADD3 R15, P3, R4, 0x7000, RZ ;  /* 0x00007000040f7810 */ /* 0x000fc40007f7e0ff */
[----:B------:R-:W-:Y:S02]  /*10940*/  LOP3.LUT R40, R41, 0x380, RZ, 0xc0, !PT ;  /* 0x0000038029287812 */ /* 0x000fe400078ec0ff */
[----:B------:R-:W-:Y:S01]  /*10950*/  LOP3.LUT R36, R37, 0x380, RZ, 0xc0, !PT ;  /* 0x0000038025247812 */ /* 0x000fe200078ec0ff */
[----:B------:R-:W-:Y:S01]  /*10960*/  IMAD.X R29, RZ, RZ, R5, P3 ;  /* 0x000000ffff1d7224 */ /* 0x000fe200018e0605 */
[----:B-1----:R1:W-:Y:S01]  /*10970*/  @!P2 ST.E desc[UR40][R44.64], R2 ;  /* 0x000000022c00a985 */ /* 0x0023e2000c101928 */
[----:B------:R-:W-:Y:S02]  /*10980*/  LOP3.LUT R32, R33, 0x380, RZ, 0xc0, !PT ;  /* 0x0000038021207812 */ /* 0x000fe400078ec0ff */
[----:B------:R-:W-:Y:S02]  /*10990*/  SHF.R.U64 R25, R25, 0x3, RZ ;  /* 0x0000000319197819 */ /* 0x000fe400000012ff */
[----:B------:R-:W-:Y:S02]  /*109a0*/  LOP3.LUT R10, R15, 0x380, RZ, 0xc0, !PT ;  /* 0x000003800f0a7812 */ /* 0x000fe400078ec0ff */
[----:B------:R-:W-:Y:S01]  /*109b0*/  SHF.R.U64 R40, R40, 0x3, RZ ;  /* 0x0000000328287819 */ /* 0x000fe200000012ff */
[----:B--2---:R2:W-:Y:S01]  /*109c0*/  @!P0 ST.E desc[UR40][R46.64], R0 ;  /* 0x000000002e008985 */ /* 0x0045e2000c101928 */
[----:B------:R-:W-:-:S02]  /*109d0*/  SHF.R.U64 R36, R36, 0x3, RZ ;  /* 0x0000000324247819 */ /* 0x000fc400000012ff */
[----:B------:R-:W-:Y:S01]  /*109e0*/  SHF.R.U64 R32, R32, 0x3, RZ ;  /* 0x0000000320207819 */ /* 0x000fe200000012ff */
[----:B-1----:R-:W-:Y:S01]  /*109f0*/  IMAD R45, R16, UR5, R17 ;  /* 0x00000005102d7c24 */ /* 0x002fe2000f8e0211 */
[----:B------:R-:W-:Y:S02]  /*10a00*/  LOP3.LUT R24, R25, R4, RZ, 0x3c, !PT ;  /* 0x0000000419187212 */ /* 0x000fe400078e3cff */
[----:B------:R-:W-:Y:S01]  /*10a10*/  LOP3.LUT R40, R40, R41, RZ, 0x3c, !PT ;  /* 0x0000002928287212 */ /* 0x000fe200078e3cff */
[----:B--2---:R-:W1:Y:S01]  /*10a20*/  @P1 LDC R47, c[0x0][0xbf0] ;  /* 0x0002fc00ff2f1b82 */ /* 0x004e620000000800 */
[----:B------:R-:W-:Y:S01]  /*10a30*/  IMAD.WIDE.U32 R16, R16, UR4, RZ ;  /* 0x0000000410107c25 */ /* 0x000fe2000f8e00ff */
[----:B------:R-:W-:Y:S01]  /*10a40*/  ULDC.64 UR4, c[0x0][0xae8] ;  /* 0x0002ba0000047ab9 */ /* 0x000fe20000000a00 */
[----:B------:R-:W-:Y:S02]  /*10a50*/  SHF.R.U64 R4, R10, 0x3, RZ ;  /* 0x000000030a047819 */ /* 0x000fe400000012ff */
[----:B------:R-:W-:Y:S01]  /*10a60*/  IMAD R0, R172, 0x20, R175 ;  /* 0x00000020ac007824 */ /* 0x000fe200078e02af */
[----:B------:R-:W-:Y:S01]  /*10a70*/  LOP3.LUT R36, R36, R37, RZ, 0x3c, !PT ;  /* 0x0000002524247212 */ /* 0x000fe200078e3cff */
[----:B------:R-:W-:Y:S01]  /*10a80*/  IMAD.IADD R17, R17, 0x1, R45 ;  /* 0x0000000111117824 */ /* 0x000fe200078e022d */
[----:B------:R-:W-:Y:S01]  /*10a90*/  LOP3.LUT R32, R32, R33, RZ, 0x3c, !PT ;  /* 0x0000002120207212 */ /* 0x000fe200078e3cff */
[----:B------:R-:W-:Y:S01]  /*10aa0*/  IMAD R2, R48, UR4, RZ ;  /* 0x0000000430027c24 */ /* 0x000fe2000f8e02ff */
[----:B------:R-:W-:Y:S01]  /*10ab0*/  LOP3.LUT R28, R4, R15, RZ, 0x3c, !PT ;  /* 0x0000000f041c7212 */ /* 0x000fe200078e3cff */
[----:B------:R-:W-:Y:S01]  /*10ac0*/  IMAD.IADD R44, R19, 0x1, R0 ;  /* 0x00000001132c7824 */ /* 0x000fe200078e0200 */
[----:B------:R-:W5:Y:S01]  /*10ad0*/  LD.E.128 R12, desc[UR40][R12.64] ;  /* 0x000000280c0c7980 */ /* 0x000f62000c101d00 */
[----:B------:R-:W-:-:S02]  /*10ae0*/  IMAD R45, R173, UR5, R2 ;  /* 0x00000005ad2d7c24 */ /* 0x000fc4000f8e0202 */
[----:B------:R-:W-:Y:S01]  /*10af0*/  IMAD.WIDE.U32 R16, R173, UR4, R16 ;  /* 0x00000004ad107c25 */ /* 0x000fe2000f8e0010 */
[----:B------:R-:W-:Y:S01]  /*10b00*/  ULDC.64 UR4, c[0x0][0xaf0] ;  /* 0x0002bc0000047ab9 */ /* 0x000fe20000000a00 */
[----:B------:R-:W5:Y:S02]  /*10b10*/  LD.E.128 R8, desc[UR40][R8.64] ;  /* 0x0000002808087980 */ /* 0x000f64000c101d00 */
[----:B0-----:R-:W-:Y:S02]  /*10b20*/  @P1 IMAD.HI.U32 R0, R44, R55, RZ ;  /* 0x000000372c001227 */ /* 0x001fe400078e00ff */
[----:B------:R-:W5:Y:S02]  /*10b30*/  LD.E.128 R28, desc[UR40][R28.64] ;  /* 0x000000281c1c7980 */ /* 0x000f64000c101d00 */
[----:B------:R-:W-:Y:S02]  /*10b40*/  IMAD.IADD R17, R17, 0x1, R45 ;  /* 0x0000000111117824 */ /* 0x000fe400078e022d */
[----:B------:R-:W-:Y:S01]  /*10b50*/  IMAD.MOV.U32 R45, RZ, RZ, R44 ;  /* 0x000000ffff2d7224 */ /* 0x000fe200078e002c */
[----:B-1----:R-:W-:Y:S01]  /*10b60*/  @P1 SHF.R.U32.HI R45, RZ, R47, R0 ;  /* 0x0000002fff2d1219 */ /* 0x002fe20000011600 */
[----:B------:R-:W-:-:S02]  /*10b70*/  IMAD R2, R20, UR4, RZ ;  /* 0x0000000414027c24 */ /* 0x000fc4000f8e02ff */
[----:B------:R-:W-:Y:S01]  /*10b80*/  IMAD.WIDE.U32 R16, R49, UR4, R16 ;  /* 0x0000000431107c25 */ /* 0x000fe2000f8e0010 */
[----:B------:R-:W-:-:S03]  /*10b90*/  SHF.R.S32.HI R0, RZ, 0x1f, R45 ;  /* 0x0000001fff007819 */ /* 0x000fc6000001142d */
[----:B------:R-:W-:Y:S01]  /*10ba0*/  IMAD R47, R49, UR5, R2 ;  /* 0x00000005312f7c24 */ /* 0x000fe2000f8e0202 */
[----:B------:R-:W-:Y:S01]  /*10bb0*/  ULDC.64 UR4, c[0x0][0xae0] ;  /* 0x0002b80000047ab9 */ /* 0x000fe20000000a00 */
[----:B------:R-:W-:Y:S02]  /*10bc0*/  IMAD.MOV R2, RZ, RZ, -R45 ;  /* 0x000000ffff027224 */ /* 0x000fe400078e0a2d */
[--C-:B------:R-:W-:Y:S02]  /*10bd0*/  IMAD.X R41, RZ, RZ, R5.reuse, P6 ;  /* 0x000000ffff297224 */ /* 0x100fe400030e0605 */
[--C-:B------:R-:W-:Y:S02]  /*10be0*/  IMAD.X R37, RZ, RZ, R5.reuse, P5 ;  /* 0x000000ffff257224 */ /* 0x100fe400028e0605 */
[--C-:B------:R-:W-:Y:S02]  /*10bf0*/  IMAD.X R33, RZ, RZ, R5.reuse, P4 ;  /* 0x000000ffff217224 */ /* 0x100fe400020e0605 */
[----:B------:R-:W-:Y:S01]  /*10c00*/  IMAD.MOV.U32 R25, RZ, RZ, R5 ;  /* 0x000000ffff197224 */ /* 0x000fe200078e0005 */
[----:B------:R-:W5:Y:S01]  /*10c10*/  LD.E.128 R40, desc[UR40][R40.64] ;  /* 0x0000002828287980 */ /* 0x000f62000c101d00 */
[----:B------:R-:W-:-:S02]  /*10c20*/  IMAD.IADD R17, R17, 0x1, R47 ;  /* 0x0000000111117824 */ /* 0x000fc400078e022f */
[----:B------:R-:W-:Y:S01]  /*10c30*/  IMAD R0, R0, UR4, RZ ;  /* 0x0000000400007c24 */ /* 0x000fe2000f8e02ff */
[----:B------:R-:W5:Y:S01]  /*10c40*/  LD.E.128 R4, desc[UR40][R6.64] ;  /* 0x0000002806047980 */ /* 0x000f62000c101d00 */
[----:B------:R-:W-:Y:S02]  /*10c50*/  IMAD R47, R53, R2, R44 ;  /* 0x00000002352f7224 */ /* 0x000fe400078e022c */
[C---:B------:R-:W-:Y:S01]  /*10c60*/  IMAD R49, R45.reuse, UR5, R0 ;  /* 0x000000052d317c24 */ /* 0x040fe2000f8e0200 */
[----:B------:R-:W5:Y:S01]  /*10c70*/  LD.E.128 R24, desc[UR40][R24.64] ;  /* 0x0000002818187980 */ /* 0x000f62000c101d00 */
[----:B------:R-:W-:Y:S01]  /*10c80*/  IMAD.WIDE.U32 R16, R45, UR4, R16 ;  /* 0x000000042d107c25 */ /* 0x000fe2000f8e0010 */
[----:B------:R-:W-:Y:S01]  /*10c90*/  SHF.R.S32.HI R0, RZ, 0x1f, R47 ;  /* 0x0000001fff007819 */ /* 0x000fe2000001142f */
[----:B------:R-:W-:Y:S01]  /*10ca0*/  ULDC.64 UR4, c[0x0][0xad8] ;  /* 0x0002b60000047ab9 */ /* 0x000fe20000000a00 */
[----:B------:R-:W5:Y:S04]  /*10cb0*/  LD.E.128 R36, desc[UR40][R36.64] ;  /* 0x0000002824247980 */ /* 0x000f68000c101d00 */
[----:B------:R-:W5:Y:S01]  /*10cc0*/  LD.E.128 R32, desc[UR40][R32.64] ;  /* 0x0000002820207980 */ /* 0x000f62000c101d00 */
[----:B------:R-:W-:Y:S01]  /*10cd0*/  @!PT LDS RZ, [RZ] ;  /* 0x00000000fffff984 */ /* 0x000fe20000000800 */
[----:B------:R-:W-:Y:S01]  /*10ce0*/  @!PT LDS RZ, [RZ] ;  /* 0x00000000fffff984 */ /* 0x000fe20000000800 */
[----:B------:R-:W-:Y:S01]  /*10cf0*/  @!PT LDS RZ, [RZ] ;  /* 0x00000000fffff984 */ /* 0x000fe20000000800 */
[----:B------:R-:W-:Y:S01]  /*10d00*/  @!PT LDS RZ, [RZ] ;  /* 0x00000000fffff984 */ /* 0x000fe20000000800 */
[----:B------:R0:W-:Y:S06]  /*10d10*/  MEMBAR.ALL.CTA ;  /* 0x0000000000007992 */ /* 0x0001ec0000008000 */
[----:B0-----:R-:W0:Y:S01]  /*10d20*/  FENCE.VIEW.ASYNC.S ;  /* 0x00000000000073c6 */ /* 0x001e220000000000 */
[----:B------:R-:W-:-:S02]  /*10d30*/  IMAD.IADD R17, R17, 0x1, R49 ;  /* 0x0000000111117824 */ /* 0x000fc400078e0231 */
[----:B------:R-:W-:Y:S02]  /*10d40*/  IMAD R2, R0, UR4, RZ ;  /* 0x0000000400027c24 */ /* 0x000fe4000f8e02ff */
[----:B------:R-:W-:Y:S02]  /*10d50*/  IMAD.IADD R44, R175, 0x1, R19 ;  /* 0x00000001af2c7824 */ /* 0x000fe400078e0213 */
[C---:B------:R-:W-:Y:S02]  /*10d60*/  IMAD R19, R47.reuse, UR5, R2 ;  /* 0x000000052f137c24 */ /* 0x040fe4000f8e0202 */
[----:B------:R-:W-:Y:S01]  /*10d70*/  IMAD.WIDE.U32 R16, R47, UR4, R16 ;  /* 0x000000042f107c25 */ /* 0x000fe2000f8e0010 */
[C---:B------:R-:W-:Y:S01]  /*10d80*/  ISETP.GE.AND P2, PT, R44.reuse, R51, PT ;  /* 0x000000332c00720c */ /* 0x040fe20003f46270 */
[----:B------:R-:W-:Y:S02]  /*10d90*/  ULDC.64 UR4, c[0x0][0xa80] ;  /* 0x0002a00000047ab9 */ /* 0x000fe40000000a00 */
[----:B------:R-:W-:-:S02]  /*10da0*/  VIADD R0, R44, 0x20 ;  /* 0x000000202c007836 */ /* 0x000fc40000000000 */
[----:B------:R-:W-:Y:S01]  /*10db0*/  IMAD.IADD R17, R17, 0x1, R19 ;  /* 0x0000000111117824 */ /* 0x000fe200078e0213 */
[----:B------:R-:W-:Y:S01]  /*10dc0*/  LEA R19, P3, R16, UR4, 0x1 ;  /* 0x0000000410137c11 */ /* 0x000fe2000f8608ff */
[----:B------:R-:W-:Y:S01]  /*10dd0*/  VIADD R3, R3, 0x22820 ;  /* 0x0002282003037836 */ /* 0x000fe20000000000 */
[-C--:B------:R-:W-:Y:S01]  /*10de0*/  ISETP.GE.AND P0, PT, R0, R51.reuse, PT ;  /* 0x000000330000720c */ /* 0x080fe20003f06270 */
[----:B------:R-:W-:Y:S01]  /*10df0*/  VIADD R0, R44, 0x40 ;  /* 0x000000402c007836 */ /* 0x000fe20000000000 */
[----:B------:R-:W-:Y:S02]  /*10e00*/  LEA.HI.X R20, R16, UR5, R17, 0x1, P3 ;  /* 0x0000000510147c11 */ /* 0x000fe400098f0c11 */
[----:B------:R-:W-:Y:S01]  /*10e10*/  PRMT R3, RZ, 0x654, R3 ;  /* 0x00000654ff037816 */ /* 0x000fe20000000003 */
[----:B0-----:R0:W1:Y:S01]  /*10e20*/  SHFL.IDX PT, R16, R19, RZ, 0x181f ;  /* 0x00181fff13107589 */ /* 0x00106200000e0000 */
[----:B------:R-:W-:Y:S01]  /*10e30*/  ISETP.GE.AND P1, PT, R0, R51, PT ;  /* 0x000000330000720c */ /* 0x000fe20003f26270 */
[----:B------:R-:W-:Y:S01]  /*10e40*/  BSSY B1, `(.L_x_1263) ;  /* 0x000000d000017945 */ /* 0x000fe20003800000 */
[----:B------:R0:W-:Y:S01]  /*10e50*/  SYNCS.ARRIVE.TRANS64.RED.A1T0 RZ, [R3+URZ], RZ ;  /* 0x000000ff03ff79a7 */ /* 0x0001e2000810043f */
[----:B------:R0:W2:Y:S02]  /*10e60*/  SHFL.IDX PT, R0, R20, RZ, 0x181f ;  /* 0x00181fff14007589 */ /* 0x0000a400000e0000 */
[----:B------:R-:W-:Y:S08]  /*10e70*/  @P2 BRA `(.L_x_1264) ;  /* 0x0000000000242947 */ /* 0x000ff00003800000 */
[----:B------:R-:W-:Y:S02]  /*10e80*/  ULDC UR4, c[0x0][0xac8] ;  /* 0x0002b20000047ab9 */ /* 0x000fe40000000800 */
[----:B------:R-:W-:Y:S02]  /*10e90*/  ISETP.GE.AND P2, PT, R169, UR4, PT ;  /* 0x00000004a9007c0c */ /* 0x000fe4000bf46270 */
[----:B------:R-:W-:-:S11]  /*10ea0*/  ISETP.GE.AND P3, PT, R171, UR4, PT ;  /* 0x00000004ab007c0c */ /* 0x000fd6000bf66270 */
[-C--:B-1----:R-:W-:Y:S02]  /*10eb0*/  @!P2 LEA R2, P4, R169, R16.reuse, 0x1 ;  /* 0x00000010a902a211 */ /* 0x082fe400078808ff */
[----:B------:R-:W-:Y:S02]  /*10ec0*/  @!P3 LEA R16, P5, R171, R16, 0x1 ;  /* 0x00000010ab10b211 */ /* 0x000fe400078a08ff */
[-C--:B0-2---:R-:W-:Y:S02]  /*10ed0*/  @!P2 LEA.HI.X R3, R169, R0.reuse, R182, 0x1, P4 ;  /* 0x00000000a903a211 */ /* 0x085fe400020f0cb6 */
[----:B------:R-:W-:-:S03]  /*10ee0*/  @!P3 LEA.HI.X R17, R171, R0, R181, 0x1, P5 ;  /* 0x00000000ab11b211 */ /* 0x000fc600028f0cb5 */
[----:B-----5:R3:W-:Y:S04]  /*10ef0*/  @!P2 ST.E.128 desc[UR40][R2.64], R24 ;  /* 0x000000180200a985 */ /* 0x0207e8000c101d28 */
[----:B------:R3:W-:Y:S02]  /*10f00*/  @!P3 ST.E.128 desc[UR40][R16.64], R40 ;  /* 0x000000281000b985 */ /* 0x0007e4000c101d28 */
.L_x_1264:
[----:B------:R-:W-:Y:S05]  /*10f10*/  BSYNC B1 ;  /* 0x0000000000017941 */ /* 0x000fea0003800000 */
.L_x_1263:
[----:B--2---:R2:W4:Y:S01]  /*10f20*/  SHFL.IDX PT, R0, R20, 0x1, 0x181f ;  /* 0x00381f0014007f89 */ /* 0x00452200000e0000 */
[----:B------:R-:W-:Y:S03]  /*10f30*/  BSSY B1, `(.L_x_1265) ;  /* 0x000000c000017945 */ /* 0x000fe60003800000 */
[----:B-1-3--:R2:W1:Y:S01]  /*10f40*/  SHFL.IDX PT, R16, R19, 0x1, 0x181f ;  /* 0x00381f0013107f89 */ /* 0x00a46200000e0000 */
[----:B------:R-:W-:Y:S05]  /*10f50*/  @P0 BRA `(.L_x_1266) ;  /* 0x0000000000240947 */ /* 0x000fea0003800000 */
[----:B------:R-:W-:Y:S02]  /*10f60*/  ULDC UR4, c[0x0][0xac8] ;  /* 0x0002b20000047ab9 */ /* 0x000fe40000000800 */
[----:B------:R-:W-:Y:S02]  /*10f70*/  ISETP.GE.AND P3, PT, R169, UR4, PT ;  /* 0x00000004a9007c0c */ /* 0x000fe4000bf66270 */
[----:B------:R-:W-:-:S11]  /*10f80*/  ISETP.GE.AND P4, PT, R171, UR4, PT ;  /* 0x00000004ab007c0c */ /* 0x000fd6000bf86270 */
[-C--:B-1----:R-:W-:Y:S02]  /*10f90*/  @!P3 LEA R2, P0, R169, R16.reuse, 0x1 ;  /* 0x00000010a902b211 */ /* 0x082fe400078008ff */
[----:B------:R-:W-:Y:S02]  /*10fa0*/  @!P4 LEA R16, P2, R171, R16, 0x1 ;  /* 0x00000010ab10c211 */ /* 0x000fe400078408ff */
[-C--:B0---4-:R-:W-:Y:S02]  /*10fb0*/  @!P3 LEA.HI.X R3, R169, R0.reuse, R182, 0x1, P0 ;  /* 0x00000000a903b211 */ /* 0x091fe400000f0cb6 */
[----:B------:R-:W-:-:S03]  /*10fc0*/  @!P4 LEA.HI.X R17, R171, R0, R181, 0x1, P2 ;  /* 0x00000000ab11c211 */ /* 0x000fc600010f0cb5 */
[----:B-----5:R3:W-:Y:S04]  /*10fd0*/  @!P3 ST.E.128 desc[UR40][R2.64], R12 ;  /* 0x0000000c0200b985 */ /* 0x0207e8000c101d28 */
[----:B------:R3:W-:Y:S02]  /*10fe0*/  @!P4 ST.E.128 desc[UR40][R16.64], R36 ;  /* 0x000000241000c985 */ /* 0x0007e4000c101d28 */
.L_x_1266:
[----:B------:R-:W-:Y:S05]  /*10ff0*/  BSYNC B1 ;  /* 0x0000000000017941 */ /* 0x000fea0003800000 */
.L_x_1265:
[----:B----4-:R4:W0:Y:S01]  /*11000*/  SHFL.IDX PT, R0, R20, 0x2, 0x181f ;  /* 0x00581f0014007f89 */ /* 0x01082200000e0000 */
[----:B------:R-:W-:Y:S03]  /*11010*/  BSSY B1, `(.L_x_1267) ;  /* 0x000000c000017945 */ /* 0x000fe60003800000 */
[----:B---3-5:R4:W3:Y:S01]  /*11020*/  SHFL.IDX PT, R12, R19, 0x2, 0x181f ;  /* 0x00581f00130c7f89 */ /* 0x0288e200000e0000 */
[----:B------:R-:W-:Y:S05]  /*11030*/  @P1 BRA `(.L_x_1268) ;  /* 0x0000000000241947 */ /* 0x000fea0003800000 */
[----:B------:R-:W-:Y:S02]  /*11040*/  ULDC UR4, c[0x0][0xac8] ;  /* 0x0002b20000047ab9 */ /* 0x000fe40000000800 */
[----:B------:R-:W-:Y:S02]  /*11050*/  ISETP.GE.AND P2, PT, R169, UR4, PT ;  /* 0x00000004a9007c0c */ /* 0x000fe4000bf46270 */
[----:B------:R-:W-:-:S11]  /*11060*/  ISETP.GE.AND P3, PT, R171, UR4, PT ;  /* 0x00000004ab007c0c */ /* 0x000fd6000bf66270 */
[-C--:B---3--:R-:W-:Y:S02]  /*11070*/  @!P2 LEA R2, P0, R169, R12.reuse, 0x1 ;  /* 0x0000000ca902a211 */ /* 0x088fe400078008ff */
[----:B------:R-:W-:Y:S02]  /*11080*/  @!P3 LEA R12, P1, R171, R12, 0x1 ;  /* 0x0000000cab0cb211 */ /* 0x000fe400078208ff */
[-C--:B0-----:R-:W-:Y:S02]  /*11090*/  @!P2 LEA.HI.X R3, R169, R0.reuse, R182, 0x1, P0 ;  /* 0x00000000a903a211 */ /* 0x081fe400000f0cb6 */
[----:B------:R-:W-:-:S03]  /*110a0*/  @!P3 LEA.HI.X R13, R171, R0, R181, 0x1, P1 ;  /* 0x00000000ab0db211 */ /* 0x000fc600008f0cb5 */
[----:B------:R0:W-:Y:S04]  /*110b0*/  @!P2 ST.E.128 desc[UR40][R2.64], R8 ;  /* 0x000000080200a985 */ /* 0x0001e8000c101d28 */
[----:B------:R0:W-:Y:S02]  /*110c0*/  @!P3 ST.E.128 desc[UR40][R12.64], R32 ;  /* 0x000000200c00b985 */ /* 0x0001e4000c101d28 */
.L_x_1268:
[----:B------:R-:W-:Y:S05]  /*110d0*/  BSYNC B1 ;  /* 0x0000000000017941 */ /* 0x000fea0003800000 */
.L_x_1267:
[----:B0-----:R-:W-:Y:S01]  /*110e0*/  VIADD R0, R44, 0x60 ;  /* 0x000000602c007836 */ /* 0x001fe20000000000 */
[----:B--2-4-:R-:W0:Y:S04]  /*110f0*/  SHFL.IDX PT, R20, R20, 0x3, 0x181f ;  /* 0x00781f0014147f89 */ /* 0x014e2800000e0000 */
[----:B------:R-:W-:Y:S01]  /*11100*/  ISETP.GE.AND P0, PT, R0, R51, PT ;  /* 0x000000330000720c */ /* 0x000fe20003f06270 */
[----:B------:R2:W4:-:S12]  /*11110*/  SHFL.IDX PT, R8, R19, 0x3, 0x181f ;  /* 0x00781f0013087f89 */ /* 0x00051800000e0000 */
[----:B--2---:R-:W-:Y:S05]  /*11120*/  @P0 BRA `(.L_x_1269) ;  /* 0x0000000800dc0947 */ /* 0x004fea0003800000 */
[----:B------:R-:W-:Y:S02]  /*11130*/  ULDC UR4, c[0x0][0xac8] ;  /* 0x0002b20000047ab9 */ /* 0x000fe40000000800 */
[----:B------:R-:W-:-:S13]  /*11140*/  ISETP.GE.AND P1, PT, R169, UR4, PT ;  /* 0x00000004a9007c0c */ /* 0x000fda000bf26270 */
[----:B----4-:R-:W-:-:S04]  /*11150*/  @!P1 LEA R2, P0, R169, R8, 0x1 ;  /* 0x00000008a9029211 */ /* 0x010fc800078008ff */
[----:B0-----:R-:W-:Y:S02]  /*11160*/  @!P1 LEA.HI.X R3, R169, R20, R182, 0x1, P0 ;  /* 0x00000014a9039211 */ /* 0x001fe400000f0cb6 */
[----:B------:R-:W-:-:S03]  /*11170*/  ISETP.GE.AND P0, PT, R171, UR4, PT ;  /* 0x00000004ab007c0c */ /* 0x000fc6000bf06270 */
[----:B------:R2:W-:Y:S10]  /*11180*/  @!P1 ST.E.128 desc[UR40][R2.64], R4 ;  /* 0x0000000402009985 */ /* 0x0005f4000c101d28 */
[----:B------:R-:W-:Y:S05]  /*11190*/  @P0 BRA `(.L_x_1269) ;  /* 0x0000000800c00947 */ /* 0x000fea0003800000 */
[----:B--2---:R-:W-:-:S04]  /*111a0*/  LEA R2, P0, R171, R8, 0x1 ;  /* 0x00000008ab027211 */ /* 0x004fc800078008ff */
[----:B------:R-:W-:-:S05]  /*111b0*/  LEA.HI.X R3, R171, R20, R181, 0x1, P0 ;  /* 0x00000014ab037211 */ /* 0x000fca00000f0cb5 */
[----:B------:R0:W-:Y:S01]  /*111c0*/  ST.E.128 desc[UR40][R2.64], R28 ;  /* 0x0000001c02007985 */ /* 0x0001e2000c101d28 */
[----:B------:R-:W-:Y:S05]  /*111d0*/  BRA `(.L_x_1269) ;  /* 0x0000000800b07947 */ /* 0x000fea0003800000 */
.L_x_1261:
[----:B------:R-:W2:Y:S08]  /*111e0*/  LDC.64 R4, c[0x0][0xc00] ;  /* 0x00030000ff047b82 */ /* 0x000eb00000000a00 */
[----:B0-----:R-:W0:Y:S01]  /*111f0*/  LDC.64 R2, c[0x0][0xc00] ;  /* 0x00030000ff027b82 */ /* 0x001e220000000a00 */
[----:B------:R-:W-:Y:S01]  /*11200*/  ULDC UR4, c[0x0][0xa88] ;  /* 0x0002a20000047ab9 */ /* 0x000fe20000000800 */
[----:B------:R-:W-:-:S06]  /*11210*/  IMAD.MOV.U32 R6, RZ, RZ, RZ ;  /* 0x000000ffff067224 */ /* 0x000fcc00078e00ff */
[----:B------:R-:W3:Y:S01]  /*11220*/  LDC R17, c[0x0][0xbe8] ;  /* 0x0002fa00ff117b82 */ /* 0x000ee20000000800 */
[----:B--2---:R-:W-:-:S04]  /*11230*/  ISETP.NE.U32.AND P0, PT, R4, RZ, PT ;  /* 0x000000ff0400720c */ /* 0x004fc80003f05070 */
[----:B------:R-:W-:-:S03]  /*11240*/  ISETP.NE.AND.EX P0, PT, R5, RZ, PT, P0 ;  /* 0x000000ff0500720c */ /* 0x000fc60003f05300 */
[----:B------:R-:W2:Y:S01]  /*11250*/  LDC.64 R4, c[0x0][0xc08] ;  /* 0x00030200ff047b82 */ /* 0x000ea20000000a00 */
[----:B0-----:R-:W-:-:S04]  /*11260*/  IMAD.WIDE R2, R174, 0x4, R2 ;  /* 0x00000004ae027825 */ /* 0x001fc800078e0202 */
[----:B------:R-:W-:-:S05]  /*11270*/  IMAD.U32 R0, RZ, RZ, UR4 ;  /* 0x00000004ff007e24 */ /* 0x000fca000f8e00ff */
[----:B------:R0:W5:Y:S01]  /*11280*/  @P0 LDG.E R6, desc[UR40][R2.64] ;  /* 0x0000002802060981 */ /* 0x000162000c1e1900 */
[----:B--2---:R-:W-:-:S04]  /*11290*/  ISETP.NE.U32.AND P1, PT, R4, RZ, PT ;  /* 0x000000ff0400720c */ /* 0x004fc80003f25070 */
[----:B------:R-:W-:-:S13]  /*112a0*/  ISETP.NE.AND.EX P1, PT, R5, RZ, PT, P1 ;  /* 0x000000ff0500720c */ /* 0x000fda0003f25310 */
[----:B------:R-:W2:Y:S02]  /*112b0*/  @P1 LDC.64 R4, c[0x0][0xc08] ;  /* 0x00030200ff041b82 */ /* 0x000ea40000000a00 */
[----:B--2---:R-:W-:-:S05]  /*112c0*/  @P1 IMAD.WIDE R4, R174, 0x4, R4 ;  /* 0x00000004ae041825 */ /* 0x004fca00078e0204 */
[----:B------:R0:W5:Y:S01]  /*112d0*/  @P1 LDG.E R0, desc[UR40][R4.64] ;  /* 0x0000002804001981 */ /* 0x000162000c1e1900 */
[----:B---3--:R-:W-:Y:S02]  /*112e0*/  ISETP.NE.AND P2, PT, R17, 0x1, PT ;  /* 0x000000011100780c */ /* 0x008fe40003f45270 */
[----:B------:R-:W-:Y:S02]  /*112f0*/  ISETP.GE.AND P3, PT, R183, 0x80, PT ;  /* 0x00000080b700780c */ /* 0x000fe40003f66270 */
[----:B------:R-:W-:-:S09]  /*11300*/  SHF.R.S32.HI R7, RZ, 0x1f, R174 ;  /* 0x0000001fff077819 */ /* 0x000fd200000114ae */
[----:B------:R-:W2:Y:S08]  /*11310*/  @P2 LDC R16, c[0x0][0xbec] ;  /* 0x0002fb00ff102b82 */ /* 0x000eb00000000800 */
[----:B------:R-:W3:Y:S01]  /*11320*/  @P2 LDC R25, c[0x0][0xbf0] ;  /* 0x0002fc00ff192b82 */ /* 0x000ee20000000800 */
[----:B0-----:R-:W-:Y:S05]  /*11330*/  @P1 BRA `(.L_x_1270) ;  /* 0x0000000000101947 */ /* 0x001fea0003800000 */
[----:B------:R-:W-:Y:S05]  /*11340*/  @!P0 BRA `(.L_x_1270) ;  /* 0x00000000000c8947 */ /* 0x000fea0003800000 */
[----:B------:R-:W4:Y:S04]  /*11350*/  LDG.E R5, desc[UR40][R2.64] ;  /* 0x0000002802057981 */ /* 0x000f28000c1e1900 */
[----:B-----5:R-:W4:Y:S02]  /*11360*/  LDG.E R0, desc[UR40][R2.64+0x4] ;  /* 0x0000042802007981 */ /* 0x020f24000c1e1900 */
[----:B----4-:R-:W-:-:S07]  /*11370*/  IMAD.IADD R0, R0, 0x1, -R5 ;  /* 0x0000000100007824 */ /* 0x010fce00078e0a05 */
.L_x_1270:
[----:B------:R-:W-:Y:S01]  /*11380*/  BSSY B1, `(.L_x_1271) ;  /* 0x000002d000017945 */ /* 0x000fe20003800000 */
[----:B------:R-:W-:Y:S02]  /*11390*/  SHF.R.S32.HI R10, RZ, 0x1f, R173 ;  /* 0x0000001fff0a7819 */ /* 0x000fe400000114ad */
[----:B------:R-:W-:Y:S02]  /*113a0*/  SEL R13, R174, RZ, !P0 ;  /* 0x000000ffae0d7207 */ /* 0x000fe40004000000 */
[----:B------:R-:W-:Y:S02]  /*113b0*/  SEL R12, R7, RZ, !P0 ;  /* 0x000000ff070c7207 */ /* 0x000fe40004000000 */
[----:B-----5:R-:W-:Y:S01]  /*113c0*/  SHF.R.S32.HI R11, RZ, 0x1f, R6 ;  /* 0x0000001fff0b7819 */ /* 0x020fe20000011406 */
[----:B------:R-:W-:Y:S06]  /*113d0*/  @P3 BRA `(.L_x_1272) ;  /* 0x00000000009c3947 */ /* 0x000fec0003800000 */
[----:B------:R-:W0:Y:S01]  /*113e0*/  S2R R3, SR_TID.X ;  /* 0x0000000000037919 */ /* 0x000e220000002100 */
[----:B------:R-:W4:Y:S02]  /*113f0*/  LDC R14, c[0x0][0xbe8] ;  /* 0x0002fa00ff0e7b82 */ /* 0x000f240000000800 */
[----:B----4-:R-:W-:Y:S01]  /*11400*/  IMAD R2, R0, R14, RZ ;  /* 0x0000000e00027224 */ /* 0x010fe200078e02ff */
[----:B0-----:R-:W-:-:S04]  /*11410*/  IADD3 R9, R19, -0x80, R3 ;  /* 0xffffff8013097810 */ /* 0x001fc80007ffe003 */
[----:B------:R-:W-:-:S13]  /*11420*/  ISETP.GE.AND P0, PT, R9, R2, PT ;  /* 0x000000020900720c */ /* 0x000fda0003f06270 */
[----:B------:R-:W-:Y:S05]  /*11430*/  @P0 BRA `(.L_x_1272) ;  /* 0x0000000000840947 */ /* 0x000fea0003800000 */
[----:B------:R-:W-:Y:S01]  /*11440*/  ISETP.NE.AND P0, PT, R14, 0x1, PT ;  /* 0x000000010e00780c */ /* 0x000fe20003f05270 */
[----:B------:R-:W-:Y:S01]  /*11450*/  ULDC.64 UR4, c[0x0][0xb90] ;  /* 0x0002e40000047ab9 */ /* 0x000fe20000000a00 */
[----:B------:R-:W-:Y:S02]  /*11460*/  IMAD.MOV.U32 R2, RZ, RZ, R6 ;  /* 0x000000ffff027224 */ /* 0x000fe400078e0006 */
[----:B------:R-:W-:Y:S02]  /*11470*/  IMAD R8, R10, UR4, RZ ;  /* 0x000000040a087c24 */ /* 0x000fe4000f8e02ff */
[----:B------:R-:W-:Y:S02]  /*11480*/  IMAD.MOV.U32 R3, RZ, RZ, R11 ;  /* 0x000000ffff037224 */ /* 0x000fe400078e000b */
[----:B------:R-:W-:Y:S02]  /*11490*/  IMAD.MOV.U32 R5, RZ, RZ, R9 ;  /* 0x000000ffff057224 */ /* 0x000fe400078e0009 */
[----:B------:R-:W-:-:S03]  /*114a0*/  IMAD.WIDE.U32 R2, R173, UR4, R2 ;  /* 0x00000004ad027c25 */ /* 0x000fc6000f8e0002 */
[----:B------:R-:W0:Y:S01]  /*114b0*/  @P0 LDC R4, c[0x0][0xbec] ;  /* 0x0002fb00ff040b82 */ /* 0x000e220000000800 */
[----:B------:R-:W-:Y:S01]  /*114c0*/  IMAD R7, R173, UR5, R8 ;  /* 0x00000005ad077c24 */ /* 0x000fe2000f8e0208 */
[----:B------:R-:W-:-:S03]  /*114d0*/  ULDC.64 UR4, c[0x0][0xb98] ;  /* 0x0002e60000047ab9 */ /* 0x000fc60000000a00 */
[----:B------:R-:W-:-:S03]  /*114e0*/  IMAD.IADD R3, R3, 0x1, R7 ;  /* 0x0000000103037824 */ /* 0x000fc600078e0207 */
[----:B------:R-:W4:Y:S01]  /*114f0*/  @P0 LDC R15, c[0x0][0xbf0] ;  /* 0x0002fc00ff0f0b82 */ /* 0x000f220000000800 */
[----:B------:R-:W-:-:S04]  /*11500*/  IMAD.WIDE.U32 R2, R13, UR4, R2 ;  /* 0x000000040d027c25 */ /* 0x000fc8000f8e0002 */
[----:B0-----:R-:W-:-:S05]  /*11510*/  @P0 IMAD.HI.U32 R4, R9, R4, RZ ;  /* 0x0000000409040227 */ /* 0x001fca00078e00ff */
[----:B----4-:R-:W-:Y:S01]  /*11520*/  @P0 SHF.R.U32.HI R5, RZ, R15, R4 ;  /* 0x0000000fff050219 */ /* 0x010fe20000011604 */
[----:B------:R-:W-:-:S03]  /*11530*/  IMAD R4, R12, UR4, RZ ;  /* 0x000000040c047c24 */ /* 0x000fc6000f8e02ff */
[----:B------:R-:W-:Y:S01]  /*11540*/  IADD3 R2, P0, R5, R2, RZ ;  /* 0x0000000205027210 */ /* 0x000fe20007f1e0ff */
[----:B------:R-:W-:Y:S02]  /*11550*/  IMAD.MOV R7, RZ, RZ, -R5 ;  /* 0x000000ffff077224 */ /* 0x000fe400078e0a05 */
[----:B------:R-:W-:Y:S01]  /*11560*/  IMAD R8, R13, UR5, R4 ;  /* 0x000000050d087c24 */ /* 0x000fe2000f8e0204 */
[----:B------:R-:W-:Y:S01]  /*11570*/  ULDC.64 UR4, c[0x0][0xb88] ;  /* 0x0002e20000047ab9 */ /* 0x000fe20000000a00 */
[----:B------:R-:W-:Y:S01]  /*11580*/  IMAD R7, R14, R7, R9 ;  /* 0x000000070e077224 */ /* 0x000fe200078e0209 */
[----:B------:R-:W-:-:S04]  /*11590*/  SHF.R.S32.HI R9, RZ, 0x1f, R5 ;  /* 0x0000001fff097819 */ /* 0x000fc80000011405 */
        /* <DEDUP_REMOVED lines=11> */
.L_x_1272:
[----:B------:R-:W-:Y:S05]  /*11650*/  BSYNC B1 ;  /* 0x0000000000017941 */ /* 0x000fea0003800000 */
.L_x_1271:
[----:B------:R-:W-:Y:S01]  /*11660*/  ULDC.64 UR4, c[0x0][0xaa0] ;  /* 0x0002a80000047ab9 */ /* 0x000fe20000000a00 */
[----:B0-----:R-:W-:Y:S01]  /*11670*/  IMAD R4, R172, 0x20, R175 ;  /* 0x00000020ac047824 */ /* 0x001fe200078e02af */
[----:B------:R-:W-:Y:S01]  /*11680*/  BSSY B1, `(.L_x_1273) ;  /* 0x0000037000017945 */ /* 0x000fe20003800000 */
[----:B------:R-:W-:Y:S02]  /*11690*/  IMAD R3, R11, UR4, RZ ;  /* 0x000000040b037c24 */ /* 0x000fe4000f8e02ff */
[----:B------:R-:W-:Y:S02]  /*116a0*/  IMAD.IADD R9, R19, 0x1, R4 ;  /* 0x0000000113097824 */ /* 0x000fe400078e0204 */
[C---:B------:R-:W-:Y:S02]  /*116b0*/  IMAD R5, R6.reuse, UR5, R3 ;  /* 0x0000000506057c24 */ /* 0x040fe4000f8e0203 */
[----:B------:R-:W-:Y:S01]  /*116c0*/  IMAD.WIDE.U32 R2, R6, UR4, RZ ;  /* 0x0000000406027c25 */ /* 0x000fe2000f8e00ff */
[----:B------:R-:W-:-:S03]  /*116d0*/  ULDC.64 UR4, c[0x0][0xae8] ;  /* 0x0002ba0000047ab9 */ /* 0x000fc60000000a00 */
[----:B------:R-:W-:Y:S02]  /*116e0*/  IMAD.IADD R3, R3, 0x1, R5 ;  /* 0x0000000103037824 */ /* 0x000fe400078e0205 */
[----:B------:R-:W-:Y:S02]  /*116f0*/  IMAD R6, R10, UR4, RZ ;  /* 0x000000040a067c24 */ /* 0x000fe4000f8e02ff */
[----:B--2---:R-:W-:-:S04]  /*11700*/  @P2 IMAD.HI.U32 R4, R9, R16, RZ ;  /* 0x0000001009042227 */ /* 0x004fc800078e00ff */
[C---:B------:R-:W-:Y:S02]  /*11710*/  IMAD R7, R173.reuse, UR5, R6 ;  /* 0x00000005ad077c24 */ /* 0x040fe4000f8e0206 */
[----:B------:R-:W-:Y:S01]  /*11720*/  IMAD.WIDE.U32 R2, R173, UR4, R2 ;  /* 0x00000004ad027c25 */ /* 0x000fe2000f8e0002 */
[----:B------:R-:W-:-:S03]  /*11730*/  ULDC.64 UR4, c[0x0][0xaf0] ;  /* 0x0002bc0000047ab9 */ /* 0x000fc60000000a00 */
[----:B------:R-:W-:Y:S01]  /*11740*/  IMAD.MOV.U32 R5, RZ, RZ, R9 ;  /* 0x000000ffff057224 */ /* 0x000fe200078e0009 */
[----:B---3--:R-:W-:Y:S01]  /*11750*/  @P2 SHF.R.U32.HI R5, RZ, R25, R4 ;  /* 0x00000019ff052219 */ /* 0x008fe20000011604 */
[----:B------:R-:W-:Y:S02]  /*11760*/  IMAD R6, R12, UR4, RZ ;  /* 0x000000040c067c24 */ /* 0x000fe4000f8e02ff */
[----:B------:R-:W-:Y:S01]  /*11770*/  IMAD.IADD R3, R3, 0x1, R7 ;  /* 0x0000000103037824 */ /* 0x000fe200078e0207 */
[----:B------:R-:W-:Y:S01]  /*11780*/  SHF.R.S32.HI R4, RZ, 0x1f, R5 ;  /* 0x0000001fff047819 */ /* 0x000fe20000011405 */
        /* <DEDUP_REMOVED lines=13> */
[----:B------:R-:W-:Y:S02]  /*11860*/  IMAD.IADD R8, R175, 0x1, R19 ;  /* 0x00000001af087824 */ /* 0x000fe400078e0213 */
[----:B------:R-:W-:Y:S02]  /*11870*/  IMAD R17, R0, R17, RZ ;  /* 0x0000001100117224 */ /* 0x000fe400078e02ff */
[C---:B------:R-:W-:Y:S02]  /*11880*/  IMAD R5, R7.reuse, UR5, R4 ;  /* 0x0000000507057c24 */ /* 0x040fe4000f8e0204 */
[----:B------:R-:W-:Y:S01]  /*11890*/  IMAD.WIDE.U32 R2, R7, UR4, R2 ;  /* 0x0000000407027c25 */ /* 0x000fe2000f8e0002 */
[----:B------:R-:W-:Y:S01]  /*118a0*/  ISETP.GE.AND P2, PT, R8, R17, PT ;  /* 0x000000110800720c */ /* 0x000fe20003f46270 */
[----:B------:R-:W-:-:S02]  /*118b0*/  ULDC.64 UR4, c[0x0][0xa80] ;  /* 0x0002a00000047ab9 */ /* 0x000fc40000000a00 */
[----:B------:R-:W-:Y:S01]  /*118c0*/  VIADD R0, R8, 0x20 ;  /* 0x0000002008007836 */ /* 0x000fe20000000000 */
[----:B------:R-:W-:Y:S01]  /*118d0*/  LEA R4, P3, R2, UR4, 0x1 ;  /* 0x0000000402047c11 */ /* 0x000fe2000f8608ff */
[----:B------:R-:W-:-:S03]  /*118e0*/  IMAD.IADD R3, R3, 0x1, R5 ;  /* 0x0000000103037824 */ /* 0x000fc600078e0205 */
[-C--:B------:R-:W-:Y:S01]  /*118f0*/  ISETP.GE.AND P1, PT, R0, R17.reuse, PT ;  /* 0x000000110000720c */ /* 0x080fe20003f26270 */
[----:B------:R-:W-:Y:S01]  /*11900*/  VIADD R0, R8, 0x40 ;  /* 0x0000004008007836 */ /* 0x000fe20000000000 */
[----:B------:R-:W-:Y:S02]  /*11910*/  LEA.HI.X R5, R2, UR5, R3, 0x1, P3 ;  /* 0x0000000502057c11 */ /* 0x000fe400098f0c03 */
[----:B------:R0:W2:Y:S02]  /*11920*/  SHFL.IDX PT, R2, R4, RZ, 0x181f ;  /* 0x00181fff04027589 */ /* 0x0000a400000e0000 */
[----:B------:R-:W-:Y:S02]  /*11930*/  ISETP.GE.AND P0, PT, R0, R17, PT ;  /* 0x000000110000720c */ /* 0x000fe40003f06270 */
[----:B------:R0:W3:Y:S01]  /*11940*/  SHFL.IDX PT, R0, R5, RZ, 0x181f ;  /* 0x00181fff05007589 */ /* 0x0000e200000e0000 */
[----:B------:R-:W-:Y:S10]  /*11950*/  @P2 BRA `(.L_x_1274) ;  /* 0x0000000000242947 */ /* 0x000ff40003800000 */
[----:B------:R-:W-:Y:S02]  /*11960*/  ULDC UR4, c[0x0][0xac8] ;  /* 0x0002b20000047ab9 */ /* 0x000fe40000000800 */
[----:B------:R-:W-:Y:S02]  /*11970*/  ISETP.GE.AND P4, PT, R169, UR4, PT ;  /* 0x00000004a9007c0c */ /* 0x000fe4000bf86270 */
[----:B------:R-:W-:-:S11]  /*11980*/  ISETP.GE.AND P5, PT, R171, UR4, PT ;  /* 0x00000004ab007c0c */ /* 0x000fd6000bfa6270 */
[-C--:B--2---:R-:W-:Y:S02]  /*11990*/  @!P4 LEA R6, P2, R169, R2.reuse, 0x1 ;  /* 0x00000002a906c211 */ /* 0x084fe400078408ff */
[----:B------:R-:W-:Y:S02]  /*119a0*/  @!P5 LEA R2, P3, R171, R2, 0x1 ;  /* 0x00000002ab02d211 */ /* 0x000fe400078608ff */
[-C--:B---3--:R-:W-:Y:S02]  /*119b0*/  @!P4 LEA.HI.X R7, R169, R0.reuse, R182, 0x1, P2 ;  /* 0x00000000a907c211 */ /* 0x088fe400010f0cb6 */
[----:B------:R-:W-:-:S03]  /*119c0*/  @!P5 LEA.HI.X R3, R171, R0, R181, 0x1, P3 ;  /* 0x00000000ab03d211 */ /* 0x000fc600018f0cb5 */
[----:B------:R4:W-:Y:S04]  /*119d0*/  @!P4 ST.E.128 desc[UR40][R6.64], RZ ;  /* 0x000000ff0600c985 */ /* 0x0009e8000c101d28 */
[----:B------:R4:W-:Y:S02]  /*119e0*/  @!P5 ST.E.128 desc[UR40][R2.64], RZ ;  /* 0x000000ff0200d985 */ /* 0x0009e4000c101d28 */
.L_x_1274:
[----:B------:R-:W-:Y:S05]  /*119f0*/  BSYNC B1 ;  /* 0x0000000000017941 */ /* 0x000fea0003800000 */
.L_x_1273:
[----:B---3--:R3:W0:Y:S01]  /*11a00*/  SHFL.IDX PT, R0, R5, 0x1, 0x181f ;  /* 0x00381f0005007f89 */ /* 0x00862200000e0000 */
[----:B------:R-:W-:Y:S03]  /*11a10*/  BSSY B1, `(.L_x_1275) ;  /* 0x000000c000017945 */ /* 0x000fe60003800000 */
[----:B--2-4-:R3:W2:Y:S01]  /*11a20*/  SHFL.IDX PT, R2, R4, 0x1, 0x181f ;  /* 0x00381f0004027f89 */ /* 0x0146a200000e0000 */
[----:B------:R-:W-:Y:S05]  /*11a30*/  @P1 BRA `(.L_x_1276) ;  /* 0x0000000000241947 */ /* 0x000fea0003800000 */
        /* <DEDUP_REMOVED lines=9> */
.L_x_1276:
[----:B------:R-:W-:Y:S05]  /*11ad0*/  BSYNC B1 ;  /* 0x0000000000017941 */ /* 0x000fea0003800000 */
.L_x_1275:
[----:B0-----:R0:W0:Y:S01]  /*11ae0*/  SHFL.IDX PT, R0, R5, 0x2, 0x181f ;  /* 0x00581f0005007f89 */ /* 0x00102200000e0000 */
[----:B------:R-:W-:Y:S03]  /*11af0*/  BSSY B1, `(.L_x_1277) ;  /* 0x000000c000017945 */ /* 0x000fe60003800000 */
[----:B--2-4-:R2:W4:Y:S01]  /*11b00*/  SHFL.IDX PT, R2, R4, 0x2, 0x181f ;  /* 0x00581f0004027f89 */ /* 0x01452200000e0000 */
[----:B------:R-:W-:Y:S05]  /*11b10*/  @P0 BRA `(.L_x_1278) ;  /* 0x0000000000240947 */ /* 0x000fea0003800000 */
[----:B------:R-:W-:Y:S02]  /*11b20*/  ULDC UR4, c[0x0][0xac8] ;  /* 0x0002b20000047ab9 */ /* 0x000fe40000000800 */
[----:B------:R-:W-:Y:S02]  /*11b30*/  ISETP.GE.AND P2, PT, R169, UR4, PT ;  /* 0x00000004a9007c0c */ /* 0x000fe4000bf46270 */
[----:B------:R-:W-:-:S11]  /*11b40*/  ISETP.GE.AND P3, PT, R171, UR4, PT ;  /* 0x00000004ab007c0c */ /* 0x000fd6000bf66270 */
[-C--:B----4-:R-:W-:Y:S02]  /*11b50*/  @!P2 LEA R6, P0, R169, R2.reuse, 0x1 ;  /* 0x00000002a906a211 */ /* 0x090fe400078008ff */
[----:B------:R-:W-:Y:S02]  /*11b60*/  @!P3 LEA R2, P1, R171, R2, 0x1 ;  /* 0x00000002ab02b211 */ /* 0x000fe400078208ff */
[-C--:B0-----:R-:W-:Y:S02]  /*11b70*/  @!P2 LEA.HI.X R7, R169, R0.reuse, R182, 0x1, P0 ;  /* 0x00000000a907a211 */ /* 0x081fe400000f0cb6 */
[----:B------:R-:W-:-:S03]  /*11b80*/  @!P3 LEA.HI.X R3, R171, R0, R181, 0x1, P1 ;  /* 0x00000000ab03b211 */ /* 0x000fc600008f0cb5 */
[----:B------:R0:W-:Y:S04]  /*11b90*/  @!P2 ST.E.128 desc[UR40][R6.64], RZ ;  /* 0x000000ff0600a985 */ /* 0x0001e8000c101d28 */
[----:B------:R0:W-:Y:S02]  /*11ba0*/  @!P3 ST.E.128 desc[UR40][R2.64], RZ ;  /* 0x000000ff0200b985 */ /* 0x0001e4000c101d28 */
.L_x_1278:
[----:B------:R-:W-:Y:S05]  /*11bb0*/  BSYNC B1 ;  /* 0x0000000000017941 */ /* 0x000fea0003800000 */
.L_x_1277:
[----:B0-----:R-:W-:Y:S01]  /*11bc0*/  VIADD R0, R8, 0x60 ;  /* 0x0000006008007836 */ /* 0x001fe20000000000 */
[----:B------:R0:W0:Y:S04]  /*11bd0*/  SHFL.IDX PT, R6, R5, 0x3, 0x181f ;  /* 0x00781f0005067f89 */ /* 0x00002800000e0000 */
[----:B------:R-:W-:Y:S01]  /*11be0*/  ISETP.GE.AND P0, PT, R0, R17, PT ;  /* 0x000000110000720c */ /* 0x000fe20003f06270 */
[----:B----4-:R4:W0:-:S12]  /*11bf0*/  SHFL.IDX PT, R2, R4, 0x3, 0x181f ;  /* 0x00781f0004027f89 */ /* 0x01081800000e0000 */
[----:B----4-:R-:W-:Y:S05]  /*11c00*/  @P0 BRA `(.L_x_1269) ;  /* 0x0000000000240947 */ /* 0x010fea0003800000 */
[----:B------:R-:W-:Y:S02]  /*11c10*/  ULDC UR4, c[0x0][0xac8] ;  /* 0x0002b20000047ab9 */ /* 0x000fe40000000800 */
[----:B------:R-:W-:Y:S02]  /*11c20*/  ISETP.GE.AND P2, PT, R169, UR4, PT ;  /* 0x00000004a9007c0c */ /* 0x000fe4000bf46270 */
[----:B------:R-:W-:-:S11]  /*11c30*/  ISETP.GE.AND P3, PT, R171, UR4, PT ;  /* 0x00000004ab007c0c */ /* 0x000fd6000bf66270 */
[-C--:B0-23--:R-:W-:Y:S02]  /*11c40*/  @!P2 LEA R4, P0, R169, R2.reuse, 0x1 ;  /* 0x00000002a904a211 */ /* 0x08dfe400078008ff */
[----:B------:R-:W-:Y:S02]  /*11c50*/  @!P3 LEA R2, P1, R171, R2, 0x1 ;  /* 0x00000002ab02b211 */ /* 0x000fe400078208ff */
[-C--:B------:R-:W-:Y:S02]  /*11c60*/  @!P2 LEA.HI.X R5, R169, R6.reuse, R182, 0x1, P0 ;  /* 0x00000006a905a211 */ /* 0x080fe400000f0cb6 */
[----:B------:R-:W-:-:S03]  /*11c70*/  @!P3 LEA.HI.X R3, R171, R6, R181, 0x1, P1 ;  /* 0x00000006ab03b211 */ /* 0x000fc600008f0cb5 */
[----:B------:R0:W-:Y:S04]  /*11c80*/  @!P2 ST.E.128 desc[UR40][R4.64], RZ ;  /* 0x000000ff0400a985 */ /* 0x0001e8000c101d28 */
[----:B------:R0:W-:Y:S02]  /*11c90*/  @!P3 ST.E.128 desc[UR40][R2.64], RZ ;  /* 0x000000ff0200b985 */ /* 0x0001e4000c101d28 */
.L_x_1269:
[----:B------:R-:W-:Y:S05]  /*11ca0*/  BSYNC B0 ;  /* 0x0000000000007941 */ /* 0x000fea0003800000 */
.L_x_1260:
[----:B------:R-:W-:Y:S02]  /*11cb0*/  ULDC UR4, c[0x0][0xc3c] ;  /* 0x00030f0000047ab9 */ /* 0x000fe40000000800 */
[----:B-1----:R-:W-:-:S13]  /*11cc0*/  ISETP.GE.AND P0, PT, R23, UR4, PT ;  /* 0x0000000417007c0c */ /* 0x002fda000bf06270 */
[----:B------:R-:W-:Y:S05]  /*11cd0*/  @!P0 BRA `(.L_x_1279) ;  /* 0xfffffef000408947 */ /* 0x000fea000383ffff */
[----:B------:R-:W-:Y:S05]  /*11ce0*/  EXIT ;  /* 0x000000000000794d */ /* 0x000fea0003800000 */
.L_x_1174:
[----:B------:R-:W-:-:S08]  /*11cf0*/  NOP ;  /* 0x0000000000007918 */ /* 0x000fd00000000000 */
[----:B------:R-:W0:-:S00]  /*11d00*/  USETMAXREG.DEALLOC.CTAPOOL 0x18 ;  /* 0x00000018000079c8 */ /* 0x000e0000080e0500 */
[----:B0-----:R-:W2:Y:S01]  /*11d10*/  LDL.LU R2, [R1+0x20] ;  /* 0x0000200001027983 */ /* 0x001ea20000300800 */
[----:B------:R-:W-:Y:S01]  /*11d20*/  LOP3.LUT R0, R0, 0x3, RZ, 0xc0, !PT ;  /* 0x0000000300007812 */ /* 0x000fe200078ec0ff */
[----:B------:R-:W-:-:S05]  /*11d30*/  IMAD.MOV.U32 R6, RZ, RZ, RZ ;  /* 0x000000ffff067224 */ /* 0x000fca00078e00ff */
[----:B------:R-:W0:Y:S02]  /*11d40*/  SHFL.IDX PT, R0, R0, RZ, 0x1f ;  /* 0x00001fff00007589 */ /* 0x000e2400000e0000 */
[----:B0-----:R-:W-:Y:S02]  /*11d50*/  ISETP.NE.AND P0, PT, R0, RZ, PT ;  /* 0x000000ff0000720c */ /* 0x001fe40003f05270 */
        /* <DEDUP_REMOVED lines=15> */
.L_x_1280:
[----:B------:R-:W1:Y:S01]  /*11e50*/  S2R R0, SR_TID.X ;  /* 0x0000000000007919 */ /* 0x000e620000002100 */
[----:B------:R-:W-:Y:S01]  /*11e60*/  ULDC UR4, c[0x0][0xc3c] ;  /* 0x00030f0000047ab9 */ /* 0x000fe20000000800 */
[----:B-1----:R-:W-:-:S04]  /*11e70*/  LOP3.LUT R5, R0, 0x1f, RZ, 0xc0, !PT ;  /* 0x0000001f00057812 */ /* 0x002fc800078ec0ff */
[----:B------:R-:W-:-:S04]  /*11e80*/  ISETP.NE.AND P0, PT, R5, 0x1f, PT ;  /* 0x0000001f0500780c */ /* 0x000fc80003f05270 */
[----:B------:R-:W-:-:S13]  /*11e90*/  ISETP.GE.OR P1, PT, R5, UR4, !P0 ;  /* 0x0000000405007c0c */ /* 0x000fda000c726670 */
[----:B0-----:R-:W0:Y:S02]  /*11ea0*/  @!P1 LDC.64 R2, c[0x0][0xc80] ;  /* 0x00032000ff029b82 */ /* 0x001e240000000a00 */
        /* <DEDUP_REMOVED lines=18> */
[----:B------:R-:W1:Y:S02]  /*11fd0*/  SHFL.UP PT, R2, R3, 0x8, RZ ;  /* 0x0500000003027989 */ /* 0x000e6400000e00ff */
[----:B-1----:R-:W-:-:S05]  /*11fe0*/  SEL R2, R2, RZ, P4 ;  /* 0x000000ff02027207 */ /* 0x002fca0002000000 */
[----:B------:R-:W-:-:S05]  /*11ff0*/  IMAD.IADD R2, R3, 0x1, R2 ;  /* 0x0000000103027824 */ /* 0x000fca00078e0202 */
[----:B------:R-:W1:Y:S02]  /*12000*/  SHFL.UP PT, R4, R2, 0x10, RZ ;  /* 0x0600000002047989 */ /* 0x000e6400000e00ff */
[----:B-1----:R-:W-:-:S05]  /*12010*/  SEL R7, R4, RZ, P5 ;  /* 0x000000ff04077207 */ /* 0x002fca0002800000 */
[----:B------:R-:W-:Y:S02]  /*12020*/  IMAD.IADD R10, R2, 0x1, R7 ;  /* 0x00000001020a7824 */ /* 0x000fe400078e0207 */
[----:B------:R-:W1:Y:S03]  /*12030*/  LDC R7, c[0x0][0xc38] ;  /* 0x00030e00ff077b82 */ /* 0x000e660000000800 */
        /* <DEDUP_REMOVED lines=10> */
.L_x_1286:
        /* <DEDUP_REMOVED lines=14> */
.L_x_1285:
[----:B------:R-:W-:Y:S05]  /*121c0*/  BSYNC B0 ;  /* 0x0000000000007941 */ /* 0x000fea0003800000 */
.L_x_1284:
        /* <DEDUP_REMOVED lines=22> */
.L_x_1282:
[----:B------:R-:W-:Y:S01]  /*12330*/  IMAD.IADD R11, R9, 0x1, -R8 ;  /* 0x00000001090b7824 */ /* 0x000fe200078e0a08 */
[----:B------:R-:W-:-:S03]  /*12340*/  ULDC.64 UR4, c[0x0][0xc90] ;  /* 0x0003240000047ab9 */ /* 0x000fc60000000a00 */
[----:B------:R-:W-:-:S05]  /*12350*/  IMAD R3, R10, R7, R11 ;  /* 0x000000070a037224 */ /* 0x000fca00078e020b */
[----:B------:R-:W-:-:S13]  /*12360*/  ISETP.GT.AND P0, PT, R3, R0, PT ;  /* 0x000000000300720c */ /* 0x000fda0003f04270 */
[----:B------:R-:W-:Y:S02]  /*12370*/  VOTEU.ANY UR7, UPT, !P0 ;  /* 0x0000000000077886 */ /* 0x000fe400040e0100 */
[----:B------:R-:W-:-:S04]  /*12380*/  UPOPC UR6, UR7 ;  /* 0x00000007000672bf */ /* 0x000fc80008000000 */
[----:B------:R-:W-:-:S04]  /*12390*/  UIADD3 UR46, UR6, UR46, URZ ;  /* 0x0000002e062e7290 */ /* 0x000fc8000fffe03f */
[----:B------:R-:W-:-:S06]  /*123a0*/  UIMAD.WIDE UR4, UR46, 0x4, UR4 ;  /* 0x000000042e0478a5 */ /* 0x000fcc000f8e0204 */
[----:B------:R-:W-:Y:S02]  /*123b0*/  IMAD.U32 R2, RZ, RZ, UR4 ;  /* 0x00000004ff027e24 */ /* 0x000fe4000f8e00ff */
[----:B------:R-:W-:-:S05]  /*123c0*/  IMAD.U32 R3, RZ, RZ, UR5 ;  /* 0x00000005ff037e24 */ /* 0x000fca000f8e00ff */
[----:B------:R-:W2:Y:S01]  /*123d0*/  LDG.E R9, desc[UR40][R2.64] ;  /* 0x0000002802097981 */ /* 0x000ea2000c1e1900 */
[----:B------:R-:W-:Y:S01]  /*123e0*/  IMAD.U32 R15, RZ, RZ, UR6 ;  /* 0x00000006ff0f7e24 */ /* 0x000fe2000f8e00ff */
[----:B------:R-:W-:-:S04]  /*123f0*/  ISETP.NE.AND P0, PT, RZ, UR7, PT ;  /* 0x00000007ff007c0c */ /* 0x000fc8000bf05270 */
[----:B------:R-:W2:Y:S02]  /*12400*/  SHFL.IDX PT, R6, R6, R15, 0x1f ;  /* 0x00001f0f06067589 */ /* 0x000ea400000e0000 */
[----:B--2---:R-:W-:-:S05]  /*12410*/  IMAD R8, R6, R9, RZ ;  /* 0x0000000906087224 */ /* 0x004fca00078e02ff */
[----:B------:R-:W-:-:S04]  /*12420*/  IABS R12, R8 ;  /* 0x00000008000c7213 */ /* 0x000fc80000000000 */
[----:B------:R-:W0:Y:S08]  /*12430*/  I2F.RP R13, R12 ;  /* 0x0000000c000d7306 */ /* 0x000e300000209400 */
[----:B0-----:R-:W0:Y:S02]  /*12440*/  MUFU.RCP R13, R13 ;  /* 0x0000000d000d7308 */ /* 0x001e240000001000 */
[----:B0-----:R-:W-:-:S06]  /*12450*/  VIADD R14, R13, 0xffffffe ;  /* 0x0ffffffe0d0e7836 */ /* 0x001fcc0000000000 */
[----:B------:R-:W0:Y:S02]  /*12460*/  F2I.FTZ.U32.TRUNC.NTZ R3, R14 ;  /* 0x0000000e00037305 */ /* 0x000e24000021f000 */
[----:B0-----:R-:W-:Y:S01]  /*12470*/  IMAD.MOV R17, RZ, RZ, -R3 ;  /* 0x000000ffff117224 */ /* 0x001fe200078e0a03 */
[----:B------:R-:W-:Y:S06]  /*12480*/  @!P0 BRA `(.L_x_1287) ;  /* 0x00000000000c8947 */ /* 0x000fec0003800000 */
[----:B------:R-:W-:-:S06]  /*12490*/  UIADD3 UR4, UR6, -0x1, URZ ;  /* 0xffffffff06047890 */ /* 0x000fcc000fffe03f */
[----:B------:R-:W-:-:S05]  /*124a0*/  IMAD.U32 R13, RZ, RZ, UR4 ;  /* 0x00000004ff0d7e24 */ /* 0x000fca000f8e00ff */
[----:B------:R0:W1:Y:S02]  /*124b0*/  SHFL.IDX PT, R4, R10, R13, 0x1f ;  /* 0x00001f0d0a047589 */ /* 0x00006400000e0000 */
.L_x_1287:
[----:B-1----:R-:W-:Y:S02]  /*124c0*/  IMAD R4, R4, R7, R11 ;  /* 0x0000000704047224 */ /* 0x002fe400078e020b */
        /* <DEDUP_REMOVED lines=19> */
[----:B------:R-:W-:-:S05]  /*12600*/  @!P1 LOP3.LUT R2, RZ, R8, RZ, 0x33, !PT ;  /* 0x00000008ff029212 */ /* 0x000fca00078e33ff */
[----:B------:R-:W-:Y:S02]  /*12610*/  IMAD R0, R9, R2, RZ ;  /* 0x0000000209007224 */ /* 0x000fe400078e02ff */
[----:B------:R-:W-:Y:S02]  /*12620*/  IMAD.MOV R2, RZ, RZ, -R2 ;  /* 0x000000ffff027224 */ /* 0x000fe400078e0a02 */
[----:B-1----:R-:W-:Y:S02]  /*12630*/  IMAD.MOV R4, RZ, RZ, -R0 ;  /* 0x000000ffff047224 */ /* 0x002fe400078e0a00 */
[----:B------:R-:W-:Y:S02]  /*12640*/  IMAD R8, R8, R2, R11 ;  /* 0x0000000208087224 */ /* 0x000fe400078e020b */
[----:B------:R-:W-:Y:S01]  /*12650*/  IMAD.MOV.U32 R2, RZ, RZ, RZ ;  /* 0x000000ffff027224 */ /* 0x000fe200078e00ff */
[----:B------:R-:W-:-:S04]  /*12660*/  VIADDMNMX R7, R4, R7, R9, PT ;  /* 0x0000000704077246 */ /* 0x000fc80003800109 */
[-C--:B------:R-:W-:Y:S02]  /*12670*/  IABS R4, R7.reuse ;  /* 0x0000000700047213 */ /* 0x080fe40000000000 */
[----:B0-----:R-:W-:Y:S02]  /*12680*/  IABS R10, R7 ;  /* 0x00000007000a7213 */ /* 0x001fe40000000000 */
[----:B------:R-:W0:Y:S08]  /*12690*/  I2F.RP R9, R4 ;  /* 0x0000000400097306 */ /* 0x000e300000209400 */
[----:B0-----:R-:W0:Y:S02]  /*126a0*/  MUFU.RCP R9, R9 ;  /* 0x0000000900097308 */ /* 0x001e240000001000 */
[----:B0-----:R-:W-:Y:S01]  /*126b0*/  VIADD R3, R9, 0xffffffe ;  /* 0x0ffffffe09037836 */ /* 0x001fe20000000000 */
[----:B------:R-:W-:-:S05]  /*126c0*/  IABS R9, R8 ;  /* 0x0000000800097213 */ /* 0x000fca0000000000 */
[----:B------:R-:W0:Y:S02]  /*126d0*/  F2I.FTZ.U32.TRUNC.NTZ R3, R3 ;  /* 0x0000000300037305 */ /* 0x000e24000021f000 */
[----:B0-----:R-:W-:-:S04]  /*126e0*/  IMAD.MOV R11, RZ, RZ, -R3 ;  /* 0x000000ffff0b7224 */ /* 0x001fc800078e0a03 */
[----:B------:R-:W-:-:S04]  /*126f0*/  IMAD R11, R11, R4, RZ ;  /* 0x000000040b0b7224 */ /* 0x000fc800078e02ff */
[----:B------:R-:W-:-:S04]  /*12700*/  IMAD.HI.U32 R2, R3, R11, R2 ;  /* 0x0000000b03027227 */ /* 0x000fc800078e0002 */
        /* <DEDUP_REMOVED lines=9> */
[----:B------:R-:W-:Y:S01]  /*127a0*/  ISETP.GE.AND P2, PT, R3, RZ, PT ;  /* 0x000000ff0300720c */ /* 0x000fe20003f46270 */
[----:B------:R-:W-:-:S06]  /*127b0*/  IMAD.IADD R3, R8, 0x1, R0 ;  /* 0x0000000108037824 */ /* 0x000fcc00078e0200 */
[----:B------:R-:W-:-:S06]  /*127c0*/  @P0 VIADD R2, R2, 0x1 ;  /* 0x0000000102020836 */ /* 0x000fcc0000000000 */
[----:B------:R-:W-:Y:S01]  /*127d0*/  @!P2 IMAD.MOV R2, RZ, RZ, -R2 ;  /* 0x000000ffff02a224 */ /* 0x000fe200078e0a02 */
[----:B------:R-:W-:Y:S01]  /*127e0*/  @!P1 LOP3.LUT R2, RZ, R7, RZ, 0x33, !PT ;  /* 0x00000007ff029212 */ /* 0x000fe200078e33ff */
[----:B------:R-:W-:-:S04]  /*127f0*/  IMAD.MOV R7, RZ, RZ, -R7 ;  /* 0x000000ffff077224 */ /* 0x000fc800078e0a07 */
[----:B------:R-:W-:-:S05]  /*12800*/  IMAD R3, R2, R7, R3 ;  /* 0x0000000702037224 */ /* 0x000fca00078e0203 */
[----:B------:R-:W-:Y:S02]  /*12810*/  R2UR UR36, R3 ;  /* 0x00000000032472ca */ /* 0x000fe400000e0000 */
[----:B------:R-:W-:-:S05]  /*12820*/  LOP3.LUT R3, RZ, R2, RZ, 0x33, !PT ;  /* 0x00000002ff037212 */ /* 0x000fca00078e33ff */
[----:B------:R-:W-:-:S05]  /*12830*/  IMAD.IADD R0, R6, 0x1, R3 ;  /* 0x0000000106007824 */ /* 0x000fca00078e0203 */
[----:B------:R1:W-:Y:S01]  /*12840*/  STL [R1+0x14], R0 ;  /* 0x0000140001007387 */ /* 0x0003e20000100800 */
[----:B------:R-:W-:Y:S05]  /*12850*/  BRA `(.L_x_1288) ;  /* 0x00000000000c7947 */ /* 0x000fea0003800000 */
.L_x_1283:
[----:B------:R0:W-:Y:S01]  /*12860*/  STL [R1+0x10], R0 ;  /* 0x0000100001007387 */ /* 0x0001e20000100800 */
[----:B------:R-:W-:-:S03]  /*12870*/  UMOV UR36, URZ ;  /* 0x0000003f00247c82 */ /* 0x000fc60008000000 */
[----:B------:R0:W-:Y:S02]  /*12880*/  STL [R1+0x14], RZ ;  /* 0x000014ff01007387 */ /* 0x0001e40000100800 */
.L_x_1288:
[----:B------:R-:W2:Y:S04]  /*12890*/  LDL R2, [R1+0x14] ;  /* 0x0000140001027983 */ /* 0x000ea80000100800 */
[----:B------:R-:W3:Y:S01]  /*128a0*/  LDL R4, [R1+0x10] ;  /* 0x0000100001047983 */ /* 0x000ee20000100800 */
[----:B------:R-:W-:-:S13]  /*128b0*/  ISETP.NE.AND P0, PT, R5, RZ, PT ;  /* 0x000000ff0500720c */ /* 0x000fda0003f05270 */
[----:B------:R-:W4:Y:S01]  /*128c0*/  @!P0 S2R R3, SR_CgaCtaId ;  /* 0x0000000000038919 */ /* 0x000f220000008800 */
[----:B01----:R-:W-:Y:S01]  /*128d0*/  @!P0 MOV R0, 0x400 ;  /* 0x0000040000008802 */ /* 0x003fe20000000f00 */
[----:B------:R-:W-:Y:S02]  /*128e0*/  IMAD.U32 R6, RZ, RZ, UR36 ;  /* 0x00000024ff067e24 */ /* 0x000fe4000f8e00ff */
[----:B------:R-:W-:Y:S01]  /*128f0*/  IMAD.U32 R7, RZ, RZ, UR46 ;  /* 0x0000002eff077e24 */ /* 0x000fe2000f8e00ff */
[----:B----4-:R-:W-:Y:S01]  /*12900*/  @!P0 LEA R0, R3, R0, 0x18 ;  /* 0x0000000003008211 */ /* 0x010fe200078ec0ff */
[----:B--2---:R-:W-:-:S05]  /*12910*/  IMAD.MOV.U32 R5, RZ, RZ, R2 ;  /* 0x000000ffff057224 */ /* 0x004fca00078e0002 */
[----:B---3--:R0:W-:Y:S01]  /*12920*/  @!P0 STS.128 [R0+0x228d0], R4 ;  /* 0x0228d00400008388 */ /* 0x0081e20000000c00 */
[----:B------:R-:W-:Y:S06]  /*12930*/  BAR.ARV 0x5, 0x180 ;  /* 0x0146000000007b1d */ /* 0x000fec0000002000 */
.L_x_1281:
[----:B0-----:R-:W-:Y:S01]  /*12940*/  IMAD.MOV.U32 R0, RZ, RZ, 0x1 ;  /* 0x00000001ff007424 */ /* 0x001fe200078e00ff */
[----:B------:R-:W-:Y:S01]  /*12950*/  ULDC UR4, c[0x0][0xc3c] ;  /* 0x00030f0000047ab9 */ /* 0x000fe20000000800 */
[----:B------:R-:W-:Y:S01]  /*12960*/  IMAD.MOV.U32 R19, RZ, RZ, RZ ;  /* 0x000000ffff137224 */ /* 0x000fe200078e00ff */
[----:B------:R-:W-:Y:S02]  /*12970*/  UISETP.GE.AND UP0, UPT, UR46, UR4, UPT ;  /* 0x000000042e00728c */ /* 0x000fe4000bf06270 */
[----:B------:R0:W-:Y:S04]  /*12980*/  STL [R1], R0 ;  /* 0x0000000001007387 */ /* 0x0001e80000100800 */
[----:B------:R0:W-:Y:S01]  /*12990*/  STL [R1+0x30], RZ ;  /* 0x000030ff01007387 */ /* 0x0001e20000100800 */
[----:B------:R-:W-:-:S13]  /*129a0*/  PLOP3.LUT P0, PT, PT, PT, UP0, 0x80, 0x0 ;  /* 0x000000000000781c */ /* 0x000fda0003f0f008 */
[----:B0-----:R-:W-:Y:S05]  /*129b0*/  @P0 BRA `(.L_x_1289) ;  /* 0x0000004800dc0947 */ /* 0x001fea0003800000 */
[----:B------:R-:W0:Y:S01]  /*129c0*/  S2R R8, SR_TID.X ;  /* 0x0000000000087919 */ /* 0x000e220000002100 */
        /* <DEDUP_REMOVED lines=9> */
[C---:B0-----:R-:W-:Y:S01]  /*12a60*/  LOP3.LUT R6, R8.reuse, 0x7f, RZ, 0xc0, !PT ;  /* 0x0000007f08067812 */ /* 0x041fe200078ec0ff */
[C---:B------:R-:W-:Y:S01]  /*12a70*/  IMAD.SHL.U32 R2, R8.reuse, 0x80, RZ ;  /* 0x0000008008027824 */ /* 0x040fe200078e00ff */
[----:B------:R-:W-:Y:S02]  /*12a80*/  R2P PR, R8, 0x6 ;  /* 0x0000000608007804 */ /* 0x000fe40000000000 */
[----:B------:R-:W-:Y:S02]  /*12a90*/  SHF.R.U32.HI R3, RZ, 0x5, R6 ;  /* 0x00000005ff037819 */ /* 0x000fe40000011606 */
[C---:B------:R-:W-:Y:S02]  /*12aa0*/  LOP3.LUT R0, R2.reuse, 0x380, RZ, 0xc0, !PT ;  /* 0x0000038002007812 */ /* 0x040fe400078ec0ff */
[----:B-1----:R-:W-:Y:S02]  /*12ab0*/  LOP3.LUT R4, R2, 0x400, RZ, 0xc0, !PT ;  /* 0x0000040002047812 */ /* 0x002fe400078ec0ff */
        /* <DEDUP_REMOVED lines=29> */
[----:B0-----:R-:W-:-:S05]  /*12c90*/  IMAD.MOV.U32 R0, RZ, RZ, 0x1 ;  /* 0x00000001ff007424 */ /* 0x001fca00078e00ff */
[----:B------:R0:W-:Y:S02]  /*12ca0*/  STL [R1], R0 ;  /* 0x0000000001007387 */ /* 0x0001e40000100800 */
[----:B0-----:R-:W-:-:S07]  /*12cb0*/  LOP3.LUT R0, R4, 0x80, RZ, 0xfc, !PT ;  /* 0x0000008004007812 */ /* 0x001fce00078efcff */
.L_x_1366:
[----:B------:R-:W-:Y:S01]  /*12cc0*/  ULDC.64 UR4, c[0x0][0xa28] ;  /* 0x00028a0000047ab9 */ /* 0x000fe20000000a00 */
[----:B------:R-:W-:Y:S01]  /*12cd0*/  IMAD.MOV.U32 R0, RZ, RZ, RZ ;  /* 0x000000ffff007224 */ /* 0x000fe200078e00ff */
[----:B------:R-:W-:Y:S01]  /*12ce0*/  UISETP.NE.U32.AND UP0, UPT, UR4, URZ, UPT ;  /* 0x0000003f0400728c */ /* 0x000fe2000bf05070 */
[----:B------:R-:W-:Y:S01]  /*12cf0*/  ULDC.64 UR8, c[0x0][0xa18] ;  /* 0x0002860000087ab9 */ /* 0x000fe20000000a00 */
[----:B------:R-:W-:Y:S02]  /*12d00*/  ULDC.64 UR6, c[0x0][0xa00] ;  /* 0x0002800000067ab9 */ /* 0x000fe40000000a00 */
[----:B------:R-:W-:Y:S01]  /*12d10*/  UISETP.NE.AND.EX UP0, UPT, UR5, URZ, UPT, UP0 ;  /* 0x0000003f0500728c */ /* 0x000fe2000bf05300 */
[----:B01----:R-:W-:Y:S01]  /*12d20*/  IMAD.MOV.U32 R4, RZ, RZ, RZ ;  /* 0x000000ffff047224 */ /* 0x003fe200078e00ff */
[----:B------:R-:W-:-:S04]  /*12d30*/  ULDC.64 UR10, c[0x0][0xa20] ;  /* 0x00028800000a7ab9 */ /* 0x000fc80000000a00 */
[----:B------:R-:W-:-:S05]  /*12d40*/  PLOP3.LUT P0, PT, PT, PT, UP0, 0x80, 0x0 ;  /* 0x000000000000781c */ /* 0x000fca0003f0f008 */
[----:B------:R-:W-:Y:S02]  /*12d50*/  @UP0 ULDC.64 UR4, c[0x0][0xa28] ;  /* 0x00028a0000040ab9 */ /* 0x000fe40000000a00 */
[----:B------:R-:W-:-:S06]  /*12d60*/  @UP0 UIMAD.WIDE UR4, UR46, 0x4, UR4 ;  /* 0x000000042e0408a5 */ /* 0x000fcc000f8e0204 */
[----:B------:R-:W-:Y:S02]  /*12d70*/  IMAD.U32 R2, RZ, RZ, UR4 ;  /* 0x00000004ff027e24 */ /* 0x000fe4000f8e00ff */
[----:B------:R-:W-:Y:S01]  /*12d80*/  IMAD.U32 R3, RZ, RZ, UR5 ;  /* 0x00000005ff037e24 */ /* 0x000fe2000f8e00ff */
[----:B------:R-:W-:Y:S01]  /*12d90*/  ULDC.64 UR4, c[0x0][0xa00] ;  /* 0x0002800000047ab9 */ /* 0x000fe20000000a00 */
[----:B------:R-:W-:-:S03]  /*12da0*/  UISETP.NE.U32.AND UP0, UPT, UR8, URZ, UPT ;  /* 0x0000003f0800728c */ /* 0x000fc6000bf05070 */
[----:B------:R0:W5:Y:S01]  /*12db0*/  @P0 LDG.E R0, desc[UR40][R2.64] ;  /* 0x0000002802000981 */ /* 0x000162000c1e1900 */
[----:B------:R-:W-:Y:S01]  /*12dc0*/  ISETP.NE.U32.AND P0, PT, RZ, UR4, PT ;  /* 0x00000004ff007c0c */ /* 0x000fe2000bf05070 */
[----:B------:R-:W-:Y:S02]  /*12dd0*/  UISETP.NE.AND.EX UP0, UPT, UR9, URZ, UPT, UP0 ;  /* 0x0000003f0900728c */ /* 0x000fe4000bf05300 */
[----:B------:R-:W-:Y:S01]  /*12de0*/  UIMAD.WIDE UR6, UR46, 0x4, UR6 ;  /* 0x000000042e0678a5 */ /* 0x000fe2000f8e0206 */
[----:B------:R-:W-:Y:S01]  /*12df0*/  ISETP.NE.AND.EX P0, PT, RZ, UR5, PT, P0 ;  /* 0x00000005ff007c0c */ /* 0x000fe2000bf05300 */
[----:B------:R-:W-:Y:S01]  /*12e00*/  ULDC.64 UR4, c[0x0][0xa08] ;  /* 0x0002820000047ab9 */ /* 0x000fe20000000a00 */
[----:B------:R-:W-:Y:S01]  /*12e10*/  ULDC.64 UR8, c[0x0][0xa08] ;  /* 0x0002820000087ab9 */ /* 0x000fe20000000a00 */
[----:B------:R-:W-:Y:S01]  /*12e20*/  ISETP.NE.U32.AND P1, PT, RZ, UR4, PT ;  /* 0x00000004ff007c0c */ /* 0x000fe2000bf25070 */
[----:B------:R-:W-:Y:S01]  /*12e30*/  UIMAD.WIDE UR8, UR46, 0x4, UR8 ;  /* 0x000000042e0878a5 */ /* 0x000fe2000f8e0208 */
[----:B0-----:R-:W-:-:S02]  /*12e40*/  IMAD.U32 R2, RZ, RZ, UR6 ;  /* 0x00000006ff027e24 */ /* 0x001fc4000f8e00ff */
[----:B------:R-:W-:Y:S01]  /*12e50*/  ISETP.NE.AND.EX P1, PT, RZ, UR5, PT, P1 ;  /* 0x00000005ff007c0c */ /* 0x000fe2000bf25310 */
[----:B------:R-:W-:Y:S01]  /*12e60*/  IMAD.U32 R3, RZ, RZ, UR7 ;  /* 0x00000007ff037e24 */ /* 0x000fe2000f8e00ff */
[----:B------:R-:W-:Y:S01]  /*12e70*/  @UP0 ULDC.64 UR4, c[0x0][0xa18] ;  /* 0x0002860000040ab9 */ /* 0x000fe20000000a00 */
[----:B------:R-:W-:Y:S01]  /*12e80*/  PLOP3.LUT P3, PT, PT, PT, UP0, 0x80, 0x0 ;  /* 0x000000000000781c */ /* 0x000fe20003f6f008 */
[----:B------:R-:W-:Y:S02]  /*12e90*/  @UP0 UIMAD.WIDE UR4, UR46, 0x4, UR4 ;  /* 0x000000042e0408a5 */ /* 0x000fe4000f8e0204 */
[----:B------:R0:W2:Y:S02]  /*12ea0*/  @P0 LDG.E R5, desc[UR40][R2.64] ;  /* 0x0000002802050981 */ /* 0x0000a4000c1e1900 */
[----:B0-----:R-:W-:Y:S02]  /*12eb0*/  IMAD.U32 R2, RZ, RZ, UR8 ;  /* 0x00000008ff027e24 */ /* 0x001fe4000f8e00ff */
[----:B------:R-:W-:-:S05]  /*12ec0*/  IMAD.U32 R3, RZ, RZ, UR9 ;  /* 0x00000009ff037e24 */ /* 0x000fca000f8e00ff */
[----:B------:R0:W5:Y:S02]  /*12ed0*/  @P1 LDG.E R4, desc[UR40][R2.64] ;  /* 0x0000002802041981 */ /* 0x000164000c1e1900 */
[----:B0-----:R-:W-:Y:S02]  /*12ee0*/  IMAD.U32 R2, RZ, RZ, UR4 ;  /* 0x00000004ff027e24 */ /* 0x001fe4000f8e00ff */
[----:B------:R-:W-:Y:S01]  /*12ef0*/  IMAD.U32 R3, RZ, RZ, UR5 ;  /* 0x00000005ff037e24 */ /* 0x000fe2000f8e00ff */
[----:B------:R-:W-:-:S04]  /*12f00*/  ULDC.64 UR4, c[0x0][0x418] ;  /* 0x0001060000047ab9 */ /* 0x000fc80000000a00 */
[----:B------:R-:W3:Y:S01]  /*12f10*/  @P3 LDG.E R2, desc[UR40][R2.64] ;  /* 0x0000002802023981 */ /* 0x000ee2000c1e1900 */
[----:B------:R-:W-:Y:S01]  /*12f20*/  UISETP.NE.U32.AND UP0, UPT, UR4, URZ, UPT ;  /* 0x0000003f0400728c */ /* 0x000fe2000bf05070 */
[----:B------:R-:W-:Y:S01]  /*12f30*/  ISETP.NE.U32.AND P2, PT, RZ, UR10, PT ;  /* 0x0000000aff007c0c */ /* 0x000fe2000bf45070 */
[----:B------:R-:W-:Y:S01]  /*12f40*/  UMOV UR47, URZ ;  /* 0x0000003f002f7c82 */ /* 0x000fe20008000000 */
[----:B------:R-:W-:Y:S01]  /*12f50*/  ULDC UR4, c[0x0][0x424] ;  /* 0x0001090000047ab9 */ /* 0x000fe20000000800 */
[----:B------:R-:W-:Y:S01]  /*12f60*/  UISETP.NE.AND.EX UP0, UPT, UR5, URZ, UPT, UP0 ;  /* 0x0000003f0500728c */ /* 0x000fe2000bf05300 */
[----:B------:R-:W-:Y:S01]  /*12f70*/  ISETP.NE.AND.EX P2, PT, RZ, UR11, PT, P2 ;  /* 0x0000000bff007c0c */ /* 0x000fe2000bf45320 */
[----:B------:R-:W-:Y:S01]  /*12f80*/  ULDC UR44, c[0x0][0x288] ;  /* 0x0000a200002c7ab9 */ /* 0x000fe20000000800 */
[----:B------:R-:W-:Y:S01]  /*12f90*/  ULDC UR5, c[0x0][0x2f0] ;  /* 0x0000bc0000057ab9 */ /* 0x000fe20000000800 */
[----:B------:R-:W-:-:S04]  /*12fa0*/  USEL UR4, UR4, 0x1, UP0 ;  /* 0x0000000104047887 */ /* 0x000fc80008000000 */
[----:B------:R-:W-:Y:S01]  /*12fb0*/  UIMAD UR4, UR4, UR5, URZ ;  /* 0x00000005040472a4 */ /* 0x000fe2000f8e023f */
[----:B--2---:R-:W-:Y:S02]  /*12fc0*/  @P0 R2UR UR47, R5 ;  /* 0x00000000052f02ca */ /* 0x004fe400000e0000 */
[----:B---3--:R-:W-:Y:S01]  /*12fd0*/  @P3 R2UR UR44, R2 ;  /* 0x00000000022c32ca */ /* 0x008fe200000e0000 */
[----:B------:R-:W-:-:S14]  /*12fe0*/  @P3 BRA `(.L_x_1290) ;  /* 0x0000000000243947 */ /* 0x000fdc0003800000 */
[----:B------:R-:W-:Y:S05]  /*12ff0*/  @!P0 BRA `(.L_x_1290) ;  /* 0x0000000000208947 */ /* 0x000fea0003800000 */
[----:B------:R-:W-:Y:S02]  /*13000*/  IMAD.U32 R2, RZ, RZ, UR6 ;  /* 0x00000006ff027e24 */ /* 0x000fe4000f8e00ff */
[----:B------:R-:W-:-:S05]  /*13010*/  IMAD.U32 R3, RZ, RZ, UR7 ;  /* 0x00000007ff037e24 */ /* 0x000fca000f8e00ff */
[----:B------:R-:W2:Y:S02]  /*13020*/  LDG.E R2, desc[UR40][R2.64] ;  /* 0x0000002802027981 */ /* 0x000ea4000c1e1900 */
[----:B--2---:R-:W-:Y:S01]  /*13030*/  R2UR UR5, R2 ;  /* 0x00000000020572ca */ /* 0x004fe200000e0000 */
[----:B------:R-:W-:-:S06]  /*13040*/  IMAD.U32 R2, RZ, RZ, UR6 ;  /* 0x00000006ff027e24 */ /* 0x000fcc000f8e00ff */
[----:B------:R-:W2:Y:S02]  /*13050*/  LDG.E R2, desc[UR40][R2.64+0x4] ;  /* 0x0000042802027981 */ /* 0x000ea4000c1e1900 */
[----:B--2---:R-:W-:-:S13]  /*13060*/  R2UR UR44, R2 ;  /* 0x00000000022c72ca */ /* 0x004fda00000e0000 */
[----:B------:R-:W-:-:S12]  /*13070*/  UIADD3 UR44, -UR5, UR44, URZ ;  /* 0x0000002c052c7290 */ /* 0x000fd8000fffe13f */
.L_x_1290:
[----:B-----5:R-:W-:-:S05]  /*13080*/  IMAD.IADD R2, R4, 0x1, R0 ;  /* 0x0000000104027824 */ /* 0x020fca00078e0200 */
[----:B------:R0:W-:Y:S01]  /*13090*/  STL [R1+0x1c], R2 ;  /* 0x00001c0201007387 */ /* 0x0001e20000100800 */
[----:B------:R-:W-:Y:S05]  /*130a0*/  @!P2 BRA `(.L_x_1291) ;  /* 0x00000000001ca947 */ /* 0x000fea0003800000 */
[----:B------:R-:W-:Y:S02]  /*130b0*/  ULDC.64 UR4, c[0x0][0xa20] ;  /* 0x0002880000047ab9 */ /* 0x000fe40000000a00 */
[----:B------:R-:W-:-:S06]  /*130c0*/  UIMAD.WIDE UR4, UR46, 0x4, UR4 ;  /* 0x000000042e0478a5 */ /* 0x000fcc000f8e0204 */
[----:B0-----:R-:W-:Y:S02]  /*130d0*/  IMAD.U32 R2, RZ, RZ, UR4 ;  /* 0x00000004ff027e24 */ /* 0x001fe4000f8e00ff */
[----:B------:R-:W-:-:S05]  /*130e0*/  IMAD.U32 R3, RZ, RZ, UR5 ;  /* 0x00000005ff037e24 */ /* 0x000fca000f8e00ff */
[----:B------:R-:W2:Y:S02]  /*130f0*/  LDG.E R2, desc[UR40][R2.64] ;  /* 0x0000002802027981 */ /* 0x000ea4000c1e1900 */
[----:B--2---:R-:W-:Y:S01]  /*13100*/  R2UR UR4, R2 ;  /* 0x00000000020472ca */ /* 0x004fe200000e0000 */
[----:B------:R-:W-:-:S14]  /*13110*/  BRA `(.L_x_1292) ;  /* 0x0000000000247947 */ /* 0x000fdc0003800000 */
.L_x_1291:
[----:B------:R-:W-:Y:S05]  /*13120*/  @!P1 BRA `(.L_x_1292) ;  /* 0x0000000000209947 */ /* 0x000fea0003800000 */
[----:B0-----:R-:W-:Y:S02]  /*13130*/  IMAD.U32 R2, RZ, RZ, UR8 ;  /* 0x00000008ff027e24 */ /* 0x001fe4000f8e00ff */
[----:B------:R-:W-:-:S05]  /*13140*/  IMAD.U32 R3, RZ, RZ, UR9 ;  /* 0x00000009ff037e24 */ /* 0x000fca000f8e00ff */
[----:B------:R-:W2:Y:S02]  /*13150*/  LDG.E R2, desc[UR40][R2.64] ;  /* 0x0000002802027981 */ /* 0x000ea4000c1e1900 */
[----:B--2---:R-:W-:Y:S01]  /*13160*/  R2UR UR5, R2 ;  /* 0x00000000020572ca */ /* 0x004fe200000e0000 */
[----:B------:R-:W-:-:S06]  /*13170*/  IMAD.U32 R2, RZ, RZ, UR8 ;  /* 0x00000008ff027e24 */ /* 0x000fcc000f8e00ff */
[----:B------:R-:W2:Y:S02]  /*13180*/  LDG.E R2, desc[UR40][R2.64+0x4] ;  /* 0x0000042802027981 */ /* 0x000ea4000c1e1900 */
[----:B--2---:R-:W-:-:S13]  /*13190*/  R2UR UR4, R2 ;  /* 0x00000000020472ca */ /* 0x004fda00000e0000 */
[----:B------:R-:W-:-:S12]  /*131a0*/  UIADD3 UR4, -UR5, UR4, URZ ;  /* 0x0000000405047290 */ /* 0x000fd8000fffe13f */
.L_x_1292:
[----:B0-----:R-:W2:Y:S01]  /*131b0*/  LDL.LU R2, [R1+0x14] ;  /* 0x0000140001027983 */ /* 0x001ea20000300800 */
[----:B------:R-:W-:Y:S01]  /*131c0*/  ULDC UR5, c[0x0][0x448] ;  /* 0x0001120000057ab9 */ /* 0x000fe20000000800 */
[----:B------:R-:W-:Y:S01]  /*131d0*/  R2UR UR11, R0 ;  /* 0x00000000000b72ca */ /* 0x000fe200000e0000 */
[----:B------:R-:W-:-:S06]  /*131e0*/  UISETP.NE.AND UP0, UPT, UR5, 0x1, UPT ;  /* 0x000000010500788c */ /* 0x000fcc000bf05270 */
[----:B------:R-:W-:Y:S02]  /*131f0*/  PLOP3.LUT P0, PT, PT, PT, UP0, 0x80, 0x0 ;  /* 0x000000000000781c */ /* 0x000fe40003f0f008 */
[----:B------:R-:W-:-:S03]  /*13200*/  PLOP3.LUT P1, PT, PT, PT, UP0, 0x80, 0x0 ;  /* 0x000000000000781c */ /* 0x000fc60003f2f008 */
[----:B------:R-:W-:Y:S01]  /*13210*/  @UP0 ULDC UR5, c[0x0][0x44c] ;  /* 0x0001130000050ab9 */ /* 0x000fe20000000800 */
[----:B------:R-:W-:-:S04]  /*13220*/  UIADD3 UR11, -UR11, UR4, URZ ;  /* 0x000000040b0b7290 */ /* 0x000fc8000fffe13f */
[----:B------:R-:W-:Y:S01]  /*13230*/  UIADD3 UR7, UR11, 0x1, -UR44 ;  /* 0x000000010b077890 */ /* 0x000fe2000fffe82c */
[----:B--2---:R-:W-:-:S04]  /*13240*/  IMAD.SHL.U32 R18, R2, 0x80, RZ ;  /* 0x0000008002127824 */ /* 0x004fc800078e00ff */
[----:B------:R-:W-:-:S05]  /*13250*/  VIADD R0, R18, 0x7f ;  /* 0x0000007f12007836 */ /* 0x000fca0000000000 */
[C---:B------:R-:W-:Y:S01]  /*13260*/  R2UR UR6, R0.reuse ;  /* 0x00000000000672ca */ /* 0x040fe200000e0000 */
[----:B------:R-:W-:Y:S01]  /*13270*/  @P0 IMAD.HI.U32 R0, R0, UR5, RZ ;  /* 0x0000000500000c27 */ /* 0x000fe2000f8e00ff */
[----:B------:R-:W-:-:S04]  /*13280*/  @UP0 ULDC UR5, c[0x0][0x450] ;  /* 0x0001140000050ab9 */ /* 0x000fc80000000800 */
[----:B------:R-:W-:Y:S01]  /*13290*/  @P0 SHF.R.U32.HI R0, RZ, UR5, R0 ;  /* 0x00000005ff000c19 */ /* 0x000fe20008011600 */
[----:B------:R-:W-:Y:S02]  /*132a0*/  ULDC.64 UR4, c[0x0][0x9e0] ;  /* 0x0002780000047ab9 */ /* 0x000fe40000000a00 */
[----:B------:R-:W-:Y:S01]  /*132b0*/  UISETP.GE.AND UP1, UPT, UR5, 0x1, UPT ;  /* 0x000000010500788c */ /* 0x000fe2000bf26270 */
[----:B------:R-:W-:-:S05]  /*132c0*/  @P1 R2UR UR6, R0 ;  /* 0x00000000000612ca */ /* 0x000fca00000e0000 */
[----:B------:R-:W-:-:S08]  /*132d0*/  PLOP3.LUT P1, PT, PT, PT, UP1, 0x80, 0x0 ;  /* 0x000000000000781c */ /* 0x000fd00003f2f018 */
[----:B------:R-:W-:-:S04]  /*132e0*/  UIADD3 UR6, UR7, UR6, URZ ;  /* 0x0000000607067290 */ /* 0x000fc8000fffe03f */
        /* <DEDUP_REMOVED lines=12> */
.L_x_1294:
[----:B------:R-:W-:-:S11]  /*133b0*/  UISETP.NE.AND UP1, UPT, UR5, 0x1, UPT ;  /* 0x000000010500788c */ /* 0x000fd6000bf25270 */
[----:B------:R-:W-:Y:S02]  /*133c0*/  @UP1 ULDC.64 UR12, c[0x0][0x9e8] ;  /* 0x00027a00000c1ab9 */ /* 0x000fe40000000a00 */
[----:B------:R-:W-:-:S04]  /*133d0*/  UIMAD.WIDE.U32 UR6, UR8, UR12, URZ ;  /* 0x0000000c080672a5 */ /* 0x000fc8000f8e003f */
[----:B------:R-:W-:-:S12]  /*133e0*/  @UP1 USHF.R.U32.HI UR8, URZ, UR13, UR7 ;  /* 0x0000000d3f081299 */ /* 0x000fd80008011607 */
.L_x_1295:
[----:B------:R-:W-:-:S04]  /*133f0*/  UIMAD UR8, UR8, UR5, UR5 ;  /* 0x00000005080872a4 */ /* 0x000fc8000f8e0205 */
[----:B------:R-:W-:-:S04]  /*13400*/  UISETP.LT.AND UP1, UPT, UR4, UR8, UPT ;  /* 0x000000080400728c */ /* 0x000fc8000bf21270 */
[----:B------:R-:W-:-:S12]  /*13410*/  USEL UR4, UR4, UR8, UP1 ;  /* 0x0000000804047287 */ /* 0x000fd80008800000 */
.L_x_1293:
[----:B------:R-:W-:Y:S01]  /*13420*/  R2UR UR12, R18 ;  /* 0x00000000120c72ca */ /* 0x000fe200000e0000 */
[----:B------:R-:W-:Y:S02]  /*13430*/  UIADD3 UR8, UR11, 0x7f, URZ ;  /* 0x0000007f0b087890 */ /* 0x000fe4000fffe03f */
[----:B------:R-:W-:Y:S01]  /*13440*/  UIADD3 UR9, UR4, 0x7f, URZ ;  /* 0x0000007f04097890 */ /* 0x000fe2000fffe03f */
[----:B------:R-:W-:Y:S01]  /*13450*/  @UP0 ULDC UR6, c[0x0][0x44c] ;  /* 0x0001130000060ab9 */ /* 0x000fe20000000800 */
[----:B------:R-:W-:Y:S02]  /*13460*/  USHF.R.S32.HI UR4, URZ, 0x1f, UR8 ;  /* 0x0000001f3f047899 */ /* 0x000fe40008011408 */
[----:B------:R-:W-:Y:S02]  /*13470*/  USHF.R.S32.HI UR10, URZ, 0x1f, UR9 ;  /* 0x0000001f3f0a7899 */ /* 0x000fe40008011409 */
[----:B------:R-:W-:Y:S01]  /*13480*/  ULEA.HI UR4, UR4, UR8, URZ, 0x7 ;  /* 0x0000000804047291 */ /* 0x000fe2000f8f383f */
[----:B------:R-:W-:-:S03]  /*13490*/  @UP0 ULDC UR13, c[0x0][0x450] ;  /* 0x00011400000d0ab9 */ /* 0x000fc60000000800 */
[----:B------:R-:W-:Y:S02]  /*134a0*/  UIMAD.WIDE.U32 UR6, UR12, UR6, URZ ;  /* 0x000000060c0672a5 */ /* 0x000fe4000f8e003f */
[----:B------:R-:W-:Y:S01]  /*134b0*/  UMOV UR8, UR12 ;  /* 0x0000000c00087c82 */ /* 0x000fe20008000000 */
[----:B------:R-:W-:Y:S02]  /*134c0*/  ULEA.HI UR10, UR10, UR9, URZ, 0x7 ;  /* 0x000000090a0a7291 */ /* 0x000fe4000f8f383f */
[----:B------:R-:W-:Y:S02]  /*134d0*/  @UP0 USHF.R.U32.HI UR8, URZ, UR13, UR7 ;  /* 0x0000000d3f080299 */ /* 0x000fe40008011607 */
[----:B------:R-:W-:Y:S02]  /*134e0*/  USHF.R.S32.HI UR4, URZ, 0x7, UR4 ;  /* 0x000000073f047899 */ /* 0x000fe40008011404 */
[----:B------:R-:W-:Y:S02]  /*134f0*/  UIADD3 UR8, UR8, UR11, -UR44 ;  /* 0x0000000b08087290 */ /* 0x000fe4000fffe82c */
[----:B------:R-:W-:Y:S01]  /*13500*/  USHF.R.S32.HI UR10, URZ, 0x7, UR10 ;  /* 0x000000073f0a7899 */ /* 0x000fe2000801140a */
[----:B------:R-:W-:-:S02]  /*13510*/  ULDC UR6, c[0x0][0x9dc] ;  /* 0x0002770000067ab9 */ /* 0x000fc40000000800 */
[----:B------:R-:W-:Y:S02]  /*13520*/  UIADD3 UR6, UR8, -UR6, URZ ;  /* 0x8000000608067290 */ /* 0x000fe4000fffe03f */
[----:B------:R-:W-:-:S04]  /*13530*/  UISETP.LT.AND UP0, UPT, UR4, UR10, UPT ;  /* 0x0000000a0400728c */ /* 0x000fc8000bf01270 */
[----:B------:R-:W-:Y:S01]  /*13540*/  USEL UR42, UR4, UR10, UP0 ;  /* 0x0000000a042a7287 */ /* 0x000fe20008000000 */
[----:B------:R-:W-:Y:S01]  /*13550*/  IMAD.U32 R0, RZ, RZ, UR6 ;  /* 0x00000006ff007e24 */ /* 0x000fe2000f8e00ff */
[----:B------:R-:W-:Y:S10]  /*13560*/  @!P1 BRA `(.L_x_1296) ;  /* 0x0000000000409947 */ /* 0x000ff40003800000 */
        /* <DEDUP_REMOVED lines=10> */
.L_x_1297:
[----:B------:R-:W-:-:S11]  /*13610*/  UISETP.NE.AND UP0, UPT, UR5, 0x1, UPT ;  /* 0x000000010500788c */ /* 0x000fd6000bf05270 */
[----:B------:R-:W-:Y:S02]  /*13620*/  @UP0 ULDC.64 UR10, c[0x0][0x9e8] ;  /* 0x00027a00000a0ab9 */ /* 0x000fe40000000a00 */
[----:B------:R-:W-:-:S04]  /*13630*/  UIMAD.WIDE.U32 UR6, UR8, UR10, URZ ;  /* 0x0000000a080672a5 */ /* 0x000fc8000f8e003f */
[----:B------:R-:W-:-:S12]  /*13640*/  @UP0 USHF.R.U32.HI UR8, URZ, UR11, UR7 ;  /* 0x0000000b3f080299 */ /* 0x000fd80008011607 */
.L_x_1298:
[----:B------:R-:W-:-:S06]  /*13650*/  UIMAD UR5, UR8, UR5, URZ ;  /* 0x00000005080572a4 */ /* 0x000fcc000f8e023f */
[----:B------:R-:W-:-:S07]  /*13660*/  VIMNMX R0, R0, UR5, !PT ;  /* 0x0000000500007c48 */ /* 0x000fce000ffe0100 */
.L_x_1296:
[----:B------:R-:W-:Y:S01]  /*13670*/  SHF.R.S32.HI R2, RZ, 0x1f, R0 ;  /* 0x0000001fff027819 */ /* 0x000fe20000011400 */
[----:B------:R-:W-:Y:S03]  /*13680*/  BSSY B7, `(.L_x_1299) ;  /* 0x0000321000077945 */ /* 0x000fe60003800000 */
[----:B------:R-:W-:-:S04]  /*13690*/  LEA.HI R2, R2, R0, RZ, 0x7 ;  /* 0x0000000002027211 */ /* 0x000fc800078f38ff */
[----:B------:R-:W-:-:S04]  /*136a0*/  SHF.R.S32.HI R2, RZ, 0x7, R2 ;  /* 0x00000007ff027819 */ /* 0x000fc80000011402 */
[----:B------:R-:W-:-:S04]  /*136b0*/  VIMNMX R3, RZ, R2, !PT ;  /* 0x00000002ff037248 */ /* 0x000fc80007fe0100 */
[----:B------:R-:W-:Y:S01]  /*136c0*/  ISETP.LT.AND P0, PT, R3, UR42, PT ;  /* 0x0000002a03007c0c */ /* 0x000fe2000bf01270 */
[----:B------:R0:W-:-:S12]  /*136d0*/  STL [R1+0x18], R3 ;  /* 0x0000180301007387 */ /* 0x0001d80000100800 */
[----:B0-----:R-:W-:Y:S05]  /*136e0*/  @P0 BRA `(.L_x_1300) ;  /* 0x0000000000480947 */ /* 0x001fea0003800000 */
        /* <DEDUP_REMOVED lines=18> */
.L_x_1300:
        /* <DEDUP_REMOVED lines=20> */
.L_x_1303:
[----:B------:R-:W-:Y:S05]  /*13950*/  BSYNC B6 ;  /* 0x0000000000067941 */ /* 0x000fea0003800000 */
.L_x_1302:
        /* <DEDUP_REMOVED lines=24> */
.L_x_1305:
[----:B------:R-:W-:Y:S05]  /*13ae0*/  BSYNC B6 ;  /* 0x0000000000067941 */ /* 0x000fea0003800000 */
.L_x_1304:
        /* <DEDUP_REMOVED lines=20> */
.L_x_1307:
[----:B------:R-:W-:Y:S05]  /*13c30*/  BSYNC B6 ;  /* 0x0000000000067941 */ /* 0x000fea0003800000 */
.L_x_1306:
        /* <DEDUP_REMOVED lines=19> */
.L_x_1309:
[----:B------:R-:W-:Y:S05]  /*13d70*/  BSYNC B6 ;  /* 0x0000000000067941 */ /* 0x000fea0003800000 */
.L_x_1308:
        /* <DEDUP_REMOVED lines=8> */
[----:B------:R-:W-:Y:S01]  /*13e00*/  IMAD.U32 R3, RZ, RZ, UR5 ;  /* 0x00000005ff037e24 */ /* 0x000fe2000f8e00ff */
[----:B------:R-:W1:Y:S01]  /*13e10*/  S2R R0, SR_TID.X ;  /* 0x0000000000007919 */ /* 0x000e620000002100 */
[----:B------:R-:W-:-:S03]  /*13e20*/  ULDC.64 UR4, c[0x0][0xa08] ;  /* 0x0002820000047ab9 */ /* 0x000fc60000000a00 */
[----:B------:R2:W3:Y:S02]  /*13e30*/  @P0 LDG.E R8, desc[UR40][R2.64] ;  /* 0x0000002802080981 */ /* 0x0004e4000c1e1900 */
[----:B--2---:R-:W2:Y:S01]  /*13e40*/  LDC.64 R2, c[0x0][0x418] ;  /* 0x00010600ff027b82 */ /* 0x004ea20000000a00 */
[----:B-1----:R-:W-:-:S04]  /*13e50*/  SHF.R.U32.HI R0, RZ, 0x5, R0 ;  /* 0x00000005ff007819 */ /* 0x002fc80000011600 */
[----:B------:R-:W-:Y:S02]  /*13e60*/  LOP3.LUT R0, R0, 0x3, RZ, 0xc0, !PT ;  /* 0x0000000300007812 */ /* 0x000fe400078ec0ff */
[----:B--2---:R-:W-:Y:S01]  /*13e70*/  LOP3.LUT P0, RZ, R2, UR4, RZ, 0xfc, !PT ;  /* 0x0000000402ff7c12 */ /* 0x004fe2000f80fcff */
[----:B------:R-:W-:-:S03]  /*13e80*/  UMOV UR4, 0xffffffff ;  /* 0xffffffff00047882 */ /* 0x000fc60000000000 */
[----:B------:R-:W-:Y:S02]  /*13e90*/  LOP3.LUT P0, RZ, R3, UR5, RZ, 0xfc, P0 ;  /* 0x0000000503ff7c12 */ /* 0x000fe4000800fcff */
[----:B---3--:R-:W-:Y:S01]  /*13ea0*/  SHF.R.S32.HI R9, RZ, 0x1f, R8 ;  /* 0x0000001fff097819 */ /* 0x008fe20000011408 */
[----:B------:R1:W-:Y:S01]  /*13eb0*/  STL [R1+0x4], R8 ;  /* 0x0000040801007387 */ /* 0x0003e20000100800 */
[----:B0-----:R-:W-:-:S03]  /*13ec0*/  SEL R16, R8, RZ, !P0 ;  /* 0x000000ff08107207 */ /* 0x001fc60004000000 */
[----:B------:R1:W-:Y:S01]  /*13ed0*/  STL [R1+0x14], R9 ;  /* 0x0000140901007387 */ /* 0x0003e20000100800 */
[----:B------:R-:W-:Y:S05]  /*13ee0*/  BRA.DIV UR4, `(.L_x_1310) ;  /* 0x0000003e046c7947 */ /* 0x000fea000b800000 */
[----:B------:R0:W2:Y:S02]  /*13ef0*/  SHFL.IDX PT, R14, R0, RZ, 0x1f ;  /* 0x00001fff000e7589 */ /* 0x0000a400000e0000 */
.L_x_1385:
[----:B0-----:R-:W3:Y:S01]  /*13f00*/  LDL.LU R0, [R1+0x20] ;  /* 0x0000200001007983 */ /* 0x001ee20000300800 */
[----:B------:R-:W-:Y:S02]  /*13f10*/  PLOP3.LUT P1, PT, PT, PT, PT, 0x8, 0x0 ;  /* 0x000000000000781c */ /* 0x000fe40003f2e170 */
[----:B--2---:R-:W-:Y:S02]  /*13f20*/  ISETP.NE.AND P0, PT, R14, RZ, PT ;  /* 0x000000ff0e00720c */ /* 0x004fe40003f05270 */
[----:B---3--:R-:W-:-:S09]  /*13f30*/  LOP3.LUT R0, R0, 0xfffffffe, RZ, 0xc0, !PT ;  /* 0xfffffffe00007812 */ /* 0x008fd200078ec0ff */
        /* <DEDUP_REMOVED lines=8> */
.L_x_1388:
        /* <DEDUP_REMOVED lines=21> */
.L_x_1313:
[----:B0-----:R-:W2:Y:S01]  /*14110*/  LDL R3, [R1] ;  /* 0x0000000001037983 */ /* 0x001ea20000100800 */
[----:B------:R-:W-:Y:S01]  /*14120*/  IMAD R2, R19, 0x8, R17 ;  /* 0x0000000813027824 */ /* 0x000fe200078e0211 */
[----:B-1----:R-:W0:Y:S02]  /*14130*/  S2R R8, SR_TID.X ;  /* 0x0000000000087919 */ /* 0x002e240000002100 */
[----:B0-----:R-:W-:-:S04]  /*14140*/  LOP3.LUT R8, R8, 0x7f, RZ, 0xc0, !PT ;  /* 0x0000007f08087812 */ /* 0x001fc800078ec0ff */
[----:B------:R-:W-:Y:S02]  /*14150*/  ISETP.NE.AND P1, PT, R8, RZ, PT ;  /* 0x000000ff0800720c */ /* 0x000fe40003f25270 */
[----:B--2---:R-:W-:-:S04]  /*14160*/  SHF.L.U32 R3, R3, 0x1f, RZ ;  /* 0x0000001f03037819 */ /* 0x004fc800000006ff */
[----:B------:R-:W0:Y:S02]  /*14170*/  SYNCS.PHASECHK.TRANS64.TRYWAIT P0, [R2+URZ+0x22880], R3 ;  /* 0x02288003020075a7 */ /* 0x000e24000800017f */
[----:B0-----:R-:W-:Y:S05]  /*14180*/  @!P0 BRA `(.L_x_1314) ;  /* 0x0000003c00048947 */ /* 0x001fea0003800000 */
.L_x_1389:
        /* <DEDUP_REMOVED lines=8> */
.L_x_1315:
[----:B------:R-:W2:Y:S01]  /*14210*/  LDL R5, [R1+0x1c] ;  /* 0x00001c0001057983 */ /* 0x000ea20000100800 */
[----:B------:R-:W-:Y:S01]  /*14220*/  IMAD R4, R19, 0x4000, R17 ;  /* 0x0000400013047824 */ /* 0x000fe200078e0211 */
[----:B------:R-:W-:Y:S01]  /*14230*/  R2UR UR33, R2 ;  /* 0x00000000022172ca */ /* 0x000fe200000e0000 */
[----:B------:R-:W-:Y:S01]  /*14240*/  UIADD3 UR4, UP0, UR48, 0x470, URZ ;  /* 0x0000047030047890 */ /* 0x000fe2000ff1e03f */
[----:B-----5:R-:W-:Y:S01]  /*14250*/  R2UR UR37, R16 ;  /* 0x00000000102572ca */ /* 0x020fe200000e0000 */
[----:B------:R-:W-:Y:S01]  /*14260*/  UMOV UR6, 0x0 ;  /* 0x0000000000067882 */ /* 0x000fe20000000000 */
[----:B------:R-:W-:Y:S01]  /*14270*/  R2UR UR32, R4 ;  /* 0x00000000042072ca */ /* 0x000fe200000e0000 */
[----:B------:R-:W-:Y:S01]  /*14280*/  UIADD3.X UR5, URZ, UR49, URZ, UP0, !UPT ;  /* 0x000000313f057290 */ /* 0x000fe200087fe43f */
[----:B------:R-:W-:Y:S01]  /*14290*/  UMOV UR7, 0x14f00000 ;  /* 0x14f0000000077882 */ /* 0x000fe20000000000 */
[----:B------:R-:W-:-:S06]  /*142a0*/  UMOV UR34, URZ ;  /* 0x0000003f00227c82 */ /* 0x000fcc0008000000 */
[----:B------:R-:W-:-:S04]  /*142b0*/  UIADD3 UR33, UR33, 0x22870, URZ ;  /* 0x0002287021217890 */ /* 0x000fc8000fffe03f */
[----:B------:R-:W-:Y:S01]  /*142c0*/  UIADD3 UR32, UR32, 0x8400, URZ ;  /* 0x0000840020207890 */ /* 0x000fe2000fffe03f */
[----:B--2---:R-:W-:-:S05]  /*142d0*/  IMAD R0, R0, 0x80, R5 ;  /* 0x0000008000007824 */ /* 0x004fca00078e0205 */
[----:B------:R-:W-:-:S13]  /*142e0*/  R2UR UR35, R0 ;  /* 0x00000000002372ca */ /* 0x000fda00000e0000 */
[----:B------:R1:W-:Y:S01]  /*142f0*/  UTMALDG.4D [UR32], [UR4], desc[UR6] ;  /* 0x00000620040075b4 */ /* 0x0003e20008019000 */
[----:B------:R-:W2:Y:S02]  /*14300*/  SYNCS.PHASECHK.TRANS64.TRYWAIT P0, [R2+URZ+0x22840], R3 ;  /* 0x02284003020075a7 */ /* 0x000ea4000800017f */
[----:B-12---:R-:W-:Y:S05]  /*14310*/  @!P0 BRA `(.L_x_1316) ;  /* 0x0000003800b48947 */ /* 0x006fea0003800000 */
.L_x_1390:
        /* <DEDUP_REMOVED lines=8> */
.L_x_1317:
[----:B01----:R-:W2:Y:S01]  /*143a0*/  LDL.LU R3, [R1+0x20] ;  /* 0x0000200001037983 */ /* 0x003ea20000300800 */
        /* <DEDUP_REMOVED lines=33> */
.L_x_1311:
[----:B------:R-:W-:Y:S05]  /*145c0*/  WARPSYNC.ALL ;  /* 0x0000000000007948 */ /* 0x000fea0003800000 */
[----:B0-----:R-:W-:Y:S01]  /*145d0*/  VIADD R0, R17, 0x10400 ;  /* 0x0001040011007836 */ /* 0x001fe20000000000 */
[----:B---3--:R-:W-:Y:S01]  /*145e0*/  USHF.R.S32.HI UR4, URZ, 0x1f, UR47 ;  /* 0x0000001f3f047899 */ /* 0x008fe2000801142f */
[----:B------:R-:W-:Y:S03]  /*145f0*/  BAR.SYNC.DEFER_BLOCKING 0x8, 0x180 ;  /* 0x0206000000007b1d */ /* 0x000fe60000010000 */
[----:B------:R-:W-:-:S03]  /*14600*/  LOP3.LUT P0, RZ, R0, 0x1bf, RZ, 0xc0, !PT ;  /* 0x000001bf00ff7812 */ /* 0x000fc6000780c0ff */
[----:B------:R-:W-:Y:S01]  /*14610*/  ULDC.64 UR6, c[0x0][0x298] ;  /* 0x0000a60000067ab9 */ /* 0x000fe20000000a00 */
[----:B------:R-:W-:Y:S01]  /*14620*/  BSSY B6, `(.L_x_1318) ;  /* 0x0000016000067945 */ /* 0x000fe20003800000 */
[----:B------:R-:W-:Y:S02]  /*14630*/  UIMAD UR4, UR4, UR6, URZ ;  /* 0x00000006040472a4 */ /* 0x000fe4000f8e023f */
[----:B------:R-:W-:Y:S02]  /*14640*/  UIMAD.WIDE.U32 UR50, UR47, UR6, URZ ;  /* 0x000000062f3272a5 */ /* 0x000fe4000f8e003f */
[----:B------:R-:W-:-:S04]  /*14650*/  UIMAD UR4, UR47, UR7, UR4 ;  /* 0x000000072f0472a4 */ /* 0x000fc8000f8e0204 */
[----:B------:R-:W-:Y:S01]  /*14660*/  UIADD3 UR37, UR51, UR4, URZ ;  /* 0x0000000433257290 */ /* 0x000fe2000fffe03f */
        /* <DEDUP_REMOVED lines=17> */
.L_x_1319:
[----:B------:R-:W-:Y:S05]  /*14780*/  BSYNC B6 ;  /* 0x0000000000067941 */ /* 0x000fea0003800000 */
.L_x_1318:
[----:B------:R-:W0:Y:S01]  /*14790*/  S2R R2, SR_TID.X ;  /* 0x0000000000027919 */ /* 0x000e220000002100 */
[----:B-1----:R-:W1:Y:S01]  /*147a0*/  LDC R8, c[0x0][0x448] ;  /* 0x00011200ff087b82 */ /* 0x002e620000000800 */
[----:B------:R-:W-:Y:S01]  /*147b0*/  USHF.R.S32.HI UR4, URZ, 0x1f, UR36 ;  /* 0x0000001f3f047899 */ /* 0x000fe20008011424 */
[----:B------:R-:W2:Y:S01]  /*147c0*/  S2R R0, SR_TID.X ;  /* 0x0000000000007919 */ /* 0x000ea20000002100 */
[----:B------:R-:W-:Y:S01]  /*147d0*/  ULDC.64 UR10, c[0x0][0xa00] ;  /* 0x00028000000a7ab9 */ /* 0x000fe20000000a00 */
[----:B------:R-:W-:Y:S01]  /*147e0*/  ULDC.64 UR8, c[0x0][0x2d8] ;  /* 0x0000b60000087ab9 */ /* 0x000fe20000000a00 */
[----:B------:R-:W-:Y:S01]  /*147f0*/  UISETP.NE.U32.AND UP0, UPT, UR10, URZ, UPT ;  /* 0x0000003f0a00728c */ /* 0x000fe2000bf05070 */
[----:B------:R-:W3:Y:S01]  /*14800*/  S2R R9, SR_TID.X ;  /* 0x0000000000097919 */ /* 0x000ee20000002100 */
[----:B------:R-:W-:Y:S02]  /*14810*/  UIMAD UR7, UR4, UR8, URZ ;  /* 0x00000008040772a4 */ /* 0x000fe4000f8e023f */
[----:B------:R-:W-:-:S02]  /*14820*/  UISETP.NE.AND.EX UP0, UPT, UR11, URZ, UPT, UP0 ;  /* 0x0000003f0b00728c */ /* 0x000fc4000bf05300 */
[----:B------:R-:W-:Y:S01]  /*14830*/  USHF.R.S32.HI UR6, URZ, 0x1f, UR46 ;  /* 0x0000001f3f067899 */ /* 0x000fe2000801142e */
[----:B------:R-:W-:Y:S01]  /*14840*/  UMOV UR4, UR50 ;  /* 0x0000003200047c82 */ /* 0x000fe20008000000 */
[----:B------:R-:W-:Y:S01]  /*14850*/  UMOV UR5, UR37 ;  /* 0x0000002500057c82 */ /* 0x000fe20008000000 */
[----:B------:R-:W-:Y:S02]  /*14860*/  UIMAD UR7, UR36, UR9, UR7 ;  /* 0x00000009240772a4 */ /* 0x000fe4000f8e0207 */
[----:B------:R-:W-:Y:S02]  /*14870*/  UIMAD.WIDE.U32 UR4, UR36, UR8, UR4 ;  /* 0x00000008240472a5 */ /* 0x000fe4000f8e0004 */
[----:B------:R-:W-:Y:S01]  /*14880*/  USEL UR6, UR6, URZ, !UP0 ;  /* 0x0000003f06067287 */ /* 0x000fe2000c000000 */
[----:B------:R-:W-:Y:S01]  /*14890*/  ULDC.64 UR8, c[0x0][0x2e0] ;  /* 0x0000b80000087ab9 */ /* 0x000fe20000000a00 */
[----:B------:R-:W-:Y:S01]  /*148a0*/  UIADD3 UR5, UR5, UR7, URZ ;  /* 0x0000000705057290 */ /* 0x000fe2000fffe03f */
[----:B-1----:R-:W-:Y:S01]  /*148b0*/  ISETP.NE.AND P0, PT, R8, 0x1, PT ;  /* 0x000000010800780c */ /* 0x002fe20003f05270 */
[----:B------:R-:W-:-:S02]  /*148c0*/  USEL UR7, UR46, URZ, !UP0 ;  /* 0x0000003f2e077287 */ /* 0x000fc4000c000000 */
[----:B------:R-:W-:Y:S02]  /*148d0*/  UIMAD UR6, UR6, UR8, URZ ;  /* 0x00000008060672a4 */ /* 0x000fe4000f8e023f */
[----:B------:R-:W-:Y:S01]  /*148e0*/  UIMAD.WIDE.U32 UR4, UR7, UR8, UR4 ;  /* 0x00000008070472a5 */ /* 0x000fe2000f8e0004 */
[----:B0-----:R-:W-:Y:S01]  /*148f0*/  LOP3.LUT R2, R2, 0x7f, RZ, 0xc0, !PT ;  /* 0x0000007f02027812 */ /* 0x001fe200078ec0ff */
[----:B------:R-:W-:-:S03]  /*14900*/  UIMAD UR6, UR7, UR9, UR6 ;  /* 0x00000009070672a4 */ /* 0x000fc6000f8e0206 */
[----:B------:R-:W-:Y:S01]  /*14910*/  SHF.R.U32.HI R2, RZ, 0x2, R2 ;  /* 0x00000002ff027819 */ /* 0x000fe20000011602 */
[----:B--2---:R-:W-:Y:S02]  /*14920*/  IMAD.SHL.U32 R0, R0, 0x20, RZ ;  /* 0x0000002000007824 */ /* 0x004fe400078e00ff */
[----:B------:R-:W0:Y:S01]  /*14930*/  @P0 LDC R3, c[0x0][0x450] ;  /* 0x00011400ff030b82 */ /* 0x000e220000000800 */
[----:B------:R-:W-:Y:S01]  /*14940*/  UIADD3 UR6, UR5, UR6, URZ ;  /* 0x0000000605067290 */ /* 0x000fe2000fffe03f */
[----:B------:R-:W-:Y:S01]  /*14950*/  IMAD.U32 R6, RZ, RZ, UR4 ;  /* 0x00000004ff067e24 */ /* 0x000fe2000f8e00ff */
[----:B------:R-:W-:Y:S01]  /*14960*/  LOP3.LUT R0, R2, 0x60, R0, 0xf8, !PT ;  /* 0x0000006002007812 */ /* 0x000fe200078ef800 */
[----:B------:R-:W-:Y:S01]  /*14970*/  IMAD.U32 R7, RZ, RZ, UR5 ;  /* 0x00000005ff077e24 */ /* 0x000fe2000f8e00ff */
[----:B------:R-:W-:Y:S01]  /*14980*/  ULDC.64 UR4, c[0x0][0x2d0] ;  /* 0x0000b40000047ab9 */ /* 0x000fe20000000a00 */
[----:B---3--:R-:W-:Y:S02]  /*14990*/  IMAD.SHL.U32 R9, R9, 0x10, RZ ;  /* 0x0000001009097824 */ /* 0x008fe400078e00ff */
[----:B------:R-:W1:Y:S01]  /*149a0*/  @P0 LDC R2, c[0x0][0x44c] ;  /* 0x00011300ff020b82 */ /* 0x000e620000000800 */
[----:B------:R-:W-:Y:S01]  /*149b0*/  IMAD.IADD R0, R0, 0x1, R18 ;  /* 0x0000000100007824 */ /* 0x000fe200078e0212 */
[----:B------:R-:W2:Y:S01]  /*149c0*/  S2R R7, SR_TID.X ;  /* 0x0000000000077919 */ /* 0x000ea20000002100 */
[----:B------:R-:W-:-:S02]  /*149d0*/  LOP3.LUT R9, R9, 0x30, RZ, 0xc0, !PT ;  /* 0x0000003009097812 */ /* 0x000fc400078ec0ff */
[----:B------:R-:W-:Y:S02]  /*149e0*/  IMAD.MOV.U32 R4, RZ, RZ, R0 ;  /* 0x000000ffff047224 */ /* 0x000fe400078e0000 */
[C---:B------:R-:W-:Y:S02]  /*149f0*/  LOP3.LUT R11, R9.reuse, 0x40, RZ, 0xfc, !PT ;  /* 0x00000040090b7812 */ /* 0x040fe400078efcff */
[----:B------:R-:W-:Y:S01]  /*14a00*/  LOP3.LUT R9, R9, 0x80, RZ, 0xfc, !PT ;  /* 0x0000008009097812 */ /* 0x000fe200078efcff */
[----:B-1----:R-:W-:-:S05]  /*14a10*/  @P0 IMAD.HI.U32 R2, R0, R2, RZ ;  /* 0x0000000200020227 */ /* 0x002fca00078e00ff */
[----:B0-----:R-:W-:Y:S01]  /*14a20*/  @P0 SHF.R.U32.HI R4, RZ, R3, R2 ;  /* 0x00000003ff040219 */ /* 0x001fe20000011602 */
[----:B------:R-:W-:-:S03]  /*14a30*/  IMAD.U32 R3, RZ, RZ, UR6 ;  /* 0x00000006ff037e24 */ /* 0x000fc6000f8e00ff */
[--C-:B------:R-:W-:Y:S01]  /*14a40*/  SHF.R.S32.HI R5, RZ, 0x1f, R4.reuse ;  /* 0x0000001fff057819 */ /* 0x100fe20000011404 */
[----:B------:R-:W-:Y:S02]  /*14a50*/  IMAD.MOV R2, RZ, RZ, -R4 ;  /* 0x000000ffff027224 */ /* 0x000fe400078e0a04 */
[----:B--2---:R-:W-:Y:S02]  /*14a60*/  IMAD.SHL.U32 R10, R7, 0x10, RZ ;  /* 0x00000010070a7824 */ /* 0x004fe400078e00ff */
[----:B------:R-:W-:Y:S02]  /*14a70*/  IMAD R0, R8, R2, R0 ;  /* 0x0000000208007224 */ /* 0x000fe400078e0200 */
[----:B------:R-:W-:Y:S01]  /*14a80*/  IMAD.MOV.U32 R2, RZ, RZ, R6 ;  /* 0x000000ffff027224 */ /* 0x000fe200078e0006 */
[----:B------:R-:W-:Y:S01]  /*14a90*/  LOP3.LUT R10, R10, 0x30, RZ, 0xc0, !PT ;  /* 0x000000300a0a7812 */ /* 0x000fe200078ec0ff */
[----:B------:R-:W-:Y:S02]  /*14aa0*/  IMAD R5, R5, UR4, RZ ;  /* 0x0000000405057c24 */ /* 0x000fe4000f8e02ff */
[----:B------:R-:W-:-:S04]  /*14ab0*/  IMAD.WIDE.U32 R2, R4, UR4, R2 ;  /* 0x0000000404027c25 */ /* 0x000fc8000f8e0002 */
[----:B------:R-:W-:Y:S01]  /*14ac0*/  IMAD R5, R4, UR5, R5 ;  /* 0x0000000504057c24 */ /* 0x000fe2000f8e0205 */
[----:B------:R-:W-:Y:S01]  /*14ad0*/  SHF.R.S32.HI R4, RZ, 0x1f, R0 ;  /* 0x0000001fff047819 */ /* 0x000fe20000011400 */
[----:B------:R-:W-:Y:S02]  /*14ae0*/  ULDC.64 UR4, c[0x0][0x2c8] ;  /* 0x0000b20000047ab9 */ /* 0x000fe40000000a00 */
        /* <DEDUP_REMOVED lines=9> */
[----:B------:R-:W-:Y:S02]  /*14b80*/  IADD3.X R3, R3, UR5, R0, P0, !PT ;  /* 0x0000000503037c10 */ /* 0x000fe400087fe400 */
[----:B------:R-:W-:-:S02]  /*14b90*/  ISETP.GE.AND P0, PT, R10, UR4, PT ;  /* 0x000000040a007c0c */ /* 0x000fc4000bf06270 */
[----:B------:R-:W-:Y:S01]  /*14ba0*/  ISETP.GE.AND P1, PT, R11, UR4, PT ;  /* 0x000000040b007c0c */ /* 0x000fe2000bf26270 */
[----:B------:R-:W-:-:S03]  /*14bb0*/  UMOV UR4, 0xffffffff ;  /* 0xffffffff00047882 */ /* 0x000fc60000000000 */
[----:B0-----:R-:W-:Y:S09]  /*14bc0*/  BRA.DIV UR4, `(.L_x_1320) ;  /* 0x00000032049c7947 */ /* 0x001ff2000b800000 */
[----:B------:R-:W0:Y:S01]  /*14bd0*/  S2R R5, SR_TID.X ;  /* 0x0000000000057919 */ /* 0x000e220000002100 */
[----:B------:R-:W-:Y:S01]  /*14be0*/  IMAD R2, R8, UR44, RZ ;  /* 0x0000002c08027c24 */ /* 0x000fe2000f8e02ff */
[----:B------:R-:W1:Y:S04]  /*14bf0*/  SHFL.IDX PT, R7, R4, RZ, 0x1c1f ;  /* 0x001c1fff04077589 */ /* 0x000e6800000e0000 */
[----:B------:R-:W2:Y:S01]  /*14c00*/  SHFL.IDX PT, R6, R3, RZ, 0x1c1f ;  /* 0x001c1fff03067589 */ /* 0x000ea200000e0000 */
[----:B0-----:R-:W-:-:S04]  /*14c10*/  LOP3.LUT R5, R5, 0x7f, RZ, 0xc0, !PT ;  /* 0x0000007f05057812 */ /* 0x001fc800078ec0ff */
[----:B------:R-:W-:-:S05]  /*14c20*/  SHF.R.U32.HI R5, RZ, 0x2, R5 ;  /* 0x00000002ff057819 */ /* 0x000fca0000011605 */
[----:B------:R-:W-:-:S04]  /*14c30*/  IMAD.IADD R0, R5, 0x1, R18 ;  /* 0x0000000105007824 */ /* 0x000fc800078e0212 */
[C---:B------:R-:W-:Y:S01]  /*14c40*/  VIADD R5, R0.reuse, 0x20 ;  /* 0x0000002000057836 */ /* 0x040fe20000000000 */
[----:B------:R-:W-:-:S13]  /*14c50*/  ISETP.GE.AND P4, PT, R0, R2, PT ;  /* 0x000000020000720c */ /* 0x000fda0003f86270 */
[----:B-1----:R-:W-:-:S05]  /*14c60*/  @!P4 IADD3 R7, P3, R10, R7, RZ ;  /* 0x000000070a07c210 */ /* 0x002fca0007f7e0ff */
[----:B--2---:R-:W-:Y:S01]  /*14c70*/  @!P4 IMAD.X R6, RZ, RZ, R6, P3 ;  /* 0x000000ffff06c224 */ /* 0x004fe200018e0606 */
[----:B------:R-:W-:Y:S01]  /*14c80*/  ISETP.GE.AND P3, PT, R5, R2, PT ;  /* 0x000000020500720c */ /* 0x000fe20003f66270 */
[----:B------:R-:W-:-:S03]  /*14c90*/  VIADD R5, R0, 0x40 ;  /* 0x0000004000057836 */ /* 0x000fc60000000000 */
[----:B------:R-:W-:-:S04]  /*14ca0*/  @!P4 LOP3.LUT R7, R7, R6, RZ, 0x3c, !PT ;  /* 0x000000060707c212 */ /* 0x000fc800078e3cff */
[----:B------:R-:W-:-:S04]  /*14cb0*/  @!P4 LOP3.LUT R6, R7, R6, RZ, 0x3c, !PT ;  /* 0x000000060706c212 */ /* 0x000fc800078e3cff */
[----:B------:R-:W-:-:S05]  /*14cc0*/  @!P4 LOP3.LUT R7, R7, R6, RZ, 0x3c, !PT ;  /* 0x000000060707c212 */ /* 0x000fca00078e3cff */
[----:B------:R-:W-:Y:S01]  /*14cd0*/  @!PT LDS RZ, [RZ] ;  /* 0x00000000fffff984 */ /* 0x000fe20000000800 */
[----:B-----5:R-:W-:Y:S04]  /*14ce0*/  @!P4 LDGSTS.E.BYPASS.LTC128B.128 [R9+0x10400], desc[UR40][R6.64], !P0 ;  /* 0x104000000609cfae */ /* 0x020fe8000c101d68 */
[----:B------:R-:W-:Y:S04]  /*14cf0*/  @!P4 LDGSTS.E.BYPASS.LTC128B.128 [R9+0x12400], desc[UR40][R6.64+0x40], !P1 ;  /* 0x124000400609cfae */ /* 0x000fe8000c901d68 */
[----:B------:R0:W-:Y:S04]  /*14d00*/  @!P4 LDGSTS.E.BYPASS.LTC128B.128 [R9+0x14400], desc[UR40][R6.64+0x80], !P2 ;  /* 0x144000800609cfae */ /* 0x0001e8000d101d68 */
[----:B0-----:R-:W0:Y:S04]  /*14d10*/  SHFL.IDX PT, R7, R4, 0x1, 0x1c1f ;  /* 0x003c1f0004077f89 */ /* 0x001e2800000e0000 */
[----:B------:R-:W1:Y:S01]  /*14d20*/  SHFL.IDX PT, R6, R3, 0x1, 0x1c1f ;  /* 0x003c1f0003067f89 */ /* 0x000e6200000e0000 */
[----:B0-----:R-:W-:-:S05]  /*14d30*/  @!P3 IADD3 R7, P4, R10, R7, RZ ;  /* 0x000000070a07b210 */ /* 0x001fca0007f9e0ff */
[----:B-1----:R-:W-:-:S05]  /*14d40*/  @!P3 IMAD.X R6, RZ, RZ, R6, P4 ;  /* 0x000000ffff06b224 */ /* 0x002fca00020e0606 */
[----:B------:R-:W-:-:S04]  /*14d50*/  @!P3 LOP3.LUT R7, R7, R6, RZ, 0x3c, !PT ;  /* 0x000000060707b212 */ /* 0x000fc800078e3cff */
[----:B------:R-:W-:-:S04]  /*14d60*/  @!P3 LOP3.LUT R6, R7, R6, RZ, 0x3c, !PT ;  /* 0x000000060706b212 */ /* 0x000fc800078e3cff */
[----:B------:R-:W-:-:S05]  /*14d70*/  @!P3 LOP3.LUT R7, R7, R6, RZ, 0x3c, !PT ;  /* 0x000000060707b212 */ /* 0x000fca00078e3cff */
[----:B------:R-:W-:Y:S04]  /*14d80*/  @!P3 LDGSTS.E.BYPASS.LTC128B.128 [R9+0x10c00], desc[UR40][R6.64], !P0 ;  /* 0x10c000000609bfae */ /* 0x000fe8000c101d68 */
[----:B------:R-:W-:Y:S04]  /*14d90*/  @!P3 LDGSTS.E.BYPASS.LTC128B.128 [R9+0x12c00], desc[UR40][R6.64+0x40], !P1 ;  /* 0x12c000400609bfae */ /* 0x000fe8000c901d68 */
[----:B------:R0:W-:Y:S01]  /*14da0*/  @!P3 LDGSTS.E.BYPASS.LTC128B.128 [R9+0x14c00], desc[UR40][R6.64+0x80], !P2 ;  /* 0x14c000800609bfae */ /* 0x0001e2000d101d68 */
[----:B------:R-:W-:-:S03]  /*14db0*/  ISETP.GE.AND P3, PT, R5, R2, PT ;  /* 0x000000020500720c */ /* 0x000fc60003f66270 */
[----:B0-----:R-:W0:Y:S04]  /*14dc0*/  SHFL.IDX PT, R7, R4, 0x2, 0x1c1f ;  /* 0x005c1f0004077f89 */ /* 0x001e2800000e0000 */
[----:B------:R-:W1:Y:S04]  /*14dd0*/  SHFL.IDX PT, R6, R3, 0x2, 0x1c1f ;  /* 0x005c1f0003067f89 */ /* 0x000e6800000e0000 */
[----:B------:R-:W2:Y:S04]  /*14de0*/  SHFL.IDX PT, R4, R4, 0x3, 0x1c1f ;  /* 0x007c1f0004047f89 */ /* 0x000ea800000e0000 */
[----:B------:R-:W3:Y:S01]  /*14df0*/  SHFL.IDX PT, R3, R3, 0x3, 0x1c1f ;  /* 0x007c1f0003037f89 */ /* 0x000ee200000e0000 */
[----:B0-----:R-:W-:-:S05]  /*14e00*/  @!P3 IADD3 R7, P4, R10, R7, RZ ;  /* 0x000000070a07b210 */ /* 0x001fca0007f9e0ff */
[----:B-1----:R-:W-:-:S05]  /*14e10*/  @!P3 IMAD.X R6, RZ, RZ, R6, P4 ;  /* 0x000000ffff06b224 */ /* 0x002fca00020e0606 */
[----:B------:R-:W-:-:S04]  /*14e20*/  @!P3 LOP3.LUT R7, R7, R6, RZ, 0x3c, !PT ;  /* 0x000000060707b212 */ /* 0x000fc800078e3cff */
[----:B------:R-:W-:-:S04]  /*14e30*/  @!P3 LOP3.LUT R6, R7, R6, RZ, 0x3c, !PT ;  /* 0x000000060706b212 */ /* 0x000fc800078e3cff */
[----:B------:R-:W-:-:S05]  /*14e40*/  @!P3 LOP3.LUT R7, R7, R6, RZ, 0x3c, !PT ;  /* 0x000000060707b212 */ /* 0x000fca00078e3cff */
[----:B------:R1:W-:Y:S04]  /*14e50*/  @!P3 LDGSTS.E.BYPASS.LTC128B.128 [R9+0x11400], desc[UR40][R6.64], !P0 ;  /* 0x114000000609bfae */ /* 0x0003e8000c101d68 */
[----:B------:R1:W-:Y:S04]  /*14e60*/  @!P3 LDGSTS.E.BYPASS.LTC128B.128 [R9+0x13400], desc[UR40][R6.64+0x40], !P1 ;  /* 0x134000400609bfae */ /* 0x0003e8000c901d68 */
[----:B--23--:R1:W-:Y:S02]  /*14e70*/  @!P3 LDGSTS.E.BYPASS.LTC128B.128 [R9+0x15400], desc[UR40][R6.64+0x80], !P2 ;  /* 0x154000800609bfae */ /* 0x00c3e4000d101d68 */
.L_x_1399:
        /* <DEDUP_REMOVED lines=12> */
.L_x_1322:
[----:B------:R-:W-:Y:S05]  /*14f40*/  BSYNC B0 ;  /* 0x0000000000007941 */ /* 0x000fea0003800000 */
.L_x_1321:
[----:B------:R-:W-:Y:S01]  /*14f50*/  NOP ;  /* 0x0000000000007918 */ /* 0x000fe20000000000 */
[----:B------:R-:W-:-:S13]  /*14f60*/  PLOP3.LUT P0, PT, PT, PT, PT, 0x80, 0x0 ;  /* 0x000000000000781c */ /* 0x000fda0003f0f070 */
.L_x_1323:
[----:B------:R-:W-:Y:S02]  /*14f70*/  PLOP3.LUT P1, PT, P1, P0, PT, 0xa2, 0x0 ;  /* 0x000000000000781c */ /* 0x000fe40000f21472 */
[----:B------:R-:W-:-:S08]  /*14f80*/  @P0 R2UR P1, UR4, R17 ;  /* 0x00000000110402ca */ /* 0x000fd00000020000 */
[----:B------:R-:W-:-:S05]  /*14f90*/  @P0 PLOP3.LUT P0, PT, P1, PT, PT, 0x80, 0x0 ;  /* 0x000000000000081c */ /* 0x000fca0000f0f070 */
[----:B------:R-:W-:Y:S01]  /*14fa0*/  @!P1 SYNCS.ARRIVE.TRANS64.RED.A0T1 RZ, [UR4+0x22800], RZ ;  /* 0x022800ffffff99a7 */ /* 0x000fe20008200404 */
[----:B------:R-:W-:Y:S07]  /*14fb0*/  @!P1 ARRIVES.LDGSTSBAR.64.TRANSCNT [UR4+0x22800] ;  /* 0x02280000ff0099b0 */ /* 0x000fee0008000a84 */
[----:B------:R-:W-:Y:S05]  /*14fc0*/  @P0 BRA.U.ANY `(.L_x_1323) ;  /* 0xfffffffd00e80947 */ /* 0x000fea000393ffff */
[----:B--2---:R-:W2:Y:S02]  /*14fd0*/  LDL.LU R2, [R1+0x30] ;  /* 0x0000300001027983 */ /* 0x004ea40000300800 */
        /* <DEDUP_REMOVED lines=11> */
.L_x_1400:
[----:B------:R-:W-:Y:S05]  /*15090*/  BSYNC B0 ;  /* 0x0000000000007941 */ /* 0x000fea0003800000 */
.L_x_1324:
[----:B------:R-:W3:Y:S01]  /*150a0*/  LDL R2, [R1+0x18] ;  /* 0x0000180001027983 */ /* 0x000ee20000100800 */
[----:B------:R-:W-:-:S06]  /*150b0*/  UIADD3 UR4, UR42, -0x2, URZ ;  /* 0xfffffffe2a047890 */ /* 0x000fcc000fffe03f */
[----:B---3--:R-:W-:-:S13]  /*150c0*/  ISETP.LE.AND P0, PT, R2, UR4, PT ;  /* 0x0000000402007c0c */ /* 0x008fda000bf03270 */
[----:B------:R-:W-:Y:S05]  /*150d0*/  @!P0 BRA `(.L_x_1326) ;  /* 0x0000000c00f88947 */ /* 0x000fea0003800000 */
[----:B01----:R0:W5:Y:S01]  /*150e0*/  LDL.LU R7, [R1] ;  /* 0x0000000001077983 */ /* 0x0031620000300800 */
[----:B------:R-:W-:Y:S02]  /*150f0*/  IMAD.MOV.U32 R6, RZ, RZ, R19 ;  /* 0x000000ffff067224 */ /* 0x000fe400078e0013 */
[----:B--2---:R-:W-:-:S07]  /*15100*/  IMAD.U32 R0, RZ, RZ, UR4 ;  /* 0x00000004ff007e24 */ /* 0x004fce000f8e00ff */
.L_x_1348:
[----:B------:R-:W2:Y:S01]  /*15110*/  LDL R2, [R1+0x20] ;  /* 0x0000200001027983 */ /* 0x000ea20000100800 */
[----:B------:R-:W-:Y:S01]  /*15120*/  VIADD R19, R6, 0x1 ;  /* 0x0000000106137836 */ /* 0x000fe20000000000 */
[----:B------:R-:W-:Y:S05]  /*15130*/  YIELD ;  /* 0x0000000000007946 */ /* 0x000fea0003800000 */
[C---:B------:R-:W-:Y:S01]  /*15140*/  ISETP.NE.AND P0, PT, R19.reuse, 0x2, PT ;  /* 0x000000021300780c */ /* 0x040fe20003f05270 */
[----:B------:R-:W-:Y:S03]  /*15150*/  BSSY B0, `(.L_x_1327) ;  /* 0x0000089000007945 */ /* 0x000fe60003800000 */
[----:B------:R-:W-:-:S02]  /*15160*/  SEL R19, R19, RZ, P0 ;  /* 0x000000ff13137207 */ /* 0x000fc40000000000 */
[----:B--2---:R-:W-:Y:S02]  /*15170*/  LOP3.LUT P1, RZ, R2, 0x1, RZ, 0xc0, !PT ;  /* 0x0000000102ff7812 */ /* 0x004fe4000782c0ff */
        /* <DEDUP_REMOVED lines=18> */
[--C-:B------:R-:W-:Y:S01]  /*152a0*/  SHF.R.S32.HI R3, RZ, 0x1f, R2.reuse ;  /* 0x0000001fff037819 */ /* 0x100fe20000011402 */
[----:B------:R-:W-:-:S04]  /*152b0*/  IMAD.MOV R8, RZ, RZ, -R2 ;  /* 0x000000ffff087224 */ /* 0x000fc800078e0a02 */
[----:B------:R-:W-:Y:S02]  /*152c0*/  IMAD R8, R5, R8, R0 ;  /* 0x0000000805087224 */ /* 0x000fe400078e0200 */
[----:B--2---:R-:W-:-:S04]  /*152d0*/  IMAD R4, R11, UR6, RZ ;  /* 0x000000060b047c24 */ /* 0x004fc8000f8e02ff */
[C---:B----4-:R-:W-:Y:S02]  /*152e0*/  IMAD R4, R10.reuse, UR7, R4 ;  /* 0x000000070a047c24 */ /* 0x050fe4000f8e0204 */
[----:B------:R-:W-:-:S04]  /*152f0*/  IMAD.WIDE.U32 R2, R10, UR6, R2 ;  /* 0x000000060a027c25 */ /* 0x000fc8000f8e0002 */
[----:B------:R-:W-:Y:S01]  /*15300*/  IMAD.IADD R3, R4, 0x1, R3 ;  /* 0x0000000104037824 */ /* 0x000fe200078e0203 */
[----:B------:R-:W-:-:S04]  /*15310*/  LEA R4, P0, R2, UR4, 0x2 ;  /* 0x0000000402047c11 */ /* 0x000fc8000f8010ff */
[----:B------:R-:W-:-:S05]  /*15320*/  LEA.HI.X R5, R2, UR5, R3, 0x2, P0 ;  /* 0x0000000502057c11 */ /* 0x000fca00080f1403 */
[----:B------:R2:W5:Y:S04]  /*15330*/  LDG.E R16, desc[UR40][R4.64] ;  /* 0x0000002804107981 */ /* 0x000568000c1e1900 */
.L_x_1329:
[----:B------:R-:W2:Y:S01]  /*15340*/  S2R R2, SR_TID.X ;  /* 0x0000000000027919 */ /* 0x000ea20000002100 */
[----:B------:R-:W-:Y:S01]  /*15350*/  IMAD R3, R19, 0x8, R17 ;  /* 0x0000000813037824 */ /* 0x000fe200078e0211 */
[----:B------:R-:W-:Y:S01]  /*15360*/  BSSY B1, `(.L_x_1330) ;  /* 0x0000006000017945 */ /* 0x000fe20003800000 */
[----:B--2---:R-:W-:Y:S02]  /*15370*/  LOP3.LUT R4, R2, 0x7f, RZ, 0xc0, !PT ;  /* 0x0000007f02047812 */ /* 0x004fe400078ec0ff */
[----:B------:R-:W-:Y:S02]  /*15380*/  SHF.L.U32 R2, R9, 0x1f, RZ ;  /* 0x0000001f09027819 */ /* 0x000fe400000006ff */
[----:B------:R-:W-:Y:S02]  /*15390*/  ISETP.NE.AND P1, PT, R4, RZ, PT ;  /* 0x000000ff0400720c */ /* 0x000fe40003f25270 */
[----:B------:R-:W2:Y:S02]  /*153a0*/  SYNCS.PHASECHK.TRANS64.TRYWAIT P0, [R3+URZ+0x22880], R2 ;  /* 0x02288002030075a7 */ /* 0x000ea4000800017f */
[----:B--2---:R-:W-:Y:S09]  /*153b0*/  @!P0 BRA `(.L_x_1331) ;  /* 0x0000003000188947 */ /* 0x004ff20003800000 */
.L_x_1401:
[----:B------:R-:W-:Y:S05]  /*153c0*/  BSYNC B1 ;  /* 0x0000000000017941 */ /* 0x000fea0003800000 */
.L_x_1330:
[----:B------:R-:W-:Y:S04]  /*153d0*/  BSSY B1, `(.L_x_1332) ;  /* 0x0000009000017945 */ /* 0x000fe80003800000 */
        /* <DEDUP_REMOVED lines=8> */
.L_x_1333:
[----:B------:R-:W-:Y:S05]  /*15460*/  BSYNC B1 ;  /* 0x0000000000017941 */ /* 0x000fea0003800000 */
.L_x_1332:
[----:B------:R-:W3:Y:S01]  /*15470*/  LDL R4, [R1+0x1c] ;  /* 0x00001c0001047983 */ /* 0x000ee20000100800 */
[----:B------:R-:W-:Y:S01]  /*15480*/  IMAD.MOV.U32 R10, RZ, RZ, RZ ;  /* 0x000000ffff0a7224 */ /* 0x000fe200078e00ff */
[----:B------:R-:W-:Y:S01]  /*15490*/  UIADD3 UR4, UP0, UR48, 0x470, URZ ;  /* 0x0000047030047890 */ /* 0x000fe2000ff1e03f */
[----:B------:R-:W-:Y:S01]  /*154a0*/  IMAD R5, R19, 0x4000, R17 ;  /* 0x0000400013057824 */ /* 0x000fe200078e0211 */
[----:B------:R-:W-:Y:S01]  /*154b0*/  PLOP3.LUT P0, PT, PT, PT, PT, 0x80, 0x0 ;  /* 0x000000000000781c */ /* 0x000fe20003f0f070 */
[----:B------:R-:W-:Y:S01]  /*154c0*/  UMOV UR6, 0x0 ;  /* 0x0000000000067882 */ /* 0x000fe20000000000 */
[----:B------:R-:W-:Y:S01]  /*154d0*/  R2UR UR10, R10 ;  /* 0x000000000a0a72ca */ /* 0x000fe200000e0000 */
[----:B------:R-:W-:Y:S01]  /*154e0*/  VIADD R5, R5, 0x8400 ;  /* 0x0000840005057836 */ /* 0x000fe20000000000 */
[----:B------:R-:W-:Y:S01]  /*154f0*/  UIADD3.X UR5, URZ, UR49, URZ, UP0, !UPT ;  /* 0x000000313f057290 */ /* 0x000fe200087fe43f */
[----:B------:R-:W-:Y:S01]  /*15500*/  UMOV UR7, 0x14f00000 ;  /* 0x14f0000000077882 */ /* 0x000fe20000000000 */
[----:B---3--:R-:W-:-:S02]  /*15510*/  IMAD R4, R8, 0x80, R4 ;  /* 0x0000008008047824 */ /* 0x008fc400078e0204 */
[----:B------:R-:W-:-:S09]  /*15520*/  VIADD R8, R3, 0x22870 ;  /* 0x0002287003087836 */ /* 0x000fd20000000000 */
.L_x_1334:
        /* <DEDUP_REMOVED lines=9> */
[----:B---3--:R-:W-:Y:S05]  /*155c0*/  @P0 BRA.U.ANY `(.L_x_1334) ;  /* 0xfffffffd00d80947 */ /* 0x008fea000393ffff */
[----:B------:R-:W3:Y:S01]  /*155d0*/  SYNCS.PHASECHK.TRANS64.TRYWAIT P0, [R3+URZ+0x22840], R2 ;  /* 0x02284002030075a7 */ /* 0x000ee2000800017f */
[----:B------:R-:W-:Y:S04]  /*155e0*/  BSSY B1, `(.L_x_1335) ;  /* 0x0000002000017945 */ /* 0x000fe80003800000 */
[----:B---3--:R-:W-:Y:S05]  /*155f0*/  @!P0 BRA `(.L_x_1336) ;  /* 0x0000002c009c8947 */ /* 0x008fea0003800000 */
.L_x_1402:
[----:B------:R-:W-:Y:S05]  /*15600*/  BSYNC B1 ;  /* 0x0000000000017941 */ /* 0x000fea0003800000 */
.L_x_1335:
[----:B------:R-:W-:Y:S01]  /*15610*/  BSSY B1, `(.L_x_1337) ;  /* 0x000000b000017945 */ /* 0x000fe20003800000 */
[----:B------:R-:W-:Y:S02]  /*15620*/  IMAD.MOV.U32 R8, RZ, RZ, 0x0 ;  /* 0x00000000ff087424 */ /* 0x000fe400078e00ff */
[----:B-1----:R-:W-:Y:S01]  /*15630*/  IMAD.MOV.U32 R9, RZ, RZ, 0x14f00000 ;  /* 0x14f00000ff097424 */ /* 0x002fe200078e00ff */
[----:B------:R-:W-:Y:S06]  /*15640*/  @P1 BRA `(.L_x_1338) ;  /* 0x00000000001c1947 */ /* 0x000fec0003800000 */
[----:B------:R-:W1:Y:S01]  /*15650*/  S2R R5, SR_TID.X ;  /* 0x0000000000057919 */ /* 0x000e620000002100 */
[----:B--23--:R-:W-:-:S04]  /*15660*/  IMAD.MOV.U32 R2, RZ, RZ, 0x6000 ;  /* 0x00006000ff027424 */ /* 0x00cfc800078e00ff */
[----:B------:R4:W-:Y:S01]  /*15670*/  SYNCS.ARRIVE.TRANS64 RZ, [R3+URZ+0x22830], R2 ;  /* 0x0228300203ff79a7 */ /* 0x0009e2000800003f */
[----:B-1----:R-:W-:-:S04]  /*15680*/  LOP3.LUT R5, R5, 0x1f, RZ, 0xc0, !PT ;  /* 0x0000001f05057812 */ /* 0x002fc800078ec0ff */
[----:B------:R-:W-:-:S13]  /*15690*/  ISETP.NE.AND P0, PT, R5, RZ, PT ;  /* 0x000000ff0500720c */ /* 0x000fda0003f05270 */
[----:B----4-:R-:W-:Y:S05]  /*156a0*/  @!P0 BRA `(.L_x_1338) ;  /* 0x0000000000048947 */ /* 0x010fea0003800000 */
[----:B------:R-:W-:Y:S01]  /*156b0*/  BPT.TRAP 0x1 ;  /* 0x000000040000795c */ /* 0x000fe20000300000 */
.L_x_1338:
[----:B------:R-:W-:Y:S05]  /*156c0*/  BSYNC B1 ;  /* 0x0000000000017941 */ /* 0x000fea0003800000 */
.L_x_1337:
[----:B------:R-:W-:Y:S01]  /*156d0*/  R2UR UR10, R10 ;  /* 0x000000000a0a72ca */ /* 0x000fe200000e0000 */
[----:B--23--:R-:W-:Y:S01]  /*156e0*/  IMAD R2, R19, 0x6000, R17 ;  /* 0x0000600013027824 */ /* 0x00cfe200078e0211 */
[----:B------:R-:W-:Y:S01]  /*156f0*/  R2UR UR6, R8 ;  /* 0x00000000080672ca */ /* 0x000fe200000e0000 */
[----:B------:R-:W-:Y:S01]  /*15700*/  UIADD3 UR4, UP0, UR48, 0x370, URZ ;  /* 0x0000037030047890 */ /* 0x000fe2000ff1e03f */
[----:B------:R-:W-:Y:S01]  /*15710*/  R2UR UR7, R9 ;  /* 0x00000000090772ca */ /* 0x000fe200000e0000 */
[----:B------:R-:W-:Y:S01]  /*15720*/  VIADD R3, R3, 0x22830 ;  /* 0x0002283003037836 */ /* 0x000fe20000000000 */
[----:B------:R-:W-:Y:S01]  /*15730*/  PLOP3.LUT P0, PT, PT, PT, PT, 0x80, 0x0 ;  /* 0x000000000000781c */ /* 0x000fe20003f0f070 */
[----:B------:R-:W-:Y:S01]  /*15740*/  VIADD R5, R2, 0x16400 ;  /* 0x0001640002057836 */ /* 0x000fe20000000000 */
[----:B------:R-:W-:-:S12]  /*15750*/  UIADD3.X UR5, URZ, UR49, URZ, UP0, !UPT ;  /* 0x000000313f057290 */ /* 0x000fd800087fe43f */
.L_x_1339:
        /* <DEDUP_REMOVED lines=15> */
.L_x_1340:
        /* <DEDUP_REMOVED lines=15> */
.L_x_1341:
        /* <DEDUP_REMOVED lines=10> */
.L_x_1328:
[----:B------:R-:W-:Y:S05]  /*159e0*/  BSYNC B0 ;  /* 0x0000000000007941 */ /* 0x000fea0003800000 */
.L_x_1327:
[----:B------:R-:W-:-:S06]  /*159f0*/  UISETP.NE.AND UP0, UPT, UR39, 0x3, UPT ;  /* 0x000000032700788c */ /* 0x000fcc000bf05270 */
[----:B------:R-:W-:-:S13]  /*15a00*/  PLOP3.LUT P0, PT, PT, PT, UP0, 0x80, 0x0 ;  /* 0x000000000000781c */ /* 0x000fda0003f0f008 */
[----:B------:R-:W-:Y:S05]  /*15a10*/  @!P0 BRA `(.L_x_1342) ;  /* 0x0000000000048947 */ /* 0x000fea0003800000 */
[----:B------:R-:W-:Y:S01]  /*15a20*/  BPT.TRAP 0x1 ;  /* 0x000000040000795c */ /* 0x000fe20000300000 */
.L_x_1342:
[----:B------:R-:W-:Y:S01]  /*15a30*/  IMAD.U32 R2, RZ, RZ, UR45 ;  /* 0x0000002dff027e24 */ /* 0x000fe2000f8e00ff */
[----:B------:R-:W-:Y:S01]  /*15a40*/  BSSY B0, `(.L_x_1343) ;  /* 0x0000007000007945 */ /* 0x000fe20003800000 */
[----:B------:R-:W-:-:S03]  /*15a50*/  IMAD R20, R6, 0x8, R17 ;  /* 0x0000000806147824 */ /* 0x000fc600078e0211 */
[----:B------:R-:W-:Y:S02]  /*15a60*/  ISETP.NE.AND P1, PT, R2, 0x3, PT ;  /* 0x000000030200780c */ /* 0x000fe40003f25270 */
[----:B------:R-:W-:-:S04]  /*15a70*/  LOP3.LUT R2, R7, 0x1, RZ, 0x3c, !PT ;  /* 0x0000000107027812 */ /* 0x000fc800078e3cff */
[----:B------:R-:W-:-:S04]  /*15a80*/  SHF.L.U32 R2, R2, 0x1f, RZ ;  /* 0x0000001f02027819 */ /* 0x000fc800000006ff */
[----:B------:R-:W2:Y:S02]  /*15a90*/  SYNCS.PHASECHK.TRANS64.TRYWAIT P0, [R20+URZ+0x22870], R2 ;  /* 0x02287002140075a7 */ /* 0x000ea4000800017f */
[----:B--2---:R-:W-:Y:S05]  /*15aa0*/  @!P0 BRA `(.L_x_1344) ;  /* 0x0000002800848947 */ /* 0x004fea0003800000 */
.L_x_1403:
[----:B------:R-:W-:Y:S05]  /*15ab0*/  BSYNC B0 ;  /* 0x0000000000007941 */ /* 0x000fea0003800000 */
.L_x_1343:
[----:B------:R-:W-:Y:S05]  /*15ac0*/  @!P1 BRA `(.L_x_1345) ;  /* 0x0000000000049947 */ /* 0x000fea0003800000 */
[----:B------:R-:W-:Y:S01]  /*15ad0*/  BPT.TRAP 0x1 ;  /* 0x000000040000795c */ /* 0x000fe20000300000 */
.L_x_1345:
[----:B--2---:R-:W-:Y:S01]  /*15ae0*/  SHF.L.U32 R2, R7, 0x1f, RZ ;  /* 0x0000001f07027819 */ /* 0x004fe200000006ff */
[----:B------:R-:W-:-:S03]  /*15af0*/  IMAD.SHL.U32 R3, R6, 0x4000, RZ ;  /* 0x0000400006037824 */ /* 0x000fc600078e00ff */
[----:B------:R-:W2:Y:S02]  /*15b00*/  SYNCS.PHASECHK.TRANS64.TRYWAIT P0, [R20+URZ+0x22860], R2 ;  /* 0x02286002140075a7 */ /* 0x000ea4000800017f */
[----:B--2---:R-:W-:Y:S05]  /*15b10*/  @!P0 BRA `(.L_x_1346) ;  /* 0x00000028007c8947 */ /* 0x004fea0003800000 */
.L_x_1404:
[----:B------:R-:W2:Y:S04]  /*15b20*/  LDL R4, [R1+0x28] ;  /* 0x0000280001047983 */ /* 0x000ea80000100800 */
[----:B------:R-:W3:Y:S04]  /*15b30*/  LDL R12, [R1+0xc] ;  /* 0x00000c00010c7983 */ /* 0x000ee80000100800 */
[----:B------:R-:W4:Y:S01]  /*15b40*/  LDL R13, [R1+0x24] ;  /* 0x00002400010d7983 */ /* 0x000f220000100800 */
[----:B------:R-:W-:Y:S05]  /*15b50*/  WARPSYNC.ALL ;  /* 0x0000000000007948 */ /* 0x000fea0003800000 */
[----:B--2---:R-:W-:-:S05]  /*15b60*/  LOP3.LUT R2, R3, R4, RZ, 0xfc, !PT ;  /* 0x0000000403027212 */ /* 0x004fca00078efcff */
[----:B------:R-:W-:-:S05]  /*15b70*/  IMAD.IADD R2, R17, 0x1, R2 ;  /* 0x0000000111027824 */ /* 0x000fca00078e0202 */
[----:B-1----:R-:W1:Y:S01]  /*15b80*/  LDSM.16.MT88.4 R8, [R2+0x8400] ;  /* 0x008400000208783b */ /* 0x002e620000004200 */
[----:B---3--:R-:W-:Y:S01]  /*15b90*/  IMAD.IADD R18, R12, 0x1, R2 ;  /* 0x000000010c127824 */ /* 0x008fe200078e0202 */
[----:B----4-:R-:W-:Y:S02]  /*15ba0*/  IADD3 R3, R17, R3, R13 ;  /* 0x0000000311037210 */ /* 0x010fe40007ffe00d */
        /* <DEDUP_REMOVED lines=67> */
.L_x_1347:
[----:B------:R-:W3:Y:S01]  /*15fe0*/  S2R R2, SR_TID.X ;  /* 0x0000000000027919 */ /* 0x000ee20000002100 */
[----:B--2---:R2:W-:Y:S01]  /*15ff0*/  SYNCS.ARRIVE.TRANS64.A1T0 RZ, [R20+URZ+0x22850], RZ ;  /* 0x022850ff14ff79a7 */ /* 0x0045e2000810003f */
[----:B-1----:R4:W5:Y:S01]  /*16000*/  LDL R7, [R1] ;  /* 0x0000000001077983 */ /* 0x0029620000100800 */
[----:B---3--:R-:W-:-:S03]  /*16010*/  LOP3.LUT R3, R2, 0x7f, RZ, 0xc0, !PT ;  /* 0x0000007f02037812 */ /* 0x008fc600078ec0ff */
[----:B------:R-:W3:Y:S01]  /*16020*/  LDL R2, [R1+0x18] ;  /* 0x0000180001027983 */ /* 0x000ee20000100800 */
[----:B------:R-:W-:Y:S01]  /*16030*/  IMAD.MOV.U32 R6, RZ, RZ, R19 ;  /* 0x000000ffff067224 */ /* 0x000fe200078e0013 */
[----:B------:R-:W-:Y:S01]  /*16040*/  BAR.SYNC.DEFER_BLOCKING 0x2, 0x80 ;  /* 0x0082000000007b1d */ /* 0x000fe20000010000 */
[----:B------:R-:W-:-:S13]  /*16050*/  ISETP.NE.AND P0, PT, R3, RZ, PT ;  /* 0x000000ff0300720c */ /* 0x000fda0003f05270 */
[----:B--2---:R-:W-:-:S05]  /*16060*/  @!P0 VIADD R20, R20, 0x22880 ;  /* 0x0002288014148836 */ /* 0x004fca0000000000 */
[----:B------:R-:W-:-:S04]  /*16070*/  @!P0 PRMT R20, RZ, 0x654, R20 ;  /* 0x00000654ff148816 */ /* 0x000fc80000000014 */
[----:B------:R4:W-:Y:S01]  /*16080*/  @!P0 SYNCS.ARRIVE.TRANS64.RED.A1T0 RZ, [R20+URZ], RZ ;  /* 0x000000ff14ff89a7 */ /* 0x0009e2000810043f */
[C---:B---3--:R-:W-:Y:S01]  /*16090*/  ISETP.GT.AND P0, PT, R0.reuse, R2, PT ;  /* 0x000000020000720c */ /* 0x048fe20003f04270 */
[----:B------:R-:W-:-:S12]  /*160a0*/  VIADD R0, R0, 0xffffffff ;  /* 0xffffffff00007836 */ /* 0x000fd80000000000 */
[----:B----4-:R-:W-:Y:S05]  /*160b0*/  @P0 BRA `(.L_x_1348) ;  /* 0xfffffff000140947 */ /* 0x010fea000383ffff */
.L_x_1326:
[----:B------:R-:W3:Y:S01]  /*160c0*/  S2R R2, SR_TID.X ;  /* 0x0000000000027919 */ /* 0x000ee20000002100 */
[----:B------:R-:W-:Y:S01]  /*160d0*/  BSSY B0, `(.L_x_1349) ;  /* 0x0000011000007945 */ /* 0x000fe20003800000 */
[----:B---3--:R-:W-:-:S04]  /*160e0*/  LOP3.LUT R2, R2, 0x7f, RZ, 0xc0, !PT ;  /* 0x0000007f02027812 */ /* 0x008fc800078ec0ff */
[----:B------:R-:W-:-:S13]  /*160f0*/  ISETP.NE.AND P0, PT, R2, RZ, PT ;  /* 0x000000ff0200720c */ /* 0x000fda0003f05270 */
[----:B------:R-:W-:Y:S05]  /*16100*/  @P0 BRA `(.L_x_1350) ;  /* 0x0000000000340947 */ /* 0x000fea0003800000 */
[----:B------:R-:W3:Y:S01]  /*16110*/  S2R R3, SR_LANEID ;  /* 0x0000000000037919 */ /* 0x000ee20000000000 */
[----:B------:R-:W-:Y:S01]  /*16120*/  VOTEU.ANY UR4, UPT, PT ;  /* 0x0000000000047886 */ /* 0x000fe200038e0100 */
[----:B------:R-:W4:Y:S01]  /*16130*/  LDC.64 R4, c[0x0][0xc60] ;  /* 0x00031800ff047b82 */ /* 0x000f220000000a00 */
[----:B--2---:R-:W3:Y:S08]  /*16140*/  FLO.U32 R0, UR4 ;  /* 0x0000000400007d00 */ /* 0x004ef000080e0000 */
[----:B------:R-:W4:Y:S01]  /*16150*/  POPC R2, UR4 ;  /* 0x0000000400027d09 */ /* 0x000f220008000000 */
[----:B---3--:R-:W-:-:S13]  /*16160*/  ISETP.EQ.U32.AND P1, PT, R0, R3, PT ;  /* 0x000000030000720c */ /* 0x008fda0003f22070 */
[----:B----4-:R-:W2:Y:S01]  /*16170*/  @P1 ATOMG.E.ADD.STRONG.GPU PT, R5, desc[UR40][R4.64], R2 ;  /* 0x00000002040519a8 */ /* 0x010ea200081ee1e8 */
[----:B------:R-:W3:Y:S02]  /*16180*/  S2R R3, SR_LTMASK ;  /* 0x0000000000037919 */ /* 0x000ee40000003900 */
[----:B---3--:R-:W-:-:S06]  /*16190*/  LOP3.LUT R3, R3, UR4, RZ, 0xc0, !PT ;  /* 0x0000000403037c12 */ /* 0x008fcc000f8ec0ff */
[----:B------:R-:W3:Y:S01]  /*161a0*/  POPC R3, R3 ;  /* 0x0000000300037309 */ /* 0x000ee20000000000 */
[----:B--2---:R-:W3:Y:S02]  /*161b0*/  SHFL.IDX PT, R0, R5, R0, 0x1f ;  /* 0x00001f0005007589 */ /* 0x004ee400000e0000 */
[----:B---3--:R-:W-:-:S05]  /*161c0*/  IADD3 R0, R0, UR43, R3 ;  /* 0x0000002b00007c10 */ /* 0x008fca000fffe003 */
[----:B------:R3:W-:Y:S02]  /*161d0*/  STL [R1+0x10], R0 ;  /* 0x0000100001007387 */ /* 0x0007e40000100800 */
.L_x_1350:
[----:B------:R-:W-:Y:S05]  /*161e0*/  BSYNC B0 ;  /* 0x0000000000007941 */ /* 0x000fea0003800000 */
.L_x_1349:
[----:B------:R-:W-:-:S06]  /*161f0*/  UISETP.NE.AND UP0, UPT, UR39, 0x3, UPT ;  /* 0x000000032700788c */ /* 0x000fcc000bf05270 */
[----:B------:R-:W-:-:S13]  /*16200*/  PLOP3.LUT P1, PT, PT, PT, UP0, 0x80, 0x0 ;  /* 0x000000000000781c */ /* 0x000fda0003f2f008 */
[----:B------:R-:W-:Y:S05]  /*16210*/  @!P1 BRA `(.L_x_1351) ;  /* 0x0000000000049947 */ /* 0x000fea0003800000 */
[----:B------:R-:W-:Y:S01]  /*16220*/  BPT.TRAP 0x1 ;  /* 0x000000040000795c */ /* 0x000fe20000300000 */
.L_x_1351:
[----:B------:R-:W4:Y:S01]  /*16230*/  LDL R2, [R1] ;  /* 0x0000000001027983 */ /* 0x000f220000100800 */
[----:B------:R-:W-:Y:S01]  /*16240*/  IMAD R16, R19, 0x8, R17 ;  /* 0x0000000813107824 */ /* 0x000fe200078e0211 */
[----:B------:R-:W-:Y:S01]  /*16250*/  BSSY B0, `(.L_x_1352) ;  /* 0x0000007000007945 */ /* 0x000fe20003800000 */
[----:B--23--:R-:W-:-:S05]  /*16260*/  IMAD.U32 R0, RZ, RZ, UR45 ;  /* 0x0000002dff007e24 */ /* 0x00cfca000f8e00ff */
[----:B------:R-:W-:Y:S02]  /*16270*/  ISETP.NE.AND P2, PT, R0, 0x3, PT ;  /* 0x000000030000780c */ /* 0x000fe40003f45270 */
[----:B----4-:R-:W-:-:S04]  /*16280*/  LOP3.LUT R3, R2, 0x1, RZ, 0x3c, !PT ;  /* 0x0000000102037812 */ /* 0x010fc800078e3cff */
[----:B------:R-:W-:-:S04]  /*16290*/  SHF.L.U32 R3, R3, 0x1f, RZ ;  /* 0x0000001f03037819 */ /* 0x000fc800000006ff */
[----:B------:R-:W2:Y:S02]  /*162a0*/  SYNCS.PHASECHK.TRANS64.TRYWAIT P1, [R16+URZ+0x22870], R3 ;  /* 0x02287003100075a7 */ /* 0x000ea4000802017f */
[----:B--2---:R-:W-:Y:S05]  /*162b0*/  @!P1 BRA `(.L_x_1353) ;  /* 0x0000002000a89947 */ /* 0x004fea0003800000 */
.L_x_1405:
[----:B------:R-:W-:Y:S05]  /*162c0*/  BSYNC B0 ;  /* 0x0000000000007941 */ /* 0x000fea0003800000 */
.L_x_1352:
[----:B------:R-:W-:Y:S05]  /*162d0*/  @!P2 BRA `(.L_x_1354) ;  /* 0x000000000004a947 */ /* 0x000fea0003800000 */
[----:B------:R-:W-:Y:S01]  /*162e0*/  BPT.TRAP 0x1 ;  /* 0x000000040000795c */ /* 0x000fe20000300000 */
.L_x_1354:
[----:B------:R-:W2:Y:S02]  /*162f0*/  LDL R0, [R1] ;  /* 0x0000000001007983 */ /* 0x000ea40000100800 */
[----:B--2---:R-:W-:-:S04]  /*16300*/  SHF.L.U32 R3, R0, 0x1f, RZ ;  /* 0x0000001f00037819 */ /* 0x004fc800000006ff */
[----:B------:R-:W2:Y:S02]  /*16310*/  SYNCS.PHASECHK.TRANS64.TRYWAIT P1, [R16+URZ+0x22860], R3 ;  /* 0x02286003100075a7 */ /* 0x000ea4000802017f */
[----:B--2---:R-:W-:Y:S05]  /*16320*/  @!P1 BRA `(.L_x_1355) ;  /* 0x0000002000a09947 */ /* 0x004fea0003800000 */
.L_x_1406:
[----:B------:R-:W3:Y:S04]  /*16330*/  LDL R0, [R1+0x28] ;  /* 0x0000280001007983 */ /* 0x000ee80000100800 */
[----:B------:R-:W2:Y:S04]  /*16340*/  LDL R12, [R1+0xc] ;  /* 0x00000c00010c7983 */ /* 0x000ea80000100800 */
[----:B------:R-:W4:Y:S01]  /*16350*/  LDL R13, [R1+0x24] ;  /* 0x00002400010d7983 */ /* 0x000f220000100800 */
[----:B------:R-:W-:Y:S01]  /*16360*/  IMAD.SHL.U32 R2, R19, 0x4000, RZ ;  /* 0x0000400013027824 */ /* 0x000fe200078e00ff */
[----:B------:R-:W-:Y:S05]  /*16370*/  WARPSYNC.ALL ;  /* 0x0000000000007948 */ /* 0x000fea0003800000 */
[----:B---3--:R-:W-:-:S05]  /*16380*/  LOP3.LUT R0, R2, R0, RZ, 0xfc, !PT ;  /* 0x0000000002007212 */ /* 0x008fca00078efcff */
[----:B------:R-:W-:-:S05]  /*16390*/  IMAD.IADD R0, R17, 0x1, R0 ;  /* 0x0000000111007824 */ /* 0x000fca00078e0200 */
[----:B01---5:R-:W0:Y:S01]  /*163a0*/  LDSM.16.MT88.4 R4, [R0+0x8400] ;  /* 0x008400000004783b */ /* 0x023e220000004200 */
[----:B--2---:R-:W-:Y:S01]  /*163b0*/  IMAD.IADD R3, R12, 0x1, R0 ;  /* 0x000000010c037824 */ /* 0x004fe200078e0200 */
[----:B----4-:R-:W-:Y:S02]  /*163c0*/  IADD3 R2, R17, R2, R13 ;  /* 0x0000000211027210 */ /* 0x010fe40007ffe00d */
        /* <DEDUP_REMOVED lines=64> */
.L_x_1356:
[----:B-1----:R-:W2:Y:S01]  /*167d0*/  LDL.LU R2, [R1] ;  /* 0x0000000001027983 */ /* 0x002ea20000300800 */
[----:B0-----:R0:W-:Y:S01]  /*167e0*/  SYNCS.ARRIVE.TRANS64.A1T0 RZ, [R16+URZ+0x22850], RZ ;  /* 0x022850ff10ff79a7 */ /* 0x0011e2000810003f */
[----:B------:R-:W-:Y:S02]  /*167f0*/  VIADD R19, R19, 0x1 ;  /* 0x0000000113137836 */ /* 0x000fe40000000000 */
[----:B0-----:R-:W-:-:S05]  /*16800*/  @!P0 VIADD R16, R16, 0x22880 ;  /* 0x0002288010108836 */ /* 0x001fca0000000000 */
[----:B------:R-:W-:Y:S01]  /*16810*/  @!P0 PRMT R16, RZ, 0x654, R16 ;  /* 0x00000654ff108816 */ /* 0x000fe20000000010 */
[----:B------:R-:W-:Y:S06]  /*16820*/  BAR.SYNC.DEFER_BLOCKING 0x2, 0x80 ;  /* 0x0082000000007b1d */ /* 0x000fec0000010000 */
[----:B------:R0:W-:Y:S01]  /*16830*/  @!P0 SYNCS.ARRIVE.TRANS64.RED.A1T0 RZ, [R16+URZ], RZ ;  /* 0x000000ff10ff89a7 */ /* 0x0001e2000810043f */
[----:B------:R-:W-:-:S04]  /*16840*/  ISETP.NE.AND P0, PT, R19, 0x2, PT ;  /* 0x000000021300780c */ /* 0x000fc80003f05270 */
[----:B------:R-:W-:Y:S02]  /*16850*/  SEL R0, RZ, 0x1, P0 ;  /* 0x00000001ff007807 */ /* 0x000fe40000000000 */
[----:B------:R-:W-:Y:S02]  /*16860*/  SEL R19, R19, RZ, P0 ;  /* 0x000000ff13137207 */ /* 0x000fe40000000000 */
[----:B--2---:R-:W-:-:S05]  /*16870*/  LOP3.LUT R2, R2, R0, RZ, 0x3c, !PT ;  /* 0x0000000002027212 */ /* 0x004fca00078e3cff */
[----:B------:R0:W-:Y:S02]  /*16880*/  STL [R1], R2 ;  /* 0x0000000201007387 */ /* 0x0001e40000100800 */
.L_x_1301:
[----:B------:R-:W-:Y:S05]  /*16890*/  BSYNC B7 ;  /* 0x0000000000077941 */ /* 0x000fea0003800000 */
.L_x_1299:
[----:B-1----:R-:W2:Y:S02]  /*168a0*/  LDL R0, [R1+0x20] ;  /* 0x0000200001007983 */ /* 0x002ea40000100800 */
[----:B--2---:R-:W-:-:S13]  /*168b0*/  LOP3.LUT P0, RZ, R0, 0x2, RZ, 0xc0, !PT ;  /* 0x0000000200ff7812 */ /* 0x004fda000780c0ff */
[----:B------:R-:W-:Y:S05]  /*168c0*/  @!P0 BRA `(.L_x_1357) ;  /* 0x0000000000348947 */ /* 0x000fea0003800000 */
[----:B------:R-:W1:Y:S08]  /*168d0*/  S2UR UR5, SR_CgaCtaId ;  /* 0x00000000000579c3 */ /* 0x000e700000008800 */
[----:B------:R-:W-:Y:S06]  /*168e0*/  BAR.SYNC.DEFER_BLOCKING 0x5, 0x180 ;  /* 0x0146000000007b1d */ /* 0x000fec0000010000 */
[----:B------:R-:W-:-:S02]  /*168f0*/  UMOV UR4, 0x400 ;  /* 0x0000040000047882 */ /* 0x000fc40000000000 */
[----:B-1----:R-:W-:-:S06]  /*16900*/  ULEA UR4, UR5, UR4, 0x18 ;  /* 0x0000000405047291 */ /* 0x002fcc000f8ec03f */
[----:B------:R-:W-:-:S05]  /*16910*/  IMAD.U32 R17, RZ, RZ, UR4 ;  /* 0x00000004ff117e24 */ /* 0x000fca000f8e00ff */
[----:B------:R-:W1:Y:S04]  /*16920*/  LDS.128 R4, [R17+0x228d0] ;  /* 0x0228d00011047984 */ /* 0x000e680000000c00 */
[----:B-1----:R1:W-:Y:S01]  /*16930*/  STL.64 [R1+0x10], R4 ;  /* 0x0000100401007387 */ /* 0x0023e20000100a00 */
[----:B0-----:R-:W-:Y:S02]  /*16940*/  IMAD.MOV.U32 R2, RZ, RZ, R6 ;  /* 0x000000ffff027224 */ /* 0x001fe400078e0006 */
[----:B------:R-:W-:-:S03]  /*16950*/  IMAD.MOV.U32 R0, RZ, RZ, R7 ;  /* 0x000000ffff007224 */ /* 0x000fc600078e0007 */
[----:B------:R-:W-:Y:S02]  /*16960*/  R2UR UR36, R2 ;  /* 0x00000000022472ca */ /* 0x000fe400000e0000 */
[----:B------:R-:W-:Y:S01]  /*16970*/  R2UR UR46, R0 ;  /* 0x00000000002e72ca */ /* 0x000fe200000e0000 */
[----:B------:R-:W-:Y:S06]  /*16980*/  BAR.ARV 0x4, 0x180 ;  /* 0x0106000000007b1d */ /* 0x000fec0000002000 */
[----:B------:R-:W-:Y:S08]  /*16990*/  BRA `(.L_x_1358) ;  /* 0x0000000800d47947 */ /* 0x000ff00003800000 */
.L_x_1357:
[----:B------:R-:W2:Y:S01]  /*169a0*/  LDL.LU R0, [R1+0x10] ;  /* 0x0000100001007983 */ /* 0x000ea20000300800 */
[----:B------:R-:W-:Y:S01]  /*169b0*/  ULDC UR4, c[0x0][0xc3c] ;  /* 0x00030f0000047ab9 */ /* 0x000fe20000000800 */
[----:B------:R-:W-:Y:S01]  /*169c0*/  IMAD.MOV.U32 R5, RZ, RZ, RZ ;  /* 0x000000ffff057224 */ /* 0x000fe200078e00ff */
[----:B------:R-:W1:Y:S01]  /*169d0*/  LDC R10, c[0x0][0xc38] ;  /* 0x00030e00ff0a7b82 */ /* 0x000e620000000800 */
[----:B0-----:R-:W0:Y:S02]  /*169e0*/  S2R R2, SR_TID.X ;  /* 0x0000000000027919 */ /* 0x001e240000002100 */
[----:B0-----:R-:W-:-:S04]  /*169f0*/  LOP3.LUT R6, R2, 0x1f, RZ, 0xc0, !PT ;  /* 0x0000001f02067812 */ /* 0x001fc800078ec0ff */
[C---:B------:R-:W-:Y:S01]  /*16a00*/  ISETP.NE.AND P0, PT, R6.reuse, 0x1f, PT ;  /* 0x0000001f0600780c */ /* 0x040fe20003f05270 */
[----:B--2---:R-:W-:Y:S02]  /*16a10*/  IMAD.MOV.U32 R4, RZ, RZ, R0 ;  /* 0x000000ffff047224 */ /* 0x004fe400078e0000 */
[----:B------:R-:W-:-:S05]  /*16a20*/  VIADD R0, R6, UR46 ;  /* 0x0000002e06007c36 */ /* 0x000fca0008000000 */
[----:B------:R-:W-:Y:S01]  /*16a30*/  ISETP.GE.OR P1, PT, R0, UR4, !P0 ;  /* 0x0000000400007c0c */ /* 0x000fe2000c726670 */
[----:B------:R-:W-:-:S12]  /*16a40*/  ULDC UR4, c[0x0][0xc3c] ;  /* 0x00030f0000047ab9 */ /* 0x000fd80000000800 */
[----:B------:R-:W0:Y:S02]  /*16a50*/  @!P1 LDC.64 R2, c[0x0][0xc80] ;  /* 0x00032000ff029b82 */ /* 0x000e240000000a00 */
[----:B0-----:R-:W-:-:S05]  /*16a60*/  @!P1 IMAD.WIDE R2, R0, 0x4, R2 ;  /* 0x0000000400029825 */ /* 0x001fca00078e0202 */
[----:B------:R-:W2:Y:S01]  /*16a70*/  @!P1 LDG.E R5, desc[UR40][R2.64] ;  /* 0x0000002802059981 */ /* 0x000ea2000c1e1900 */
[C---:B------:R-:W-:Y:S02]  /*16a80*/  ISETP.NE.AND P1, PT, R6.reuse, RZ, PT ;  /* 0x000000ff0600720c */ /* 0x040fe40003f25270 */
[C---:B------:R-:W-:Y:S02]  /*16a90*/  ISETP.GE.U32.AND P2, PT, R6.reuse, 0x2, PT ;  /* 0x000000020600780c */ /* 0x040fe40003f46070 */
[C---:B------:R-:W-:Y:S02]  /*16aa0*/  ISETP.GE.U32.AND P3, PT, R6.reuse, 0x4, PT ;  /* 0x000000040600780c */ /* 0x040fe40003f66070 */
[C---:B------:R-:W-:Y:S02]  /*16ab0*/  ISETP.GE.U32.AND P4, PT, R6.reuse, 0x8, PT ;  /* 0x000000080600780c */ /* 0x040fe40003f86070 */
[----:B------:R-:W-:Y:S02]  /*16ac0*/  ISETP.GE.U32.AND P5, PT, R6, 0x10, PT ;  /* 0x000000100600780c */ /* 0x000fe40003fa6070 */
[----:B------:R-:W-:Y:S04]  /*16ad0*/  SHFL.IDX PT, R6, R4, 0x1, 0x1f ;  /* 0x00201f0004067f89 */ /* 0x000fe800000e0000 */
        /* <DEDUP_REMOVED lines=15> */
[----:B------:R-:W-:Y:S04]  /*16bd0*/  SHFL.IDX PT, R0, R4, RZ, 0x1f ;  /* 0x00001fff04007589 */ /* 0x000fe800000e0000 */
[----:B------:R-:W1:Y:S02]  /*16be0*/  SHFL.IDX PT, R2, R9, 0x1f, 0x1f ;  /* 0x03e01f0009027f89 */ /* 0x000e6400000e0000 */
[----:B-1----:R-:W-:-:S04]  /*16bf0*/  IMAD R2, R2, R10, RZ ;  /* 0x0000000a02027224 */ /* 0x002fc800078e02ff */
[----:B------:R-:W-:-:S05]  /*16c00*/  IMAD.IADD R6, R6, 0x1, R2 ;  /* 0x0000000106067824 */ /* 0x000fca00078e0202 */
[----:B------:R-:W-:-:S13]  /*16c10*/  ISETP.GT.AND P6, PT, R6, R0, PT ;  /* 0x000000000600720c */ /* 0x000fda0003fc4270 */
[----:B------:R-:W-:Y:S05]  /*16c20*/  @P6 BRA `(.L_x_1359) ;  /* 0x0000000000906947 */ /* 0x000fea0003800000 */
.L_x_1363:
        /* <DEDUP_REMOVED lines=14> */
.L_x_1362:
[----:B------:R-:W-:Y:S05]  /*16d10*/  BSYNC B0 ;  /* 0x0000000000007941 */ /* 0x000fea0003800000 */
.L_x_1361:
[----:B0----5:R-:W0:Y:S01]  /*16d20*/  SHFL.UP PT, R2, R5, 0x1, RZ ;  /* 0x0420000005027989 */ /* 0x021e2200000e00ff */
[----:B------:R-:W1:Y:S01]  /*16d30*/  LDC R10, c[0x0][0xc38] ;  /* 0x00030e00ff0a7b82 */ /* 0x000e620000000800 */
        /* <DEDUP_REMOVED lines=14> */
[----:B------:R-:W1:Y:S02]  /*16e20*/  SHFL.IDX PT, R2, R9, 0x1f, 0x1f ;  /* 0x03e01f0009027f89 */ /* 0x000e6400000e0000 */
[----:B-1----:R-:W-:-:S04]  /*16e30*/  IMAD R2, R2, R10, RZ ;  /* 0x0000000a02027224 */ /* 0x002fc800078e02ff */
[----:B------:R-:W-:-:S05]  /*16e40*/  IMAD.IADD R6, R2, 0x1, R6 ;  /* 0x0000000102067824 */ /* 0x000fca00078e0206 */
[----:B------:R-:W-:-:S13]  /*16e50*/  ISETP.GT.AND P6, PT, R6, R0, PT ;  /* 0x000000000600720c */ /* 0x000fda0003fc4270 */
[----:B------:R-:W-:Y:S05]  /*16e60*/  @!P6 BRA `(.L_x_1363) ;  /* 0xfffffffc0070e947 */ /* 0x000fea000383ffff */
.L_x_1359:
        /* <DEDUP_REMOVED lines=10> */
[----:B------:R0:W2:Y:S01]  /*16f10*/  LDG.E R7, desc[UR40][R2.64] ;  /* 0x0000002802077981 */ /* 0x0000a2000c1e1900 */
[----:B------:R-:W-:Y:S01]  /*16f20*/  ISETP.NE.AND P0, PT, RZ, UR7, PT ;  /* 0x00000007ff007c0c */ /* 0x000fe2000bf05270 */
[----:B0-----:R-:W-:-:S05]  /*16f30*/  IMAD.U32 R2, RZ, RZ, UR6 ;  /* 0x00000006ff027e24 */ /* 0x001fca000f8e00ff */
[----:B------:R0:W2:Y:S02]  /*16f40*/  SHFL.IDX PT, R5, R5, R2, 0x1f ;  /* 0x00001f0205057589 */ /* 0x0000a400000e0000 */
[----:B0-----:R-:W-:Y:S02]  /*16f50*/  IMAD.MOV.U32 R2, RZ, RZ, RZ ;  /* 0x000000ffff027224 */ /* 0x001fe400078e00ff */
[----:B--2---:R-:W-:-:S05]  /*16f60*/  IMAD R4, R5, R7, RZ ;  /* 0x0000000705047224 */ /* 0x004fca00078e02ff */
[----:B------:R-:W-:Y:S01]  /*16f70*/  IABS R8, R4 ;  /* 0x0000000400087213 */ /* 0x000fe20000000000 */
[----:B------:R-:W-:Y:S06]  /*16f80*/  @!P0 BRA `(.L_x_1364) ;  /* 0x00000000000c8947 */ /* 0x000fec0003800000 */
[----:B------:R-:W-:-:S06]  /*16f90*/  UIADD3 UR4, UR6, -0x1, URZ ;  /* 0xffffffff06047890 */ /* 0x000fcc000fffe03f */
[----:B------:R-:W-:-:S06]  /*16fa0*/  IMAD.U32 R2, RZ, RZ, UR4 ;  /* 0x00000004ff027e24 */ /* 0x000fcc000f8e00ff */
[----:B------:R0:W1:Y:S02]  /*16fb0*/  SHFL.IDX PT, R2, R9, R2, 0x1f ;  /* 0x00001f0209027589 */ /* 0x00006400000e0000 */
.L_x_1364:
[----:B------:R-:W2:Y:S01]  /*16fc0*/  I2F.RP R3, R8 ;  /* 0x0000000800037306 */ /* 0x000ea20000209400 */
[----:B01----:R-:W-:-:S04]  /*16fd0*/  IMAD R9, R2, R10, R6 ;  /* 0x0000000a02097224 */ /* 0x003fc800078e0206 */
[----:B------:R-:W-:Y:S01]  /*16fe0*/  IMAD.IADD R0, R0, 0x1, -R9 ;  /* 0x0000000100007824 */ /* 0x000fe200078e0a09 */
[----:B------:R0:W-:Y:S02]  /*16ff0*/  STL [R1+0x10], R9 ;  /* 0x0000100901007387 */ /* 0x0001e40000100800 */
[----:B--2---:R-:W1:Y:S02]  /*17000*/  MUFU.RCP R3, R3 ;  /* 0x0000000300037308 */ /* 0x004e640000001000 */
[----:B-1----:R-:W-:-:S06]  /*17010*/  VIADD R3, R3, 0xffffffe ;  /* 0x0ffffffe03037836 */ /* 0x002fcc0000000000 */
[----:B------:R-:W1:Y:S02]  /*17020*/  F2I.FTZ.U32.TRUNC.NTZ R3, R3 ;  /* 0x0000000300037305 */ /* 0x000e64000021f000 */
[----:B-1----:R-:W-:-:S04]  /*17030*/  IMAD.MOV R2, RZ, RZ, -R3 ;  /* 0x000000ffff027224 */ /* 0x002fc800078e0a03 */
        /* <DEDUP_REMOVED lines=17> */
[----:B------:R-:W-:-:S05]  /*17150*/  @!P1 LOP3.LUT R2, RZ, R4, RZ, 0x33, !PT ;  /* 0x00000004ff029212 */ /* 0x000fca00078e33ff */
[----:B------:R-:W-:Y:S02]  /*17160*/  IMAD R6, R7, R2, RZ ;  /* 0x0000000207067224 */ /* 0x000fe400078e02ff */
[----:B------:R-:W-:Y:S02]  /*17170*/  IMAD.MOV R2, RZ, RZ, -R2 ;  /* 0x000000ffff027224 */ /* 0x000fe400078e0a02 */
[----:B------:R-:W-:Y:S02]  /*17180*/  IMAD.MOV R3, RZ, RZ, -R6 ;  /* 0x000000ffff037224 */ /* 0x000fe400078e0a06 */
[----:B------:R-:W-:-:S03]  /*17190*/  IMAD R0, R4, R2, R0 ;  /* 0x0000000204007224 */ /* 0x000fc600078e0200 */
[----:B------:R-:W-:-:S04]  /*171a0*/  VIADDMNMX R7, R3, R10, R7, PT ;  /* 0x0000000a03077246 */ /* 0x000fc80003800107 */
[----:B------:R-:W-:-:S04]  /*171b0*/  IABS R8, R7 ;  /* 0x0000000700087213 */ /* 0x000fc80000000000 */
[----:B------:R-:W1:Y:S08]  /*171c0*/  I2F.RP R3, R8 ;  /* 0x0000000800037306 */ /* 0x000e700000209400 */
[----:B-1----:R-:W1:Y:S02]  /*171d0*/  MUFU.RCP R3, R3 ;  /* 0x0000000300037308 */ /* 0x002e640000001000 */
        /* <DEDUP_REMOVED lines=8> */
[----:B------:R-:W-:-:S04]  /*17260*/  IMAD.HI.U32 R2, R2, R3, RZ ;  /* 0x0000000302027227 */ /* 0x000fc800078e00ff */
[----:B------:R-:W-:-:S04]  /*17270*/  IMAD.MOV R4, RZ, RZ, -R4 ;  /* 0x000000ffff047224 */ /* 0x000fc800078e0a04 */
[----:B------:R-:W-:-:S05]  /*17280*/  IMAD R3, R2, R4, R3 ;  /* 0x0000000402037224 */ /* 0x000fca00078e0203 */
[----:B------:R-:W-:-:S13]  /*17290*/  ISETP.GT.U32.AND P1, PT, R8, R3, PT ;  /* 0x000000030800720c */ /* 0x000fda0003f24070 */
[----:B------:R-:W-:Y:S02]  /*172a0*/  @!P1 IMAD.IADD R3, R3, 0x1, -R8 ;  /* 0x0000000103039824 */ /* 0x000fe400078e0a08 */
[----:B------:R-:W-:Y:S01]  /*172b0*/  @!P1 VIADD R2, R2, 0x1 ;  /* 0x0000000102029836 */ /* 0x000fe20000000000 */
[----:B------:R-:W-:Y:S02]  /*172c0*/  ISETP.NE.AND P1, PT, R7, RZ, PT ;  /* 0x000000ff0700720c */ /* 0x000fe40003f25270 */
[----:B------:R-:W-:Y:S02]  /*172d0*/  ISETP.GE.U32.AND P0, PT, R3, R8, PT ;  /* 0x000000080300720c */ /* 0x000fe40003f06070 */
[C---:B------:R-:W-:Y:S01]  /*172e0*/  LOP3.LUT R3, R0.reuse, R7, RZ, 0x3c, !PT ;  /* 0x0000000700037212 */ /* 0x040fe200078e3cff */
[----:B------:R-:W-:-:S03]  /*172f0*/  IMAD.IADD R0, R0, 0x1, R6 ;  /* 0x0000000100007824 */ /* 0x000fc600078e0206 */
[----:B------:R-:W-:-:S07]  /*17300*/  ISETP.GE.AND P2, PT, R3, RZ, PT ;  /* 0x000000ff0300720c */ /* 0x000fce0003f46270 */
[----:B------:R-:W-:-:S06]  /*17310*/  @P0 VIADD R2, R2, 0x1 ;  /* 0x0000000102020836 */ /* 0x000fcc0000000000 */
[----:B------:R-:W-:Y:S01]  /*17320*/  @!P2 IMAD.MOV R2, RZ, RZ, -R2 ;  /* 0x000000ffff02a224 */ /* 0x000fe200078e0a02 */
[----:B------:R-:W-:Y:S01]  /*17330*/  @!P1 LOP3.LUT R2, RZ, R7, RZ, 0x33, !PT ;  /* 0x00000007ff029212 */ /* 0x000fe200078e33ff */
[----:B------:R-:W-:-:S04]  /*17340*/  IMAD.MOV R7, RZ, RZ, -R7 ;  /* 0x000000ffff077224 */ /* 0x000fc800078e0a07 */
[----:B------:R-:W-:Y:S01]  /*17350*/  IMAD R0, R2, R7, R0 ;  /* 0x0000000702007224 */ /* 0x000fe200078e0200 */
[----:B------:R-:W-:-:S04]  /*17360*/  LOP3.LUT R2, RZ, R2, RZ, 0x33, !PT ;  /* 0x00000002ff027212 */ /* 0x000fc800078e33ff */
[----:B------:R-:W-:Y:S01]  /*17370*/  R2UR UR36, R0 ;  /* 0x00000000002472ca */ /* 0x000fe200000e0000 */
[----:B------:R-:W-:-:S05]  /*17380*/  IMAD.IADD R0, R5, 0x1, R2 ;  /* 0x0000000105007824 */ /* 0x000fca00078e0202 */
[----:B------:R0:W-:Y:S01]  /*17390*/  STL [R1+0x14], R0 ;  /* 0x0000140001007387 */ /* 0x0001e20000100800 */
[----:B------:R-:W-:Y:S08]  /*173a0*/  BRA `(.L_x_1365) ;  /* 0x0000000000107947 */ /* 0x000ff00003800000 */
.L_x_1360:
[----:B------:R1:W-:Y:S01]  /*173b0*/  STL [R1+0x10], R0 ;  /* 0x0000100001007387 */ /* 0x0003e20000100800 */
[----:B------:R-:W-:Y:S01]  /*173c0*/  ULDC UR46, c[0x0][0xc3c] ;  /* 0x00030f00002e7ab9 */ /* 0x000fe20000000800 */
[----:B------:R-:W-:Y:S02]  /*173d0*/  UMOV UR36, URZ ;  /* 0x0000003f00247c82 */ /* 0x000fe40008000000 */
[----:B------:R1:W-:Y:S03]  /*173e0*/  STL [R1+0x14], RZ ;  /* 0x000014ff01007387 */ /* 0x0003e60000100800 */
.L_x_1365:
[----:B------:R-:W2:Y:S04]  /*173f0*/  LDL R3, [R1+0x10] ;  /* 0x0000100001037983 */ /* 0x000ea80000100800 */
[----:B------:R-:W3:Y:S01]  /*17400*/  LDL R2, [R1+0x14] ;  /* 0x0000140001027983 */ /* 0x000ee20000100800 */
[----:B------:R-:W-:Y:S02]  /*17410*/  IMAD.U32 R6, RZ, RZ, UR36 ;  /* 0x00000024ff067e24 */ /* 0x000fe4000f8e00ff */
[----:B------:R-:W-:Y:S01]  /*17420*/  IMAD.U32 R7, RZ, RZ, UR46 ;  /* 0x0000002eff077e24 */ /* 0x000fe2000f8e00ff */
[----:B01----:R-:W0:Y:S02]  /*17430*/  S2R R0, SR_TID.X ;  /* 0x0000000000007919 */ /* 0x003e240000002100 */
[----:B0-----:R-:W-:Y:S01]  /*17440*/  LOP3.LUT R0, R0, 0x1f, RZ, 0xc0, !PT ;  /* 0x0000001f00007812 */ /* 0x001fe200078ec0ff */
[----:B------:R-:W-:Y:S03]  /*17450*/  BAR.SYNC.DEFER_BLOCKING 0x4, 0x180 ;  /* 0x0106000000007b1d */ /* 0x000fe60000010000 */
[----:B------:R-:W-:-:S13]  /*17460*/  ISETP.NE.AND P0, PT, R0, RZ, PT ;  /* 0x000000ff0000720c */ /* 0x000fda0003f05270 */
[----:B------:R-:W0:Y:S01]  /*17470*/  @!P0 S2R R0, SR_CgaCtaId ;  /* 0x0000000000008919 */ /* 0x000e220000008800 */
[----:B--2---:R-:W-:Y:S02]  /*17480*/  IMAD.MOV.U32 R4, RZ, RZ, R3 ;  /* 0x000000ffff047224 */ /* 0x004fe400078e0003 */
[----:B---3--:R-:W-:Y:S01]  /*17490*/  IMAD.MOV.U32 R3, RZ, RZ, R2 ;  /* 0x000000ffff037224 */ /* 0x008fe200078e0002 */
[----:B------:R-:W-:-:S03]  /*174a0*/  @!P0 MOV R2, 0x400 ;  /* 0x0000040000028802 */ /* 0x000fc60000000f00 */
[----:B------:R-:W-:Y:S01]  /*174b0*/  IMAD.MOV.U32 R5, RZ, RZ, R3 ;  /* 0x000000ffff057224 */ /* 0x000fe200078e0003 */
[----:B0-----:R-:W-:-:S05]  /*174c0*/  @!P0 LEA R17, R0, R2, 0x18 ;  /* 0x0000000200118211 */ /* 0x001fca00078ec0ff */
[----:B------:R0:W-:Y:S01]  /*174d0*/  @!P0 STS.128 [R17+0x228d0], R4 ;  /* 0x0228d00411008388 */ /* 0x0001e20000000c00 */
[----:B------:R-:W-:Y:S06]  /*174e0*/  BAR.ARV 0x5, 0x180 ;  /* 0x0146000000007b1d */ /* 0x000fec0000002000 */
.L_x_1358:
[----:B------:R-:W-:Y:S02]  /*174f0*/  ULDC UR4, c[0x0][0xc3c] ;  /* 0x00030f0000047ab9 */ /* 0x000fe40000000800 */
[----:B------:R-:W-:-:S06]  /*17500*/  UISETP.GE.AND UP0, UPT, UR46, UR4, UPT ;  /* 0x000000042e00728c */ /* 0x000fcc000bf06270 */
[----:B------:R-:W-:-:S13]  /*17510*/  PLOP3.LUT P0, PT, PT, PT, UP0, 0x80, 0x0 ;  /* 0x000000000000781c */ /* 0x000fda0003f0f008 */
[----:B------:R-:W-:Y:S05]  /*17520*/  @!P0 BRA `(.L_x_1366) ;  /* 0xffffffb400e48947 */ /* 0x000fea000383ffff */
.L_x_1289:
[----:B------:R-:W2:Y:S01]  /*17530*/  LDL.LU R0, [R1+0x30] ;  /* 0x0000300001007983 */ /* 0x000ea20000300800 */
[----:B------:R-:W-:Y:S01]  /*17540*/  BSSY B0, `(.L_x_1367) ;  /* 0x000000b000007945 */ /* 0x000fe20003800000 */
[----:B01----:R-:W0:Y:S01]  /*17550*/  S2R R5, SR_CgaCtaId ;  /* 0x0000000000057919 */ /* 0x003e220000008800 */
        /* <DEDUP_REMOVED lines=9> */
.L_x_1407:
[----:B------:R-:W-:Y:S05]  /*175f0*/  BSYNC B0 ;  /* 0x0000000000007941 */ /* 0x000fea0003800000 */
.L_x_1367:
[----:B------:R-:W-:-:S03]  /*17600*/  UMOV UR4, 0xffffffff ;  /* 0xffffffff00047882 */ /* 0x000fc60000000000 */
[----:B------:R-:W-:Y:S05]  /*17610*/  BRA.DIV UR4, `(.L_x_1369) ;  /* 0x00000012040c7947 */ /* 0x000fea000b800000 */
[----:B------:R-:W1:Y:S02]  /*17620*/  S2R R2, SR_TID.X ;  /* 0x0000000000027919 */ /* 0x000e640000002100 */
[----:B-1----:R-:W-:-:S04]  /*17630*/  SHF.R.U32.HI R2, RZ, 0x5, R2 ;  /* 0x00000005ff027819 */ /* 0x002fc80000011602 */
[----:B------:R-:W-:-:S05]  /*17640*/  LOP3.LUT R2, R2, 0x3, RZ, 0xc0, !PT ;  /* 0x0000000302027812 */ /* 0x000fca00078ec0ff */
[----:B------:R1:W2:Y:S02]  /*17650*/  SHFL.IDX PT, R14, R2, RZ, 0x1f ;  /* 0x00001fff020e7589 */ /* 0x0002a400000e0000 */
.L_x_1410:
[----:B--2---:R-:W-:Y:S01]  /*17660*/  ISETP.NE.AND P0, PT, R14, RZ, PT ;  /* 0x000000ff0e00720c */ /* 0x004fe20003f05270 */
[----:B------:R-:W-:-:S12]  /*17670*/  BSSY B0, `(.L_x_1370) ;  /* 0x000002c000007945 */ /* 0x000fd80003800000 */
[----:B------:R-:W-:Y:S05]  /*17680*/  @P0 BRA `(.L_x_1371) ;  /* 0x0000000000a80947 */ /* 0x000fea0003800000 */
[----:B------:R-:W-:-:S03]  /*17690*/  UMOV UR4, 0xffffffff ;  /* 0xffffffff00047882 */ /* 0x000fc60000000000 */
[----:B------:R-:W-:Y:S05]  /*176a0*/  BRA.DIV UR4, `(.L_x_1372) ;  /* 0x00000012041c7947 */ /* 0x000fea000b800000 */
[----:B------:R-:W-:-:S13]  /*176b0*/  ELECT P6, URZ, PT ;  /* 0x00000000003f782f */ /* 0x000fda00038c0000 */
.L_x_1413:
[----:B------:R-:W-:Y:S05]  /*176c0*/  @!P6 BRA `(.L_x_1371) ;  /* 0x000000000098e947 */ /* 0x000fea0003800000 */
[----:B------:R-:W-:-:S06]  /*176d0*/  ULOP3.LUT UR4, UR38, 0x2, URZ, 0xfc, !UPT ;  /* 0x0000000226047892 */ /* 0x000fcc000f8efc3f */
[----:B-1----:R-:W-:-:S05]  /*176e0*/  IMAD.U32 R2, RZ, RZ, UR4 ;  /* 0x00000004ff027e24 */ /* 0x002fca000f8e00ff */
[----:B------:R-:W-:-:S13]  /*176f0*/  ISETP.NE.AND P0, PT, R2, 0x3, PT ;  /* 0x000000030200780c */ /* 0x000fda0003f05270 */
[----:B------:R-:W-:Y:S05]  /*17700*/  @!P0 BRA `(.L_x_1373) ;  /* 0x0000000000048947 */ /* 0x000fea0003800000 */
[----:B------:R-:W-:Y:S01]  /*17710*/  BPT.TRAP 0x1 ;  /* 0x000000040000795c */ /* 0x000fe20000300000 */
.L_x_1373:
        /* <DEDUP_REMOVED lines=13> */
.L_x_1414:
[----:B------:R-:W1:Y:S02]  /*177f0*/  SYNCS.PHASECHK.TRANS64.TRYWAIT P1, [R7+URZ], R2 ;  /* 0x00000002070075a7 */ /* 0x000e64000802017f */
[----:B-1----:R-:W-:Y:S05]  /*17800*/  @!P1 BRA `(.L_x_1375) ;  /* 0x0000000c00f89947 */ /* 0x002fea0003800000 */
.L_x_1415:
[----:B------:R-:W-:Y:S05]  /*17810*/  @!P0 BRA `(.L_x_1376) ;  /* 0x0000000000048947 */ /* 0x000fea0003800000 */
[----:B------:R-:W-:Y:S01]  /*17820*/  BPT.TRAP 0x1 ;  /* 0x000000040000795c */ /* 0x000fe20000300000 */
.L_x_1376:
[----:B------:R-:W-:-:S04]  /*17830*/  IMAD R4, R19, 0x8, R0 ;  /* 0x0000000813047824 */ /* 0x000fc800078e0200 */
[----:B------:R-:W2:Y:S02]  /*17840*/  SYNCS.PHASECHK.TRANS64.TRYWAIT P1, [R4+URZ+0x22860], R5 ;  /* 0x02286005040075a7 */ /* 0x000ea4000802017f */
[----:B--2---:R-:W-:Y:S05]  /*17850*/  @!P1 BRA `(.L_x_1377) ;  /* 0x0000000c00f89947 */ /* 0x004fea0003800000 */
.L_x_1416:
[----:B------:R-:W-:Y:S05]  /*17860*/  @!P0 BRA `(.L_x_1378) ;  /* 0x0000000000048947 */ /* 0x000fea0003800000 */
[----:B------:R-:W-:Y:S01]  /*17870*/  BPT.TRAP 0x1 ;  /* 0x000000040000795c */ /* 0x000fe20000300000 */
.L_x_1378:
[----:B------:R-:W-:-:S04]  /*17880*/  IMAD R3, R3, 0x8, R0 ;  /* 0x0000000803037824 */ /* 0x000fc800078e0200 */
[----:B------:R-:W3:Y:S02]  /*17890*/  SYNCS.PHASECHK.TRANS64.TRYWAIT P1, [R3+URZ+0x22860], R2 ;  /* 0x02286002030075a7 */ /* 0x000ee4000802017f */
[----:B---3--:R-:W-:Y:S05]  /*178a0*/  @!P1 BRA `(.L_x_1379) ;  /* 0x0000000c00f89947 */ /* 0x008fea0003800000 */
.L_x_1417:
[----:B------:R-:W-:Y:S05]  /*178b0*/  @!P0 BRA `(.L_x_1380) ;  /* 0x0000000000048947 */ /* 0x000fea0003800000 */
[----:B------:R-:W-:Y:S01]  /*178c0*/  BPT.TRAP 0x1 ;  /* 0x000000040000795c */ /* 0x000fe20000300000 */
.L_x_1380:
[----:B------:R-:W4:Y:S02]  /*178d0*/  SYNCS.PHASECHK.TRANS64.TRYWAIT P0, [R4+URZ+0x22880], R5 ;  /* 0x02288005040075a7 */ /* 0x000f24000800017f */
[----:B----4-:R-:W-:Y:S05]  /*178e0*/  @!P0 BRA `(.L_x_1381) ;  /* 0x0000000c00fc8947 */ /* 0x010fea0003800000 */
.L_x_1382:
[----:B------:R0:W0:Y:S02]  /*178f0*/  SYNCS.PHASECHK.TRANS64.TRYWAIT P0, [R3+URZ+0x22880], R2 ;  /* 0x02288002030075a7 */ /* 0x000024000800017f */
[----:B0-----:R-:W-:Y:S05]  /*17900*/  @!P0 NANOSLEEP.SYNCS 0x989680 ;  /* 0x009896800000895d */ /* 0x001fea0003900000 */
[----:B------:R-:W0:Y:S02]  /*17910*/  @!P0 SYNCS.PHASECHK.TRANS64 P0, [R3+URZ+0x22880], R2 ;  /* 0x02288002030085a7 */ /* 0x000e24000800007f */
[----:B0-----:R-:W-:Y:S05]  /*17920*/  @!P0 BRA `(.L_x_1382) ;  /* 0xfffffffc00f08947 */ /* 0x001fea000383ffff */
.L_x_1371:
[----:B------:R-:W-:Y:S05]  /*17930*/  BSYNC B0 ;  /* 0x0000000000007941 */ /* 0x000fea0003800000 */
.L_x_1370:
[----:B------:R-:W-:Y:S05]  /*17940*/  EXIT ;  /* 0x000000000000794d */ /* 0x000fea0003800000 */
.L_x_1187:
[----:B0-----:R-:W-:-:S04]  /*17950*/  IMAD.U32 R3, RZ, RZ, UR43 ;  /* 0x0000002bff037e24 */ /* 0x001fc8000f8e00ff */
[----:B------:R0:W1:Y:S03]  /*17960*/  SYNCS.PHASECHK.TRANS64.TRYWAIT P1, [R3+URZ+0x22800], R2 ;  /* 0x02280002030075a7 */ /* 0x000066000802017f */
[----:B-1----:R-:W-:Y:S05]  /*17970*/  @!P1 NANOSLEEP.SYNCS 0x989680 ;  /* 0x009896800000995d */ /* 0x002fea0003900000 */
[----:B------:R-:W1:Y:S02]  /*17980*/  @!P1 SYNCS.PHASECHK.TRANS64 P1, [R3+URZ+0x22800], R2 ;  /* 0x02280002030095a7 */ /* 0x000e64000802007f */
[----:B-1----:R-:W-:Y:S05]  /*17990*/  @!P1 BRA `(.L_x_1187) ;  /* 0xfffffffc00ec9947 */ /* 0x002fea000383ffff */
[----:B------:R-:W-:Y:S05]  /*179a0*/  BRA `(.L_x_1383) ;  /* 0xfffffea000c47947 */ /* 0x000fea000383ffff */
.L_x_1191:
[----:B-1----:R1:W2:Y:S02]  /*179b0*/  SYNCS.PHASECHK.TRANS64.TRYWAIT P2, [R11+URZ+0x22830], R2 ;  /* 0x022830020b0075a7 */ /* 0x0022a4000804017f */
[----:B--2---:R-:W-:Y:S05]  /*179c0*/  @!P2 NANOSLEEP.SYNCS 0x989680 ;  /* 0x009896800000a95d */ /* 0x004fea0003900000 */
[----:B------:R-:W2:Y:S02]  /*179d0*/  @!P2 SYNCS.PHASECHK.TRANS64 P2, [R11+URZ+0x22830], R2 ;  /* 0x022830020b00a5a7 */ /* 0x000ea4000804007f */
[----:B--2---:R-:W-:Y:S05]  /*179e0*/  @!P2 BRA `(.L_x_1191) ;  /* 0xfffffffc00f0a947 */ /* 0x004fea000383ffff */
[----:B------:R-:W-:Y:S05]  /*179f0*/  BRA `(.L_x_1190) ;  /* 0xfffffea000e87947 */ /* 0x000fea000383ffff */
.L_x_1207:
[----:B-1----:R-:W-:-:S04]  /*17a00*/  IMAD.U32 R10, RZ, RZ, UR10 ;  /* 0x0000000aff0a7e24 */ /* 0x002fc8000f8e00ff */
[----:B------:R1:W2:Y:S03]  /*17a10*/  SYNCS.PHASECHK.TRANS64.TRYWAIT P5, [R10+URZ+0x22830], R7 ;  /* 0x022830070a0075a7 */ /* 0x0002a600080a017f */
[----:B--2---:R-:W-:Y:S05]  /*17a20*/  @!P5 NANOSLEEP.SYNCS 0x989680 ;  /* 0x009896800000d95d */ /* 0x004fea0003900000 */
[----:B------:R-:W2:Y:S02]  /*17a30*/  @!P5 SYNCS.PHASECHK.TRANS64 P5, [R10+URZ+0x22830], R7 ;  /* 0x022830070a00d5a7 */ /* 0x000ea400080a007f */
[----:B--2---:R-:W-:Y:S05]  /*17a40*/  @!P5 BRA `(.L_x_1207) ;  /* 0xfffffffc00ecd947 */ /* 0x004fea000383ffff */
[----:B------:R-:W-:Y:S05]  /*17a50*/  BRA `(.L_x_1204) ;  /* 0xfffffedc00207947 */ /* 0x000fea000383ffff */
.L_x_1211:
[----:B-1----:R-:W-:-:S04]  /*17a60*/  IMAD.U32 R10, RZ, RZ, UR10 ;  /* 0x0000000aff0a7e24 */ /* 0x002fc8000f8e00ff */
[----:B------:R1:W2:Y:S03]  /*17a70*/  SYNCS.PHASECHK.TRANS64.TRYWAIT P4, [R10+URZ+0x22850], R7 ;  /* 0x022850070a0075a7 */ /* 0x0002a6000808017f */
[----:B--2---:R-:W-:Y:S05]  /*17a80*/  @!P4 NANOSLEEP.SYNCS 0x989680 ;  /* 0x009896800000c95d */ /* 0x004fea0003900000 */
[----:B------:R-:W2:Y:S02]  /*17a90*/  @!P4 SYNCS.PHASECHK.TRANS64 P4, [R10+URZ+0x22850], R7 ;  /* 0x022850070a00c5a7 */ /* 0x000ea4000808007f */
[----:B--2---:R-:W-:Y:S05]  /*17aa0*/  @!P4 BRA `(.L_x_1211) ;  /* 0xfffffffc00ecc947 */ /* 0x004fea000383ffff */
[----:B------:R-:W-:Y:S05]  /*17ab0*/  BRA `(.L_x_1208) ;  /* 0xfffffedc00c07947 */ /* 0x000fea000383ffff */
.L_x_1229:
[----:B-1----:R-:W-:-:S04]  /*17ac0*/  IMAD.U32 R7, RZ, RZ, UR7 ;  /* 0x00000007ff077e24 */ /* 0x002fc8000f8e00ff */
[----:B------:R1:W2:Y:S03]  /*17ad0*/  SYNCS.PHASECHK.TRANS64.TRYWAIT P3, [R7+URZ+0x22830], R4 ;  /* 0x02283004070075a7 */ /* 0x0002a6000806017f */
[----:B--2---:R-:W-:Y:S05]  /*17ae0*/  @!P3 NANOSLEEP.SYNCS 0x989680 ;  /* 0x009896800000b95d */ /* 0x004fea0003900000 */
[----:B------:R-:W2:Y:S02]  /*17af0*/  @!P3 SYNCS.PHASECHK.TRANS64 P3, [R7+URZ+0x22830], R4 ;  /* 0x022830040700b5a7 */ /* 0x000ea4000806007f */
[----:B--2---:R-:W-:Y:S05]  /*17b00*/  @!P3 BRA `(.L_x_1229) ;  /* 0xfffffffc00ecb947 */ /* 0x004fea000383ffff */
[----:B------:R-:W-:Y:S05]  /*17b10*/  BRA `(.L_x_1226) ;  /* 0xffffff1400387947 */ /* 0x000fea000383ffff */
.L_x_1233:
[----:B-1----:R-:W-:-:S04]  /*17b20*/  IMAD.U32 R7, RZ, RZ, UR10 ;  /* 0x0000000aff077e24 */ /* 0x002fc8000f8e00ff */
[----:B------:R1:W2:Y:S03]  /*17b30*/  SYNCS.PHASECHK.TRANS64.TRYWAIT P2, [R7+URZ+0x22850], R4 ;  /* 0x02285004070075a7 */ /* 0x0002a6000804017f */
[----:B--2---:R-:W-:Y:S05]  /*17b40*/  @!P2 NANOSLEEP.SYNCS 0x989680 ;  /* 0x009896800000a95d */ /* 0x004fea0003900000 */
[----:B------:R-:W2:Y:S02]  /*17b50*/  @!P2 SYNCS.PHASECHK.TRANS64 P2, [R7+URZ+0x22850], R4 ;  /* 0x022850040700a5a7 */ /* 0x000ea4000804007f */
[----:B--2---:R-:W-:Y:S05]  /*17b60*/  @!P2 BRA `(.L_x_1233) ;  /* 0xfffffffc00eca947 */ /* 0x004fea000383ffff */
[----:B------:R-:W-:Y:S05]  /*17b70*/  BRA `(.L_x_1230) ;  /* 0xffffff1400e47947 */ /* 0x000fea000383ffff */
.L_x_1240:
[----:B-1----:R-:W-:-:S04]  /*17b80*/  IMAD.U32 R7, RZ, RZ, UR7 ;  /* 0x00000007ff077e24 */ /* 0x002fc8000f8e00ff */
[----:B------:R1:W2:Y:S03]  /*17b90*/  SYNCS.PHASECHK.TRANS64.TRYWAIT P3, [R7+URZ+0x22830], R4 ;  /* 0x02283004070075a7 */ /* 0x0002a6000806017f */
[----:B--2---:R-:W-:Y:S05]  /*17ba0*/  @!P3 NANOSLEEP.SYNCS 0x989680 ;  /* 0x009896800000b95d */ /* 0x004fea0003900000 */
[----:B------:R-:W2:Y:S02]  /*17bb0*/  @!P3 SYNCS.PHASECHK.TRANS64 P3, [R7+URZ+0x22830], R4 ;  /* 0x022830040700b5a7 */ /* 0x000ea4000806007f */
[----:B--2---:R-:W-:Y:S05]  /*17bc0*/  @!P3 BRA `(.L_x_1240) ;  /* 0xfffffffc00ecb947 */ /* 0x004fea000383ffff */
[----:B------:R-:W-:Y:S05]  /*17bd0*/  BRA `(.L_x_1237) ;  /* 0xffffff3800c47947 */ /* 0x000fea000383ffff */
.L_x_1244:
[----:B-1----:R-:W-:-:S04]  /*17be0*/  IMAD.U32 R7, RZ, RZ, UR10 ;  /* 0x0000000aff077e24 */ /* 0x002fc8000f8e00ff */
[----:B------:R1:W2:Y:S03]  /*17bf0*/  SYNCS.PHASECHK.TRANS64.TRYWAIT P2, [R7+URZ+0x22850], R4 ;  /* 0x02285004070075a7 */ /* 0x0002a6000804017f */
[----:B--2---:R-:W-:Y:S05]  /*17c00*/  @!P2 NANOSLEEP.SYNCS 0x989680 ;  /* 0x009896800000a95d */ /* 0x004fea0003900000 */
[----:B------:R-:W2:Y:S02]  /*17c10*/  @!P2 SYNCS.PHASECHK.TRANS64 P2, [R7+URZ+0x22850], R4 ;  /* 0x022850040700a5a7 */ /* 0x000ea4000804007f */
[----:B--2---:R-:W-:Y:S05]  /*17c20*/  @!P2 BRA `(.L_x_1244) ;  /* 0xfffffffc00eca947 */ /* 0x004fea000383ffff */
[----:B------:R-:W-:Y:S05]  /*17c30*/  BRA `(.L_x_1241) ;  /* 0xffffff3c00707947 */ /* 0x000fea000383ffff */
.L_x_1258:
[----:B-1----:R-:W-:-:S04]  /*17c40*/  IMAD.U32 R5, RZ, RZ, UR5 ;  /* 0x00000005ff057e24 */ /* 0x002fc8000f8e00ff */
[----:B------:R1:W2:Y:S03]  /*17c50*/  SYNCS.PHASECHK.TRANS64.TRYWAIT P1, [R5+URZ+0x22850], R0 ;  /* 0x02285000050075a7 */ /* 0x0002a6000802017f */
[----:B--2---:R-:W-:Y:S05]  /*17c60*/  @!P1 NANOSLEEP.SYNCS 0x989680 ;  /* 0x009896800000995d */ /* 0x004fea0003900000 */
[----:B------:R-:W2:Y:S02]  /*17c70*/  @!P1 SYNCS.PHASECHK.TRANS64 P1, [R5+URZ+0x22850], R0 ;  /* 0x02285000050095a7 */ /* 0x000ea4000802007f */
[----:B--2---:R-:W-:Y:S05]  /*17c80*/  @!P1 BRA `(.L_x_1258) ;  /* 0xfffffffc00ec9947 */ /* 0x004fea000383ffff */
[----:B------:R-:W-:Y:S05]  /*17c90*/  BRA `(.L_x_1257) ;  /* 0xffffff7000287947 */ /* 0x000fea000383ffff */
.L_x_1310:
[----:B------:R-:W-:Y:S02]  /*17ca0*/  IMAD.MOV.U32 R13, RZ, RZ, R0 ;  /* 0x000000ffff0d7224 */ /* 0x000fe400078e0000 */
[----:B------:R-:W-:Y:S02]  /*17cb0*/  IMAD.MOV.U32 R12, RZ, RZ, RZ ;  /* 0x000000ffff0c7224 */ /* 0x000fe400078e00ff */
[----:B------:R-:W-:Y:S02]  /*17cc0*/  IMAD.MOV.U32 R11, RZ, RZ, 0x1f ;  /* 0x0000001fff0b7424 */ /* 0x000fe400078e00ff */
[----:B------:R-:W-:-:S07]  /*17cd0*/  IMAD.MOV.U32 R15, RZ, RZ, -0x1 ;  /* 0xffffffffff0f7424 */ /* 0x000fce00078e00ff */
[----:B-1----:R-:W-:Y:S05]  /*17ce0*/  WARPSYNC.COLLECTIVE R15, `(.L_x_1384) ;  /* 0x000000000f087348 */ /* 0x002fea0003c00000 */
[----:B------:R0:W2:Y:S02]  /*17cf0*/  SHFL.IDX P6, R14, R13, R12, R11 ;  /* 0x0000000c0d0e7389 */ /* 0x0000a400000c000b */
[----:B012---:R-:W-:Y:S01]  /*17d00*/  ENDCOLLECTIVE ;  /* 0x000000000000791b */ /* 0x007fe20003800000 */
.L_x_1384:
[----:B------:R-:W-:Y:S05]  /*17d10*/  BRA `(.L_x_1385) ;  /* 0xffffffc000787947 */ /* 0x000fea000383ffff */
.L_x_1312:
[----:B------:R-:W-:Y:S01]  /*17d20*/  BSSY B0, `(.L_x_1386) ;  /* 0x0000006000007945 */ /* 0x000fe20003800000 */
[----:B------:R-:W-:-:S07]  /*17d30*/  IMAD.MOV.U32 R15, RZ, RZ, -0x1 ;  /* 0xffffffffff0f7424 */ /* 0x000fce00078e00ff */
[----:B-1----:R-:W-:Y:S05]  /*17d40*/  WARPSYNC.COLLECTIVE R15, `(.L_x_1387) ;  /* 0x000000000f0c7348 */ /* 0x002fea0003c00000 */
[----:B------:R-:W-:Y:S02]  /*17d50*/  ELECT P6, UR62, PT ;  /* 0x00000000003e782f */ /* 0x000fe400038c0000 */
[----:B------:R-:W-:Y:S01]  /*17d60*/  MOV R14, UR62 ;  /* 0x0000003e000e7c02 */ /* 0x000fe20008000f00 */
[----:B-1----:R-:W-:Y:S10]  /*17d70*/  ENDCOLLECTIVE ;  /* 0x000000000000791b */ /* 0x002ff40003800000 */
.L_x_1387:
[----:B------:R-:W-:Y:S05]  /*17d80*/  BSYNC B0 ;  /* 0x0000000000007941 */ /* 0x000fea0003800000 */
.L_x_1386:
[----:B------:R-:W-:Y:S05]  /*17d90*/  BRA `(.L_x_1388) ;  /* 0xffffffc000887947 */ /* 0x000fea000383ffff */
.L_x_1314:
[----:B0-----:R0:W1:Y:S02]  /*17da0*/  SYNCS.PHASECHK.TRANS64.TRYWAIT P0, [R2+URZ+0x22880], R3 ;  /* 0x02288003020075a7 */ /* 0x001064000800017f */
[----:B-1----:R-:W-:Y:S05]  /*17db0*/  @!P0 NANOSLEEP.SYNCS 0x989680 ;  /* 0x009896800000895d */ /* 0x002fea0003900000 */
[----:B------:R-:W1:Y:S02]  /*17dc0*/  @!P0 SYNCS.PHASECHK.TRANS64 P0, [R2+URZ+0x22880], R3 ;  /* 0x02288003020085a7 */ /* 0x000e64000800007f */
[----:B-1----:R-:W-:Y:S05]  /*17dd0*/  @!P0 BRA `(.L_x_1314) ;  /* 0xfffffffc00f08947 */ /* 0x002fea000383ffff */
[----:B------:R-:W-:Y:S05]  /*17de0*/  BRA `(.L_x_1389) ;  /* 0xffffffc000e87947 */ /* 0x000fea000383ffff */
.L_x_1316:
[----:B-1----:R1:W2:Y:S02]  /*17df0*/  SYNCS.PHASECHK.TRANS64.TRYWAIT P0, [R2+URZ+0x22840], R3 ;  /* 0x02284003020075a7 */ /* 0x0022a4000800017f */
[----:B--2---:R-:W-:Y:S05]  /*17e00*/  @!P0 NANOSLEEP.SYNCS 0x989680 ;  /* 0x009896800000895d */ /* 0x004fea0003900000 */
[----:B------:R-:W2:Y:S02]  /*17e10*/  @!P0 SYNCS.PHASECHK.TRANS64 P0, [R2+URZ+0x22840], R3 ;  /* 0x02284003020085a7 */ /* 0x000ea4000800007f */
[----:B--2---:R-:W-:Y:S05]  /*17e20*/  @!P0 BRA `(.L_x_1316) ;  /* 0xfffffffc00f08947 */ /* 0x004fea000383ffff */
[----:B------:R-:W-:Y:S05]  /*17e30*/  BRA `(.L_x_1390) ;  /* 0xffffffc400387947 */ /* 0x000fea000383ffff */
.L_x_1320:
[----:B------:R-:W-:Y:S01]  /*17e40*/  IMAD.MOV.U32 R13, RZ, RZ, R3 ;  /* 0x000000ffff0d7224 */ /* 0x000fe200078e0003 */
[----:B------:R-:W-:Y:S01]  /*17e50*/  LOP3.LUT R7, R7, 0x7f, RZ, 0xc0, !PT ;  /* 0x0000007f07077812 */ /* 0x000fe200078ec0ff */
[----:B------:R-:W-:Y:S02]  /*17e60*/  IMAD.MOV.U32 R12, RZ, RZ, RZ ;  /* 0x000000ffff0c7224 */ /* 0x000fe400078e00ff */
[----:B------:R-:W-:Y:S01]  /*17e70*/  IMAD.MOV.U32 R11, RZ, RZ, 0x1c1f ;  /* 0x00001c1fff0b7424 */ /* 0x000fe200078e00ff */
[----:B------:R-:W-:Y:S01]  /*17e80*/  SHF.R.U32.HI R0, RZ, 0x2, R7 ;  /* 0x00000002ff007819 */ /* 0x000fe20000011607 */
[----:B------:R-:W-:Y:S02]  /*17e90*/  IMAD.MOV.U32 R15, RZ, RZ, -0x1 ;  /* 0xffffffffff0f7424 */ /* 0x000fe400078e00ff */
[----:B------:R-:W-:Y:S02]  /*17ea0*/  IMAD R2, R8, UR44, RZ ;  /* 0x0000002c08027c24 */ /* 0x000fe4000f8e02ff */
[----:B------:R-:W-:-:S07]  /*17eb0*/  IMAD.IADD R0, R0, 0x1, R18 ;  /* 0x0000000100007824 */ /* 0x000fce00078e0212 */
[----:B-----5:R-:W-:Y:S05]  /*17ec0*/  WARPSYNC.COLLECTIVE R15, `(.L_x_1391) ;  /* 0x000000000f087348 */ /* 0x020fea0003c00000 */
[----:B------:R0:W1:Y:S02]  /*17ed0*/  SHFL.IDX P6, R14, R13, R12, R11 ;  /* 0x0000000c0d0e7389 */ /* 0x00006400000c000b */
[----:B01---5:R-:W-:Y:S01]  /*17ee0*/  ENDCOLLECTIVE ;  /* 0x000000000000791b */ /* 0x023fe20003800000 */
.L_x_1391:
[C---:B------:R-:W-:Y:S01]  /*17ef0*/  VIADD R5, R0.reuse, 0x20 ;  /* 0x0000002000057836 */ /* 0x040fe20000000000 */
[----:B------:R-:W-:Y:S01]  /*17f00*/  ISETP.GE.AND P4, PT, R0, R2, PT ;  /* 0x000000020000720c */ /* 0x000fe20003f86270 */
[----:B------:R-:W-:Y:S02]  /*17f10*/  IMAD.MOV.U32 R13, RZ, RZ, R4 ;  /* 0x000000ffff0d7224 */ /* 0x000fe400078e0004 */
[----:B------:R-:W-:-:S10]  /*17f20*/  IMAD.MOV.U32 R6, RZ, RZ, R14 ;  /* 0x000000ffff067224 */ /* 0x000fd400078e000e */
[----:B------:R-:W-:Y:S05]  /*17f30*/  WARPSYNC.COLLECTIVE R15, `(.L_x_1392) ;  /* 0x000000000f087348 */ /* 0x000fea0003c00000 */
[----:B------:R0:W1:Y:S02]  /*17f40*/  SHFL.IDX P6, R14, R13, R12, R11 ;  /* 0x0000000c0d0e7389 */ /* 0x00006400000c000b */
[----:B01----:R-:W-:Y:S01]  /*17f50*/  ENDCOLLECTIVE ;  /* 0x000000000000791b */ /* 0x003fe20003800000 */
.L_x_1392:
[----:B------:R-:W-:Y:S02]  /*17f60*/  IMAD.MOV.U32 R13, RZ, RZ, R3 ;  /* 0x000000ffff0d7224 */ /* 0x000fe400078e0003 */
[----:B------:R-:W-:Y:S02]  /*17f70*/  IMAD.MOV.U32 R12, RZ, RZ, 0x1 ;  /* 0x00000001ff0c7424 */ /* 0x000fe400078e00ff */
[----:B------:R-:W-:-:S07]  /*17f80*/  IMAD.MOV.U32 R7, RZ, RZ, R14 ;  /* 0x000000ffff077224 */ /* 0x000fce00078e000e */
[----:B------:R-:W-:Y:S05]  /*17f90*/  WARPSYNC.COLLECTIVE R15, `(.L_x_1393) ;  /* 0x000000000f087348 */ /* 0x000fea0003c00000 */
[----:B------:R0:W1:Y:S02]  /*17fa0*/  SHFL.IDX P6, R14, R13, R12, R11 ;  /* 0x0000000c0d0e7389 */ /* 0x00006400000c000b */
[----:B01----:R-:W-:Y:S01]  /*17fb0*/  ENDCOLLECTIVE ;  /* 0x000000000000791b */ /* 0x003fe20003800000 */
.L_x_1393:
[----:B------:R-:W-:-:S05]  /*17fc0*/  @!P4 IADD3 R7, P3, R10, R7, RZ ;  /* 0x000000070a07c210 */ /* 0x000fca0007f7e0ff */
[----:B------:R-:W-:Y:S01]  /*17fd0*/  @!P4 IMAD.X R6, RZ, RZ, R6, P3 ;  /* 0x000000ffff06c224 */ /* 0x000fe200018e0606 */
[----:B------:R-:W-:Y:S01]  /*17fe0*/  ISETP.GE.AND P3, PT, R5, R2, PT ;  /* 0x000000020500720c */ /* 0x000fe20003f66270 */
[----:B------:R-:W-:-:S03]  /*17ff0*/  VIADD R5, R0, 0x40 ;  /* 0x0000004000057836 */ /* 0x000fc60000000000 */
        /* <DEDUP_REMOVED lines=14> */
.L_x_1394:
[----:B------:R-:W-:Y:S02]  /*180e0*/  IMAD.MOV.U32 R13, RZ, RZ, R3 ;  /* 0x000000ffff0d7224 */ /* 0x000fe400078e0003 */
[----:B------:R-:W-:Y:S02]  /*180f0*/  IMAD.MOV.U32 R12, RZ, RZ, 0x2 ;  /* 0x00000002ff0c7424 */ /* 0x000fe400078e00ff */
[----:B------:R-:W-:-:S07]  /*18100*/  IMAD.MOV.U32 R7, RZ, RZ, R14 ;  /* 0x000000ffff077224 */ /* 0x000fce00078e000e */
[----:B------:R-:W-:Y:S05]  /*18110*/  WARPSYNC.COLLECTIVE R15, `(.L_x_1395) ;  /* 0x000000000f087348 */ /* 0x000fea0003c00000 */
[----:B------:R0:W1:Y:S02]  /*18120*/  SHFL.IDX P6, R14, R13, R12, R11 ;  /* 0x0000000c0d0e7389 */ /* 0x00006400000c000b */
[----:B01----:R-:W-:Y:S01]  /*18130*/  ENDCOLLECTIVE ;  /* 0x000000000000791b */ /* 0x003fe20003800000 */
.L_x_1395:
        /* <DEDUP_REMOVED lines=11> */
[----:B------:R0:W-:Y:S01]  /*181f0*/  @!P3 LDGSTS.E.BYPASS.LTC128B.128 [R9+0x14c00], desc[UR40][R6.64+0x80], !P2 ;  /* 0x14c000800609bfae */ /* 0x0001e2000d101d68 */
[----:B------:R-:W-:Y:S01]  /*18200*/  ISETP.GE.AND P3, PT, R5, R2, PT ;  /* 0x000000020500720c */ /* 0x000fe20003f66270 */
[----:B0-----:R-:W-:-:S12]  /*18210*/  IMAD.MOV.U32 R6, RZ, RZ, R14 ;  /* 0x000000ffff067224 */ /* 0x001fd800078e000e */
[----:B------:R-:W-:Y:S05]  /*18220*/  WARPSYNC.COLLECTIVE R15, `(.L_x_1396) ;  /* 0x000000000f087348 */ /* 0x000fea0003c00000 */
[----:B------:R0:W1:Y:S02]  /*18230*/  SHFL.IDX P6, R14, R13, R12, R11 ;  /* 0x0000000c0d0e7389 */ /* 0x00006400000c000b */
[----:B01----:R-:W-:Y:S01]  /*18240*/  ENDCOLLECTIVE ;  /* 0x000000000000791b */ /* 0x003fe20003800000 */
.L_x_1396:
[----:B------:R-:W-:Y:S02]  /*18250*/  IMAD.MOV.U32 R13, RZ, RZ, R3 ;  /* 0x000000ffff0d7224 */ /* 0x000fe400078e0003 */
[----:B------:R-:W-:Y:S02]  /*18260*/  IMAD.MOV.U32 R12, RZ, RZ, 0x3 ;  /* 0x00000003ff0c7424 */ /* 0x000fe400078e00ff */
[----:B------:R-:W-:-:S07]  /*18270*/  IMAD.MOV.U32 R7, RZ, RZ, R14 ;  /* 0x000000ffff077224 */ /* 0x000fce00078e000e */
[----:B------:R-:W-:Y:S05]  /*18280*/  WARPSYNC.COLLECTIVE R15, `(.L_x_1397) ;  /* 0x000000000f087348 */ /* 0x000fea0003c00000 */
[----:B------:R0:W1:Y:S02]  /*18290*/  SHFL.IDX P6, R14, R13, R12, R11 ;  /* 0x0000000c0d0e7389 */ /* 0x00006400000c000b */
[----:B01----:R-:W-:Y:S01]  /*182a0*/  ENDCOLLECTIVE ;  /* 0x000000000000791b */ /* 0x003fe20003800000 */
.L_x_1397:
        /* <DEDUP_REMOVED lines=10> */
.L_x_1398:
[----:B------:R-:W-:Y:S01]  /*18350*/  @!PT LDS RZ, [RZ] ;  /* 0x00000000fffff984 */ /* 0x000fe20000000800 */
[----:B------:R-:W-:Y:S01]  /*18360*/  @!PT LDS RZ, [RZ] ;  /* 0x00000000fffff984 */ /* 0x000fe20000000800 */
[----:B------:R-:W-:Y:S01]  /*18370*/  @!PT LDS RZ, [RZ] ;  /* 0x00000000fffff984 */ /* 0x000fe20000000800 */
[----:B------:R0:W-:Y:S04]  /*18380*/  @!P3 LDGSTS.E.BYPASS.LTC128B.128 [R9+0x11400], desc[UR40][R6.64], !P0 ;  /* 0x114000000609bfae */ /* 0x0001e8000c101d68 */
[----:B------:R0:W-:Y:S04]  /*18390*/  @!P3 LDGSTS.E.BYPASS.LTC128B.128 [R9+0x13400], desc[UR40][R6.64+0x40], !P1 ;  /* 0x134000400609bfae */ /* 0x0001e8000c901d68 */
[----:B------:R0:W-:Y:S01]  /*183a0*/  @!P3 LDGSTS.E.BYPASS.LTC128B.128 [R9+0x15400], desc[UR40][R6.64+0x80], !P2 ;  /* 0x154000800609bfae */ /* 0x0001e2000d101d68 */
[----:B------:R-:W-:Y:S01]  /*183b0*/  IMAD.MOV.U32 R4, RZ, RZ, R14 ;  /* 0x000000ffff047224 */ /* 0x000fe200078e000e */
[----:B------:R-:W-:Y:S06]  /*183c0*/  BRA `(.L_x_1399) ;  /* 0xffffffc800ac7947 */ /* 0x000fec000383ffff */
.L_x_1325:
[----:B--2---:R2:W3:Y:S02]  /*183d0*/  SYNCS.PHASECHK.TRANS64.TRYWAIT P0, [R17+URZ+0x22820], R0 ;  /* 0x02282000110075a7 */ /* 0x0044e4000800017f */
[----:B---3--:R-:W-:Y:S05]  /*183e0*/  @!P0 NANOSLEEP.SYNCS 0x989680 ;  /* 0x009896800000895d */ /* 0x008fea0003900000 */
[----:B------:R-:W3:Y:S02]  /*183f0*/  @!P0 SYNCS.PHASECHK.TRANS64 P0, [R17+URZ+0x22820], R0 ;  /* 0x02282000110085a7 */ /* 0x000ee4000800007f */
[----:B---3--:R-:W-:Y:S05]  /*18400*/  @!P0 BRA `(.L_x_1325) ;  /* 0xfffffffc00f08947 */ /* 0x008fea000383ffff */
[----:B------:R-:W-:Y:S05]  /*18410*/  BRA `(.L_x_1400) ;  /* 0xffffffcc001c7947 */ /* 0x000fea000383ffff */
.L_x_1331:
[----:B--2---:R2:W3:Y:S02]  /*18420*/  SYNCS.PHASECHK.TRANS64.TRYWAIT P0, [R3+URZ+0x22880], R2 ;  /* 0x02288002030075a7 */ /* 0x0044e4000800017f */
[----:B---3--:R-:W-:Y:S05]  /*18430*/  @!P0 NANOSLEEP.SYNCS 0x989680 ;  /* 0x009896800000895d */ /* 0x008fea0003900000 */
[----:B------:R-:W3:Y:S02]  /*18440*/  @!P0 SYNCS.PHASECHK.TRANS64 P0, [R3+URZ+0x22880], R2 ;  /* 0x02288002030085a7 */ /* 0x000ee4000800007f */
[----:B---3--:R-:W-:Y:S05]  /*18450*/  @!P0 BRA `(.L_x_1331) ;  /* 0xfffffffc00f08947 */ /* 0x008fea000383ffff */
[----:B------:R-:W-:Y:S05]  /*18460*/  BRA `(.L_x_1401) ;  /* 0xffffffcc00d47947 */ /* 0x000fea000383ffff */
.L_x_1336:
[----:B---3--:R3:W4:Y:S02]  /*18470*/  SYNCS.PHASECHK.TRANS64.TRYWAIT P0, [R3+URZ+0x22840], R2 ;  /* 0x02284002030075a7 */ /* 0x008724000800017f */
[----:B----4-:R-:W-:Y:S05]  /*18480*/  @!P0 NANOSLEEP.SYNCS 0x989680 ;  /* 0x009896800000895d */ /* 0x010fea0003900000 */
[----:B------:R-:W4:Y:S02]  /*18490*/  @!P0 SYNCS.PHASECHK.TRANS64 P0, [R3+URZ+0x22840], R2 ;  /* 0x02284002030085a7 */ /* 0x000f24000800007f */
[----:B----4-:R-:W-:Y:S05]  /*184a0*/  @!P0 BRA `(.L_x_1336) ;  /* 0xfffffffc00f08947 */ /* 0x010fea000383ffff */
[----:B------:R-:W-:Y:S05]  /*184b0*/  BRA `(.L_x_1402) ;  /* 0xffffffd000507947 */ /* 0x000fea000383ffff */
.L_x_1344:
[----:B--2---:R2:W3:Y:S02]  /*184c0*/  SYNCS.PHASECHK.TRANS64.TRYWAIT P0, [R20+URZ+0x22870], R2 ;  /* 0x02287002140075a7 */ /* 0x0044e4000800017f */
[----:B---3--:R-:W-:Y:S05]  /*184d0*/  @!P0 NANOSLEEP.SYNCS 0x989680 ;  /* 0x009896800000895d */ /* 0x008fea0003900000 */
[----:B------:R-:W3:Y:S02]  /*184e0*/  @!P0 SYNCS.PHASECHK.TRANS64 P0, [R20+URZ+0x22870], R2 ;  /* 0x02287002140085a7 */ /* 0x000ee4000800007f */
[----:B---3--:R-:W-:Y:S05]  /*184f0*/  @!P0 BRA `(.L_x_1344) ;  /* 0xfffffffc00f08947 */ /* 0x008fea000383ffff */
[----:B------:R-:W-:Y:S05]  /*18500*/  BRA `(.L_x_1403) ;  /* 0xffffffd400687947 */ /* 0x000fea000383ffff */
.L_x_1346:
[----:B--2---:R2:W3:Y:S02]  /*18510*/  SYNCS.PHASECHK.TRANS64.TRYWAIT P0, [R20+URZ+0x22860], R2 ;  /* 0x02286002140075a7 */ /* 0x0044e4000800017f */
[----:B---3--:R-:W-:Y:S05]  /*18520*/  @!P0 NANOSLEEP.SYNCS 0x989680 ;  /* 0x009896800000895d */ /* 0x008fea0003900000 */
[----:B------:R-:W3:Y:S02]  /*18530*/  @!P0 SYNCS.PHASECHK.TRANS64 P0, [R20+URZ+0x22860], R2 ;  /* 0x02286002140085a7 */ /* 0x000ee4000800007f */
[----:B---3--:R-:W-:Y:S05]  /*18540*/  @!P0 BRA `(.L_x_1346) ;  /* 0xfffffffc00f08947 */ /* 0x008fea000383ffff */
[----:B------:R-:W-:Y:S05]  /*18550*/  BRA `(.L_x_1404) ;  /* 0xffffffd400707947 */ /* 0x000fea000383ffff */
.L_x_1353:
[----:B--2---:R2:W3:Y:S02]  /*18560*/  SYNCS.PHASECHK.TRANS64.TRYWAIT P1, [R16+URZ+0x22870], R3 ;  /* 0x02287003100075a7 */ /* 0x0044e4000802017f */
[----:B---3--:R-:W-:Y:S05]  /*18570*/  @!P1 NANOSLEEP.SYNCS 0x989680 ;  /* 0x009896800000995d */ /* 0x008fea0003900000 */
[----:B------:R-:W3:Y:S02]  /*18580*/  @!P1 SYNCS.PHASECHK.TRANS64 P1, [R16+URZ+0x22870], R3 ;  /* 0x02287003100095a7 */ /* 0x000ee4000802007f */
[----:B---3--:R-:W-:Y:S05]  /*18590*/  @!P1 BRA `(.L_x_1353) ;  /* 0xfffffffc00f09947 */ /* 0x008fea000383ffff */
[----:B------:R-:W-:Y:S05]  /*185a0*/  BRA `(.L_x_1405) ;  /* 0xffffffdc00447947 */ /* 0x000fea000383ffff */
.L_x_1355:
[----:B--2---:R2:W3:Y:S02]  /*185b0*/  SYNCS.PHASECHK.TRANS64.TRYWAIT P1, [R16+URZ+0x22860], R3 ;  /* 0x02286003100075a7 */ /* 0x0044e4000802017f */
[----:B---3--:R-:W-:Y:S05]  /*185c0*/  @!P1 NANOSLEEP.SYNCS 0x989680 ;  /* 0x009896800000995d */ /* 0x008fea0003900000 */
[----:B------:R-:W3:Y:S02]  /*185d0*/  @!P1 SYNCS.PHASECHK.TRANS64 P1, [R16+URZ+0x22860], R3 ;  /* 0x02286003100095a7 */ /* 0x000ee4000802007f */
[----:B---3--:R-:W-:Y:S05]  /*185e0*/  @!P1 BRA `(.L_x_1355) ;  /* 0xfffffffc00f09947 */ /* 0x008fea000383ffff */
[----:B------:R-:W-:Y:S05]  /*185f0*/  BRA `(.L_x_1406) ;  /* 0xffffffdc004c7947 */ /* 0x000fea000383ffff */
.L_x_1368:
[----:B0-----:R0:W1:Y:S02]  /*18600*/  SYNCS.PHASECHK.TRANS64.TRYWAIT P0, [R0+URZ+0x22820], R3 ;  /* 0x02282003000075a7 */ /* 0x001064000800017f */
[----:B-1----:R-:W-:Y:S05]  /*18610*/  @!P0 NANOSLEEP.SYNCS 0x989680 ;  /* 0x009896800000895d */ /* 0x002fea0003900000 */
[----:B------:R-:W1:Y:S02]  /*18620*/  @!P0 SYNCS.PHASECHK.TRANS64 P0, [R0+URZ+0x22820], R3 ;  /* 0x02282003000085a7 */ /* 0x000e64000800007f */
[----:B-1----:R-:W-:Y:S05]  /*18630*/  @!P0 BRA `(.L_x_1368) ;  /* 0xfffffffc00f08947 */ /* 0x002fea000383ffff */
[----:B------:R-:W-:Y:S05]  /*18640*/  BRA `(.L_x_1407) ;  /* 0xffffffec00e87947 */ /* 0x000fea000383ffff */
.L_x_1369:
        /* <DEDUP_REMOVED lines=11> */
.L_x_1409:
[----:B------:R-:W-:Y:S05]  /*18700*/  BSYNC B0 ;  /* 0x0000000000007941 */ /* 0x000fea0003800000 */
.L_x_1408:
[----:B------:R-:W-:Y:S05]  /*18710*/  BRA `(.L_x_1410) ;  /* 0xffffffec00d07947 */ /* 0x000fea000383ffff */
.L_x_1372:
[----:B------:R-:W-:Y:S01]  /*18720*/  BSSY B1, `(.L_x_1411) ;  /* 0x0000006000017945 */ /* 0x000fe20003800000 */
[----:B------:R-:W-:-:S07]  /*18730*/  IMAD.MOV.U32 R15, RZ, RZ, -0x1 ;  /* 0xffffffffff0f7424 */ /* 0x000fce00078e00ff */
[----:B01----:R-:W-:Y:S05]  /*18740*/  WARPSYNC.COLLECTIVE R15, `(.L_x_1412) ;  /* 0x000000000f0c7348 */ /* 0x003fea0003c00000 */
[----:B------:R-:W-:Y:S02]  /*18750*/  ELECT P6, UR62, PT ;  /* 0x00000000003e782f */ /* 0x000fe400038c0000 */
[----:B------:R-:W-:Y:S01]  /*18760*/  MOV R14, UR62 ;  /* 0x0000003e000e7c02 */ /* 0x000fe20008000f00 */
[----:B01----:R-:W-:Y:S10]  /*18770*/  ENDCOLLECTIVE ;  /* 0x000000000000791b */ /* 0x003ff40003800000 */
.L_x_1412:
[----:B------:R-:W-:Y:S05]  /*18780*/  BSYNC B1 ;  /* 0x0000000000017941 */ /* 0x000fea0003800000 */
.L_x_1411:
[----:B------:R-:W-:Y:S05]  /*18790*/  BRA `(.L_x_1413) ;  /* 0xffffffec00c87947 */ /* 0x000fea000383ffff */
.L_x_1374:
[----:B0-----:R0:W1:Y:S02]  /*187a0*/  SYNCS.PHASECHK.TRANS64.TRYWAIT P1, [R6+URZ], R5 ;  /* 0x00000005060075a7 */ /* 0x001064000802017f */
[----:B-1----:R-:W-:Y:S05]  /*187b0*/  @!P1 NANOSLEEP.SYNCS 0x989680 ;  /* 0x009896800000995d */ /* 0x002fea0003900000 */
[----:B------:R-:W1:Y:S02]  /*187c0*/  @!P1 SYNCS.PHASECHK.TRANS64 P1, [R6+URZ], R5 ;  /* 0x00000005060095a7 */ /* 0x000e64000802007f */
[----:B-1----:R-:W-:Y:S05]  /*187d0*/  @!P1 BRA `(.L_x_1374) ;  /* 0xfffffffc00f09947 */ /* 0x002fea000383ffff */
[----:B------:R-:W-:Y:S05]  /*187e0*/  BRA `(.L_x_1414) ;  /* 0xfffffff000007947 */ /* 0x000fea000383ffff */
.L_x_1375:
[----:B-1----:R1:W2:Y:S02]  /*187f0*/  SYNCS.PHASECHK.TRANS64.TRYWAIT P1, [R7+URZ], R2 ;  /* 0x00000002070075a7 */ /* 0x0022a4000802017f */
[----:B--2---:R-:W-:Y:S05]  /*18800*/  @!P1 NANOSLEEP.SYNCS 0x989680 ;  /* 0x009896800000995d */ /* 0x004fea0003900000 */
[----:B------:R-:W2:Y:S02]  /*18810*/  @!P1 SYNCS.PHASECHK.TRANS64 P1, [R7+URZ], R2 ;  /* 0x00000002070095a7 */ /* 0x000ea4000802007f */
[----:B--2---:R-:W-:Y:S05]  /*18820*/  @!P1 BRA `(.L_x_1375) ;  /* 0xfffffffc00f09947 */ /* 0x004fea000383ffff */
[----:B------:R-:W-:Y:S05]  /*18830*/  BRA `(.L_x_1415) ;  /* 0xffffffec00f47947 */ /* 0x000fea000383ffff */
.L_x_1377:
[----:B--2---:R2:W3:Y:S02]  /*18840*/  SYNCS.PHASECHK.TRANS64.TRYWAIT P1, [R4+URZ+0x22860], R5 ;  /* 0x02286005040075a7 */ /* 0x0044e4000802017f */
[----:B---3--:R-:W-:Y:S05]  /*18850*/  @!P1 NANOSLEEP.SYNCS 0x989680 ;  /* 0x009896800000995d */ /* 0x008fea0003900000 */
[----:B------:R-:W3:Y:S02]  /*18860*/  @!P1 SYNCS.PHASECHK.TRANS64 P1, [R4+URZ+0x22860], R5 ;  /* 0x02286005040095a7 */ /* 0x000ee4000802007f */
[----:B---3--:R-:W-:Y:S05]  /*18870*/  @!P1 BRA `(.L_x_1377) ;  /* 0xfffffffc00f09947 */ /* 0x008fea000383ffff */
[----:B------:R-:W-:Y:S05]  /*18880*/  BRA `(.L_x_1416) ;  /* 0xffffffec00f47947 */ /* 0x000fea000383ffff */
.L_x_1379:
[----:B---3--:R3:W4:Y:S02]  /*18890*/  SYNCS.PHASECHK.TRANS64.TRYWAIT P1, [R3+URZ+0x22860], R2 ;  /* 0x02286002030075a7 */ /* 0x008724000802017f */
[----:B----4-:R-:W-:Y:S05]  /*188a0*/  @!P1 NANOSLEEP.SYNCS 0x989680 ;  /* 0x009896800000995d */ /* 0x010fea0003900000 */
[----:B------:R-:W4:Y:S02]  /*188b0*/  @!P1 SYNCS.PHASECHK.TRANS64 P1, [R3+URZ+0x22860], R2 ;  /* 0x02286002030095a7 */ /* 0x000f24000802007f */
[----:B----4-:R-:W-:Y:S05]  /*188c0*/  @!P1 BRA `(.L_x_1379) ;  /* 0xfffffffc00f09947 */ /* 0x010fea000383ffff */
[----:B------:R-:W-:Y:S05]  /*188d0*/  BRA `(.L_x_1417) ;  /* 0xffffffec00f47947 */ /* 0x000fea000383ffff */
.L_x_1381:
[----:B----4-:R4:W0:Y:S02]  /*188e0*/  SYNCS.PHASECHK.TRANS64.TRYWAIT P0, [R4+URZ+0x22880], R5 ;  /* 0x02288005040075a7 */ /* 0x010824000800017f */
[----:B0-----:R-:W-:Y:S05]  /*188f0*/  @!P0 NANOSLEEP.SYNCS 0x989680 ;  /* 0x009896800000895d */ /* 0x001fea0003900000 */
[----:B------:R-:W0:Y:S02]  /*18900*/  @!P0 SYNCS.PHASECHK.TRANS64 P0, [R4+URZ+0x22880], R5 ;  /* 0x02288005040085a7 */ /* 0x000e24000800007f */
[----:B0-----:R-:W-:Y:S05]  /*18910*/  @!P0 BRA `(.L_x_1381) ;  /* 0xfffffffc00f08947 */ /* 0x001fea000383ffff */
[----:B------:R-:W-:Y:S05]  /*18920*/  BRA `(.L_x_1382) ;  /* 0xffffffec00f07947 */ /* 0x000fea000383ffff */
.L_x_1418:
        /* <DEDUP_REMOVED lines=13> */
.L_x_2810:


//--------------------- .text._ZN7cutlass13device_kernelIN5flash11enable_sm90INS1_16FlashAttnFwdSm90INS1_25CollectiveMainloopFwdSm90ILi2EN4cute5tupleIJNS5_1CILi1EEES8_S8_EEENS6_IJNS7_ILi128EEESA_NS7_ILi192EEEEEELi128ENS_12float_e4m3_tEfNS_4arch4Sm90ELb0ELb1ELb1ELb1ELb0ELb1ELb0ELb1ELb1ELb1ELb0ELb0EEENS1_21CollectiveEpilogueFwdINS6_IJSA_SA_SA_EEES9_NS_10bfloat16_tESF_Li256ELb1ELb1ELb0ELb1EEENS1_36VarlenDynamicPersistentTileSchedulerILi128ELi128ELi256ELi128ELb0ELb1ELb1ELb1ELb0ELb1EEEEEEEEEvNT_6ParamsE --------------------------
	.section	.text._ZN7cutlass13device_kernelIN5flash11enable_sm90INS1_16FlashAttnFwdSm90INS1_25CollectiveMainloopFwdSm90ILi2EN4cute5tupleIJNS5_1CILi1EEES8_S8_EEENS6_IJNS7_ILi128EEESA_NS7_ILi192EEEEEELi128ENS_12float_e4m3_tEfNS_4arch4Sm90ELb0ELb1ELb1ELb1ELb0ELb1ELb0ELb1ELb1ELb1ELb0ELb0EEENS1_21CollectiveEpilogueFwdINS6_IJSA_SA_SA_EEES9_NS_10bfloat16_tESF_Li256ELb1ELb1ELb0ELb1EEENS1_36VarlenDynamicPersistentTileSchedulerILi128ELi128ELi256ELi128ELb0ELb1ELb1ELb1ELb0ELb1EEEEEEEEEvNT_6ParamsE,"ax",@progbits
	.align	128
.text._ZN7cutlass13device_kernelIN5flash11enable_sm90INS1_16FlashAttnFwdSm90INS1_25CollectiveMainloopFwdSm90ILi2EN4cute5tupleIJNS5_1CILi1EEES8_S8_EEENS6_IJNS7_ILi128EEESA_NS7_ILi192EEEEEELi128ENS_12float_e4m3_tEfNS_4arch4Sm90ELb0ELb1ELb1ELb1ELb0ELb1ELb0ELb1ELb1ELb1ELb0ELb0EEENS1_21CollectiveEpilogueFwdINS6_IJSA_SA_SA_EEES9_NS_10bfloat16_tESF_Li256ELb1ELb1ELb0ELb1EEENS1_36VarlenDynamicPersistentTileSchedulerILi128ELi128ELi256ELi128ELb0ELb1ELb1ELb1ELb0ELb1EEEEEEEEEvNT_6ParamsE:
        .type           _ZN7cutlass13device_kernelIN5flash11enable_sm90INS1_16FlashAttnFwdSm90INS1_25CollectiveMainloopFwdSm90ILi2EN4cute5tupleIJNS5_1CILi1EEES8_S8_EEENS6_IJNS7_ILi128EEESA_NS7_ILi192EEEEEELi128ENS_12float_e4m3_tEfNS_4arch4Sm90ELb0ELb1ELb1ELb1ELb0ELb1ELb0ELb1ELb1ELb1ELb0ELb0EEENS1_21CollectiveEpilogueFwdINS6_IJSA_SA_SA_EEES9_NS_10bfloat16_tESF_Li256ELb1ELb1ELb0ELb1EEENS1_36VarlenDynamicPersistentTileSchedulerILi128ELi128ELi256ELi128ELb0ELb1ELb1ELb1ELb0ELb1EEEEEEEEEvNT_6ParamsE,@function
        .size           _ZN7cutlass13device_kernelIN5flash11enable_sm90INS1_16FlashAttnFwdSm90INS1_25CollectiveMainloopFwdSm90ILi2EN4cute5tupleIJNS5_1CILi1EEES8_S8_EEENS6_IJNS7_ILi128EEESA_NS7_ILi192EEEEEELi128ENS_12float_e4m3_tEfNS_4arch4Sm90ELb0ELb1ELb1ELb1ELb0ELb1ELb0ELb1ELb1ELb1ELb0ELb0EEENS1_21CollectiveEpilogueFwdINS6_IJSA_SA_SA_EEES9_NS_10bfloat16_tESF_Li256ELb1ELb1ELb0ELb1EEENS1_36VarlenDynamicPersistentTileSchedulerILi128ELi128ELi256ELi128ELb0ELb1ELb1ELb1ELb0ELb1EEEEEEEEEvNT_6ParamsE,(.L_x_2811 - _ZN7cutlass13device_kernelIN5flash11enable_sm90INS1_16FlashAttnFwdSm90INS1_25CollectiveMainloopFwdSm90ILi2EN4cute5tupleIJNS5_1CILi1EEES8_S8_EEENS6_IJNS7_ILi128EEESA_NS7_ILi192EEEEEELi128ENS_12float_e4m3_tEfNS_4arch4Sm90ELb0ELb1ELb1ELb1ELb0ELb1ELb0ELb1ELb1ELb1ELb0ELb0EEENS1_21CollectiveEpilogueFwdINS6_IJSA_SA_SA_EEES9_NS_10bfloat16_tESF_Li256ELb1ELb1ELb0ELb1EEENS1_36VarlenDynamicPersistentTileSchedulerILi128ELi128ELi256ELi128ELb0ELb1ELb1ELb1ELb0ELb1EEEEEEEEEvNT_6ParamsE)
        .other          _ZN7cutlass13device_kernelIN5flash11enable_sm90INS1_16FlashAttnFwdSm90INS1_25CollectiveMainloopFwdSm90ILi2EN4cute5tupleIJNS5_1CILi1EEES8_S8_EEENS6_IJNS7_ILi128EEESA_NS7_ILi192EEEEEELi128ENS_12float_e4m3_tEfNS_4arch4Sm90ELb0ELb1ELb1ELb1ELb0ELb1ELb0ELb1ELb1ELb1ELb0ELb0EEENS1_21CollectiveEpilogueFwdINS6_IJSA_SA_SA_EEES9_NS_10bfloat16_tESF_Li256ELb1ELb1ELb0ELb1EEENS1_36VarlenDynamicPersistentTileSchedulerILi128ELi128ELi256ELi128ELb0ELb1ELb1ELb1ELb0ELb1EEEEEEEEEvNT_6ParamsE,@"STO_CUDA_ENTRY STV_DEFAULT"
_ZN7cutlass13device_kernelIN5flash11enable_sm90INS1_16FlashAttnFwdSm90INS1_25CollectiveMainloopFwdSm90ILi2EN4cute5tupleIJNS5_1CILi1EEES8_S8_EEENS6_IJNS7_ILi128EEESA_NS7_ILi192EEEEEELi128ENS_12float_e4m3_tEfNS_4arch4Sm90ELb0ELb1ELb1ELb1ELb0ELb1ELb0ELb1ELb1ELb1ELb0ELb0EEENS1_21CollectiveEpilogueFwdINS6_IJSA_SA_SA_EEES9_NS_10bfloat16_tESF_Li256ELb1ELb1ELb0ELb1EEENS1_36VarlenDynamicPersistentTileSchedulerILi128ELi128ELi256ELi128ELb0ELb1ELb1ELb1ELb0ELb1EEEEEEEEEvNT_6ParamsE:
        /* <DEDUP_REMOVED lines=24> */
.L_x_1420:
[----:B------:R-:W-:Y:S05]  /*0180*/  BSYNC B0 ;  /* 0x0000000000007941 */ /* 0x000fea0003800000 */
.L_x_1419:
        /* <DEDUP_REMOVED lines=41> */
.L_x_1421:
        /* <DEDUP_REMOVED lines=22> */
.L_x_1422:
        /* <DEDUP_REMOVED lines=18> */
.L_x_1423:
        /* <DEDUP_REMOVED lines=22> */
.L_x_1424:
        /* <DEDUP_REMOVED lines=22> */
.L_x_1425:
        /* <DEDUP_REMOVED lines=8> */
.L_x_1428:
        /* <DEDUP_REMOVED lines=8> */
[----:B-1----:R-:W-:-:S06]  /*0a60*/  ULEA UR4, UR40, UR4, 0x18 ;  /* 0x0000000428047291 */ /* 0x002fcc000f8ec03f */
[----:B------:R-:W-:Y:S01]  /*0a70*/  IMAD.U32 R16, RZ, RZ, UR4 ;  /* 0x00000004ff107e24 */ /* 0x000fe2000f8e00ff */
[----:B0-----:R-:W-:Y:S01]  /*0a80*/  SHF.R.U32.HI R0, RZ, 0x7, R0 ;  /* 0x00000007ff007819 */ /* 0x001fe20000011600 */
[----:B------:R-:W-:-:S03]  /*0a90*/  ULDC UR4, c[0x0][0xc3c] ;  /* 0x00030f0000047ab9 */ /* 0x000fc60000000800 */
[----:B------:R-:W-:-:S13]  /*0aa0*/  ISETP.NE.AND P0, PT, R0, 0x1, PT ;  /* 0x000000010000780c */ /* 0x000fda0003f05270 */
[----:B------:R-:W-:Y:S08]  /*0ab0*/  @!P0 BAR.ARV 0x9, 0x100 ;  /* 0x0244000000008b1d */ /* 0x000ff00000002000 */
[----:B------:R-:W-:Y:S06]  /*0ac0*/  BAR.SYNC.DEFER_BLOCKING 0x5, 0x180 ;  /* 0x0146000000007b1d */ /* 0x000fec0000010000 */
[----:B------:R-:W0:Y:S02]  /*0ad0*/  LDS.128 R176, [R16+0x228d0] ;  /* 0x0228d00010b07984 */ /* 0x000e240000000c00 */
[----:B------:R-:W-:Y:S06]  /*0ae0*/  BAR.ARV 0x4, 0x180 ;  /* 0x0106000000007b1d */ /* 0x000fec0000002000 */
[----:B0-----:R-:W-:-:S13]  /*0af0*/  ISETP.GE.AND P0, PT, R179, UR4, PT ;  /* 0x00000004b3007c0c */ /* 0x001fda000bf06270 */
[----:B------:R-:W-:Y:S05]  /*0b00*/  @P0 BRA `(.L_x_1429) ;  /* 0x0000027c00f00947 */ /* 0x000fea0003800000 */
[----:B------:R-:W0:Y:S01]  /*0b10*/  S2R R0, SR_TID.X ;  /* 0x0000000000007919 */ /* 0x000e220000002100 */
[----:B------:R-:W-:Y:S01]  /*0b20*/  R2UR UR42, R16 ;  /* 0x00000000102a72ca */ /* 0x000fe200000e0000 */
[----:B------:R-:W-:Y:S01]  /*0b30*/  IMAD.MOV.U32 R198, RZ, RZ, 0x20 ;  /* 0x00000020ffc67424 */ /* 0x000fe200078e00ff */
[----:B------:R-:W-:Y:S01]  /*0b40*/  ULOP3.LUT UR41, UR36, 0x1, URZ, 0xfc, !UPT ;  /* 0x0000000124297892 */ /* 0x000fe2000f8efc3f */
[----:B------:R-:W-:Y:S01]  /*0b50*/  IMAD.MOV.U32 R17, RZ, RZ, RZ ;  /* 0x000000ffff117224 */ /* 0x000fe200078e00ff */
[----:B------:R-:W-:Y:S01]  /*0b60*/  UMOV UR37, URZ ;  /* 0x0000003f00257c82 */ /* 0x000fe20008000000 */
[----:B------:R-:W-:Y:S02]  /*0b70*/  IMAD.MOV.U32 R174, RZ, RZ, RZ ;  /* 0x000000ffffae7224 */ /* 0x000fe400078e00ff */
        /* <DEDUP_REMOVED lines=8> */
[----:B------:R-:W-:Y:S02]  /*0c00*/  SHF.R.S32.HI R193, RZ, 0x4, R6 ;  /* 0x00000004ffc17819 */ /* 0x000fe40000011406 */
[----:B------:R-:W-:Y:S01]  /*0c10*/  LOP3.LUT R7, R6, 0x3fffff0, RZ, 0xc0, !PT ;  /* 0x03fffff006077812 */ /* 0x000fe200078ec0ff */
[----:B------:R-:W-:Y:S01]  /*0c20*/  IMAD.SHL.U32 R8, R4, 0x20, RZ ;  /* 0x0000002004087824 */ /* 0x000fe200078e00ff */
[----:B------:R-:W-:-:S02]  /*0c30*/  LEA.HI R0, R3, R218, RZ, 0x2 ;  /* 0x000000da03007211 */ /* 0x000fc400078f10ff */
[----:B------:R-:W-:Y:S01]  /*0c40*/  LEA.HI R6, R6, R193, RZ, 0x1 ;  /* 0x000000c106067211 */ /* 0x000fe200078f08ff */
[----:B------:R-:W-:Y:S01]  /*0c50*/  IMAD.IADD R7, R218, 0x1, -R7 ;  /* 0x00000001da077824 */ /* 0x000fe200078e0a07 */
[----:B------:R-:W-:Y:S02]  /*0c60*/  LOP3.LUT R201, R2, 0xfffffffe, RZ, 0xc0, !PT ;  /* 0xfffffffe02c97812 */ /* 0x000fe400078ec0ff */
[----:B------:R-:W-:Y:S02]  /*0c70*/  LOP3.LUT R8, R8, 0xfffffc00, RZ, 0xc0, !PT ;  /* 0xfffffc0008087812 */ /* 0x000fe400078ec0ff */
[----:B------:R-:W-:Y:S01]  /*0c80*/  LOP3.LUT R6, R6, 0x1ffffffe, RZ, 0xc0, !PT ;  /* 0x1ffffffe06067812 */ /* 0x000fe200078ec0ff */
[----:B------:R-:W-:Y:S01]  /*0c90*/  IMAD.IADD R201, R218, 0x1, -R201 ;  /* 0x00000001dac97824 */ /* 0x000fe200078e0ac9 */
[----:B------:R-:W-:Y:S01]  /*0ca0*/  LOP3.LUT R9, R0, 0xfffffffc, RZ, 0xc0, !PT ;  /* 0xfffffffc00097812 */ /* 0x000fe200078ec0ff */
[----:B------:R-:W-:Y:S01]  /*0cb0*/  IMAD R7, R7, 0x40, R8 ;  /* 0x0000004007077824 */ /* 0x000fe200078e0208 */
[----:B------:R-:W-:Y:S01]  /*0cc0*/  SHF.R.S32.HI R4, RZ, 0x2, R0 ;  /* 0x00000002ff047819 */ /* 0x000fe20000011400 */
[----:B------:R-:W-:Y:S01]  /*0cd0*/  IMAD.IADD R6, R193, 0x1, -R6 ;  /* 0x00000001c1067824 */ /* 0x000fe200078e0a06 */
[----:B------:R-:W-:Y:S01]  /*0ce0*/  SHF.R.S32.HI R5, RZ, 0x1f, R0 ;  /* 0x0000001fff057819 */ /* 0x000fe20000011400 */
[----:B------:R-:W-:Y:S01]  /*0cf0*/  IMAD.IADD R9, R218, 0x1, -R9 ;  /* 0x00000001da097824 */ /* 0x000fe200078e0a09 */
[----:B------:R-:W-:Y:S01]  /*0d00*/  LEA.HI R0, R3, R218, RZ, 0x7 ;  /* 0x000000da03007211 */ /* 0x000fe200078f38ff */
[----:B------:R-:W-:Y:S01]  /*0d10*/  IMAD.SHL.U32 R172, R201, 0x8, RZ ;  /* 0x00000008c9ac7824 */ /* 0x000fe200078e00ff */
[----:B------:R-:W-:Y:S01]  /*0d20*/  LEA.HI R5, R5, R4, RZ, 0x2 ;  /* 0x0000000405057211 */ /* 0x000fe200078f10ff */
[----:B------:R-:W-:Y:S01]  /*0d30*/  IMAD R215, R6, 0x8, R7 ;  /* 0x0000000806d77824 */ /* 0x000fe200078e0207 */
[----:B------:R-:W-:Y:S01]  /*0d40*/  LEA.HI R6, R9, R9, RZ, 0x1 ;  /* 0x0000000909067211 */ /* 0x000fe200078f08ff */
[----:B------:R-:W-:Y:S01]  /*0d50*/  VIADD R184, R172, 0x20 ;  /* 0x00000020acb87836 */ /* 0x000fe20000000000 */
[----:B------:R-:W-:Y:S01]  /*0d60*/  LOP3.LUT R203, R0, 0xffffff80, RZ, 0xc0, !PT ;  /* 0xffffff8000cb7812 */ /* 0x000fe200078ec0ff */
[----:B------:R-:W-:Y:S01]  /*0d70*/  VIADD R186, R172, 0x40 ;  /* 0x00000040acba7836 */ /* 0x000fe20000000000 */
[----:B------:R-:W-:Y:S01]  /*0d80*/  LOP3.LUT R6, R6, 0x1ffffffe, RZ, 0xc0, !PT ;  /* 0x1ffffffe06067812 */ /* 0x000fe200078ec0ff */
[----:B------:R-:W-:Y:S01]  /*0d90*/  IMAD.IADD R7, R172, 0x1, R184 ;  /* 0x00000001ac077824 */ /* 0x000fe200078e02b8 */
[----:B------:R-:W-:Y:S01]  /*0da0*/  LOP3.LUT R5, R5, 0xfffffffc, RZ, 0xc0, !PT ;  /* 0xfffffffc05057812 */ /* 0x000fe200078ec0ff */
[----:B------:R-:W-:Y:S01]  /*0db0*/  IMAD.IADD R203, R218, 0x1, -R203 ;  /* 0x00000001dacb7824 */ /* 0x000fe200078e0acb */
[----:B------:R-:W-:Y:S01]  /*0dc0*/  SHF.R.S32.HI R19, RZ, 0x1, R2 ;  /* 0x00000001ff137819 */ /* 0x000fe20000011402 */
[----:B------:R-:W-:Y:S01]  /*0dd0*/  IMAD.IADD R189, R9, 0x1, -R6 ;  /* 0x0000000109bd7824 */ /* 0x000fe200078e0a06 */
[----:B------:R-:W-:Y:S01]  /*0de0*/  SHF.R.S32.HI R8, RZ, 0x1f, R7 ;  /* 0x0000001fff087819 */ /* 0x000fe20000011407 */
[----:B------:R-:W-:Y:S01]  /*0df0*/  IMAD.IADD R5, R4, 0x1, -R5 ;  /* 0x0000000104057824 */ /* 0x000fe200078e0a05 */
[----:B------:R-:W-:Y:S01]  /*0e00*/  SHF.R.S32.HI R6, RZ, 0x1f, R203 ;  /* 0x0000001fff067819 */ /* 0x000fe200000114cb */
[----:B------:R-:W-:Y:S01]  /*0e10*/  IMAD.SHL.U32 R22, R201, 0x10, RZ ;  /* 0x00000010c9167824 */ /* 0x000fe200078e00ff */
[CC--:B------:R-:W-:Y:S01]  /*0e20*/  LEA.HI R13, R8.reuse, R7.reuse, RZ, 0x4 ;  /* 0x00000007080d7211 */ /* 0x0c0fe200078f20ff */
[----:B------:R-:W-:Y:S01]  /*0e30*/  IMAD.SHL.U32 R180, R5, 0x80, RZ ;  /* 0x0000008005b47824 */ /* 0x000fe200078e00ff */
[----:B------:R-:W-:Y:S01]  /*0e40*/  LEA.HI R14, R8, R7, RZ, 0x6 ;  /* 0x00000007080e7211 */ /* 0x000fe200078f30ff */
[----:B------:R-:W-:Y:S01]  /*0e50*/  VIADD R187, R172, 0x30 ;  /* 0x00000030acbb7836 */ /* 0x000fe20000000000 */
[----:B------:R-:W-:Y:S01]  /*0e60*/  LEA.HI R8, R6, R203, RZ, 0x2 ;  /* 0x000000cb06087211 */ /* 0x000fe200078f10ff */
[----:B------:R-:W-:Y:S01]  /*0e70*/  VIADD R188, R172, 0x50 ;  /* 0x00000050acbc7836 */ /* 0x000fe20000000000 */
[----:B------:R-:W-:Y:S01]  /*0e80*/  SHF.R.S32.HI R4, RZ, 0x1f, R2 ;  /* 0x0000001fff047819 */ /* 0x000fe20000011402 */
[----:B------:R-:W-:Y:S01]  /*0e90*/  IMAD.SHL.U32 R14, R14, 0x80, RZ ;  /* 0x000000800e0e7824 */ /* 0x000fe200078e00ff */
[----:B------:R-:W-:-:S02]  /*0ea0*/  SHF.R.S32.HI R9, RZ, 0x2, R8 ;  /* 0x00000002ff097819 */ /* 0x000fc40000011408 */
[----:B------:R-:W-:Y:S02]  /*0eb0*/  SHF.R.S32.HI R10, RZ, 0x1f, R8 ;  /* 0x0000001fff0a7819 */ /* 0x000fe40000011408 */
[-C--:B------:R-:W-:Y:S02]  /*0ec0*/  LEA.HI R2, R2, R19.reuse, RZ, 0x1 ;  /* 0x0000001302027211 */ /* 0x080fe400078f08ff */
[----:B------:R-:W-:Y:S02]  /*0ed0*/  LEA.HI R4, R4, R19, RZ, 0x3 ;  /* 0x0000001304047211 */ /* 0x000fe400078f18ff */
[----:B------:R-:W-:Y:S02]  /*0ee0*/  LEA.HI R10, R10, R9, RZ, 0x3 ;  /* 0x000000090a0a7211 */ /* 0x000fe400078f18ff */
[----:B------:R-:W-:Y:S02]  /*0ef0*/  SHF.R.S32.HI R213, RZ, 0x7, R0 ;  /* 0x00000007ffd57819 */ /* 0x000fe40000011400 */
[----:B------:R-:W-:-:S02]  /*0f00*/  LOP3.LUT R2, R2, 0x3fffffe, RZ, 0xc0, !PT ;  /* 0x03fffffe02027812 */ /* 0x000fc400078ec0ff */
[----:B------:R-:W-:Y:S02]  /*0f10*/  LOP3.LUT R4, R4, 0xfffffff8, RZ, 0xc0, !PT ;  /* 0xfffffff804047812 */ /* 0x000fe400078ec0ff */
[----:B------:R-:W-:Y:S01]  /*0f20*/  IADD3 R11, R172, R186, RZ ;  /* 0x000000baac0b7210 */ /* 0x000fe20007ffe0ff */
[C---:B------:R-:W-:Y:S01]  /*0f30*/  IMAD.IADD R2, R19.reuse, 0x1, -R2 ;  /* 0x0000000113027824 */ /* 0x040fe200078e0a02 */
[----:B------:R-:W-:Y:S01]  /*0f40*/  LOP3.LUT R10, R10, 0xfffffff8, RZ, 0xc0, !PT ;  /* 0xfffffff80a0a7812 */ /* 0x000fe200078ec0ff */
[----:B------:R-:W-:Y:S01]  /*0f50*/  IMAD.IADD R183, R19, 0x1, -R4 ;  /* 0x0000000113b77824 */ /* 0x000fe200078e0a04 */
[----:B------:R-:W-:Y:S01]  /*0f60*/  LEA.HI R6, R6, R203, RZ, 0x5 ;  /* 0x000000cb06067211 */ /* 0x000fe200078f28ff */
[----:B------:R-:W-:Y:S01]  /*0f70*/  IMAD R2, R193, 0x8, R2 ;  /* 0x00000008c1027824 */ /* 0x000fe200078e0202 */
[----:B------:R-:W-:Y:S01]  /*0f80*/  LEA.HI R0, R0, R213, RZ, 0x1 ;  /* 0x000000d500007211 */ /* 0x000fe200078f08ff */
[----:B------:R-:W-:Y:S01]  /*0f90*/  IMAD.IADD R9, R9, 0x1, -R10 ;  /* 0x0000000109097824 */ /* 0x000fe200078e0a0a */
[----:B------:R-:W-:Y:S01]  /*0fa0*/  SHF.R.S32.HI R12, RZ, 0x1f, R11 ;  /* 0x0000001fff0c7819 */ /* 0x000fe2000001140b */
[----:B------:R-:W-:Y:S01]  /*0fb0*/  IMAD.SHL.U32 R4, R183, 0x80, RZ ;  /* 0x00000080b7047824 */ /* 0x000fe200078e00ff */
[----:B------:R-:W-:Y:S01]  /*0fc0*/  SHF.R.S32.HI R6, RZ, 0x5, R6 ;  /* 0x00000005ff067819 */ /* 0x000fe20000011406 */
[----:B------:R-:W-:Y:S01]  /*0fd0*/  IMAD.SHL.U32 R182, R2, 0x40, RZ ;  /* 0x0000004002b67824 */ /* 0x000fe200078e00ff */
[----:B------:R-:W-:-:S02]  /*0fe0*/  LOP3.LUT R0, R0, 0x3fffffe, RZ, 0xc0, !PT ;  /* 0x03fffffe00007812 */ /* 0x000fc400078ec0ff */
[----:B------:R-:W-:Y:S01]  /*0ff0*/  LEA.HI R3, R3, R218, RZ, 0x3 ;  /* 0x000000da03037211 */ /* 0x000fe200078f18ff */
[----:B------:R-:W-:Y:S01]  /*1000*/  IMAD R9, R6, 0x10, R9 ;  /* 0x0000001006097824 */ /* 0x000fe200078e0209 */
[----:B------:R-:W-:Y:S01]  /*1010*/  LOP3.LUT R180, R180, 0x180, RZ, 0xc0, !PT ;  /* 0x00000180b4b47812 */ /* 0x000fe200078ec0ff */
[----:B------:R-:W-:Y:S01]  /*1020*/  IMAD.IADD R0, R213, 0x1, -R0 ;  /* 0x00000001d5007824 */ /* 0x000fe200078e0a00 */
[CC--:B------:R-:W-:Y:S02]  /*1030*/  LEA.HI R15, R12.reuse, R11.reuse, RZ, 0x4 ;  /* 0x0000000b0c0f7211 */ /* 0x0c0fe400078f20ff */
[----:B------:R-:W-:Y:S01]  /*1040*/  LEA.HI R11, R12, R11, RZ, 0x6 ;  /* 0x0000000b0c0b7211 */ /* 0x000fe200078f30ff */
[----:B------:R-:W-:Y:S01]  /*1050*/  IMAD R214, R0, 0x40, R9 ;  /* 0x0000004000d67824 */ /* 0x000fe200078e0209 */
[----:B------:R-:W-:Y:S02]  /*1060*/  LOP3.LUT R195, R3, 0xfffffff8, RZ, 0xc0, !PT ;  /* 0xfffffff803c37812 */ /* 0x000fe400078ec0ff */
[----:B------:R-:W-:Y:S01]  /*1070*/  LOP3.LUT R2, R180, 0x30, R13, 0xf8, !PT ;  /* 0x00000030b4027812 */ /* 0x000fe200078ef80d */
[----:B------:R-:W-:Y:S01]  /*1080*/  IMAD.SHL.U32 R11, R11, 0x80, RZ ;  /* 0x000000800b0b7824 */ /* 0x000fe200078e00ff */
[----:B------:R-:W-:Y:S01]  /*1090*/  SHF.R.U32.HI R181, RZ, 0x3, R180 ;  /* 0x00000003ffb57819 */ /* 0x000fe200000116b4 */
[----:B------:R-:W-:Y:S01]  /*10a0*/  IMAD.IADD R195, R218, 0x1, -R195 ;  /* 0x00000001dac37824 */ /* 0x000fe200078e0ac3 */
[----:B------:R-:W-:Y:S01]  /*10b0*/  LOP3.LUT R7, R4, 0x380, RZ, 0xc0, !PT ;  /* 0x0000038004077812 */ /* 0x000fe200078ec0ff */
[----:B------:R-:W-:Y:S01]  /*10c0*/  IMAD R189, R189, 0x8, R214 ;  /* 0x00000008bdbd7824 */ /* 0x000fe200078e02d6 */
[----:B------:R-:W-:Y:S01]  /*10d0*/  LOP3.LUT P0, RZ, R5, 0x2, RZ, 0xc0, !PT ;  /* 0x0000000205ff7812 */ /* 0x000fe2000780c0ff */
[----:B------:R-:W-:Y:S01]  /*10e0*/  IMAD.SHL.U32 R190, R195, 0x8, RZ ;  /* 0x00000008c3be7824 */ /* 0x000fe200078e00ff */
[----:B------:R-:W-:-:S02]  /*10f0*/  LOP3.LUT R0, R180, 0x10, R22, 0xf8, !PT ;  /* 0x00000010b4007812 */ /* 0x000fc400078ef816 */
[----:B------:R-:W-:Y:S01]  /*1100*/  LOP3.LUT R6, R180, 0x30, R15, 0xf8, !PT ;  /* 0x00000030b4067812 */ /* 0x000fe200078ef80f */
[----:B------:R-:W-:Y:S01]  /*1110*/  VIADD R194, R190, 0x40 ;  /* 0x00000040bec27836 */ /* 0x000fe20000000000 */
[----:B------:R-:W-:Y:S02]  /*1120*/  LOP3.LUT R5, R14, 0xffffe000, RZ, 0xc0, !PT ;  /* 0xffffe0000e057812 */ /* 0x000fe400078ec0ff */
[-C--:B------:R-:W-:Y:S02]  /*1130*/  LOP3.LUT R2, R2, R181.reuse, RZ, 0x3c, !PT ;  /* 0x000000b502027212 */ /* 0x080fe400078e3cff */
[----:B------:R-:W-:Y:S02]  /*1140*/  SHF.R.U32.HI R4, RZ, 0x3, R7 ;  /* 0x00000003ff047819 */ /* 0x000fe40000011607 */
[----:B------:R-:W-:Y:S02]  /*1150*/  LOP3.LUT R191, R0, R181, RZ, 0x3c, !PT ;  /* 0x000000b500bf7212 */ /* 0x000fe400078e3cff */
[----:B------:R-:W-:-:S02]  /*1160*/  LOP3.LUT R7, R7, 0x10, R22, 0xf8, !PT ;  /* 0x0000001007077812 */ /* 0x000fc400078ef816 */
[----:B------:R-:W-:Y:S01]  /*1170*/  LOP3.LUT R11, R11, 0xffffe000, RZ, 0xc0, !PT ;  /* 0xffffe0000b0b7812 */ /* 0x000fe200078ec0ff */
[----:B------:R-:W-:Y:S01]  /*1180*/  IMAD.IADD R191, R182, 0x1, R191 ;  /* 0x00000001b6bf7824 */ /* 0x000fe200078e02bf */
[----:B------:R-:W-:Y:S02]  /*1190*/  LOP3.LUT R6, R6, R181, RZ, 0x3c, !PT ;  /* 0x000000b506067212 */ /* 0x000fe400078e3cff */
[----:B------:R-:W-:Y:S02]  /*11a0*/  IADD3 R5, R2, R182, R5 ;  /* 0x000000b602057210 */ /* 0x000fe40007ffe005 */
[----:B------:R-:W-:Y:S02]  /*11b0*/  LOP3.LUT R2, R180, 0x30, R22, 0xf8, !PT ;  /* 0x00000030b4027812 */ /* 0x000fe400078ef816 */
[----:B------:R-:W-:Y:S01]  /*11c0*/  SEL R198, R198, 0xffffffe0, !P0 ;  /* 0xffffffe0c6c67807 */ /* 0x000fe20004000000 */
[----:B------:R-:W-:Y:S01]  /*11d0*/  IMAD.IADD R210, R16, 0x1, R5 ;  /* 0x0000000110d27824 */ /* 0x000fe200078e0205 */
[----:B------:R-:W-:-:S02]  /*11e0*/  LOP3.LUT R4, R7, R4, RZ, 0x3c, !PT ;  /* 0x0000000407047212 */ /* 0x000fc400078e3cff */
[----:B------:R-:W-:Y:S01]  /*11f0*/  IADD3 R11, R6, R182, R11 ;  /* 0x000000b6060b7210 */ /* 0x000fe20007ffe00b */
[----:B------:R-:W-:Y:S01]  /*1200*/  IMAD.IADD R192, R198, 0x1, R191 ;  /* 0x00000001c6c07824 */ /* 0x000fe200078e02bf */
[----:B------:R-:W-:Y:S01]  /*1210*/  LOP3.LUT R8, R8, 0x7ffffffc, RZ, 0xc0, !PT ;  /* 0x7ffffffc08087812 */ /* 0x000fe200078ec0ff */
[----:B------:R-:W-:Y:S01]  /*1220*/  IMAD R193, R193, 0x400, R4 ;  /* 0x00000400c1c17824 */ /* 0x000fe200078e0204 */
[----:B------:R-:W-:Y:S01]  /*1230*/  IADD3 R185, R172, 0x10, RZ ;  /* 0x00000010acb97810 */ /* 0x000fe20007ffe0ff */
[----:B------:R-:W-:Y:S01]  /*1240*/  IMAD.IADD R209, R16, 0x1, R11 ;  /* 0x0000000110d17824 */ /* 0x000fe200078e020b */
[----:B------:R-:W-:Y:S01]  /*1250*/  LOP3.LUT R211, R2, R181, RZ, 0x3c, !PT ;  /* 0x000000b502d37212 */ /* 0x000fe200078e3cff */
[----:B------:R-:W-:Y:S01]  /*1260*/  IMAD.IADD R171, R203, 0x1, -R8 ;  /* 0x00000001cbab7824 */ /* 0x000fe200078e0a08 */
[----:B------:R-:W-:Y:S02]  /*1270*/  SHF.R.S32.HI R199, RZ, 0x3, R3 ;  /* 0x00000003ffc77819 */ /* 0x000fe40000011403 */
[----:B------:R-:W-:-:S02]  /*1280*/  SHF.R.S32.HI R212, RZ, 0x1f, R19 ;  /* 0x0000001fffd47819 */ /* 0x000fc40000011413 */
[----:B------:R-:W-:Y:S02]  /*1290*/  SHF.R.S32.HI R217, RZ, 0x1f, R190 ;  /* 0x0000001fffd97819 */ /* 0x000fe400000114be */
[----:B------:R-:W-:Y:S02]  /*12a0*/  SHF.R.S32.HI R208, RZ, 0x1f, R185 ;  /* 0x0000001fffd07819 */ /* 0x000fe400000114b9 */
[----:B------:R-:W-:Y:S02]  /*12b0*/  SHF.R.S32.HI R207, RZ, 0x1f, R184 ;  /* 0x0000001fffcf7819 */ /* 0x000fe400000114b8 */
[----:B------:R-:W-:Y:S02]  /*12c0*/  SHF.R.S32.HI R206, RZ, 0x1f, R187 ;  /* 0x0000001fffce7819 */ /* 0x000fe400000114bb */
[----:B------:R-:W-:Y:S02]  /*12d0*/  SHF.R.S32.HI R205, RZ, 0x1f, R186 ;  /* 0x0000001fffcd7819 */ /* 0x000fe400000114ba */
[----:B------:R-:W-:-:S02]  /*12e0*/  SHF.R.S32.HI R204, RZ, 0x1f, R188 ;  /* 0x0000001fffcc7819 */ /* 0x000fc400000114bc */
[----:B------:R-:W-:Y:S02]  /*12f0*/  SHF.R.S32.HI R216, RZ, 0x1f, R194 ;  /* 0x0000001fffd87819 */ /* 0x000fe400000114c2 */
[----:B------:R-:W-:Y:S02]  /*1300*/  SHF.R.S32.HI R200, RZ, 0x4, R13 ;  /* 0x00000004ffc87819 */ /* 0x000fe4000001140d */
[----:B------:R-:W-:Y:S02]  /*1310*/  SHF.R.S32.HI R202, RZ, 0x4, R15 ;  /* 0x00000004ffca7819 */ /* 0x000fe4000001140f */
[----:B------:R-:W-:Y:S02]  /*1320*/  IADD3 R211, R16, R182, R211 ;  /* 0x000000b610d37210 */ /* 0x000fe40007ffe0d3 */
[----:B------:R-:W-:-:S07]  /*1330*/  IADD3 R198, R198, UR42, R191 ;  /* 0x0000002ac6c67c10 */ /* 0x000fce000fffe0bf */
.L_x_1648:
[----:B------:R-:W-:Y:S05]  /*1340*/  YIELD ;  /* 0x0000000000007946 */ /* 0x000fea0003800000 */
[----:B------:R-:W-:Y:S01]  /*1350*/  ULDC.64 UR4, c[0x0][0xa28] ;  /* 0x00028a0000047ab9 */ /* 0x000fe20000000a00 */
[----:B0-----:R-:W0:Y:S01]  /*1360*/  LDC.64 R4, c[0x0][0xa08] ;  /* 0x00028200ff047b82 */ /* 0x001e220000000a00 */
[----:B------:R-:W-:Y:S01]  /*1370*/  ISETP.NE.U32.AND P1, PT, RZ, UR4, PT ;  /* 0x00000004ff007c0c */ /* 0x000fe2000bf25070 */
[----:B------:R-:W-:Y:S02]  /*1380*/  IMAD.MOV.U32 R29, RZ, RZ, RZ ;  /* 0x000000ffff1d7224 */ /* 0x000fe400078e00ff */
[----:B------:R-:W-:Y:S01]  /*1390*/  IMAD.MOV.U32 R11, RZ, RZ, RZ ;  /* 0x000000ffff0b7224 */ /* 0x000fe200078e00ff */
[----:B------:R-:W-:Y:S01]  /*13a0*/  ISETP.NE.AND.EX P1, PT, RZ, UR5, PT, P1 ;  /* 0x00000005ff007c0c */ /* 0x000fe2000bf25310 */
[----:B------:R-:W-:-:S02]  /*13b0*/  ULDC.64 UR4, c[0x0][0xa18] ;  /* 0x0002860000047ab9 */ /* 0x000fc40000000a00 */
[----:B------:R-:W-:-:S04]  /*13c0*/  ISETP.NE.U32.AND P2, PT, RZ, UR4, PT ;  /* 0x00000004ff007c0c */ /* 0x000fc8000bf45070 */
[----:B------:R-:W-:Y:S01]  /*13d0*/  ISETP.NE.AND.EX P2, PT, RZ, UR5, PT, P2 ;  /* 0x00000005ff007c0c */ /* 0x000fe2000bf45320 */
[----:B------:R-:W-:Y:S02]  /*13e0*/  ULDC.64 UR4, c[0x0][0xa08] ;  /* 0x0002820000047ab9 */ /* 0x000fe40000000a00 */
[----:B------:R-:W-:-:S03]  /*13f0*/  ISETP.NE.U32.AND P0, PT, RZ, UR4, PT ;  /* 0x00000004ff007c0c */ /* 0x000fc6000bf05070 */
[----:B----4-:R-:W1:Y:S01]  /*1400*/  @P1 LDC.64 R2, c[0x0][0xa28] ;  /* 0x00028a00ff021b82 */ /* 0x010e620000000a00 */
[----:B------:R-:W-:Y:S01]  /*1410*/  ISETP.NE.AND.EX P0, PT, RZ, UR5, PT, P0 ;  /* 0x00000005ff007c0c */ /* 0x000fe2000bf05300 */
[----:B0-----:R-:W-:-:S06]  /*1420*/  IMAD.WIDE R8, R179, 0x4, R4 ;  /* 0x00000004b3087825 */ /* 0x001fcc00078e0204 */
[----:B------:R-:W0:Y:S01]  /*1430*/  @P2 LDC.64 R6, c[0x0][0xa18] ;  /* 0x00028600ff062b82 */ /* 0x000e220000000a00 */
[----:B------:R-:W-:Y:S02]  /*1440*/  ULDC UR4, c[0x0][0x288] ;  /* 0x0000a20000047ab9 */ /* 0x000fe40000000800 */
[----:B------:R-:W-:Y:S01]  /*1450*/  IMAD.U32 R168, RZ, RZ, UR4 ;  /* 0x00000004ffa87e24 */ /* 0x000fe2000f8e00ff */
[----:B------:R-:W-:Y:S02]  /*1460*/  ULDC.64 UR4, c[0x0][0x418] ;  /* 0x0001060000047ab9 */ /* 0x000fe40000000a00 */
[----:B------:R-:W5:Y:S01]  /*1470*/  @P0 LDG.E R29, desc[UR38][R8.64] ;  /* 0x00000026081d0981 */ /* 0x000f62000c1e1900 */
[----:B-1----:R-:W-:-:S04]  /*1480*/  @P1 IMAD.WIDE R2, R179, 0x4, R2 ;  /* 0x00000004b3021825 */ /* 0x002fc800078e0202 */
[----:B0-----:R-:W-:Y:S01]  /*1490*/  @P2 IMAD.WIDE R4, R179, 0x4, R6 ;  /* 0x00000004b3042825 */ /* 0x001fe200078e0206 */
[----:B------:R-:W-:Y:S01]  /*14a0*/  UISETP.NE.U32.AND UP0, UPT, UR4, URZ, UPT ;  /* 0x0000003f0400728c */ /* 0x000fe2000bf05070 */
[----:B------:R0:W5:Y:S02]  /*14b0*/  @P1 LDG.E R11, desc[UR38][R2.64] ;  /* 0x00000026020b1981 */ /* 0x000164000c1e1900 */
[----:B------:R-:W-:Y:S02]  /*14c0*/  ULDC UR4, c[0x0][0x424] ;  /* 0x0001090000047ab9 */ /* 0x000fe40000000800 */
[----:B------:R1:W5:Y:S01]  /*14d0*/  @P2 LDG.E R168, desc[UR38][R4.64] ;  /* 0x0000002604a82981 */ /* 0x000362000c1e1900 */
[----:B------:R-:W-:-:S03]  /*14e0*/  UISETP.NE.AND.EX UP0, UPT, UR5, URZ, UPT, UP0 ;  /* 0x0000003f0500728c */ /* 0x000fc6000bf05300 */
[----:B------:R-:W-:Y:S01]  /*14f0*/  ULDC UR5, c[0x0][0x2f0] ;  /* 0x0000bc0000057ab9 */ /* 0x000fe20000000800 */
[----:B------:R-:W-:-:S04]  /*1500*/  USEL UR4, UR4, 0x1, UP0 ;  /* 0x0000000104047887 */ /* 0x000fc80008000000 */
[----:B------:R-:W-:-:S03]  /*1510*/  UIMAD UR4, UR4, UR5, URZ ;  /* 0x00000005040472a4 */ /* 0x000fc6000f8e023f */
[----:B------:R-:W-:Y:S02]  /*1520*/  ULDC UR5, c[0x0][0x348] ;  /* 0x0000d20000057ab9 */ /* 0x000fe40000000800 */
[----:B0-----:R-:W-:Y:S02]  /*1530*/  IMAD.U32 R2, RZ, RZ, UR5 ;  /* 0x00000005ff027e24 */ /* 0x001fe4000f8e00ff */
[----:B------:R-:W-:Y:S01]  /*1540*/  IMAD.U32 R28, RZ, RZ, UR4 ;  /* 0x00000004ff1c7e24 */ /* 0x000fe2000f8e00ff */
[----:B-123--:R-:W-:Y:S06]  /*1550*/  @P2 BRA `(.L_x_1430) ;  /* 0x0000000000242947 */ /* 0x00efec0003800000 */
        /* <DEDUP_REMOVED lines=9> */
.L_x_1430:
[----:B------:R-:W-:Y:S01]  /*15f0*/  ULDC.64 UR4, c[0x0][0xa20] ;  /* 0x0002880000047ab9 */ /* 0x000fe20000000a00 */
[----:B------:R-:W-:Y:S01]  /*1600*/  IMAD.MOV.U32 R196, RZ, RZ, R178 ;  /* 0x000000ffffc47224 */ /* 0x000fe200078e00b2 */
[----:B------:R-:W-:Y:S01]  /*1610*/  ISETP.NE.U32.AND P1, PT, RZ, UR4, PT ;  /* 0x00000004ff007c0c */ /* 0x000fe2000bf25070 */
[----:B------:R-:W-:-:S03]  /*1620*/  IMAD.MOV.U32 R197, RZ, RZ, R179 ;  /* 0x000000ffffc57224 */ /* 0x000fc600078e00b3 */
[----:B------:R-:W-:-:S13]  /*1630*/  ISETP.NE.AND.EX P1, PT, RZ, UR5, PT, P1 ;  /* 0x00000005ff007c0c */ /* 0x000fda000bf25310 */
[----:B------:R-:W-:Y:S05]  /*1640*/  @!P1 BRA `(.L_x_1431) ;  /* 0x0000000000109947 */ /* 0x000fea0003800000 */
[----:B------:R-:W0:Y:S02]  /*1650*/  LDC.64 R4, c[0x0][0xa20] ;  /* 0x00028800ff047b82 */ /* 0x000e240000000a00 */
[----:B0-----:R-:W-:-:S05]  /*1660*/  IMAD.WIDE R4, R179, 0x4, R4 ;  /* 0x00000004b3047825 */ /* 0x001fca00078e0204 */
[----:B------:R0:W5:Y:S01]  /*1670*/  LDG.E R28, desc[UR38][R4.64] ;  /* 0x00000026041c7981 */ /* 0x000162000c1e1900 */
[----:B------:R-:W-:Y:S05]  /*1680*/  BRA `(.L_x_1432) ;  /* 0x0000000000107947 */ /* 0x000fea0003800000 */
.L_x_1431:
[----:B------:R-:W-:Y:S05]  /*1690*/  @!P0 BRA `(.L_x_1432) ;  /* 0x00000000000c8947 */ /* 0x000fea0003800000 */
[----:B------:R-:W2:Y:S04]  /*16a0*/  LDG.E R3, desc[UR38][R8.64] ;  /* 0x0000002608037981 */ /* 0x000ea8000c1e1900 */
[----:B------:R-:W2:Y:S02]  /*16b0*/  LDG.E R28, desc[UR38][R8.64+0x4] ;  /* 0x00000426081c7981 */ /* 0x000ea4000c1e1900 */
[----:B--2---:R-:W-:-:S07]  /*16c0*/  IMAD.IADD R28, R28, 0x1, -R3 ;  /* 0x000000011c1c7824 */ /* 0x004fce00078e0a03 */
.L_x_1432:
[----:B------:R-:W-:Y:S01]  /*16d0*/  ULDC.64 UR4, c[0x0][0xa10] ;  /* 0x0002840000047ab9 */ /* 0x000fe20000000a00 */
[----:B------:R-:W1:Y:S01]  /*16e0*/  LDC R8, c[0x0][0x448] ;  /* 0x00011200ff087b82 */ /* 0x000e620000000800 */
[----:B------:R-:W-:-:S04]  /*16f0*/  ISETP.NE.U32.AND P0, PT, RZ, UR4, PT ;  /* 0x00000004ff007c0c */ /* 0x000fc8000bf05070 */
[----:B------:R-:W-:Y:S01]  /*1700*/  ISETP.NE.AND.EX P0, PT, RZ, UR5, PT, P0 ;  /* 0x00000005ff007c0c */ /* 0x000fe2000bf05300 */
[----:B------:R-:W-:Y:S02]  /*1710*/  ULDC.64 UR4, c[0x0][0xa30] ;  /* 0x00028c0000047ab9 */ /* 0x000fe40000000a00 */
[----:B------:R-:W-:Y:S01]  /*1720*/  ISETP.NE.U32.AND P1, PT, RZ, UR4, PT ;  /* 0x00000004ff007c0c */ /* 0x000fe2000bf25070 */
[----:B-----5:R-:W-:Y:S01]  /*1730*/  IMAD.MOV.U32 R24, RZ, RZ, R28 ;  /* 0x000000ffff187224 */ /* 0x020fe200078e001c */
[----:B------:R-:W2:Y:S02]  /*1740*/  LDC.64 R12, c[0x0][0x9e0] ;  /* 0x00027800ff0c7b82 */ /* 0x000ea40000000a00 */
[----:B------:R-:W-:-:S06]  /*1750*/  ISETP.NE.AND.EX P1, PT, RZ, UR5, PT, P1 ;  /* 0x00000005ff007c0c */ /* 0x000fcc000bf25310 */
[----:B0-----:R-:W0:Y:S08]  /*1760*/  @P0 LDC.64 R4, c[0x0][0xa10] ;  /* 0x00028400ff040b82 */ /* 0x001e300000000a00 */
[----:B------:R-:W3:Y:S01]  /*1770*/  @P1 LDC.64 R6, c[0x0][0xa30] ;  /* 0x00028c00ff061b82 */ /* 0x000ee20000000a00 */
[----:B0-----:R-:W-:-:S05]  /*1780*/  @P0 IMAD.WIDE R4, R179, 0x4, R4 ;  /* 0x00000004b3040825 */ /* 0x001fca00078e0204 */
[----:B------:R-:W4:Y:S04]  /*1790*/  @P0 LDG.E R0, desc[UR38][R4.64] ;  /* 0x0000002604000981 */ /* 0x000f28000c1e1900 */
[----:B------:R-:W4:Y:S01]  /*17a0*/  @P0 LDG.E R3, desc[UR38][R4.64+0x4] ;  /* 0x0000042604030981 */ /* 0x000f22000c1e1900 */
[----:B---3--:R-:W-:-:S05]  /*17b0*/  @P1 IMAD.WIDE R6, R179, 0x4, R6 ;  /* 0x00000004b3061825 */ /* 0x008fca00078e0206 */
[----:B------:R0:W5:Y:S01]  /*17c0*/  @P1 LDG.E R24, desc[UR38][R6.64] ;  /* 0x0000002606181981 */ /* 0x000162000c1e1900 */
[----:B-1----:R-:W-:Y:S01]  /*17d0*/  ISETP.NE.AND P1, PT, R8, 0x1, PT ;  /* 0x000000010800780c */ /* 0x002fe20003f25270 */
[----:B------:R-:W-:Y:S01]  /*17e0*/  IMAD.IADD R11, R28, 0x1, -R11 ;  /* 0x000000011c0b7824 */ /* 0x000fe200078e0a0b */
[----:B------:R-:W-:Y:S02]  /*17f0*/  SHF.L.U32 R175, R177, 0x7, RZ ;  /* 0x00000007b1af7819 */ /* 0x000fe400000006ff */
[----:B--2---:R-:W-:-:S09]  /*1800*/  ISETP.GE.AND P2, PT, R13, 0x1, PT ;  /* 0x000000010d00780c */ /* 0x004fd20003f46270 */
[----:B------:R-:W1:Y:S08]  /*1810*/  @P1 LDC R9, c[0x0][0x44c] ;  /* 0x00011300ff091b82 */ /* 0x000e700000000800 */
[----:B------:R-:W2:Y:S01]  /*1820*/  @P1 LDC R8, c[0x0][0x450] ;  /* 0x00011400ff081b82 */ /* 0x000ea20000000800 */
[----:B----4-:R-:W-:Y:S02]  /*1830*/  @P0 IMAD.IADD R2, R3, 0x1, -R0 ;  /* 0x0000000103020824 */ /* 0x010fe400078e0a00 */
[----:B------:R-:W-:-:S02]  /*1840*/  VIADD R0, R175, 0x7f ;  /* 0x0000007faf007836 */ /* 0x000fc40000000000 */
[----:B------:R-:W-:Y:S02]  /*1850*/  IMAD.IADD R170, R11, 0x1, R2 ;  /* 0x000000010baa7824 */ /* 0x000fe400078e0202 */
[----:B-1----:R-:W-:-:S03]  /*1860*/  @P1 IMAD.HI.U32 R3, R0, R9, RZ ;  /* 0x0000000900031227 */ /* 0x002fc600078e00ff */
[C---:B------:R-:W-:Y:S01]  /*1870*/  IADD3 R48, R170.reuse, 0x1, -R168 ;  /* 0x00000001aa307810 */ /* 0x040fe20007ffe8a8 */
[----:B------:R-:W-:Y:S01]  /*1880*/  IMAD.MOV.U32 R5, RZ, RZ, R0 ;  /* 0x000000ffff057224 */ /* 0x000fe200078e0000 */
[----:B--2---:R-:W-:Y:S01]  /*1890*/  @P1 SHF.R.U32.HI R5, RZ, R8, R3 ;  /* 0x00000008ff051219 */ /* 0x004fe20000011603 */
[----:B------:R-:W-:-:S04]  /*18a0*/  VIADD R0, R170, 0x7f ;  /* 0x0000007faa007836 */ /* 0x000fc80000000000 */
[----:B0-----:R-:W-:Y:S01]  /*18b0*/  IMAD.IADD R7, R48, 0x1, R5 ;  /* 0x0000000130077824 */ /* 0x001fe200078e0205 */
[----:B------:R-:W-:-:S04]  /*18c0*/  SHF.R.S32.HI R3, RZ, 0x1f, R0 ;  /* 0x0000001fff037819 */ /* 0x000fc80000011400 */
[----:B------:R-:W-:Y:S01]  /*18d0*/  LEA.HI R3, R3, R0, RZ, 0x7 ;  /* 0x0000000003037211 */ /* 0x000fe200078f38ff */
[----:B------:R-:W-:-:S03]  /*18e0*/  IMAD.IADD R0, R7, 0x1, R12 ;  /* 0x0000000107007824 */ /* 0x000fc600078e020c */
[----:B------:R-:W-:Y:S01]  /*18f0*/  SHF.R.S32.HI R27, RZ, 0x7, R3 ;  /* 0x00000007ff1b7819 */ /* 0x000fe20000011403 */
[----:B------:R-:W-:Y:S06]  /*1900*/  @!P2 BRA `(.L_x_1433) ;  /* 0x000000000048a947 */ /* 0x000fec0003800000 */
[C---:B------:R-:W-:Y:S01]  /*1910*/  ISETP.GT.AND P0, PT, R7.reuse, RZ, PT ;  /* 0x000000ff0700720c */ /* 0x040fe20003f04270 */
[----:B------:R-:W-:Y:S01]  /*1920*/  BSSY B0, `(.L_x_1434) ;  /* 0x000000e000007945 */ /* 0x000fe20003800000 */
[----:B------:R-:W-:-:S11]  /*1930*/  VIADD R3, R7, 0xffffffff ;  /* 0xffffffff07037836 */ /* 0x000fd60000000000 */
        /* <DEDUP_REMOVED lines=8> */
.L_x_1435:
[----:B------:R-:W-:-:S13]  /*19c0*/  ISETP.NE.AND P0, PT, R13, 0x1, PT ;  /* 0x000000010d00780c */ /* 0x000fda0003f05270 */
[----:B------:R-:W0:Y:S02]  /*19d0*/  @P0 LDC.64 R4, c[0x0][0x9e8] ;  /* 0x00027a00ff040b82 */ /* 0x000e240000000a00 */
[----:B0-----:R-:W-:-:S05]  /*19e0*/  @P0 IMAD.HI.U32 R4, R3, R4, RZ ;  /* 0x0000000403040227 */ /* 0x001fca00078e00ff */
[----:B------:R-:W-:-:S07]  /*19f0*/  @P0 SHF.R.U32.HI R3, RZ, R5, R4 ;  /* 0x00000005ff030219 */ /* 0x000fce0000011604 */
.L_x_1436:
[----:B------:R-:W-:Y:S05]  /*1a00*/  BSYNC B0 ;  /* 0x0000000000007941 */ /* 0x000fea0003800000 */
.L_x_1434:
[----:B------:R-:W-:-:S05]  /*1a10*/  IMAD R3, R3, R13, R13 ;  /* 0x0000000d03037224 */ /* 0x000fca00078e020d */
[----:B------:R-:W-:-:S07]  /*1a20*/  VIMNMX R0, R0, R3, PT ;  /* 0x0000000300007248 */ /* 0x000fce0003fe0100 */
.L_x_1433:
[----:B------:R-:W0:Y:S01]  /*1a30*/  @P1 LDC R4, c[0x0][0x44c] ;  /* 0x00011300ff041b82 */ /* 0x000e220000000800 */
[----:B------:R-:W-:Y:S01]  /*1a40*/  IMAD.MOV.U32 R3, RZ, RZ, R175 ;  /* 0x000000ffff037224 */ /* 0x000fe200078e00af */
[----:B------:R-:W-:Y:S01]  /*1a50*/  ULDC UR4, c[0x0][0x9dc] ;  /* 0x0002770000047ab9 */ /* 0x000fe20000000800 */
[----:B------:R-:W-:-:S05]  /*1a60*/  IMAD.IADD R88, R170, 0x1, -R168 ;  /* 0x00000001aa587824 */ /* 0x000fca00078e0aa8 */
[----:B------:R-:W1:Y:S01]  /*1a70*/  @P1 LDC R5, c[0x0][0x450] ;  /* 0x00011400ff051b82 */ /* 0x000e620000000800 */
[----:B0-----:R-:W-:-:S05]  /*1a80*/  @P1 IMAD.HI.U32 R4, R175, R4, RZ ;  /* 0x00000004af041227 */ /* 0x001fca00078e00ff */
[----:B-1----:R-:W-:-:S05]  /*1a90*/  @P1 SHF.R.U32.HI R3, RZ, R5, R4 ;  /* 0x00000005ff031219 */ /* 0x002fca0000011604 */
[----:B------:R-:W-:-:S04]  /*1aa0*/  IMAD.IADD R3, R88, 0x1, R3 ;  /* 0x0000000158037824 */ /* 0x000fc800078e0203 */
[----:B------:R-:W-:Y:S01]  /*1ab0*/  VIADD R4, R3, -UR4 ;  /* 0x8000000403047c36 */ /* 0x000fe20008000000 */
[----:B------:R-:W-:Y:S06]  /*1ac0*/  @!P2 BRA `(.L_x_1437) ;  /* 0x000000000044a947 */ /* 0x000fec0003800000 */
[----:B------:R-:W-:Y:S01]  /*1ad0*/  ISETP.GT.AND P0, PT, R3, -0x1, PT ;  /* 0xffffffff0300780c */ /* 0x000fe20003f04270 */
[----:B------:R-:W-:-:S12]  /*1ae0*/  BSSY B0, `(.L_x_1438) ;  /* 0x000000d000007945 */ /* 0x000fd80003800000 */
        /* <DEDUP_REMOVED lines=8> */
.L_x_1439:
[----:B------:R-:W-:-:S13]  /*1b70*/  ISETP.NE.AND P0, PT, R13, 0x1, PT ;  /* 0x000000010d00780c */ /* 0x000fda0003f05270 */
[----:B------:R-:W0:Y:S02]  /*1b80*/  @P0 LDC.64 R6, c[0x0][0x9e8] ;  /* 0x00027a00ff060b82 */ /* 0x000e240000000a00 */
[----:B0-----:R-:W-:-:S05]  /*1b90*/  @P0 IMAD.HI.U32 R6, R3, R6, RZ ;  /* 0x0000000603060227 */ /* 0x001fca00078e00ff */
[----:B------:R-:W-:-:S07]  /*1ba0*/  @P0 SHF.R.U32.HI R3, RZ, R7, R6 ;  /* 0x00000007ff030219 */ /* 0x000fce0000011606 */
.L_x_1440:
[----:B------:R-:W-:Y:S05]  /*1bb0*/  BSYNC B0 ;  /* 0x0000000000007941 */ /* 0x000fea0003800000 */
.L_x_1438:
[----:B------:R-:W-:-:S05]  /*1bc0*/  IMAD R3, R3, R13, RZ ;  /* 0x0000000d03037224 */ /* 0x000fca00078e02ff */
[----:B------:R-:W-:-:S07]  /*1bd0*/  VIMNMX R4, R4, R3, !PT ;  /* 0x0000000304047248 */ /* 0x000fce0007fe0100 */
.L_x_1437:
[----:B------:R-:W-:Y:S01]  /*1be0*/  VIADD R0, R0, 0x7f ;  /* 0x0000007f00007836 */ /* 0x000fe20000000000 */
[----:B------:R-:W-:-:S04]  /*1bf0*/  SHF.R.S32.HI R5, RZ, 0x1f, R4 ;  /* 0x0000001fff057819 */ /* 0x000fc80000011404 */
[----:B------:R-:W-:Y:S02]  /*1c00*/  SHF.R.S32.HI R3, RZ, 0x1f, R0 ;  /* 0x0000001fff037819 */ /* 0x000fe40000011400 */
[----:B------:R-:W-:Y:S02]  /*1c10*/  LEA.HI R5, R5, R4, RZ, 0x7 ;  /* 0x0000000405057211 */ /* 0x000fe400078f38ff */
[----:B------:R-:W-:Y:S02]  /*1c20*/  LEA.HI R3, R3, R0, RZ, 0x7 ;  /* 0x0000000003037211 */ /* 0x000fe400078f38ff */
[----:B------:R-:W-:Y:S02]  /*1c30*/  SHF.R.S32.HI R5, RZ, 0x7, R5 ;  /* 0x00000007ff057819 */ /* 0x000fe40000011405 */
[----:B------:R-:W-:Y:S02]  /*1c40*/  SHF.R.S32.HI R0, RZ, 0x7, R3 ;  /* 0x00000007ff007819 */ /* 0x000fe40000011403 */
[----:B------:R-:W-:-:S02]  /*1c50*/  VIMNMX R5, RZ, R5, !PT ;  /* 0x00000005ff057248 */ /* 0x000fc40007fe0100 */
[----:B------:R-:W-:-:S03]  /*1c60*/  VIMNMX R0, R27, R0, PT ;  /* 0x000000001b007248 */ /* 0x000fc60003fe0100 */
[--C-:B------:R-:W-:Y:S02]  /*1c70*/  IMAD R5, R5, 0x80, -R11.reuse ;  /* 0x0000008005057824 */ /* 0x100fe400078e0a0b */
[----:B------:R-:W-:-:S03]  /*1c80*/  IMAD R3, R0, 0x80, -R11 ;  /* 0x0000008000037824 */ /* 0x000fc600078e0a0b */
[----:B------:R-:W-:Y:S02]  /*1c90*/  VIMNMX R5, RZ, R5, !PT ;  /* 0x00000005ff057248 */ /* 0x000fe40007fe0100 */
[----:B------:R-:W-:Y:S02]  /*1ca0*/  VIMNMX R0, R3, R2, PT ;  /* 0x0000000203007248 */ /* 0x000fe40003fe0100 */
[----:B------:R-:W-:Y:S02]  /*1cb0*/  SHF.R.U32.HI R26, RZ, 0x7, R5 ;  /* 0x00000007ff1a7819 */ /* 0x000fe40000011605 */
[----:B------:R-:W-:-:S03]  /*1cc0*/  ISETP.GT.AND P0, PT, R0, R5, PT ;  /* 0x000000050000720c */ /* 0x000fc60003f04270 */
[----:B------:R-:W-:-:S10]  /*1cd0*/  IMAD.MOV.U32 R25, RZ, RZ, R26 ;  /* 0x000000ffff197224 */ /* 0x000fd400078e001a */
[----:B------:R-:W-:-:S05]  /*1ce0*/  @P0 VIADD R0, R0, 0x7f ;  /* 0x0000007f00000836 */ /* 0x000fca0000000000 */
[----:B------:R-:W-:-:S04]  /*1cf0*/  @P0 SHF.R.S32.HI R3, RZ, 0x1f, R0 ;  /* 0x0000001fff030819 */ /* 0x000fc80000011400 */
[----:B------:R-:W-:-:S04]  /*1d00*/  @P0 LEA.HI R3, R3, R0, RZ, 0x7 ;  /* 0x0000000003030211 */ /* 0x000fc800078f38ff */
[----:B------:R-:W-:Y:S02]  /*1d10*/  @P0 SHF.R.S32.HI R25, RZ, 0x7, R3 ;  /* 0x00000007ff190819 */ /* 0x000fe40000011403 */
[----:B------:R-:W-:Y:S02]  /*1d20*/  PLOP3.LUT P0, PT, PT, PT, PT, 0x80, 0x0 ;  /* 0x000000000000781c */ /* 0x000fe40003f0f070 */
[----:B------:R-:W-:-:S13]  /*1d30*/  ISETP.GT.AND P1, PT, R25, R26, PT ;  /* 0x0000001a1900720c */ /* 0x000fda0003f24270 */
[----:B------:R-:W-:Y:S05]  /*1d40*/  @!P1 BRA `(.L_x_1441) ;  /* 0x0000007800449947 */ /* 0x000fea0003800000 */
[----:B------:R-:W-:Y:S01]  /*1d50*/  IADD3 R0, R16, 0x16400, RZ ;  /* 0x0001640010007810 */ /* 0x000fe20007ffe0ff */
[----:B------:R-:W-:Y:S03]  /*1d60*/  BSSY B6, `(.L_x_1442) ;  /* 0x0000013000067945 */ /* 0x000fe60003800000 */
        /* <DEDUP_REMOVED lines=17> */
[----:B-1---5:R-:W-:Y:S05]  /*1e80*/  CALL.ABS.NOINC R14 ;  /* 0x000000000e007343 */ /* 0x022fea0003c00000 */
.L_x_1443:
[----:B------:R-:W-:Y:S05]  /*1e90*/  BSYNC B6 ;  /* 0x0000000000067941 */ /* 0x000fea0003800000 */
.L_x_1442:
        /* <DEDUP_REMOVED lines=20> */
.L_x_1445:
[----:B------:R-:W-:Y:S05]  /*1fe0*/  BSYNC B6 ;  /* 0x0000000000067941 */ /* 0x000fea0003800000 */
.L_x_1444:
[----:B------:R-:W-:Y:S01]  /*1ff0*/  ULDC.64 UR4, c[0x0][0x9f8] ;  /* 0x00027e0000047ab9 */ /* 0x000fe20000000a00 */
[----:B------:R-:W-:Y:S01]  /*2000*/  MOV R0, R179 ;  /* 0x000000b300007202 */ /* 0x000fe20000000f00 */
[----:B------:R-:W0:Y:S01]  /*2010*/  LDC.64 R82, c[0x0][0x300] ;  /* 0x0000c000ff527b82 */ /* 0x000e220000000a00 */
[----:B------:R-:W-:Y:S01]  /*2020*/  ISETP.NE.U32.AND P0, PT, RZ, UR4, PT ;  /* 0x00000004ff007c0c */ /* 0x000fe2000bf05070 */
[----:B------:R-:W-:Y:S01]  /*2030*/  IMAD.IADD R29, R29, 0x1, R28 ;  /* 0x000000011d1d7824 */ /* 0x000fe200078e021c */
[----:B------:R-:W-:Y:S02]  /*2040*/  ULDC.64 UR6, c[0x0][0xa08] ;  /* 0x0002820000067ab9 */ /* 0x000fe40000000a00 */
[----:B------:R-:W-:Y:S01]  /*2050*/  ISETP.NE.AND.EX P0, PT, RZ, UR5, PT, P0 ;  /* 0x00000005ff007c0c */ /* 0x000fe2000bf05300 */
[----:B------:R-:W1:Y:S01]  /*2060*/  S2R R20, SR_TID.X ;  /* 0x0000000000147919 */ /* 0x000e620000002100 */
[----:B------:R-:W-:Y:S01]  /*2070*/  SHF.R.S32.HI R15, RZ, 0x1f, R29 ;  /* 0x0000001fff0f7819 */ /* 0x000fe2000001141d */
[----:B------:R-:W-:Y:S01]  /*2080*/  ULDC.64 UR4, c[0x0][0x308] ;  /* 0x0000c20000047ab9 */ /* 0x000fe20000000a00 */
[----:B------:R-:W2:Y:S01]  /*2090*/  LDC.64 R80, c[0x0][0x408] ;  /* 0x00010200ff507b82 */ /* 0x000ea20000000a00 */
[----:B------:R-:W-:Y:S01]  /*20a0*/  SHF.R.S32.HI R23, RZ, 0x1f, R22 ;  /* 0x0000001fff177819 */ /* 0x000fe20000011416 */
[----:B------:R-:W-:-:S06]  /*20b0*/  VIADD R98, R22, 0x20 ;  /* 0x0000002016627836 */ /* 0x000fcc0000000000 */
[----:B------:R-:W3:Y:S08]  /*20c0*/  LDC R13, c[0x0][0x3f4] ;  /* 0x0000fd00ff0d7b82 */ /* 0x000ef00000000800 */
[----:B------:R-:W4:Y:S01]  /*20d0*/  @P0 LDC.64 R4, c[0x0][0x9f8] ;  /* 0x00027e00ff040b82 */ /* 0x000f220000000a00 */
[----:B------:R-:W-:-:S07]  /*20e0*/  VIADD R92, R22, 0x40 ;  /* 0x00000040165c7836 */ /* 0x000fce0000000000 */
[----:B------:R-:W2:Y:S01]  /*20f0*/  LDC.64 R78, c[0x0][0x3f8] ;  /* 0x0000fe00ff4e7b82 */ /* 0x000ea20000000a00 */
[----:B----4-:R-:W-:-:S05]  /*2100*/  @P0 IMAD.WIDE R4, R179, 0x4, R4 ;  /* 0x00000004b3040825 */ /* 0x010fca00078e0204 */
[----:B------:R4:W2:Y:S01]  /*2110*/  @P0 LDG.E R0, desc[UR38][R4.64] ;  /* 0x0000002604000981 */ /* 0x0008a2000c1e1900 */
[-C--:B0-----:R-:W-:Y:S01]  /*2120*/  IMAD R8, R15, R82.reuse, RZ ;  /* 0x000000520f087224 */ /* 0x081fe200078e02ff */
[----:B------:R-:W-:Y:S01]  /*2130*/  ISETP.NE.U32.AND P0, PT, RZ, UR6, PT ;  /* 0x00000006ff007c0c */ /* 0x000fe2000bf05070 */
[C---:B------:R-:W-:Y:S01]  /*2140*/  IMAD.WIDE.U32 R6, R29.reuse, R82, RZ ;  /* 0x000000521d067225 */ /* 0x040fe200078e00ff */
[----:B-1----:R-:W-:Y:S02]  /*2150*/  SHF.R.U32.HI R20, RZ, 0x7, R20 ;  /* 0x00000007ff147819 */ /* 0x002fe40000011614 */
[----:B------:R-:W-:Y:S01]  /*2160*/  ISETP.NE.AND.EX P0, PT, RZ, UR7, PT, P0 ;  /* 0x00000007ff007c0c */ /* 0x000fe2000bf05300 */
[----:B------:R-:W-:Y:S01]  /*2170*/  IMAD R3, R29, R83, R8 ;  /* 0x000000531d037224 */ /* 0x000fe200078e0208 */
[----:B------:R-:W-:Y:S01]  /*2180*/  SHF.R.S32.HI R8, RZ, 0x1f, R178 ;  /* 0x0000001fff087819 */ /* 0x000fe200000114b2 */
[----:B------:R-:W-:Y:S01]  /*2190*/  VIADD R91, R22, 0x60 ;  /* 0x00000060165b7836 */ /* 0x000fe20000000000 */
[----:B------:R-:W-:Y:S01]  /*21a0*/  ISETP.NE.AND P6, PT, R20, 0x1, PT ;  /* 0x000000011400780c */ /* 0x000fe20003fc5270 */
[----:B------:R-:W-:Y:S01]  /*21b0*/  IMAD.IADD R7, R7, 0x1, R3 ;  /* 0x0000000107077824 */ /* 0x000fe200078e0203 */
[----:B------:R-:W-:Y:S01]  /*21c0*/  SHF.R.S32.HI R173, RZ, 0x1f, R172 ;  /* 0x0000001fffad7819 */ /* 0x000fe200000114ac */
[----:B------:R-:W-:Y:S01]  /*21d0*/  IMAD R3, R8, UR4, RZ ;  /* 0x0000000408037c24 */ /* 0x000fe2000f8e02ff */
[-C--:B---3--:R-:W-:Y:S01]  /*21e0*/  ISETP.GE.AND P5, PT, R98, R13.reuse, PT ;  /* 0x0000000d6200720c */ /* 0x088fe20003fa6270 */
[----:B----4-:R-:W-:Y:S01]  /*21f0*/  IMAD.WIDE.U32 R4, R178, UR4, R6 ;  /* 0x00000004b2047c25 */ /* 0x010fe2000f8e0006 */
[----:B------:R-:W-:-:S02]  /*2200*/  ISETP.GE.AND P4, PT, R92, R13, PT ;  /* 0x0000000d5c00720c */ /* 0x000fc40003f86270 */
[----:B------:R-:W-:Y:S01]  /*2210*/  P2R R102, PR, RZ, 0x20 ;  /* 0x00000020ff667803 */ /* 0x000fe20000000000 */
[----:B------:R-:W-:Y:S01]  /*2220*/  IMAD R9, R178, UR5, R3 ;  /* 0x00000005b2097c24 */ /* 0x000fe2000f8e0203 */
[----:B------:R-:W-:Y:S01]  /*2230*/  ULDC.64 UR4, c[0x0][0x310] ;  /* 0x0000c40000047ab9 */ /* 0x000fe20000000a00 */
[C---:B------:R-:W-:Y:S01]  /*2240*/  VIADD R6, R22.reuse, 0x80 ;  /* 0x0000008016067836 */ /* 0x040fe20000000000 */
[----:B------:R-:W-:Y:S01]  /*2250*/  P2R R103, PR, RZ, 0x10 ;  /* 0x00000010ff677803 */ /* 0x000fe20000000000 */
[----:B------:R-:W-:Y:S02]  /*2260*/  IMAD.IADD R5, R5, 0x1, R9 ;  /* 0x0000000105057824 */ /* 0x000fe400078e0209 */
[----:B------:R-:W-:Y:S02]  /*2270*/  VIADD R9, R22, 0xa0 ;  /* 0x000000a016097836 */ /* 0x000fe40000000000 */
[----:B--2---:R-:W-:-:S04]  /*2280*/  IMAD.WIDE.U32 R58, R19, R80, R22 ;  /* 0x00000050133a7225 */ /* 0x004fc800078e0016 */
[----:B------:R-:W-:-:S04]  /*2290*/  IMAD.WIDE.U32 R56, R19, R80, R172 ;  /* 0x0000005013387225 */ /* 0x000fc800078e00ac */
[----:B------:R-:W-:-:S04]  /*22a0*/  IMAD.WIDE.U32 R52, R19, R78, R22 ;  /* 0x0000004e13347225 */ /* 0x000fc800078e0016 */
[----:B------:R-:W-:-:S04]  /*22b0*/  IMAD.WIDE.U32 R50, R19, R78, R172 ;  /* 0x0000004e13327225 */ /* 0x000fc800078e00ac */
[----:B------:R-:W-:Y:S02]  /*22c0*/  VIADD R77, R20, 0x8 ;  /* 0x00000008144d7836 */ /* 0x000fe40000000000 */
[----:B------:R-:W-:Y:S01]  /*22d0*/  IMAD.SHL.U32 R76, R13, 0x2, RZ ;  /* 0x000000020d4c7824 */ /* 0x000fe200078e00ff */
[----:B------:R-:W-:Y:S02]  /*22e0*/  SHF.R.S32.HI R3, RZ, 0x1f, R0 ;  /* 0x0000001fff037819 */ /* 0x000fe40000011400 */
[----:B------:R-:W-:Y:S02]  /*22f0*/  SEL R61, R0, RZ, !P0 ;  /* 0x000000ff003d7207 */ /* 0x000fe40004000000 */
[----:B------:R-:W-:-:S03]  /*2300*/  SEL R10, R3, RZ, !P0 ;  /* 0x000000ff030a7207 */ /* 0x000fc60004000000 */
[----:B------:R-:W-:-:S04]  /*2310*/  IMAD.WIDE.U32 R62, R61, UR4, R4 ;  /* 0x000000043d3e7c25 */ /* 0x000fc8000f8e0004 */
[----:B------:R-:W-:Y:S02]  /*2320*/  IMAD R0, R10, UR4, RZ ;  /* 0x000000040a007c24 */ /* 0x000fe4000f8e02ff */
[----:B------:R-:W-:-:S04]  /*2330*/  IMAD.WIDE.U32 R4, R19, R82, R22 ;  /* 0x0000005213047225 */ /* 0x000fc800078e0016 */
[----:B------:R-:W-:Y:S01]  /*2340*/  IMAD R3, R61, UR5, R0 ;  /* 0x000000053d037c24 */ /* 0x000fe2000f8e0200 */
[----:B------:R-:W-:Y:S05]  /*2350*/  @!P6 WARPSYNC.ALL ;  /* 0x000000000000e948 */ /* 0x000fea0003800000 */
[----:B------:R-:W-:Y:S01]  /*2360*/  IMAD R0, R212, R82, RZ ;  /* 0x00000052d4007224 */ /* 0x000fe200078e02ff */
[----:B------:R-:W-:Y:S01]  /*2370*/  ULDC UR4, c[0x0][0x2f4] ;  /* 0x0000bd0000047ab9 */ /* 0x000fe20000000800 */
[----:B------:R-:W-:Y:S01]  /*2380*/  IMAD.IADD R100, R63, 0x1, R3 ;  /* 0x000000013f647824 */ /* 0x000fe200078e0203 */
[----:B------:R-:W-:Y:S01]  /*2390*/  @!P6 BAR.SYNC.DEFER_BLOCKING 0x9, 0x100 ;  /* 0x024400000000eb1d */ /* 0x000fe20000010000 */
[----:B------:R-:W-:Y:S01]  /*23a0*/  IMAD R93, R19, R83, R0 ;  /* 0x00000053135d7224 */ /* 0x000fe200078e0200 */
[----:B------:R-:W-:-:S02]  /*23b0*/  ISETP.GE.AND P1, PT, R98, UR4, PT ;  /* 0x0000000462007c0c */ /* 0x000fc4000bf26270 */
[----:B------:R-:W-:Y:S02]  /*23c0*/  IADD3 R99, P0, R62, R4, RZ ;  /* 0x000000043e637210 */ /* 0x000fe40007f1e0ff */
[----:B------:R-:W-:Y:S01]  /*23d0*/  ULDC.64 UR6, c[0x0][0x330] ;  /* 0x0000cc0000067ab9 */ /* 0x000fe20000000a00 */
[----:B------:R-:W-:Y:S01]  /*23e0*/  SEL R3, RZ, 0xffffffff, P1 ;  /* 0xffffffffff037807 */ /* 0x000fe20000800000 */
[----:B------:R-:W-:Y:S01]  /*23f0*/  IMAD R7, R8, UR6, RZ ;  /* 0x0000000608077c24 */ /* 0x000fe2000f8e02ff */
[----:B------:R-:W-:Y:S01]  /*2400*/  IADD3.X R93, R100, R5, R93, P0, !PT ;  /* 0x00000005645d7210 */ /* 0x000fe200007fe45d */
[----:B------:R-:W-:Y:S01]  /*2410*/  IMAD.WIDE.U32 R4, R178, UR6, R22 ;  /* 0x00000006b2047c25 */ /* 0x000fe2000f8e0016 */
[----:B------:R-:W-:Y:S02]  /*2420*/  ISETP.GE.AND P0, PT, R22, UR4, PT ;  /* 0x0000000416007c0c */ /* 0x000fe4000bf06270 */
[----:B------:R-:W-:Y:S01]  /*2430*/  ISETP.GE.AND P3, PT, R6, UR4, PT ;  /* 0x0000000406007c0c */ /* 0x000fe2000bf66270 */
[----:B------:R-:W-:Y:S01]  /*2440*/  IMAD.SHL.U32 R3, R3, 0x2, RZ ;  /* 0x0000000203037824 */ /* 0x000fe200078e00ff */
[----:B------:R-:W-:Y:S01]  /*2450*/  SEL R0, RZ, 0x1, P0 ;  /* 0x00000001ff007807 */ /* 0x000fe20000000000 */
[----:B------:R-:W-:Y:S01]  /*2460*/  IMAD R7, R178, UR7, R7 ;  /* 0x00000007b2077c24 */ /* 0x000fe2000f8e0207 */
[----:B------:R-:W-:Y:S01]  /*2470*/  ISETP.GE.AND P1, PT, R92, UR4, PT ;  /* 0x000000045c007c0c */ /* 0x000fe2000bf26270 */
[----:B------:R-:W-:Y:S01]  /*2480*/  IMAD R6, R212, R80, RZ ;  /* 0x00000050d4067224 */ /* 0x000fe200078e02ff */
[----:B------:R-:W-:Y:S01]  /*2490*/  ISETP.GE.AND P2, PT, R91, UR4, PT ;  /* 0x000000045b007c0c */ /* 0x000fe2000bf46270 */
[----:B------:R-:W-:Y:S01]  /*24a0*/  IMAD.IADD R5, R5, 0x1, R7 ;  /* 0x0000000105057824 */ /* 0x000fe200078e0207 */
[----:B------:R-:W-:Y:S01]  /*24b0*/  LOP3.LUT R0, R3, 0x2, R0, 0xe2, !PT ;  /* 0x0000000203007812 */ /* 0x000fe200078ee200 */
[----:B------:R-:W-:Y:S01]  /*24c0*/  IMAD R7, R19, R81, R6 ;  /* 0x0000005113077224 */ /* 0x000fe200078e0206 */
[----:B------:R-:W-:-:S02]  /*24d0*/  SEL R3, RZ, 0x4, P1 ;  /* 0x00000004ff037807 */ /* 0x000fc40000800000 */
[----:B------:R-:W-:Y:S01]  /*24e0*/  SEL R6, RZ, 0x8, P2 ;  /* 0x00000008ff067807 */ /* 0x000fe20001000000 */
[----:B------:R-:W-:Y:S01]  /*24f0*/  IMAD.IADD R59, R59, 0x1, R7 ;  /* 0x000000013b3b7824 */ /* 0x000fe200078e0207 */
[----:B------:R-:W-:Y:S01]  /*2500*/  ISETP.GE.AND P0, PT, R9, UR4, PT ;  /* 0x0000000409007c0c */ /* 0x000fe2000bf06270 */
[----:B------:R-:W-:Y:S01]  /*2510*/  ULDC.64 UR4, c[0x0][0x338] ;  /* 0x0000ce0000047ab9 */ /* 0x000fe20000000a00 */
[----:B------:R-:W-:Y:S01]  /*2520*/  LOP3.LUT R0, R6, R0, R3, 0xfe, !PT ;  /* 0x0000000006007212 */ /* 0x000fe200078efe03 */
[----:B------:R-:W-:Y:S01]  /*2530*/  IMAD R6, R10, UR4, RZ ;  /* 0x000000040a067c24 */ /* 0x000fe2000f8e02ff */
[----:B------:R-:W-:Y:S01]  /*2540*/  ISETP.GE.AND P1, PT, R22, R13, PT ;  /* 0x0000000d1600720c */ /* 0x000fe20003f26270 */
[----:B------:R-:W-:Y:S01]  /*2550*/  IMAD.IADD R57, R7, 0x1, R57 ;  /* 0x0000000107397824 */ /* 0x000fe200078e0239 */
[----:B------:R-:W-:Y:S01]  /*2560*/  SEL R3, RZ, 0x10, P3 ;  /* 0x00000010ff037807 */ /* 0x000fe20001800000 */
[----:B------:R-:W-:Y:S01]  /*2570*/  IMAD R65, R61, UR5, R6 ;  /* 0x000000053d417c24 */ /* 0x000fe2000f8e0206 */
[----:B------:R-:W-:Y:S01]  /*2580*/  SEL R7, R13, RZ, P5 ;  /* 0x000000ff0d077207 */ /* 0x000fe20002800000 */
[----:B------:R-:W-:Y:S01]  /*2590*/  IMAD.WIDE.U32 R60, R61, UR4, R4 ;  /* 0x000000043d3c7c25 */ /* 0x000fe2000f8e0004 */
[----:B------:R-:W-:-:S02]  /*25a0*/  SEL R5, R13, RZ, P1 ;  /* 0x000000ff0d057207 */ /* 0x000fc40000800000 */
[----:B------:R-:W-:Y:S01]  /*25b0*/  LOP3.LUT R3, R0, R3, RZ, 0xfc, !PT ;  /* 0x0000000300037212 */ /* 0x000fe200078efcff */
[----:B------:R-:W-:Y:S01]  /*25c0*/  IMAD R0, R212, R78, RZ ;  /* 0x0000004ed4007224 */ /* 0x000fe200078e02ff */
[----:B------:R-:W-:Y:S01]  /*25d0*/  SEL R9, R13, RZ, P4 ;  /* 0x000000ff0d097207 */ /* 0x000fe20002000000 */
[----:B------:R-:W-:Y:S01]  /*25e0*/  IMAD.IADD R5, R22, 0x1, R5 ;  /* 0x0000000116057824 */ /* 0x000fe200078e0205 */
[----:B------:R-:W-:Y:S01]  /*25f0*/  P2R R101, PR, RZ, 0x2 ;  /* 0x00000002ff657803 */ /* 0x000fe20000000000 */
[C---:B------:R-:W-:Y:S01]  /*2600*/  IMAD R11, R19.reuse, R79, R0 ;  /* 0x0000004f130b7224 */ /* 0x040fe200078e0200 */
[----:B------:R-:W-:Y:S01]  /*2610*/  IADD3 R54, P1, R19, R29, RZ ;  /* 0x0000001d13367210 */ /* 0x000fe20007f3e0ff */
[----:B------:R-:W-:Y:S01]  /*2620*/  IMAD.IADD R7, R98, 0x1, R7 ;  /* 0x0000000162077824 */ /* 0x000fe200078e0207 */
[----:B------:R-:W-:Y:S01]  /*2630*/  SHF.R.S32.HI R0, RZ, 0x1f, R5 ;  /* 0x0000001fff007819 */ /* 0x000fe20000011405 */
[----:B------:R-:W-:Y:S01]  /*2640*/  IMAD.IADD R9, R92, 0x1, R9 ;  /* 0x000000015c097824 */ /* 0x000fe200078e0209 */
[----:B------:R-:W-:Y:S01]  /*2650*/  LOP3.LUT R64, R3, 0x1, RZ, 0xc0, !PT ;  /* 0x0000000103407812 */ /* 0x000fe200078ec0ff */
[----:B------:R-:W-:Y:S01]  /*2660*/  IMAD.IADD R53, R53, 0x1, R11 ;  /* 0x0000000135357824 */ /* 0x000fe200078e020b */
[----:B------:R-:W-:Y:S01]  /*2670*/  SHF.R.S32.HI R4, RZ, 0x1f, R7 ;  /* 0x0000001fff047819 */ /* 0x000fe20000011407 */
[----:B------:R-:W-:Y:S01]  /*2680*/  IMAD.IADD R51, R11, 0x1, R51 ;  /* 0x000000010b337824 */ /* 0x000fe200078e0233 */
[-C--:B------:R-:W-:Y:S01]  /*2690*/  LEA.HI R90, R0, R5.reuse, RZ, 0x4 ;  /* 0x00000005005a7211 */ /* 0x080fe200078f20ff */
[----:B-----5:R-:W-:Y:S01]  /*26a0*/  IMAD.WIDE.U32 R58, R24, R80, R58 ;  /* 0x00000050183a7225 */ /* 0x020fe200078e003a */
[----:B------:R-:W-:-:S02]  /*26b0*/  LEA.HI R0, R0, R5, RZ, 0x6 ;  /* 0x0000000500007211 */ /* 0x000fc400078f30ff */
[-C--:B------:R-:W-:Y:S01]  /*26c0*/  LEA.HI R89, R4, R7.reuse, RZ, 0x4 ;  /* 0x0000000704597211 */ /* 0x080fe200078f20ff */
[----:B------:R-:W-:Y:S01]  /*26d0*/  IMAD.WIDE.U32 R56, R24, R80, R56 ;  /* 0x0000005018387225 */ /* 0x000fe200078e0038 */
[----:B------:R-:W-:Y:S02]  /*26e0*/  LEA.HI R7, R4, R7, RZ, 0x6 ;  /* 0x0000000704077211 */ /* 0x000fe400078f30ff */
[----:B------:R-:W-:Y:S01]  /*26f0*/  SHF.R.S32.HI R6, RZ, 0x1f, R9 ;  /* 0x0000001fff067819 */ /* 0x000fe20000011409 */
[----:B------:R-:W-:Y:S01]  /*2700*/  IMAD.SHL.U32 R4, R0, 0x80, RZ ;  /* 0x0000008000047824 */ /* 0x000fe200078e00ff */
[----:B------:R-:W-:Y:S01]  /*2710*/  LOP3.LUT R0, R180, 0x30, R90, 0xf8, !PT ;  /* 0x00000030b4007812 */ /* 0x000fe200078ef85a */
[-C--:B------:R-:W-:Y:S01]  /*2720*/  IMAD.WIDE.U32 R52, R24, R78.reuse, R52 ;  /* 0x0000004e18347225 */ /* 0x080fe200078e0034 */
[----:B------:R-:W-:Y:S02]  /*2730*/  SHF.R.S32.HI R11, RZ, 0x1f, R24 ;  /* 0x0000001fff0b7819 */ /* 0x000fe40000011418 */
[----:B------:R-:W-:Y:S01]  /*2740*/  LOP3.LUT R5, R4, 0xffffe000, RZ, 0xc0, !PT ;  /* 0xffffe00004057812 */ /* 0x000fe200078ec0ff */
[----:B------:R-:W-:Y:S01]  /*2750*/  IMAD.WIDE.U32 R50, R24, R78, R50 ;  /* 0x0000004e18327225 */ /* 0x000fe200078e0032 */
[----:B------:R-:W-:-:S02]  /*2760*/  LOP3.LUT R0, R0, R181, RZ, 0x3c, !PT ;  /* 0x000000b500007212 */ /* 0x000fc400078e3cff */
[----:B------:R-:W-:Y:S01]  /*2770*/  LEA.HI R87, R6, R9, RZ, 0x4 ;  /* 0x0000000906577211 */ /* 0x000fe200078f20ff */
[----:B------:R-:W-:Y:S01]  /*2780*/  IMAD.X R55, R212, 0x1, R15, P1 ;  /* 0x00000001d4377824 */ /* 0x000fe200008e060f */
[----:B------:R-:W-:Y:S01]  /*2790*/  IADD3 R86, R0, R5, R182 ;  /* 0x0000000500567210 */ /* 0x000fe20007ffe0b6 */
[C---:B------:R-:W-:Y:S01]  /*27a0*/  IMAD R0, R11.reuse, R80, RZ ;  /* 0x000000500b007224 */ /* 0x040fe200078e02ff */
[----:B------:R-:W-:Y:S01]  /*27b0*/  LEA.HI R6, R6, R9, RZ, 0x6 ;  /* 0x0000000906067211 */ /* 0x000fe200078f30ff */
[----:B------:R-:W-:Y:S01]  /*27c0*/  IMAD R11, R11, R78, RZ ;  /* 0x0000004e0b0b7224 */ /* 0x000fe200078e02ff */
[----:B------:R-:W-:Y:S01]  /*27d0*/  SHF.L.U32 R7, R7, 0x7, RZ ;  /* 0x0000000707077819 */ /* 0x000fe200000006ff */
[----:B------:R-:W-:Y:S01]  /*27e0*/  IMAD R5, R24, R81, R0 ;  /* 0x0000005118057224 */ /* 0x000fe200078e0200 */
[----:B------:R-:W-:Y:S01]  /*27f0*/  SEL R0, RZ, 0x20, P0 ;  /* 0x00000020ff007807 */ /* 0x000fe20000000000 */
[----:B------:R-:W-:Y:S01]  /*2800*/  IMAD.SHL.U32 R9, R6, 0x80, RZ ;  /* 0x0000008006097824 */ /* 0x000fe200078e00ff */
[----:B------:R-:W-:Y:S01]  /*2810*/  LOP3.LUT R6, R180, 0x30, R89, 0xf8, !PT ;  /* 0x00000030b4067812 */ /* 0x000fe200078ef859 */
[----:B------:R-:W-:Y:S01]  /*2820*/  IMAD R11, R24, R79, R11 ;  /* 0x0000004f180b7224 */ /* 0x000fe200078e020b */
[----:B------:R-:W-:Y:S01]  /*2830*/  LOP3.LUT R8, R180, 0x30, R87, 0xf8, !PT ;  /* 0x00000030b4087812 */ /* 0x000fe200078ef857 */
[----:B------:R-:W-:Y:S01]  /*2840*/  IMAD.IADD R75, R59, 0x1, R5 ;  /* 0x000000013b4b7824 */ /* 0x000fe200078e0205 */
[----:B------:R-:W-:Y:S01]  /*2850*/  LOP3.LUT R0, R3, R0, RZ, 0xfc, !PT ;  /* 0x0000000003007212 */ /* 0x000fe200078efcff */
[----:B------:R-:W-:Y:S01]  /*2860*/  IMAD.IADD R74, R5, 0x1, R57 ;  /* 0x00000001054a7824 */ /* 0x000fe200078e0239 */
[----:B------:R-:W-:Y:S01]  /*2870*/  LOP3.LUT R7, R7, 0xffffe000, RZ, 0xc0, !PT ;  /* 0xffffe00007077812 */ /* 0x000fe200078ec0ff */
[----:B------:R-:W-:Y:S01]  /*2880*/  IMAD.IADD R73, R53, 0x1, R11 ;  /* 0x0000000135497824 */ /* 0x000fe200078e020b */
[-C--:B------:R-:W-:Y:S01]  /*2890*/  LOP3.LUT R6, R6, R181.reuse, RZ, 0x3c, !PT ;  /* 0x000000b506067212 */ /* 0x080fe200078e3cff */
[----:B------:R-:W-:Y:S01]  /*28a0*/  IMAD.IADD R72, R11, 0x1, R51 ;  /* 0x000000010b487824 */ /* 0x000fe200078e0233 */
[----:B------:R-:W-:Y:S01]  /*28b0*/  LOP3.LUT R9, R9, 0xffffe000, RZ, 0xc0, !PT ;  /* 0xffffe00009097812 */ /* 0x000fe200078ec0ff */
[----:B------:R-:W-:Y:S01]  /*28c0*/  IMAD.IADD R65, R61, 0x1, R65 ;  /* 0x000000013d417824 */ /* 0x000fe200078e0241 */
[----:B------:R-:W-:-:S02]  /*28d0*/  LOP3.LUT R8, R8, R181, RZ, 0x3c, !PT ;  /* 0x000000b508087212 */ /* 0x000fc400078e3cff */
[----:B------:R-:W-:Y:S02]  /*28e0*/  LOP3.LUT R71, R90, 0xfffffff0, RZ, 0xc0, !PT ;  /* 0xfffffff05a477812 */ /* 0x000fe400078ec0ff */
[----:B------:R-:W-:Y:S02]  /*28f0*/  LOP3.LUT R70, R89, 0xfffffff0, RZ, 0xc0, !PT ;  /* 0xfffffff059467812 */ /* 0x000fe400078ec0ff */
[----:B------:R-:W-:Y:S02]  /*2900*/  LOP3.LUT R69, R87, 0xfffffff0, RZ, 0xc0, !PT ;  /* 0xfffffff057457812 */ /* 0x000fe400078ec0ff */
[C---:B------:R-:W-:Y:S01]  /*2910*/  SHF.L.U64.HI R83, R82.reuse, 0x7, R83 ;  /* 0x0000000752537819 */ /* 0x040fe20000010253 */
[----:B------:R-:W-:Y:S01]  /*2920*/  IMAD.SHL.U32 R82, R82, 0x80, RZ ;  /* 0x0000008052527824 */ /* 0x000fe200078e00ff */
[C---:B------:R-:W-:Y:S01]  /*2930*/  SHF.L.U64.HI R81, R80.reuse, 0x7, R81 ;  /* 0x0000000750517819 */ /* 0x040fe20000010251 */
[----:B------:R-:W-:Y:S01]  /*2940*/  IMAD.SHL.U32 R80, R80, 0x80, RZ ;  /* 0x0000008050507824 */ /* 0x000fe200078e00ff */
[C---:B------:R-:W-:Y:S01]  /*2950*/  SHF.L.U64.HI R79, R78.reuse, 0x7, R79 ;  /* 0x000000074e4f7819 */ /* 0x040fe2000001024f */
[----:B------:R-:W-:Y:S01]  /*2960*/  IMAD.SHL.U32 R78, R78, 0x80, RZ ;  /* 0x000000804e4e7824 */ /* 0x000fe200078e00ff */
[----:B------:R-:W-:-:S02]  /*2970*/  LOP3.LUT R49, R0, 0x2, RZ, 0xc0, !PT ;  /* 0x0000000200317812 */ /* 0x000fc400078ec0ff */
[C---:B------:R-:W-:Y:S02]  /*2980*/  LOP3.LUT R21, R0.reuse, 0x4, RZ, 0xc0, !PT ;  /* 0x0000000400157812 */ /* 0x040fe400078ec0ff */
[C---:B------:R-:W-:Y:S02]  /*2990*/  LOP3.LUT R20, R0.reuse, 0x8, RZ, 0xc0, !PT ;  /* 0x0000000800147812 */ /* 0x040fe400078ec0ff */
[----:B------:R-:W-:Y:S02]  /*29a0*/  LOP3.LUT R3, R0, 0x10, RZ, 0xc0, !PT ;  /* 0x0000001000037812 */ /* 0x000fe400078ec0ff */
[--C-:B------:R-:W-:Y:S02]  /*29b0*/  IADD3 R85, R6, R7, R182.reuse ;  /* 0x0000000706557210 */ /* 0x100fe40007ffe0b6 */
[----:B------:R-:W-:Y:S02]  /*29c0*/  IADD3 R84, R8, R9, R182 ;  /* 0x0000000908547210 */ /* 0x000fe40007ffe0b6 */
[----:B------:R-:W-:-:S02]  /*29d0*/  SHF.R.S32.HI R68, RZ, 0x1f, R71 ;  /* 0x0000001fff447819 */ /* 0x000fc40000011447 */
[----:B------:R-:W-:Y:S02]  /*29e0*/  SHF.R.S32.HI R67, RZ, 0x1f, R70 ;  /* 0x0000001fff437819 */ /* 0x000fe40000011446 */
[----:B------:R-:W-:Y:S02]  /*29f0*/  SHF.R.S32.HI R66, RZ, 0x1f, R69 ;  /* 0x0000001fff427819 */ /* 0x000fe40000011445 */
[----:B------:R-:W-:-:S07]  /*2a00*/  LOP3.LUT R0, R0, 0x20, RZ, 0xc0, !PT ;  /* 0x0000002000007812 */ /* 0x000fce00078ec0ff */
.L_x_1501:
[----:B0-----:R-:W0:Y:S01]  /*2a10*/  LDC.64 R94, c[0x0][0x2e8] ;  /* 0x0000ba00ff5e7b82 */ /* 0x001e220000000a00 */
[----:B------:R-:W-:Y:S01]  /*2a20*/  VIADD R25, R25, 0xffffffff ;  /* 0xffffffff19197836 */ /* 0x000fe20000000000 */
[----:B------:R-:W-:Y:S05]  /*2a30*/  YIELD ;  /* 0x0000000000007946 */ /* 0x000fea0003800000 */
[----:B-1----:R-:W-:Y:S01]  /*2a40*/  SHF.R.S32.HI R4, RZ, 0x1f, R25 ;  /* 0x0000001fff047819 */ /* 0x002fe20000011419 */
[----:B------:R-:W1:Y:S01]  /*2a50*/  LDC R111, c[0x0][0x3f4] ;  /* 0x0000fd00ff6f7b82 */ /* 0x000e620000000800 */
[-C--:B------:R-:W-:Y:S01]  /*2a60*/  IMAD R5, R83, R25.reuse, RZ ;  /* 0x0000001953057224 */ /* 0x080fe200078e02ff */
[----:B------:R-:W-:Y:S01]  /*2a70*/  BSSY B0, `(.L_x_1446) ;  /* 0x0000661000007945 */ /* 0x000fe20003800000 */
[----:B------:R-:W-:Y:S01]  /*2a80*/  IMAD.WIDE.U32 R44, R82, R25, RZ ;  /* 0x00000019522c7225 */ /* 0x000fe200078e00ff */
[----:B------:R-:W-:-:S03]  /*2a90*/  ISETP.GT.AND P0, PT, R25, R26, PT ;  /* 0x0000001a1900720c */ /* 0x000fc60003f04270 */
[----:B------:R-:W-:Y:S02]  /*2aa0*/  IMAD R5, R4, R82, R5 ;  /* 0x0000005204057224 */ /* 0x000fe400078e0205 */
[----:B------:R-:W-:Y:S02]  /*2ab0*/  IMAD R97, R17, 0x6000, R191 ;  /* 0x0000600011617824 */ /* 0x000fe400078e02bf */
[----:B------:R-:W-:Y:S02]  /*2ac0*/  IMAD.IADD R46, R45, 0x1, R5 ;  /* 0x000000012d2e7824 */ /* 0x000fe400078e0205 */
[----:B------:R-:W-:Y:S02]  /*2ad0*/  IMAD R5, R17, 0x6000, R192 ;  /* 0x0000600011057824 */ /* 0x000fe400078e02c0 */
[----:B------:R-:W-:Y:S01]  /*2ae0*/  IMAD.IADD R97, R16, 0x1, R97 ;  /* 0x0000000110617824 */ /* 0x000fe200078e0261 */
[----:B0-----:R-:W-:Y:S01]  /*2af0*/  IADD3 R8, P1, P2, R44, R94, R99 ;  /* 0x0000005e2c087210 */ /* 0x001fe20007a3e063 */
[----:B------:R-:W-:-:S03]  /*2b00*/  IMAD.IADD R96, R16, 0x1, R5 ;  /* 0x0000000110607824 */ /* 0x000fc600078e0205 */
[----:B------:R-:W-:Y:S02]  /*2b10*/  IADD3.X R9, R46, R95, R93, P1, P2 ;  /* 0x0000005f2e097210 */ /* 0x000fe40000fe445d */
[----:B-1----:R-:W-:-:S13]  /*2b20*/  ISETP.GE.AND P1, PT, R111, 0x1, PT ;  /* 0x000000016f00780c */ /* 0x002fda0003f26270 */
[----:B------:R-:W-:Y:S05]  /*2b30*/  @!P1 BRA `(.L_x_1447) ;  /* 0x0000006000d09947 */ /* 0x000fea0003800000 */
[----:B------:R-:W-:Y:S01]  /*2b40*/  ULDC.U8 UR4, c[0x0][0x410] ;  /* 0x0001040000047ab9 */ /* 0x000fe20000000000 */
[-C--:B------:R-:W-:Y:S01]  /*2b50*/  IMAD R5, R79, R25.reuse, RZ ;  /* 0x000000194f057224 */ /* 0x080fe200078e02ff */
[----:B------:R-:W-:Y:S01]  /*2b60*/  ISETP.NE.AND P1, PT, RZ, UR4, PT ;  /* 0x00000004ff007c0c */ /* 0x000fe2000bf25270 */
[-C--:B------:R-:W-:Y:S02]  /*2b70*/  IMAD R7, R81, R25.reuse, RZ ;  /* 0x0000001951077224 */ /* 0x080fe400078e02ff */
[----:B------:R-:W-:Y:S02]  /*2b80*/  IMAD R109, R25, -0x80, R2 ;  /* 0xffffff80196d7824 */ /* 0x000fe400078e0202 */
[C---:B------:R-:W-:Y:S02]  /*2b90*/  IMAD R5, R4.reuse, R78, R5 ;  /* 0x0000004e04057224 */ /* 0x040fe400078e0205 */
[----:B------:R-:W-:Y:S01]  /*2ba0*/  IMAD R7, R4, R80, R7 ;  /* 0x0000005004077224 */ /* 0x000fe200078e0207 */
[----:B------:R-:W-:Y:S01]  /*2bb0*/  VIMNMX R109, R109, 0x80, PT ;  /* 0x000000806d6d7848 */ /* 0x000fe20003fe0100 */
[----:B------:R-:W-:-:S04]  /*2bc0*/  IMAD.WIDE.U32 R42, R78, R25, RZ ;  /* 0x000000194e2a7225 */ /* 0x000fc800078e00ff */
[----:B------:R-:W-:-:S04]  /*2bd0*/  IMAD.WIDE.U32 R40, R80, R25, RZ ;  /* 0x0000001950287225 */ /* 0x000fc800078e00ff */
[----:B------:R-:W-:Y:S02]  /*2be0*/  IMAD.IADD R104, R43, 0x1, R5 ;  /* 0x000000012b687824 */ /* 0x000fe400078e0205 */
        /* <DEDUP_REMOVED lines=23> */
[----:B------:R-:W-:-:S04]  /*2d60*/  IADD3 R40, P1, P3, R56, UR4, R40 ;  /* 0x0000000438287c10 */ /* 0x000fc8000fb3e028 */
        /* <DEDUP_REMOVED lines=29> */
.L_x_1450:
[----:B------:R-:W-:Y:S05]  /*2f40*/  BSYNC B1 ;  /* 0x0000000000017941 */ /* 0x000fea0003800000 */
.L_x_1449:
[----:B------:R-:W-:Y:S01]  /*2f50*/  UISETP.NE.AND UP0, UPT, UR41, 0x3, UPT ;  /* 0x000000032900788c */ /* 0x000fe2000bf05270 */
[----:B0----5:R-:W-:Y:S01]  /*2f60*/  IMAD.MOV.U32 R40, RZ, RZ, R10 ;  /* 0x000000ffff287224 */ /* 0x021fe200078e000a */
[----:B------:R-:W-:Y:S01]  /*2f70*/  MOV R42, R14 ;  /* 0x0000000e002a7202 */ /* 0x000fe20000000f00 */
[----:B------:R-:W-:Y:S02]  /*2f80*/  IMAD.MOV.U32 R104, RZ, RZ, R30 ;  /* 0x000000ffff687224 */ /* 0x000fe400078e001e */
[----:B------:R-:W-:Y:S01]  /*2f90*/  IMAD.MOV.U32 R106, RZ, RZ, R34 ;  /* 0x000000ffff6a7224 */ /* 0x000fe200078e0022 */
[----:B------:R-:W-:Y:S01]  /*2fa0*/  PLOP3.LUT P1, PT, PT, PT, UP0, 0x80, 0x0 ;  /* 0x000000000000781c */ /* 0x000fe20003f2f008 */
[----:B------:R-:W-:Y:S02]  /*2fb0*/  IMAD.MOV.U32 R112, RZ, RZ, R38 ;  /* 0x000000ffff707224 */ /* 0x000fe400078e0026 */
[----:B------:R-:W-:Y:S02]  /*2fc0*/  IMAD.MOV.U32 R121, RZ, RZ, R46 ;  /* 0x000000ffff797224 */ /* 0x000fe400078e002e */
[----:B------:R-:W-:-:S02]  /*2fd0*/  IMAD.MOV.U32 R41, RZ, RZ, R12 ;  /* 0x000000ffff297224 */ /* 0x000fc400078e000c */
[----:B------:R-:W-:Y:S02]  /*2fe0*/  IMAD.MOV.U32 R43, RZ, RZ, R28 ;  /* 0x000000ffff2b7224 */ /* 0x000fe400078e001c */
[----:B------:R-:W-:Y:S02]  /*2ff0*/  IMAD.MOV.U32 R105, RZ, RZ, R32 ;  /* 0x000000ffff697224 */ /* 0x000fe400078e0020 */
[----:B------:R-:W-:Y:S02]  /*3000*/  IMAD.MOV.U32 R107, RZ, RZ, R36 ;  /* 0x000000ffff6b7224 */ /* 0x000fe400078e0024 */
[----:B------:R-:W-:Y:S02]  /*3010*/  IMAD.MOV.U32 R113, RZ, RZ, R44 ;  /* 0x000000ffff717224 */ /* 0x000fe400078e002c */
[----:B------:R-:W-:Y:S01]  /*3020*/  IMAD.MOV.U32 R123, RZ, RZ, R94 ;  /* 0x000000ffff7b7224 */ /* 0x000fe200078e005e */
[----:B------:R-:W-:Y:S06]  /*3030*/  @!P1 BRA `(.L_x_1451) ;  /* 0x0000000000049947 */ /* 0x000fec0003800000 */
[----:B------:R-:W-:Y:S01]  /*3040*/  BPT.TRAP 0x1 ;  /* 0x000000040000795c */ /* 0x000fe20000300000 */
.L_x_1451:
[----:B------:R-:W-:Y:S01]  /*3050*/  IMAD R108, R17, 0x8, R16 ;  /* 0x00000008116c7824 */ /* 0x000fe200078e0210 */
[----:B------:R-:W-:Y:S01]  /*3060*/  SHF.L.U32 R110, R174, 0x1f, RZ ;  /* 0x0000001fae6e7819 */ /* 0x000fe200000006ff */
[----:B------:R-:W-:Y:S03]  /*3070*/  BSSY B1, `(.L_x_1452) ;  /* 0x0000003000017945 */ /* 0x000fe60003800000 */
[----:B------:R-:W0:Y:S02]  /*3080*/  SYNCS.PHASECHK.TRANS64.TRYWAIT P3, [R108+URZ+0x22890], R110 ;  /* 0x0228906e6c0075a7 */ /* 0x000e24000806017f */
[----:B0-----:R-:W-:Y:S05]  /*3090*/  @!P3 BRA `(.L_x_1453) ;  /* 0x000002580094b947 */ /* 0x001fea0003800000 */
.L_x_1799:
[----:B------:R-:W-:Y:S05]  /*30a0*/  BSYNC B1 ;  /* 0x0000000000017941 */ /* 0x000fea0003800000 */
.L_x_1452:
[----:B------:R-:W-:Y:S05]  /*30b0*/  @P2 BRA `(.L_x_1454) ;  /* 0x0000005c00f02947 */ /* 0x000fea0003800000 */
[----:B------:R-:W-:Y:S01]  /*30c0*/  ISETP.NE.AND P2, PT, R64, RZ, PT ;  /* 0x000000ff4000720c */ /* 0x000fe20003f45270 */
[----:B------:R-:W-:-:S12]  /*30d0*/  BSSY B1, `(.L_x_1455) ;  /* 0x000006f000017945 */ /* 0x000fd80003800000 */
[----:B------:R-:W-:Y:S05]  /*30e0*/  @!P2 BRA `(.L_x_1456) ;  /* 0x0000000400b4a947 */ /* 0x000fea0003800000 */
[----:B------:R1:W2:Y:S01]  /*30f0*/  LDS.128 R4, [R97+0x16400] ;  /* 0x0164000061047984 */ /* 0x0002a20000000c00 */
[----:B------:R-:W-:Y:S01]  /*3100*/  ISETP.GE.AND P2, PT, R172, R111, PT ;  /* 0x0000006fac00720c */ /* 0x000fe20003f46270 */
[----:B------:R-:W-:-:S12]  /*3110*/  BSSY B2, `(.L_x_1457) ;  /* 0x0000069000027945 */ /* 0x000fd80003800000 */
[----:B-1----:R-:W-:Y:S05]  /*3120*/  @P2 BRA `(.L_x_1458) ;  /* 0x00000004009c2947 */ /* 0x002fea0003800000 */
[----:B------:R-:W-:Y:S02]  /*3130*/  SHF.R.U32.HI R46, RZ, 0x8, R95 ;  /* 0x00000008ff2e7819 */ /* 0x000fe4000001165f */
[----:B------:R-:W-:Y:S02]  /*3140*/  SHF.R.U32.HI R116, RZ, 0x8, R47 ;  /* 0x00000008ff747819 */ /* 0x000fe4000001162f */
[----:B------:R-:W-:Y:S02]  /*3150*/  SHF.R.U32.HI R115, RZ, 0x10, R95 ;  /* 0x00000010ff737819 */ /* 0x000fe4000001165f */
[----:B------:R-:W-:Y:S01]  /*3160*/  LOP3.LUT R114, R95, 0xff0000ff, RZ, 0xc0, !PT ;  /* 0xff0000ff5f727812 */ /* 0x000fe200078ec0ff */
[----:B------:R-:W-:Y:S01]  /*3170*/  IMAD.SHL.U32 R95, R46, 0x100, RZ ;  /* 0x000001002e5f7824 */ /* 0x000fe200078e00ff */
[----:B------:R-:W-:Y:S01]  /*3180*/  SHF.R.U32.HI R117, RZ, 0x10, R47 ;  /* 0x00000010ff757819 */ /* 0x000fe2000001162f */
[----:B--2---:R-:W-:Y:S01]  /*3190*/  IMAD.MOV.U32 R46, RZ, RZ, R4 ;  /* 0x000000ffff2e7224 */ /* 0x004fe200078e0004 */
[----:B------:R-:W-:Y:S01]  /*31a0*/  LOP3.LUT R94, R47, 0xff0000ff, RZ, 0xc0, !PT ;  /* 0xff0000ff2f5e7812 */ /* 0x000fe200078ec0ff */
[----:B------:R-:W-:Y:S01]  /*31b0*/  IMAD.SHL.U32 R47, R116, 0x100, RZ ;  /* 0x00000100742f7824 */ /* 0x000fe200078e00ff */
[----:B------:R-:W-:Y:S01]  /*31c0*/  LOP3.LUT R116, R114, 0xff00, R95, 0xf8, !PT ;  /* 0x0000ff0072747812 */ /* 0x000fe200078ef85f */
[----:B------:R-:W-:Y:S01]  /*31d0*/  IMAD.U32 R95, R115, 0x10000, RZ ;  /* 0x00010000735f7824 */ /* 0x000fe200078e00ff */
[----:B------:R-:W-:-:S02]  /*31e0*/  F2FP.F16.E4M3.UNPACK_B R4, R5 ;  /* 0x00000005ff04723e */ /* 0x000fc400020006ff */
[----:B------:R-:W-:Y:S01]  /*31f0*/  LOP3.LUT R94, R94, 0xff00, R47, 0xf8, !PT ;  /* 0x0000ff005e5e7812 */ /* 0x000fe200078ef82f */
[----:B------:R-:W-:Y:S01]  /*3200*/  IMAD.U32 R47, R117, 0x10000, RZ ;  /* 0x00010000752f7824 */ /* 0x000fe200078e00ff */
[----:B------:R-:W-:Y:S02]  /*3210*/  F2FP.F16.E4M3.UNPACK_B R114, R123.H1 ;  /* 0x0000007bff72723e */ /* 0x000fe400030006ff */
[----:B------:R-:W-:Y:S02]  /*3220*/  F2FP.F16.E4M3.UNPACK_B R5, R5.H1 ;  /* 0x00000005ff05723e */ /* 0x000fe400030006ff */
[----:B------:R-:W-:Y:S01]  /*3230*/  LOP3.LUT R118, R116, 0xff0000, R95, 0xf8, !PT ;  /* 0x00ff000074767812 */ /* 0x000fe200078ef85f */
[--C-:B------:R-:W-:Y:S01]  /*3240*/  HADD2.F32 R117, -RZ, R114.reuse.H1_H1 ;  /* 0x30000072ff757230 */ /* 0x100fe20000004100 */
[----:B------:R-:W-:Y:S01]  /*3250*/  F2FP.F16.E4M3.UNPACK_B R95, R121.H1 ;  /* 0x00000079ff5f723e */ /* 0x000fe200030006ff */
[----:B------:R-:W-:Y:S01]  /*3260*/  HADD2.F32 R116, -RZ, R114.H0_H0 ;  /* 0x20000072ff747230 */ /* 0x000fe20000004100 */
[----:B------:R-:W-:Y:S01]  /*3270*/  LOP3.LUT R115, R94, 0xff0000, R47, 0xf8, !PT ;  /* 0x00ff00005e737812 */ /* 0x000fe200078ef82f */
[----:B------:R-:W-:-:S02]  /*3280*/  HADD2.F32 R94, -RZ, R5.H1_H1 ;  /* 0x30000005ff5e7230 */ /* 0x000fc40000004100 */
[--C-:B------:R-:W-:Y:S02]  /*3290*/  HADD2.F32 R47, -RZ, R4.reuse.H1_H1 ;  /* 0x30000004ff2f7230 */ /* 0x100fe40000004100 */
[----:B------:R-:W-:Y:S02]  /*32a0*/  HADD2.F32 R114, -RZ, R95.H0_H0 ;  /* 0x2000005fff727230 */ /* 0x000fe40000004100 */
[----:B------:R-:W-:Y:S01]  /*32b0*/  FMUL.FTZ R122, R94, R117 ;  /* 0x000000755e7a7220 */ /* 0x000fe20000410000 */
[----:B------:R-:W-:Y:S02]  /*32c0*/  HADD2.F32 R4, -RZ, R4.H0_H0 ;  /* 0x20000004ff047230 */ /* 0x000fe40000004100 */
[----:B------:R-:W-:Y:S01]  /*32d0*/  FMUL.FTZ R119, R47, R116 ;  /* 0x000000742f777220 */ /* 0x000fe20000410000 */
[----:B------:R-:W-:Y:S02]  /*32e0*/  HADD2.F32 R5, -RZ, R5.H0_H0 ;  /* 0x20000005ff057230 */ /* 0x000fe40000004100 */
[----:B------:R-:W-:-:S02]  /*32f0*/  HADD2.F32 R95, -RZ, R95.H1_H1 ;  /* 0x3000005fff5f7230 */ /* 0x000fc40000004100 */
[C---:B------:R-:W-:Y:S01]  /*3300*/  FMUL.FTZ R120, R4.reuse, R116 ;  /* 0x0000007404787220 */ /* 0x040fe20000410000 */
[----:B------:R-:W-:Y:S01]  /*3310*/  F2FP.F16.E4M3.UNPACK_B R116, R123 ;  /* 0x0000007bff74723e */ /* 0x000fe200020006ff */
[C---:B------:R-:W-:Y:S01]  /*3320*/  FMUL.FTZ R117, R5.reuse, R117 ;  /* 0x0000007505757220 */ /* 0x040fe20000410000 */
[----:B------:R-:W-:Y:S01]  /*3330*/  FFMA.FTZ R4, R4, R114, -R119 ;  /* 0x0000007204047223 */ /* 0x000fe20000010877 */
[-C--:B------:R-:W-:Y:S01]  /*3340*/  FFMA.FTZ R124, R5, R95.reuse, -R122 ;  /* 0x0000005f057c7223 */ /* 0x080fe2000001087a */
[-C--:B------:R-:W-:Y:S01]  /*3350*/  F2FP.F16.E4M3.UNPACK_B R5, R46.reuse.H1 ;  /* 0x0000002eff05723e */ /* 0x080fe200030006ff */
[----:B------:R-:W-:Y:S01]  /*3360*/  FFMA.FTZ R125, R94, R95, R117 ;  /* 0x0000005f5e7d7223 */ /* 0x000fe20000010075 */
[----:B------:R-:W-:Y:S01]  /*3370*/  F2FP.F16.E4M3.UNPACK_B R46, R46 ;  /* 0x0000002eff2e723e */ /* 0x000fe200020006ff */
[----:B------:R-:W-:Y:S01]  /*3380*/  FFMA.FTZ R123, R47, R114, R120 ;  /* 0x000000722f7b7223 */ /* 0x000fe20000010078 */
[----:B------:R-:W-:Y:S01]  /*3390*/  F2FP.F16.E4M3.UNPACK_B R95, R121 ;  /* 0x00000079ff5f723e */ /* 0x000fe200020006ff */
[----:B------:R-:W-:Y:S01]  /*33a0*/  HADD2.F32 R117, -RZ, R116.H1_H1 ;  /* 0x30000074ff757230 */ /* 0x000fe20000004100 */
[----:B------:R-:W-:Y:S01]  /*33b0*/  F2FP.SATFINITE.E4M3.F32.PACK_AB_MERGE_C R127, R125, R124, RZ ;  /* 0x0000007c7d7f723e */ /* 0x000fe200048070ff */
[----:B------:R-:W-:-:S02]  /*33c0*/  HADD2.F32 R47, -RZ, R5.H0_H0 ;  /* 0x20000005ff2f7230 */ /* 0x000fc40000004100 */
[----:B------:R-:W-:Y:S02]  /*33d0*/  HADD2.F32 R94, -RZ, R5.H1_H1 ;  /* 0x30000005ff5e7230 */ /* 0x000fe40000004100 */
[----:B------:R-:W-:Y:S02]  /*33e0*/  HADD2.F32 R116, -RZ, R116.H0_H0 ;  /* 0x20000074ff747230 */ /* 0x000fe40000004100 */
[-C--:B------:R-:W-:Y:S01]  /*33f0*/  FMUL.FTZ R119, R47, R117.reuse ;  /* 0x000000752f777220 */ /* 0x080fe20000410000 */
[--C-:B------:R-:W-:Y:S02]  /*3400*/  HADD2.F32 R5, -RZ, R46.reuse.H0_H0 ;  /* 0x2000002eff057230 */ /* 0x100fe40000004100 */
[----:B------:R-:W-:Y:S01]  /*3410*/  FMUL.FTZ R122, R94, R117 ;  /* 0x000000755e7a7220 */ /* 0x000fe20000410000 */
[----:B------:R-:W-:Y:S02]  /*3420*/  HADD2.F32 R114, -RZ, R95.H1_H1 ;  /* 0x3000005fff727230 */ /* 0x000fe40000004100 */
[----:B------:R-:W-:-:S02]  /*3430*/  HADD2.F32 R46, -RZ, R46.H1_H1 ;  /* 0x3000002eff2e7230 */ /* 0x000fc40000004100 */
[----:B------:R-:W-:Y:S01]  /*3440*/  FMUL.FTZ R117, R5, R116 ;  /* 0x0000007405757220 */ /* 0x000fe20000410000 */
[----:B------:R-:W-:Y:S02]  /*3450*/  HADD2.F32 R95, -RZ, R95.H0_H0 ;  /* 0x2000005fff5f7230 */ /* 0x000fe40000004100 */
[-C--:B------:R-:W-:Y:S01]  /*3460*/  FFMA.FTZ R122, R47, R114.reuse, -R122 ;  /* 0x000000722f7a7223 */ /* 0x080fe2000001087a */
[----:B------:R-:W-:Y:S01]  /*3470*/  FFMA.FTZ R119, R94, R114, R119 ;  /* 0x000000725e777223 */ /* 0x000fe20000010077 */
[C---:B------:R-:W-:Y:S01]  /*3480*/  FMUL.FTZ R120, R46.reuse, R116 ;  /* 0x000000742e787220 */ /* 0x040fe20000410000 */
[----:B------:R-:W-:Y:S01]  /*3490*/  F2FP.F16.E4M3.UNPACK_B R116, R118.H1 ;  /* 0x00000076ff74723e */ /* 0x000fe200030006ff */
[----:B------:R-:W-:Y:S01]  /*34a0*/  FFMA.FTZ R121, R46, R95, R117 ;  /* 0x0000005f2e797223 */ /* 0x000fe20000010075 */
[----:B------:R-:W-:Y:S01]  /*34b0*/  F2FP.F16.E4M3.UNPACK_B R46, R7.H1 ;  /* 0x00000007ff2e723e */ /* 0x000fe200030006ff */
[----:B------:R-:W-:Y:S01]  /*34c0*/  FFMA.FTZ R120, R5, R95, -R120 ;  /* 0x0000005f05787223 */ /* 0x000fe20000010878 */
[----:B------:R-:W-:Y:S01]  /*34d0*/  F2FP.SATFINITE.E4M3.F32.PACK_AB_MERGE_C R126, R119, R122, RZ ;  /* 0x0000007a777e723e */ /* 0x000fe200048070ff */
[----:B------:R-:W-:Y:S01]  /*34e0*/  HADD2.F32 R119, -RZ, R116.H1_H1 ;  /* 0x30000074ff777230 */ /* 0x000fe20000004100 */
[-C--:B------:R-:W-:Y:S01]  /*34f0*/  F2FP.F16.E4M3.UNPACK_B R95, R115.reuse.H1 ;  /* 0x00000073ff5f723e */ /* 0x080fe200030006ff */
[--C-:B------:R-:W-:Y:S01]  /*3500*/  HADD2.F32 R94, -RZ, R46.reuse.H1_H1 ;  /* 0x3000002eff5e7230 */ /* 0x100fe20000004100 */
[----:B------:R-:W-:Y:S01]  /*3510*/  F2FP.F16.E4M3.UNPACK_B R5, R6.H1 ;  /* 0x00000006ff05723e */ /* 0x000fe200030006ff */
[----:B------:R-:W-:Y:S01]  /*3520*/  HADD2.F32 R47, -RZ, R46.H0_H0 ;  /* 0x2000002eff2f7230 */ /* 0x000fe20000004100 */
        /* <DEDUP_REMOVED lines=39> */
.L_x_1458:
[----:B------:R-:W-:Y:S05]  /*37a0*/  BSYNC B2 ;  /* 0x0000000000027941 */ /* 0x000fea0003800000 */
.L_x_1457:
[----:B--2---:R1:W-:Y:S02]  /*37b0*/  STG.E.128 desc[UR38][R8.64], R4 ;  /* 0x0000000408007986 */ /* 0x0043e4000c101d26 */
.L_x_1456:
[----:B------:R-:W-:Y:S05]  /*37c0*/  BSYNC B1 ;  /* 0x0000000000017941 */ /* 0x000fea0003800000 */
.L_x_1455:
[----:B------:R-:W-:Y:S01]  /*37d0*/  ISETP.NE.AND P2, PT, R49, RZ, PT ;  /* 0x000000ff3100720c */ /* 0x000fe20003f45270 */
[----:B------:R-:W-:-:S12]  /*37e0*/  BSSY B1, `(.L_x_1459) ;  /* 0x0000071000017945 */ /* 0x000fd80003800000 */
[----:B------:R-:W-:Y:S05]  /*37f0*/  @!P2 BRA `(.L_x_1460) ;  /* 0x0000000400bca947 */ /* 0x000fea0003800000 */
[----:B-1----:R1:W2:Y:S01]  /*3800*/  LDS.128 R4, [R96+0x16400] ;  /* 0x0164000060047984 */ /* 0x0022a20000000c00 */
[----:B------:R-:W-:Y:S01]  /*3810*/  ISETP.GE.AND P2, PT, R185, R111, PT ;  /* 0x0000006fb900720c */ /* 0x000fe20003f46270 */
[----:B------:R-:W-:-:S12]  /*3820*/  BSSY B2, `(.L_x_1461) ;  /* 0x000006b000027945 */ /* 0x000fd80003800000 */
[----:B-1----:R-:W-:Y:S05]  /*3830*/  @P2 BRA `(.L_x_1462) ;  /* 0x0000000400a42947 */ /* 0x002fea0003800000 */
[----:B------:R-:W-:Y:S01]  /*3840*/  SHF.R.U32.HI R114, RZ, 0x8, R39 ;  /* 0x00000008ff727819 */ /* 0x000fe20000011627 */
[----:B--2---:R-:W-:Y:S01]  /*3850*/  IMAD.MOV.U32 R44, RZ, RZ, R7 ;  /* 0x000000ffff2c7224 */ /* 0x004fe200078e0007 */
[--C-:B------:R-:W-:Y:S02]  /*3860*/  SHF.R.U32.HI R47, RZ, 0x8, R45.reuse ;  /* 0x00000008ff2f7819 */ /* 0x100fe4000001162d */
[----:B------:R-:W-:Y:S01]  /*3870*/  SHF.R.U32.HI R94, RZ, 0x10, R45 ;  /* 0x00000010ff5e7819 */ /* 0x000fe2000001162d */
[----:B------:R-:W-:Y:S01]  /*3880*/  IMAD.SHL.U32 R7, R114, 0x100, RZ ;  /* 0x0000010072077824 */ /* 0x000fe200078e00ff */
[----:B------:R-:W-:Y:S02]  /*3890*/  LOP3.LUT R38, R39, 0xff0000ff, RZ, 0xc0, !PT ;  /* 0xff0000ff27267812 */ /* 0x000fe400078ec0ff */
[----:B------:R-:W-:Y:S01]  /*38a0*/  SHF.R.U32.HI R95, RZ, 0x10, R39 ;  /* 0x00000010ff5f7819 */ /* 0x000fe20000011627 */
[----:B------:R-:W-:Y:S01]  /*38b0*/  IMAD.U32 R94, R94, 0x10000, RZ ;  /* 0x000100005e5e7824 */ /* 0x000fe200078e00ff */
[----:B------:R-:W-:Y:S01]  /*38c0*/  LOP3.LUT R46, R45, 0xff0000ff, RZ, 0xc0, !PT ;  /* 0xff0000ff2d2e7812 */ /* 0x000fe200078ec0ff */
[----:B------:R-:W-:Y:S01]  /*38d0*/  IMAD.MOV.U32 R39, RZ, RZ, R6 ;  /* 0x000000ffff277224 */ /* 0x000fe200078e0006 */
[----:B------:R-:W-:-:S02]  /*38e0*/  SHF.L.U32 R45, R47, 0x8, RZ ;  /* 0x000000082f2d7819 */ /* 0x000fc400000006ff */
[----:B------:R-:W-:Y:S01]  /*38f0*/  LOP3.LUT R7, R38, 0xff00, R7, 0xf8, !PT ;  /* 0x0000ff0026077812 */ /* 0x000fe200078ef807 */
[----:B------:R-:W-:Y:S01]  /*3900*/  IMAD.U32 R38, R95, 0x10000, RZ ;  /* 0x000100005f267824 */ /* 0x000fe200078e00ff */
[----:B------:R-:W-:Y:S02]  /*3910*/  LOP3.LUT R45, R46, 0xff00, R45, 0xf8, !PT ;  /* 0x0000ff002e2d7812 */ /* 0x000fe400078ef82d */
        /* <DEDUP_REMOVED lines=36> */
[-C--:B------:R-:W-:Y:S01]  /*3b60*/  FMUL.FTZ R45, R5, R113.reuse ;  /* 0x00000071052d7220 */ /* 0x080fe20000410000 */
[----:B------:R-:W-:Y:S02]  /*3b70*/  HADD2.F32 R112, -RZ, R112.H0_H0 ;  /* 0x20000070ff707230 */ /* 0x000fe40000004100 */
[----:B------:R-:W-:Y:S01]  /*3b80*/  FMUL.FTZ R46, R4, R113 ;  /* 0x00000071042e7220 */ /* 0x000fe20000410000 */
[-C--:B------:R-:W-:Y:S01]  /*3b90*/  FFMA.FTZ R95, R6, R38.reuse, -R95 ;  /* 0x00000026065f7223 */ /* 0x080fe2000001085f */
[----:B------:R-:W-:Y:S02]  /*3ba0*/  FFMA.FTZ R94, R7, R38, R94 ;  /* 0x00000026075e7223 */ /* 0x000fe4000001005e */
        /* <DEDUP_REMOVED lines=47> */
[----:B------:R-:W-:Y:S01]  /*3ea0*/  F2FP.SATFINITE.E4M3.F32.PACK_AB_MERGE_C R5, R116, R115, R120 ;  /* 0x000000737405723e */ /* 0x000fe20004807078 */
[----:B------:R-:W-:Y:S01]  /*3eb0*/  IMAD.MOV.U32 R6, RZ, RZ, R94 ;  /* 0x000000ffff067224 */ /* 0x000fe200078e005e */
[----:B------:R-:W-:-:S07]  /*3ec0*/  F2FP.SATFINITE.E4M3.F32.PACK_AB_MERGE_C R4, R112, R113, R119 ;  /* 0x000000717004723e */ /* 0x000fce0004807077 */
.L_x_1462:
[----:B------:R-:W-:Y:S05]  /*3ed0*/  BSYNC B2 ;  /* 0x0000000000027941 */ /* 0x000fea0003800000 */
.L_x_1461:
[----:B--2---:R2:W-:Y:S02]  /*3ee0*/  STG.E.128 desc[UR38][R8.64+0x20], R4 ;  /* 0x0000200408007986 */ /* 0x0045e4000c101d26 */
.L_x_1460:
[----:B------:R-:W-:Y:S05]  /*3ef0*/  BSYNC B1 ;  /* 0x0000000000017941 */ /* 0x000fea0003800000 */
.L_x_1459:
[----:B------:R-:W-:Y:S01]  /*3f00*/  ISETP.NE.AND P2, PT, R21, RZ, PT ;  /* 0x000000ff1500720c */ /* 0x000fe20003f45270 */
[----:B------:R-:W-:-:S12]  /*3f10*/  BSSY B1, `(.L_x_1463) ;  /* 0x0000071000017945 */ /* 0x000fd80003800000 */
[----:B------:R-:W-:Y:S05]  /*3f20*/  @!P2 BRA `(.L_x_1464) ;  /* 0x0000000400bca947 */ /* 0x000fea0003800000 */
[----:B-12---:R1:W2:Y:S01]  /*3f30*/  LDS.128 R4, [R97+0x18400] ;  /* 0x0184000061047984 */ /* 0x0062a20000000c00 */
        /* <DEDUP_REMOVED lines=8> */
[----:B------:R-:W-:Y:S01]  /*3fc0*/  LOP3.LUT R39, R35, 0xff0000ff, RZ, 0xc0, !PT ;  /* 0xff0000ff23277812 */ /* 0x000fe200078ec0ff */
[----:B------:R-:W-:Y:S01]  /*3fd0*/  IMAD.MOV.U32 R35, RZ, RZ, R6 ;  /* 0x000000ffff237224 */ /* 0x000fe200078e0006 */
[----:B------:R-:W-:Y:S01]  /*3fe0*/  SHF.R.U32.HI R45, RZ, 0x10, R37 ;  /* 0x00000010ff2d7819 */ /* 0x000fe20000011625 */
[----:B------:R-:W-:Y:S01]  /*3ff0*/  IMAD.SHL.U32 R6, R44, 0x100, RZ ;  /* 0x000001002c067824 */ /* 0x000fe200078e00ff */
[----:B------:R-:W-:-:S03]  /*4000*/  LOP3.LUT R38, R37, 0xff0000ff, RZ, 0xc0, !PT ;  /* 0xff0000ff25267812 */ /* 0x000fc600078ec0ff */
[----:B------:R-:W-:Y:S01]  /*4010*/  IMAD.U32 R37, R45, 0x10000, RZ ;  /* 0x000100002d257824 */ /* 0x000fe200078e00ff */
        /* <DEDUP_REMOVED lines=94> */
.L_x_1466:
[----:B------:R-:W-:Y:S05]  /*4600*/  BSYNC B2 ;  /* 0x0000000000027941 */ /* 0x000fea0003800000 */
.L_x_1465:
[----:B--2---:R3:W-:Y:S02]  /*4610*/  STG.E.128 desc[UR38][R8.64+0x40], R4 ;  /* 0x0000400408007986 */ /* 0x0047e4000c101d26 */
.L_x_1464:
[----:B------:R-:W-:Y:S05]  /*4620*/  BSYNC B1 ;  /* 0x0000000000017941 */ /* 0x000fea0003800000 */
.L_x_1463:
[----:B------:R-:W-:Y:S01]  /*4630*/  ISETP.NE.AND P2, PT, R20, RZ, PT ;  /* 0x000000ff1400720c */ /* 0x000fe20003f45270 */
[----:B------:R-:W-:-:S12]  /*4640*/  BSSY B1, `(.L_x_1467) ;  /* 0x0000071000017945 */ /* 0x000fd80003800000 */
[----:B------:R-:W-:Y:S05]  /*4650*/  @!P2 BRA `(.L_x_1468) ;  /* 0x0000000400bca947 */ /* 0x000fea0003800000 */
[----:B-123--:R1:W2:Y:S01]  /*4660*/  LDS.128 R4, [R96+0x18400] ;  /* 0x0184000060047984 */ /* 0x00e2a20000000c00 */
[----:B------:R-:W-:Y:S01]  /*4670*/  ISETP.GE.AND P2, PT, R187, R111, PT ;  /* 0x0000006fbb00720c */ /* 0x000fe20003f46270 */
[----:B------:R-:W-:-:S12]  /*4680*/  BSSY B2, `(.L_x_1469) ;  /* 0x000006b000027945 */ /* 0x000fd80003800000 */
[----:B-1----:R-:W-:Y:S05]  /*4690*/  @P2 BRA `(.L_x_1470) ;  /* 0x0000000400a42947 */ /* 0x002fea0003800000 */
[----:B------:R-:W-:Y:S01]  /*46a0*/  SHF.R.U32.HI R38, RZ, 0x8, R31 ;  /* 0x00000008ff267819 */ /* 0x000fe2000001161f */
[----:B--2---:R-:W-:Y:S01]  /*46b0*/  IMAD.MOV.U32 R32, RZ, RZ, R7 ;  /* 0x000000ffff207224 */ /* 0x004fe200078e0007 */
[--C-:B------:R-:W-:Y:S02]  /*46c0*/  SHF.R.U32.HI R35, RZ, 0x8, R33.reuse ;  /* 0x00000008ff237819 */ /* 0x100fe40000011621 */
[----:B------:R-:W-:Y:S01]  /*46d0*/  LOP3.LUT R34, R33, 0xff0000ff, RZ, 0xc0, !PT ;  /* 0xff0000ff21227812 */ /* 0x000fe200078ec0ff */
[----:B------:R-:W-:Y:S01]  /*46e0*/  IMAD.SHL.U32 R7, R38, 0x100, RZ ;  /* 0x0000010026077824 */ /* 0x000fe200078e00ff */
[----:B------:R-:W-:Y:S01]  /*46f0*/  SHF.R.U32.HI R36, RZ, 0x10, R33 ;  /* 0x00000010ff247819 */ /* 0x000fe20000011621 */
[----:B------:R-:W-:Y:S01]  /*4700*/  IMAD.SHL.U32 R33, R35, 0x100, RZ ;  /* 0x0000010023217824 */ /* 0x000fe200078e00ff */
[----:B------:R-:W-:Y:S02]  /*4710*/  LOP3.LUT R30, R31, 0xff0000ff, RZ, 0xc0, !PT ;  /* 0xff0000ff1f1e7812 */ /* 0x000fe400078ec0ff */
[----:B------:R-:W-:Y:S01]  /*4720*/  SHF.R.U32.HI R37, RZ, 0x10, R31 ;  /* 0x00000010ff257819 */ /* 0x000fe2000001161f */
[----:B------:R-:W-:Y:S01]  /*4730*/  IMAD.U32 R36, R36, 0x10000, RZ ;  /* 0x0001000024247824 */ /* 0x000fe200078e00ff */
[----:B------:R-:W-:Y:S01]  /*4740*/  LOP3.LUT R7, R30, 0xff00, R7, 0xf8, !PT ;  /* 0x0000ff001e077812 */ /* 0x000fe200078ef807 */
[----:B------:R-:W-:Y:S01]  /*4750*/  IMAD.MOV.U32 R31, RZ, RZ, R6 ;  /* 0x000000ffff1f7224 */ /* 0x000fe200078e0006 */
[----:B------:R-:W-:Y:S01]  /*4760*/  LOP3.LUT R33, R34, 0xff00, R33, 0xf8, !PT ;  /* 0x0000ff0022217812 */ /* 0x000fe200078ef821 */
[----:B------:R-:W-:Y:S01]  /*4770*/  IMAD.U32 R30, R37, 0x10000, RZ ;  /* 0x00010000251e7824 */ /* 0x000fe200078e00ff */
[----:B------:R-:W-:-:S02]  /*4780*/  F2FP.F16.E4M3.UNPACK_B R34, R105.H1 ;  /* 0x00000069ff22723e */ /* 0x000fc400030006ff */
        /* <DEDUP_REMOVED lines=8> */
[----:B------:R-:W-:Y:S02]  /*4810*/  HADD2.F32 R6, -RZ, R6.H0_H0 ;  /* 0x20000006ff067230 */ /* 0x000fe40000004100 */
[----:B------:R-:W-:Y:S01]  /*4820*/  FMUL.FTZ R39, R7, R36 ;  /* 0x0000002407277220 */ /* 0x000fe20000410000 */
[----:B------:R-:W-:Y:S01]  /*4830*/  HADD2.F32 R34, -RZ, R33.H0_H0 ;  /* 0x20000021ff227230 */ /* 0x000fe20000004100 */
[----:B------:R-:W-:Y:S01]  /*4840*/  F2FP.F16.E4M3.UNPACK_B R105, R105 ;  /* 0x00000069ff69723e */ /* 0x000fe200020006ff */
[----:B------:R-:W-:-:S02]  /*4850*/  HADD2.F32 R30, -RZ, R5.H1_H1 ;  /* 0x30000005ff1e7230 */ /* 0x000fc40000004100 */
        /* <DEDUP_REMOVED lines=77> */
.L_x_1470:
[----:B------:R-:W-:Y:S05]  /*4d30*/  BSYNC B2 ;  /* 0x0000000000027941 */ /* 0x000fea0003800000 */
.L_x_1469:
[----:B--2---:R4:W-:Y:S02]  /*4d40*/  STG.E.128 desc[UR38][R8.64+0x60], R4 ;  /* 0x0000600408007986 */ /* 0x0049e4000c101d26 */
.L_x_1468:
[----:B------:R-:W-:Y:S05]  /*4d50*/  BSYNC B1 ;  /* 0x0000000000017941 */ /* 0x000fea0003800000 */
.L_x_1467:
[----:B------:R-:W-:Y:S01]  /*4d60*/  ISETP.NE.AND P2, PT, R3, RZ, PT ;  /* 0x000000ff0300720c */ /* 0x000fe20003f45270 */
[----:B------:R-:W-:-:S12]  /*4d70*/  BSSY B1, `(.L_x_1471) ;  /* 0x0000071000017945 */ /* 0x000fd80003800000 */
[----:B------:R-:W-:Y:S05]  /*4d80*/  @!P2 BRA `(.L_x_1472) ;  /* 0x0000000400bca947 */ /* 0x000fea0003800000 */
[----:B-1234-:R1:W2:Y:S01]  /*4d90*/  LDS.128 R4, [R97+0x1a400] ;  /* 0x01a4000061047984 */ /* 0x01e2a20000000c00 */
        /* <DEDUP_REMOVED lines=10> */
[----:B------:R-:W-:Y:S02]  /*4e40*/  SHF.R.U32.HI R33, RZ, 0x10, R29 ;  /* 0x00000010ff217819 */ /* 0x000fe4000001161d */
[----:B------:R-:W-:-:S02]  /*4e50*/  LOP3.LUT R30, R29, 0xff0000ff, RZ, 0xc0, !PT ;  /* 0xff0000ff1d1e7812 */ /* 0x000fc400078ec0ff */
[----:B------:R-:W-:Y:S01]  /*4e60*/  SHF.L.U32 R6, R32, 0x8, RZ ;  /* 0x0000000820067819 */ /* 0x000fe200000006ff */
        /* <DEDUP_REMOVED lines=95> */
.L_x_1474:
[----:B------:R-:W-:Y:S05]  /*5460*/  BSYNC B2 ;  /* 0x0000000000027941 */ /* 0x000fea0003800000 */
.L_x_1473:
[----:B--2---:R1:W-:Y:S02]  /*5470*/  STG.E.128 desc[UR38][R8.64+0x80], R4 ;  /* 0x0000800408007986 */ /* 0x0043e4000c101d26 */
.L_x_1472:
[----:B------:R-:W-:Y:S05]  /*5480*/  BSYNC B1 ;  /* 0x0000000000017941 */ /* 0x000fea0003800000 */
.L_x_1471:
[----:B------:R-:W-:-:S13]  /*5490*/  ISETP.NE.AND P2, PT, R0, RZ, PT ;  /* 0x000000ff0000720c */ /* 0x000fda0003f45270 */
        /* <DEDUP_REMOVED lines=110> */
.L_x_1476:
[----:B------:R-:W-:Y:S05]  /*5b80*/  BSYNC B1 ;  /* 0x0000000000017941 */ /* 0x000fea0003800000 */
.L_x_1475:
[----:B--2---:R1:W-:Y:S01]  /*5b90*/  STG.E.128 desc[UR38][R8.64+0xa0], R4 ;  /* 0x0000a00408007986 */ /* 0x0043e2000c101d26 */
[----:B------:R-:W-:Y:S05]  /*5ba0*/  BRA `(.L_x_1454) ;  /* 0x0000003400347947 */ /* 0x000fea0003800000 */
.L_x_1448:
        /* <DEDUP_REMOVED lines=42> */
.L_x_1478:
[----:B------:R-:W-:Y:S05]  /*5e50*/  BSYNC B1 ;  /* 0x0000000000017941 */ /* 0x000fea0003800000 */
.L_x_1477:
[----:B------:R-:W-:Y:S01]  /*5e60*/  UISETP.NE.AND UP0, UPT, UR41, 0x3, UPT ;  /* 0x000000032900788c */ /* 0x000fe2000bf05270 */
[----:B-----5:R-:W-:Y:S01]  /*5e70*/  IMAD.MOV.U32 R112, RZ, RZ, R6 ;  /* 0x000000ffff707224 */ /* 0x020fe200078e0006 */
        /* <DEDUP_REMOVED lines=14> */
.L_x_1479:
[----:B------:R-:W-:Y:S01]  /*5f60*/  IMAD R108, R17, 0x8, R16 ;  /* 0x00000008116c7824 */ /* 0x000fe200078e0210 */
[----:B------:R-:W-:Y:S01]  /*5f70*/  SHF.L.U32 R110, R174, 0x1f, RZ ;  /* 0x0000001fae6e7819 */ /* 0x000fe200000006ff */
[----:B------:R-:W-:Y:S03]  /*5f80*/  BSSY B1, `(.L_x_1480) ;  /* 0x0000003000017945 */ /* 0x000fe60003800000 */
[----:B------:R-:W1:Y:S02]  /*5f90*/  SYNCS.PHASECHK.TRANS64.TRYWAIT P3, [R108+URZ+0x22890], R110 ;  /* 0x0228906e6c0075a7 */ /* 0x000e64000806017f */
[----:B-1----:R-:W-:Y:S05]  /*5fa0*/  @!P3 BRA `(.L_x_1481) ;  /* 0x0000022800e4b947 */ /* 0x002fea0003800000 */
.L_x_1800:
[----:B------:R-:W-:Y:S05]  /*5fb0*/  BSYNC B1 ;  /* 0x0000000000017941 */ /* 0x000fea0003800000 */
.L_x_1480:
[----:B------:R-:W-:Y:S05]  /*5fc0*/  @P2 BRA `(.L_x_1454) ;  /* 0x00000030002c2947 */ /* 0x000fea0003800000 */
[----:B------:R-:W2:Y:S01]  /*5fd0*/  LDC R117, c[0x0][0x2f4] ;  /* 0x0000bd00ff757b82 */ /* 0x000ea20000000800 */
[----:B------:R-:W-:Y:S01]  /*5fe0*/  ISETP.NE.AND P2, PT, R64, RZ, PT ;  /* 0x000000ff4000720c */ /* 0x000fe20003f45270 */
[----:B------:R-:W-:Y:S01]  /*5ff0*/  ULDC.64 UR4, c[0x0][0x300] ;  /* 0x0000c00000047ab9 */ /* 0x000fe20000000a00 */
[----:B------:R-:W-:Y:S01]  /*6000*/  IMAD.MOV.U32 R96, RZ, RZ, R44 ;  /* 0x000000ffff607224 */ /* 0x000fe200078e002c */
[----:B------:R-:W-:Y:S01]  /*6010*/  BSSY B1, `(.L_x_1482) ;  /* 0x00000f8000017945 */ /* 0x000fe20003800000 */
[----:B0-----:R-:W-:Y:S02]  /*6020*/  IMAD R40, R212, UR4, RZ ;  /* 0x00000004d4287c24 */ /* 0x001fe4000f8e02ff */
[----:B------:R-:W-:Y:S02]  /*6030*/  IMAD.MOV.U32 R97, RZ, RZ, R46 ;  /* 0x000000ffff617224 */ /* 0x000fe400078e002e */
[C---:B------:R-:W-:Y:S02]  /*6040*/  IMAD R119, R19.reuse, UR5, R40 ;  /* 0x0000000513777c24 */ /* 0x040fe4000f8e0228 */
[----:B------:R-:W-:-:S04]  /*6050*/  IMAD.WIDE.U32 R96, R19, UR4, R96 ;  /* 0x0000000413607c25 */ /* 0x000fc8000f8e0060 */
[----:B------:R-:W-:Y:S02]  /*6060*/  IMAD.IADD R119, R119, 0x1, R97 ;  /* 0x0000000177777824 */ /* 0x000fe400078e0261 */
[----:B--2---:R-:W-:Y:S01]  /*6070*/  IMAD.IADD R123, R117, 0x1, -R76 ;  /* 0x00000001757b7824 */ /* 0x004fe200078e0a4c */
[----:B------:R-:W-:Y:S06]  /*6080*/  @!P2 BRA `(.L_x_1483) ;  /* 0x0000000c00c0a947 */ /* 0x000fec0003800000 */
[----:B------:R-:W-:Y:S01]  /*6090*/  ISETP.NE.AND P4, PT, R101, RZ, PT ;  /* 0x000000ff6500720c */ /* 0x000fe20003f85270 */
[----:B------:R-:W-:Y:S01]  /*60a0*/  BSSY B2, `(.L_x_1484) ;  /* 0x00000ec000027945 */ /* 0x000fe20003800000 */
[----:B------:R-:W-:Y:S02]  /*60b0*/  IADD3 R105, P2, P3, R62, R96, R71 ;  /* 0x000000603e697210 */ /* 0x000fe40007b5e047 */
[----:B------:R-:W-:Y:S02]  /*60c0*/  SEL R40, R76, R123, !P4 ;  /* 0x0000007b4c287207 */ /* 0x000fe40006000000 */
[----:B------:R-:W-:Y:S02]  /*60d0*/  IADD3.X R42, R100, R119, R68, P2, P3 ;  /* 0x00000077642a7210 */ /* 0x000fe400017e6444 */
[----:B------:R-:W-:-:S04]  /*60e0*/  SHF.R.S32.HI R41, RZ, 0x1f, R40 ;  /* 0x0000001fff297819 */ /* 0x000fc80000011428 */
[----:B------:R-:W-:-:S04]  /*60f0*/  LEA.HI R41, R41, R40, RZ, 0x5 ;  /* 0x0000002829297211 */ /* 0x000fc800078f28ff */
[----:B------:R-:W-:-:S04]  /*6100*/  SHF.R.S32.HI R41, RZ, 0x5, R41 ;  /* 0x00000005ff297819 */ /* 0x000fc80000011429 */
        /* <DEDUP_REMOVED lines=8> */
[----:B------:R-:W-:-:S05]  /*6190*/  @!P2 IADD3 R106, P3, R107, R94, RZ ;  /* 0x0000005e6b6aa210 */ /* 0x000fca0007f7e0ff */
[----:B------:R-:W-:Y:S01]  /*61a0*/  @!P2 IMAD.X R107, R40, 0x1, R95, P3 ;  /* 0x00000001286ba824 */ /* 0x000fe200018e065f */
[----:B------:R-:W-:Y:S02]  /*61b0*/  SHF.R.S32.HI R40, RZ, 0x1f, R41 ;  /* 0x0000001fff287819 */ /* 0x000fe40000011429 */
[----:B------:R-:W-:Y:S02]  /*61c0*/  ISETP.GE.AND P3, PT, R22, R111, PT ;  /* 0x0000006f1600720c */ /* 0x000fe40003f66270 */
[----:B------:R-:W-:Y:S02]  /*61d0*/  LEA.HI R41, R40, R41, RZ, 0x2 ;  /* 0x0000002928297211 */ /* 0x000fe400078f10ff */
[----:B------:R-:W-:-:S03]  /*61e0*/  LOP3.LUT R40, R180, 0x30, R43, 0xf8, !PT ;  /* 0x00000030b4287812 */ /* 0x000fc600078ef82b */
[----:B------:R-:W-:Y:S01]  /*61f0*/  IMAD.SHL.U32 R41, R41, 0x800, RZ ;  /* 0x0000080029297824 */ /* 0x000fe200078e00ff */
[----:B------:R-:W-:-:S04]  /*6200*/  LOP3.LUT R40, R40, R181, RZ, 0x3c, !PT ;  /* 0x000000b528287212 */ /* 0x000fc800078e3cff */
[----:B------:R-:W-:-:S04]  /*6210*/  LOP3.LUT R41, R41, 0xffffe000, RZ, 0xc0, !PT ;  /* 0xffffe00029297812 */ /* 0x000fc800078ec0ff */
[----:B------:R-:W-:Y:S01]  /*6220*/  IADD3 R40, R40, R41, R182 ;  /* 0x0000002928287210 */ /* 0x000fe20007ffe0b6 */
[----:B------:R-:W-:-:S04]  /*6230*/  IMAD R41, R17, 0x6000, R86 ;  /* 0x0000600011297824 */ /* 0x000fc800078e0256 */
[----:B------:R-:W-:Y:S02]  /*6240*/  IMAD R43, R17, 0x6000, R40 ;  /* 0x00006000112b7824 */ /* 0x000fe400078e0228 */
[C---:B------:R-:W-:Y:S02]  /*6250*/  IMAD.IADD R41, R16.reuse, 0x1, R41 ;  /* 0x0000000110297824 */ /* 0x040fe400078e0229 */
[----:B------:R-:W-:-:S04]  /*6260*/  IMAD.IADD R44, R16, 0x1, R43 ;  /* 0x00000001102c7824 */ /* 0x000fc800078e022b */
[----:B------:R-:W0:Y:S04]  /*6270*/  LDS.128 R40, [R41+0x16400] ;  /* 0x0164000029287984 */ /* 0x000e280000000c00 */
[----:B------:R-:W2:Y:S01]  /*6280*/  LDS.128 R44, [R44+0x16400] ;  /* 0x016400002c2c7984 */ /* 0x000ea20000000c00 */
[----:B------:R-:W-:Y:S05]  /*6290*/  @P3 BRA `(.L_x_1485) ;  /* 0x0000000c00303947 */ /* 0x000fea0003800000 */
[--C-:B------:R-:W-:Y:S02]  /*62a0*/  SHF.R.U32.HI R12, RZ, 0x8, R13.reuse ;  /* 0x00000008ff0c7819 */ /* 0x100fe4000001160d */
[----:B------:R-:W-:Y:S02]  /*62b0*/  SHF.R.U32.HI R129, RZ, 0x10, R13 ;  /* 0x00000010ff817819 */ /* 0x000fe4000001160d */
[----:B------:R-:W-:Y:S01]  /*62c0*/  LOP3.LUT R13, R13, 0xff0000ff, RZ, 0xc0, !PT ;  /* 0xff0000ff0d0d7812 */ /* 0x000fe200078ec0ff */
[----:B------:R-:W-:Y:S01]  /*62d0*/  IMAD.SHL.U32 R12, R12, 0x100, RZ ;  /* 0x000001000c0c7824 */ /* 0x000fe200078e00ff */
[----:B------:R-:W-:Y:S02]  /*62e0*/  SHF.R.U32.HI R14, RZ, 0x8, R15 ;  /* 0x00000008ff0e7819 */ /* 0x000fe4000001160f */
[----:B------:R-:W-:Y:S02]  /*62f0*/  SHF.R.U32.HI R38, RZ, 0x8, R39 ;  /* 0x00000008ff267819 */ /* 0x000fe40000011627 */
[----:B------:R-:W-:Y:S01]  /*6300*/  LOP3.LUT R13, R13, 0xff00, R12, 0xf8, !PT ;  /* 0x0000ff000d0d7812 */ /* 0x000fe200078ef80c */
[----:B------:R-:W-:Y:S01]  /*6310*/  IMAD.SHL.U32 R12, R14, 0x100, RZ ;  /* 0x000001000e0c7824 */ /* 0x000fe200078e00ff */
[----:B------:R-:W-:Y:S01]  /*6320*/  SHF.R.U32.HI R127, RZ, 0x10, R15 ;  /* 0x00000010ff7f7819 */ /* 0x000fe2000001160f */
[----:B------:R-:W-:Y:S01]  /*6330*/  IMAD.SHL.U32 R38, R38, 0x100, RZ ;  /* 0x0000010026267824 */ /* 0x000fe200078e00ff */
[----:B------:R-:W-:Y:S01]  /*6340*/  LOP3.LUT R15, R15, 0xff0000ff, RZ, 0xc0, !PT ;  /* 0xff0000ff0f0f7812 */ /* 0x000fe200078ec0ff */
[----:B------:R-:W-:Y:S01]  /*6350*/  IMAD.U32 R14, R129, 0x10000, RZ ;  /* 0x00010000810e7824 */ /* 0x000fe200078e00ff */
[----:B------:R-:W-:-:S02]  /*6360*/  SHF.R.U32.HI R36, RZ, 0x8, R37 ;  /* 0x00000008ff247819 */ /* 0x000fc40000011625 */
[----:B------:R-:W-:Y:S02]  /*6370*/  SHF.R.U32.HI R131, RZ, 0x10, R39 ;  /* 0x00000010ff837819 */ /* 0x000fe40000011627 */
[----:B------:R-:W-:Y:S01]  /*6380*/  LOP3.LUT R39, R39, 0xff0000ff, RZ, 0xc0, !PT ;  /* 0xff0000ff27277812 */ /* 0x000fe200078ec0ff */
[----:B------:R-:W-:Y:S01]  /*6390*/  IMAD.SHL.U32 R36, R36, 0x100, RZ ;  /* 0x0000010024247824 */ /* 0x000fe200078e00ff */
[----:B------:R-:W-:Y:S01]  /*63a0*/  LOP3.LUT R15, R15, 0xff00, R12, 0xf8, !PT ;  /* 0x0000ff000f0f7812 */ /* 0x000fe200078ef80c */
[----:B------:R-:W-:Y:S01]  /*63b0*/  IMAD.U32 R131, R131, 0x10000, RZ ;  /* 0x0001000083837824 */ /* 0x000fe200078e00ff */
[----:B------:R-:W-:Y:S02]  /*63c0*/  SHF.R.U32.HI R128, RZ, 0x10, R37 ;  /* 0x00000010ff807819 */ /* 0x000fe40000011625 */
[----:B------:R-:W-:Y:S02]  /*63d0*/  LOP3.LUT R132, R39, 0xff00, R38, 0xf8, !PT ;  /* 0x0000ff0027847812 */ /* 0x000fe400078ef826 */
[----:B------:R-:W-:-:S02]  /*63e0*/  SHF.L.U32 R12, R127, 0x10, RZ ;  /* 0x000000107f0c7819 */ /* 0x000fc400000006ff */
[----:B------:R-:W-:Y:S02]  /*63f0*/  LOP3.LUT R37, R37, 0xff0000ff, RZ, 0xc0, !PT ;  /* 0xff0000ff25257812 */ /* 0x000fe400078ec0ff */
[----:B------:R-:W-:Y:S02]  /*6400*/  F2FP.F16.E4M3.UNPACK_B R129, R126.H1 ;  /* 0x0000007eff81723e */ /* 0x000fe400030006ff */
[----:B--2---:R-:W-:Y:S02]  /*6410*/  F2FP.F16.E4M3.UNPACK_B R127, R44.H1 ;  /* 0x0000002cff7f723e */ /* 0x004fe400030006ff */
[----:B0-----:R-:W-:Y:S02]  /*6420*/  F2FP.F16.E4M3.UNPACK_B R38, R40.H1 ;  /* 0x00000028ff26723e */ /* 0x001fe400030006ff */
[----:B------:R-:W-:Y:S01]  /*6430*/  LOP3.LUT R130, R37, 0xff00, R36, 0xf8, !PT ;  /* 0x0000ff0025827812 */ /* 0x000fe200078ef824 */
[----:B------:R-:W-:Y:S01]  /*6440*/  HADD2.F32 R37, -RZ, R127.H0_H0 ;  /* 0x2000007fff257230 */ /* 0x000fe20000004100 */
[----:B------:R-:W-:Y:S01]  /*6450*/  LOP3.LUT R14, R13, 0xff0000, R14, 0xf8, !PT ;  /* 0x00ff00000d0e7812 */ /* 0x000fe200078ef80e */
[----:B------:R-:W-:Y:S01]  /*6460*/  HADD2.F32 R13, -RZ, R129.H0_H0 ;  /* 0x20000081ff0d7230 */ /* 0x000fe20000004100 */
[----:B------:R-:W-:Y:S01]  /*6470*/  F2FP.F16.E4M3.UNPACK_B R39, R125.H1 ;  /* 0x0000007dff27723e */ /* 0x000fe200030006ff */
[----:B------:R-:W-:Y:S01]  /*6480*/  HADD2.F32 R36, -RZ, R38.H0_H0 ;  /* 0x20000026ff247230 */ /* 0x000fe20000004100 */
[----:B------:R-:W-:Y:S01]  /*6490*/  LOP3.LUT R12, R15, 0xff0000, R12, 0xf8, !PT ;  /* 0x00ff00000f0c7812 */ /* 0x000fe200078ef80c */
[----:B------:R-:W-:-:S02]  /*64a0*/  IMAD.U32 R15, R128, 0x10000, RZ ;  /* 0x00010000800f7824 */ /* 0x000fc400078e00ff */
[CC--:B------:R-:W-:Y:S01]  /*64b0*/  FMUL.FTZ R133, R37.reuse, R13.reuse ;  /* 0x0000000d25857220 */ /* 0x0c0fe20000410000 */
[----:B------:R-:W-:Y:S02]  /*64c0*/  HADD2.F32 R128, -RZ, R39.H0_H0 ;  /* 0x20000027ff807230 */ /* 0x000fe40000004100 */
[----:B------:R-:W-:Y:S01]  /*64d0*/  FMUL.FTZ R134, R36, R13 ;  /* 0x0000000d24867220 */ /* 0x000fe20000410000 */
[----:B------:R-:W-:Y:S01]  /*64e0*/  LOP3.LUT R13, R132, 0xff0000, R131, 0xf8, !PT ;  /* 0x00ff0000840d7812 */ /* 0x000fe200078ef883 */
[----:B------:R-:W-:Y:S01]  /*64f0*/  HADD2.F32 R132, -RZ, R129.H1_H1 ;  /* 0x30000081ff847230 */ /* 0x000fe20000004100 */
[----:B------:R-:W-:Y:S01]  /*6500*/  F2FP.F16.E4M3.UNPACK_B R129, R126 ;  /* 0x0000007eff81723e */ /* 0x000fe200020006ff */
[-C--:B------:R-:W-:Y:S01]  /*6510*/  FFMA.FTZ R36, R36, R128.reuse, -R133 ;  /* 0x0000008024247223 */ /* 0x080fe20000010885 */
[----:B------:R-:W-:Y:S01]  /*6520*/  FFMA.FTZ R37, R37, R128, R134 ;  /* 0x0000008025257223 */ /* 0x000fe20000010086 */
[----:B------:R-:W-:Y:S01]  /*6530*/  HADD2.F32 R128, -RZ, R39.H1_H1 ;  /* 0x30000027ff807230 */ /* 0x000fe20000004100 */
[----:B------:R-:W-:Y:S01]  /*6540*/  F2FP.F16.E4M3.UNPACK_B R44, R44 ;  /* 0x0000002cff2c723e */ /* 0x000fe200020006ff */
[----:B------:R-:W-:Y:S01]  /*6550*/  HADD2.F32 R127, -RZ, R127.H1_H1 ;  /* 0x3000007fff7f7230 */ /* 0x000fe20000004100 */
[----:B------:R-:W-:Y:S01]  /*6560*/  F2FP.F16.E4M3.UNPACK_B R40, R40 ;  /* 0x00000028ff28723e */ /* 0x000fe200020006ff */
[----:B------:R-:W-:Y:S01]  /*6570*/  HADD2.F32 R39, -RZ, R38.H1_H1 ;  /* 0x30000026ff277230 */ /* 0x000fe20000004100 */
[----:B------:R-:W-:Y:S01]  /*6580*/  LOP3.LUT R15, R130, 0xff0000, R15, 0xf8, !PT ;  /* 0x00ff0000820f7812 */ /* 0x000fe200078ef80f */
[----:B------:R-:W-:Y:S01]  /*6590*/  HADD2.F32 R130, -RZ, R129.H0_H0 ;  /* 0x20000081ff827230 */ /* 0x000fe20000004100 */
[----:B------:R-:W-:Y:S01]  /*65a0*/  F2FP.F16.E4M3.UNPACK_B R126, R125 ;  /* 0x0000007dff7e723e */ /* 0x000fe200020006ff */
[-C--:B------:R-:W-:Y:S01]  /*65b0*/  FMUL.FTZ R134, R127, R132.reuse ;  /* 0x000000847f867220 */ /* 0x080fe20000410000 */
[----:B------:R-:W-:Y:S01]  /*65c0*/  FMUL.FTZ R132, R39, R132 ;  /* 0x0000008427847220 */ /* 0x000fe20000410000 */
[----:B------:R-:W-:-:S02]  /*65d0*/  HADD2.F32 R125, -RZ, R44.H0_H0 ;  /* 0x2000002cff7d7230 */ /* 0x000fc40000004100 */
[----:B------:R-:W-:Y:S02]  /*65e0*/  HADD2.F32 R38, -RZ, R40.H0_H0 ;  /* 0x20000028ff267230 */ /* 0x000fe40000004100 */
[-C--:B------:R-:W-:Y:S01]  /*65f0*/  FFMA.FTZ R135, R39, R128.reuse, -R134 ;  /* 0x0000008027877223 */ /* 0x080fe20000010886 */
[----:B------:R-:W-:Y:S01]  /*6600*/  FFMA.FTZ R134, R127, R128, R132 ;  /* 0x000000807f867223 */ /* 0x000fe20000010084 */
[----:B------:R-:W-:Y:S02]  /*6610*/  HADD2.F32 R39, -RZ, R126.H0_H0 ;  /* 0x2000007eff277230 */ /* 0x000fe40000004100 */
[-C--:B------:R-:W-:Y:S01]  /*6620*/  FMUL.FTZ R127, R125, R130.reuse ;  /* 0x000000827d7f7220 */ /* 0x080fe20000410000 */
[----:B------:R-:W-:Y:S01]  /*6630*/  FMUL.FTZ R128, R38, R130 ;  /* 0x0000008226807220 */ /* 0x000fe20000410000 */
[----:B------:R-:W-:Y:S01]  /*6640*/  HADD2.F32 R129, -RZ, R129.H1_H1 ;  /* 0x30000081ff817230 */ /* 0x000fe20000004100 */
[----:B------:R-:W-:Y:S01]  /*6650*/  F2FP.SATFINITE.E4M3.F32.PACK_AB_MERGE_C R37, R134, R37, RZ ;  /* 0x000000258625723e */ /* 0x000fe200048070ff */
[----:B------:R-:W-:-:S02]  /*6660*/  HADD2.F32 R44, -RZ, R44.H1_H1 ;  /* 0x3000002cff2c7230 */ /* 0x000fc40000004100 */
[-C--:B------:R-:W-:Y:S01]  /*6670*/  FFMA.FTZ R130, R38, R39.reuse, -R127 ;  /* 0x0000002726827223 */ /* 0x080fe2000001087f */
[----:B------:R-:W-:Y:S01]  /*6680*/  FFMA.FTZ R131, R125, R39, R128 ;  /* 0x000000277d837223 */ /* 0x000fe20000010080 */
[----:B------:R-:W-:Y:S01]  /*6690*/  HADD2.F32 R40, -RZ, R40.H1_H1 ;  /* 0x30000028ff287230 */ /* 0x000fe20000004100 */
[----:B------:R-:W-:Y:S01]  /*66a0*/  F2FP.F16.E4M3.UNPACK_B R127, R124.H1 ;  /* 0x0000007cff7f723e */ /* 0x000fe200030006ff */
[----:B------:R-:W-:Y:S02]  /*66b0*/  HADD2.F32 R39, -RZ, R126.H1_H1 ;  /* 0x3000007eff277230 */ /* 0x000fe40000004100 */
[-C--:B------:R-:W-:Y:S01]  /*66c0*/  FMUL.FTZ R133, R44, R129.reuse ;  /* 0x000000812c857220 */ /* 0x080fe20000410000 */
        /* <DEDUP_REMOVED lines=16> */
[----:B------:R-:W-:Y:S01]  /*67d0*/  FFMA.FTZ R136, R39, R44, -R136 ;  /* 0x0000002c27887223 */ /* 0x000fe20000010888 */
[----:B------:R-:W-:Y:S01]  /*67e0*/  HADD2.F32 R38, -RZ, R38.H1_H1 ;  /* 0x30000026ff267230 */ /* 0x000fe20000004100 */
[----:B------:R-:W-:Y:S01]  /*67f0*/  F2FP.F16.E4M3.UNPACK_B R42, R42 ;  /* 0x0000002aff2a723e */ /* 0x000fe200020006ff */
[----:B------:R-:W-:Y:S02]  /*6800*/  HADD2.F32 R126, -RZ, R126.H1_H1 ;  /* 0x3000007eff7e7230 */ /* 0x000fe40000004100 */
[-C--:B------:R-:W-:Y:S01]  /*6810*/  FMUL.FTZ R39, R125, R127.reuse ;  /* 0x0000007f7d277220 */ /* 0x080fe20000410000 */
[----:B------:R-:W-:Y:S01]  /*6820*/  FFMA.FTZ R128, R40, R44, R129 ;  /* 0x0000002c28807223 */ /* 0x000fe20000010081 */
[C---:B------:R-:W-:Y:S01]  /*6830*/  FMUL.FTZ R138, R38.reuse, R127 ;  /* 0x0000007f268a7220 */ /* 0x040fe20000410000 */
[----:B------:R-:W-:Y:S02]  /*6840*/  HADD2.F32 R44, -RZ, R124.H0_H0 ;  /* 0x2000007cff2c7230 */ /* 0x000fe40000004100 */
[----:B------:R-:W-:Y:S01]  /*6850*/  FFMA.FTZ R139, R38, R126, -R39 ;  /* 0x0000007e268b7223 */ /* 0x000fe20000010827 */
[----:B------:R-:W-:Y:S01]  /*6860*/  F2FP.F16.E4M3.UNPACK_B R122, R122 ;  /* 0x0000007aff7a723e */ /* 0x000fe200020006ff */
[----:B------:R-:W-:-:S02]  /*6870*/  HADD2.F32 R39, -RZ, R46.H0_H0 ;  /* 0x2000002eff277230 */ /* 0x000fc40000004100 */
[----:B------:R-:W-:Y:S01]  /*6880*/  FFMA.FTZ R141, R125, R126, R138 ;  /* 0x0000007e7d8d7223 */ /* 0x000fe2000001008a */
[----:B------:R-:W-:Y:S01]  /*6890*/  HADD2.F32 R38, -RZ, R42.H0_H0 ;  /* 0x2000002aff267230 */ /* 0x000fe20000004100 */
[----:B------:R-:W-:Y:S01]  /*68a0*/  F2FP.SATFINITE.E4M3.F32.PACK_AB_MERGE_C R36, R135, R36, RZ ;  /* 0x000000248724723e */ /* 0x000fe200048070ff */
[----:B------:R-:W-:Y:S02]  /*68b0*/  HADD2.F32 R127, -RZ, R124.H1_H1 ;  /* 0x3000007cff7f7230 */ /* 0x000fe40000004100 */
[-C--:B------:R-:W-:Y:S01]  /*68c0*/  FMUL.FTZ R129, R39, R44.reuse ;  /* 0x0000002c27817220 */ /* 0x080fe20000410000 */
[----:B------:R-:W-:Y:S02]  /*68d0*/  HADD2.F32 R46, -RZ, R46.H1_H1 ;  /* 0x3000002eff2e7230 */ /* 0x000fe40000004100 */
[----:B------:R-:W-:Y:S01]  /*68e0*/  FMUL.FTZ R44, R38, R44 ;  /* 0x0000002c262c7220 */ /* 0x000fe20000410000 */
[----:B------:R-:W-:Y:S01]  /*68f0*/  HADD2.F32 R40, -RZ, R122.H0_H0 ;  /* 0x2000007aff287230 */ /* 0x000fe20000004100 */
[----:B------:R-:W-:Y:S01]  /*6900*/  F2FP.SATFINITE.E4M3.F32.PACK_AB_MERGE_C R136, R139, R136, RZ ;  /* 0x000000888b88723e */ /* 0x000fe200048070ff */
[----:B------:R-:W-:-:S02]  /*6910*/  HADD2.F32 R42, -RZ, R42.H1_H1 ;  /* 0x3000002aff2a7230 */ /* 0x000fc40000004100 */
[-C--:B------:R-:W-:Y:S01]  /*6920*/  FMUL.FTZ R137, R46, R127.reuse ;  /* 0x0000007f2e897220 */ /* 0x080fe20000410000 */
[----:B------:R-:W-:Y:S02]  /*6930*/  HADD2.F32 R125, -RZ, R122.H1_H1 ;  /* 0x3000007aff7d7230 */ /* 0x000fe40000004100 */
[-C--:B------:R-:W-:Y:S01]  /*6940*/  FFMA.FTZ R129, R38, R40.reuse, -R129 ;  /* 0x0000002826817223 */ /* 0x080fe20000010881 */
[----:B------:R-:W-:Y:S01]  /*6950*/  FFMA.FTZ R126, R39, R40, R44 ;  /* 0x00000028277e7223 */ /* 0x000fe2000001002c */
[C---:B------:R-:W-:Y:S01]  /*6960*/  FMUL.FTZ R127, R42.reuse, R127 ;  /* 0x0000007f2a7f7220 */ /* 0x040fe20000410000 */
[----:B------:R-:W-:Y:S01]  /*6970*/  F2FP.F16.E4M3.UNPACK_B R38, R45 ;  /* 0x0000002dff26723e */ /* 0x000fe200020006ff */
[----:B------:R-:W-:Y:S01]  /*6980*/  FFMA.FTZ R42, R42, R125, -R137 ;  /* 0x0000007d2a2a7223 */ /* 0x000fe20000010889 */
[----:B------:R-:W-:Y:S01]  /*6990*/  F2FP.F16.E4M3.UNPACK_B R39, R15 ;  /* 0x0000000fff27723e */ /* 0x000fe200020006ff */
[----:B------:R-:W-:Y:S01]  /*69a0*/  FFMA.FTZ R125, R46, R125, R127 ;  /* 0x0000007d2e7d7223 */ /* 0x000fe2000001007f */
[----:B------:R-:W-:Y:S01]  /*69b0*/  F2FP.SATFINITE.E4M3.F32.PACK_AB_MERGE_C R44, R132, R131, R37 ;  /* 0x00000083842c723e */ /* 0x000fe20004807025 */
[--C-:B------:R-:W-:Y:S01]  /*69c0*/  HADD2.F32 R122, -RZ, R38.reuse.H0_H0 ;  /* 0x20000026ff7a7230 */ /* 0x100fe20000004100 */
[----:B------:R-:W-:Y:S01]  /*69d0*/  F2FP.F16.E4M3.UNPACK_B R37, R41 ;  /* 0x00000029ff25723e */ /* 0x000fe200020006ff */
[----:B------:R-:W-:Y:S01]  /*69e0*/  HADD2.F32 R127, -RZ, R39.H0_H0 ;  /* 0x20000027ff7f7230 */ /* 0x000fe20000004100 */
[----:B------:R-:W-:Y:S01]  /*69f0*/  F2FP.SATFINITE.E4M3.F32.PACK_AB_MERGE_C R46, R141, R128, RZ ;  /* 0x000000808d2e723e */ /* 0x000fe200048070ff */
[----:B------:R-:W-:Y:S01]  /*6a00*/  HADD2.F32 R38, -RZ, R38.H1_H1 ;  /* 0x30000026ff267230 */ /* 0x000fe20000004100 */
[----:B------:R-:W-:Y:S01]  /*6a10*/  F2FP.SATFINITE.E4M3.F32.PACK_AB_MERGE_C R40, R133, R130, R36 ;  /* 0x000000828528723e */ /* 0x000fe20004807024 */
[----:B------:R-:W-:Y:S01]  /*6a20*/  HADD2.F32 R36, -RZ, R37.H0_H0 ;  /* 0x20000025ff247230 */ /* 0x000fe20000004100 */
[----:B------:R-:W-:-:S02]  /*6a30*/  F2FP.F16.E4M3.UNPACK_B R124, R14 ;  /* 0x0000000eff7c723e */ /* 0x000fc400020006ff */
[----:B------:R-:W-:Y:S01]  /*6a40*/  F2FP.SATFINITE.E4M3.F32.PACK_AB_MERGE_C R42, R42, R129, R136 ;  /* 0x000000812a2a723e */ /* 0x000fe20004807088 */
[-C--:B------:R-:W-:Y:S01]  /*6a50*/  FMUL.FTZ R129, R122, R127.reuse ;  /* 0x0000007f7a817220 */ /* 0x080fe20000410000 */
[----:B------:R-:W-:Y:S01]  /*6a60*/  F2FP.SATFINITE.E4M3.F32.PACK_AB_MERGE_C R46, R125, R126, R46 ;  /* 0x0000007e7d2e723e */ /* 0x000fe2000480702e */
[--C-:B------:R-:W-:Y:S02]  /*6a70*/  HADD2.F32 R125, -RZ, R124.reuse.H0_H0 ;  /* 0x2000007cff7d7230 */ /* 0x100fe40000004100 */
[----:B------:R-:W-:Y:S01]  /*6a80*/  FMUL.FTZ R127, R36, R127 ;  /* 0x0000007f247f7220 */ /* 0x000fe20000410000 */
[----:B------:R-:W-:Y:S01]  /*6a90*/  HADD2.F32 R126, -RZ, R39.H1_H1 ;  /* 0x30000027ff7e7230 */ /* 0x000fe20000004100 */
[----:B------:R-:W-:Y:S01]  /*6aa0*/  F2FP.F16.E4M3.UNPACK_B R41, R41.H1 ;  /* 0x00000029ff29723e */ /* 0x000fe200030006ff */
[----:B------:R-:W-:Y:S02]  /*6ab0*/  HADD2.F32 R39, -RZ, R37.H1_H1 ;  /* 0x30000025ff277230 */ /* 0x000fe40000004100 */
[----:B------:R-:W-:Y:S01]  /*6ac0*/  FFMA.FTZ R37, R122, R125, R127 ;  /* 0x0000007d7a257223 */ /* 0x000fe2000001007f */
[----:B------:R-:W-:-:S02]  /*6ad0*/  HADD2.F32 R124, -RZ, R124.H1_H1 ;  /* 0x3000007cff7c7230 */ /* 0x000fc40000004100 */
[-C--:B------:R-:W-:Y:S01]  /*6ae0*/  FMUL.FTZ R122, R38, R126.reuse ;  /* 0x0000007e267a7220 */ /* 0x080fe20000410000 */
[----:B------:R-:W-:Y:S01]  /*6af0*/  FFMA.FTZ R36, R36, R125, -R129 ;  /* 0x0000007d24247223 */ /* 0x000fe20000010881 */
[C---:B------:R-:W-:Y:S01]  /*6b00*/  FMUL.FTZ R125, R39.reuse, R126 ;  /* 0x0000007e277d7220 */ /* 0x040fe20000410000 */
[----:B------:R-:W-:Y:S01]  /*6b10*/  F2FP.F16.E4M3.UNPACK_B R45, R45.H1 ;  /* 0x0000002dff2d723e */ /* 0x000fe200030006ff */
[-C--:B------:R-:W-:Y:S01]  /*6b20*/  FFMA.FTZ R39, R39, R124.reuse, -R122 ;  /* 0x0000007c27277223 */ /* 0x080fe2000001087a */
[----:B------:R-:W-:Y:S01]  /*6b30*/  F2FP.F16.E4M3.UNPACK_B R122, R15.H1 ;  /* 0x0000000fff7a723e */ /* 0x000fe200030006ff */
[----:B------:R-:W-:Y:S01]  /*6b40*/  FFMA.FTZ R130, R38, R124, R125 ;  /* 0x0000007c26827223 */ /* 0x000fe2000001007d */
[----:B------:R-:W-:Y:S01]  /*6b50*/  HADD2.F32 R15, -RZ, R41.H0_H0 ;  /* 0x20000029ff0f7230 */ /* 0x000fe20000004100 */
[----:B------:R-:W-:Y:S01]  /*6b60*/  F2FP.F16.E4M3.UNPACK_B R14, R14.H1 ;  /* 0x0000000eff0e723e */ /* 0x000fe200030006ff */
[----:B------:R-:W-:Y:S01]  /*6b70*/  HADD2.F32 R38, -RZ, R45.H0_H0 ;  /* 0x2000002dff267230 */ /* 0x000fe20000004100 */
[----:B------:R-:W-:Y:S01]  /*6b80*/  F2FP.F16.E4M3.UNPACK_B R127, R13.H1 ;  /* 0x0000000dff7f723e */ /* 0x000fe200030006ff */
[----:B------:R-:W-:-:S02]  /*6b90*/  HADD2.F32 R124, -RZ, R122.H0_H0 ;  /* 0x2000007aff7c7230 */ /* 0x000fc40000004100 */
[----:B------:R-:W-:Y:S02]  /*6ba0*/  HADD2.F32 R45, -RZ, R45.H1_H1 ;  /* 0x3000002dff2d7230 */ /* 0x000fe40000004100 */
[----:B------:R-:W-:Y:S02]  /*6bb0*/  HADD2.F32 R126, -RZ, R122.H1_H1 ;  /* 0x3000007aff7e7230 */ /* 0x000fe40000004100 */
[-C--:B------:R-:W-:Y:S01]  /*6bc0*/  FMUL.FTZ R128, R38, R124.reuse ;  /* 0x0000007c26807220 */ /* 0x080fe20000410000 */
[----:B------:R-:W-:Y:S01]  /*6bd0*/  FMUL.FTZ R125, R15, R124 ;  /* 0x0000007c0f7d7220 */ /* 0x000fe20000410000 */
[----:B------:R-:W-:Y:S02]  /*6be0*/  HADD2.F32 R41, -RZ, R41.H1_H1 ;  /* 0x30000029ff297230 */ /* 0x000fe40000004100 */
[--C-:B------:R-:W-:Y:S02]  /*6bf0*/  HADD2.F32 R122, -RZ, R14.reuse.H0_H0 ;  /* 0x2000000eff7a7230 */ /* 0x100fe40000004100 */
[----:B------:R-:W-:-:S02]  /*6c00*/  HADD2.F32 R124, -RZ, R14.H1_H1 ;  /* 0x3000000eff7c7230 */ /* 0x000fc40000004100 */
[-C--:B------:R-:W-:Y:S01]  /*6c10*/  FMUL.FTZ R14, R45, R126.reuse ;  /* 0x0000007e2d0e7220 */ /* 0x080fe20000410000 */
[----:B------:R-:W-:Y:S01]  /*6c20*/  FMUL.FTZ R126, R41, R126 ;  /* 0x0000007e297e7220 */ /* 0x000fe20000410000 */
[-C--:B------:R-:W-:Y:S01]  /*6c30*/  FFMA.FTZ R131, R15, R122.reuse, -R128 ;  /* 0x0000007a0f837223 */ /* 0x080fe20000010880 */
[----:B------:R-:W-:Y:S01]  /*6c40*/  FFMA.FTZ R132, R38, R122, R125 ;  /* 0x0000007a26847223 */ /* 0x000fe2000001007d */
[-C--:B------:R-:W-:Y:S01]  /*6c50*/  FFMA.FTZ R134, R41, R124.reuse, -R14 ;  /* 0x0000007c29867223 */ /* 0x080fe2000001080e */
[----:B------:R-:W-:Y:S01]  /*6c60*/  F2FP.F16.E4M3.UNPACK_B R41, R47 ;  /* 0x0000002fff29723e */ /* 0x000fe200020006ff */
[----:B------:R-:W-:Y:S01]  /*6c70*/  FFMA.FTZ R133, R45, R124, R126 ;  /* 0x0000007c2d857223 */ /* 0x000fe2000001007e */
[----:B------:R-:W-:Y:S01]  /*6c80*/  F2FP.F16.E4M3.UNPACK_B R14, R43 ;  /* 0x0000002bff0e723e */ /* 0x000fe200020006ff */
[----:B------:R-:W-:Y:S01]  /*6c90*/  HADD2.F32 R129, -RZ, R127.H0_H0 ;  /* 0x2000007fff817230 */ /* 0x000fe20000004100 */
[----:B------:R-:W-:Y:S01]  /*6ca0*/  F2FP.F16.E4M3.UNPACK_B R47, R47.H1 ;  /* 0x0000002fff2f723e */ /* 0x000fe200030006ff */
[--C-:B------:R-:W-:Y:S01]  /*6cb0*/  HADD2.F32 R45, -RZ, R41.reuse.H0_H0 ;  /* 0x20000029ff2d7230 */ /* 0x100fe20000004100 */
[----:B------:R-:W-:Y:S01]  /*6cc0*/  F2FP.F16.E4M3.UNPACK_B R43, R43.H1 ;  /* 0x0000002bff2b723e */ /* 0x000fe200030006ff */
[----:B------:R-:W-:Y:S01]  /*6cd0*/  HADD2.F32 R15, -RZ, R14.H0_H0 ;  /* 0x2000000eff0f7230 */ /* 0x000fe20000004100 */
[----:B------:R-:W-:Y:S01]  /*6ce0*/  F2FP.F16.E4M3.UNPACK_B R126, R13 ;  /* 0x0000000dff7e723e */ /* 0x000fe200020006ff */
[----:B------:R-:W-:Y:S01]  /*6cf0*/  HADD2.F32 R41, -RZ, R41.H1_H1 ;  /* 0x30000029ff297230 */ /* 0x000fe20000004100 */
[-C--:B------:R-:W-:Y:S01]  /*6d00*/  F2FP.F16.E4M3.UNPACK_B R13, R12.reuse ;  /* 0x0000000cff0d723e */ /* 0x080fe200020006ff */
[----:B------:R-:W-:Y:S01]  /*6d10*/  HADD2.F32 R38, -RZ, R43.H0_H0 ;  /* 0x2000002bff267230 */ /* 0x000fe20000004100 */
[----:B------:R-:W-:Y:S01]  /*6d20*/  F2FP.F16.E4M3.UNPACK_B R122, R12.H1 ;  /* 0x0000000cff7a723e */ /* 0x000fe200030006ff */
[----:B------:R-:W-:Y:S01]  /*6d30*/  HADD2.F32 R12, -RZ, R47.H0_H0 ;  /* 0x2000002fff0c7230 */ /* 0x000fe20000004100 */
[----:B------:R-:W-:Y:S01]  /*6d40*/  F2FP.SATFINITE.E4M3.F32.PACK_AB_MERGE_C R131, R134, R131, RZ ;  /* 0x000000838683723e */ /* 0x000fe200048070ff */
[----:B------:R-:W-:Y:S01]  /*6d50*/  HADD2.F32 R128, -RZ, R126.H0_H0 ;  /* 0x2000007eff807230 */ /* 0x000fe20000004100 */
[----:B------:R-:W-:Y:S01]  /*6d60*/  F2FP.SATFINITE.E4M3.F32.PACK_AB_MERGE_C R132, R133, R132, RZ ;  /* 0x000000848584723e */ /* 0x000fe200048070ff */
[----:B------:R-:W-:-:S02]  /*6d70*/  HADD2.F32 R125, -RZ, R122.H0_H0 ;  /* 0x2000007aff7d7230 */ /* 0x000fc40000004100 */
[-C--:B------:R-:W-:Y:S01]  /*6d80*/  FMUL.FTZ R135, R12, R129.reuse ;  /* 0x000000810c877220 */ /* 0x080fe20000410000 */
[----:B------:R-:W-:Y:S01]  /*6d90*/  FMUL.FTZ R129, R38, R129 ;  /* 0x0000008126817220 */ /* 0x000fe20000410000 */
[----:B------:R-:W-:Y:S02]  /*6da0*/  HADD2.F32 R47, -RZ, R47.H1_H1 ;  /* 0x3000002fff2f7230 */ /* 0x000fe40000004100 */
[----:B------:R-:W-:Y:S01]  /*6db0*/  FMUL.FTZ R136, R45, R128 ;  /* 0x000000802d887220 */ /* 0x000fe20000410000 */
[----:B------:R-:W-:Y:S02]  /*6dc0*/  HADD2.F32 R43, -RZ, R43.H1_H1 ;  /* 0x3000002bff2b7230 */ /* 0x000fe40000004100 */
[-C--:B------:R-:W-:Y:S01]  /*6dd0*/  FFMA.FTZ R129, R12, R125.reuse, R129 ;  /* 0x0000007d0c817223 */ /* 0x080fe20000010081 */
[----:B------:R-:W-:Y:S02]  /*6de0*/  HADD2.F32 R12, -RZ, R127.H1_H1 ;  /* 0x3000007fff0c7230 */ /* 0x000fe40000004100 */
[----:B------:R-:W-:Y:S01]  /*6df0*/  FFMA.FTZ R135, R38, R125, -R135 ;  /* 0x0000007d26877223 */ /* 0x000fe20000010887 */
[----:B------:R-:W-:-:S02]  /*6e00*/  HADD2.F32 R124, -RZ, R13.H0_H0 ;  /* 0x2000000dff7c7230 */ /* 0x000fc40000004100 */
[----:B------:R-:W-:Y:S01]  /*6e10*/  FMUL.FTZ R128, R15, R128 ;  /* 0x000000800f807220 */ /* 0x000fe20000410000 */
[----:B------:R-:W-:Y:S02]  /*6e20*/  HADD2.F32 R126, -RZ, R126.H1_H1 ;  /* 0x3000007eff7e7230 */ /* 0x000fe40000004100 */
[-C--:B------:R-:W-:Y:S01]  /*6e30*/  FMUL.FTZ R38, R47, R12.reuse ;  /* 0x0000000c2f267220 */ /* 0x080fe20000410000 */
[----:B------:R-:W-:Y:S02]  /*6e40*/  HADD2.F32 R14, -RZ, R14.H1_H1 ;  /* 0x3000000eff0e7230 */ /* 0x000fe40000004100 */
[----:B------:R-:W-:Y:S01]  /*6e50*/  FMUL.FTZ R12, R43, R12 ;  /* 0x0000000c2b0c7220 */ /* 0x000fe20000410000 */
[----:B------:R-:W-:Y:S02]  /*6e60*/  HADD2.F32 R122, -RZ, R122.H1_H1 ;  /* 0x3000007aff7a7230 */ /* 0x000fe40000004100 */
[----:B------:R-:W-:Y:S01]  /*6e70*/  FFMA.FTZ R136, R15, R124, -R136 ;  /* 0x0000007c0f887223 */ /* 0x000fe20000010888 */
[----:B------:R-:W-:-:S02]  /*6e80*/  HADD2.F32 R13, -RZ, R13.H1_H1 ;  /* 0x3000000dff0d7230 */ /* 0x000fc40000004100 */
[-C--:B------:R-:W-:Y:S01]  /*6e90*/  FMUL.FTZ R15, R41, R126.reuse ;  /* 0x0000007e290f7220 */ /* 0x080fe20000410000 */
[C---:B------:R-:W-:Y:S01]  /*6ea0*/  FMUL.FTZ R126, R14.reuse, R126 ;  /* 0x0000007e0e7e7220 */ /* 0x040fe20000410000 */
[-C--:B------:R-:W-:Y:S01]  /*6eb0*/  FFMA.FTZ R38, R43, R122.reuse, -R38 ;  /* 0x0000007a2b267223 */ /* 0x080fe20000010826 */
[----:B------:R-:W-:Y:S01]  /*6ec0*/  FFMA.FTZ R12, R47, R122, R12 ;  /* 0x0000007a2f0c7223 */ /* 0x000fe2000001000c */
[-C--:B------:R-:W-:Y:S01]  /*6ed0*/  FFMA.FTZ R15, R14, R13.reuse, -R15 ;  /* 0x0000000d0e0f7223 */ /* 0x080fe2000001080f */
[----:B------:R-:W-:Y:S01]  /*6ee0*/  FFMA.FTZ R128, R45, R124, R128 ;  /* 0x0000007c2d807223 */ /* 0x000fe20000010080 */
[----:B------:R-:W-:Y:S01]  /*6ef0*/  FFMA.FTZ R13, R41, R13, R126 ;  /* 0x0000000d290d7223 */ /* 0x000fe2000001007e */
[----:B------:R-:W-:Y:S02]  /*6f00*/  F2FP.SATFINITE.E4M3.F32.PACK_AB_MERGE_C R38, R38, R135, RZ ;  /* 0x000000872626723e */ /* 0x000fe400048070ff */
[----:B------:R-:W-:Y:S02]  /*6f10*/  F2FP.SATFINITE.E4M3.F32.PACK_AB_MERGE_C R12, R12, R129, RZ ;  /* 0x000000810c0c723e */ /* 0x000fe400048070ff */
[----:B------:R-:W-:-:S02]  /*6f20*/  F2FP.SATFINITE.E4M3.F32.PACK_AB_MERGE_C R41, R39, R36, R131 ;  /* 0x000000242729723e */ /* 0x000fc40004807083 */
[----:B------:R-:W-:Y:S02]  /*6f30*/  F2FP.SATFINITE.E4M3.F32.PACK_AB_MERGE_C R43, R15, R136, R38 ;  /* 0x000000880f2b723e */ /* 0x000fe40004807026 */
[----:B------:R-:W-:Y:S02]  /*6f40*/  F2FP.SATFINITE.E4M3.F32.PACK_AB_MERGE_C R45, R130, R37, R132 ;  /* 0x00000025822d723e */ /* 0x000fe40004807084 */
[----:B------:R-:W-:-:S07]  /*6f50*/  F2FP.SATFINITE.E4M3.F32.PACK_AB_MERGE_C R47, R13, R128, R12 ;  /* 0x000000800d2f723e */ /* 0x000fce000480700c */
.L_x_1485:
[----:B------:R-:W-:Y:S05]  /*6f60*/  BSYNC B2 ;  /* 0x0000000000027941 */ /* 0x000fea0003800000 */
.L_x_1484:
[----:B0-----:R0:W-:Y:S04]  /*6f70*/  STG.E.128 desc[UR38][R104.64], R40 ;  /* 0x0000002868007986 */ /* 0x0011e8000c101d26 */
[----:B--2---:R0:W-:Y:S02]  /*6f80*/  @!P2 STG.E.128 desc[UR38][R106.64], R44 ;  /* 0x0000002c6a00a986 */ /* 0x0041e4000c101d26 */
.L_x_1483:
[----:B------:R-:W-:Y:S05]  /*6f90*/  BSYNC B1 ;  /* 0x0000000000017941 */ /* 0x000fea0003800000 */
.L_x_1482:
[----:B------:R-:W-:Y:S01]  /*6fa0*/  ISETP.NE.AND P2, PT, R49, RZ, PT ;  /* 0x000000ff3100720c */ /* 0x000fe20003f45270 */
[----:B------:R-:W-:-:S12]  /*6fb0*/  BSSY B1, `(.L_x_1486) ;  /* 0x00000f4000017945 */ /* 0x000fd80003800000 */
[----:B------:R-:W-:Y:S05]  /*6fc0*/  @!P2 BRA `(.L_x_1487) ;  /* 0x0000000c00c8a947 */ /* 0x000fea0003800000 */
[----:B------:R-:W-:Y:S01]  /*6fd0*/  ISETP.NE.AND P4, PT, R102, RZ, PT ;  /* 0x000000ff6600720c */ /* 0x000fe20003f85270 */
[----:B------:R-:W-:Y:S01]  /*6fe0*/  BSSY B2, `(.L_x_1488) ;  /* 0x00000ee000027945 */ /* 0x000fe20003800000 */
[----:B0-----:R-:W-:Y:S02]  /*6ff0*/  IADD3 R41, P2, P3, R62, R96, R70 ;  /* 0x000000603e297210 */ /* 0x001fe40007b5e046 */
[----:B------:R-:W-:Y:S02]  /*7000*/  SEL R12, R76, R123, !P4 ;  /* 0x0000007b4c0c7207 */ /* 0x000fe40006000000 */
[----:B------:R-:W-:Y:S02]  /*7010*/  IADD3.X R36, R100, R119, R67, P2, P3 ;  /* 0x0000007764247210 */ /* 0x000fe400017e6443 */
[----:B------:R-:W-:-:S04]  /*7020*/  SHF.R.S32.HI R13, RZ, 0x1f, R12 ;  /* 0x0000001fff0d7819 */ /* 0x000fc8000001140c */
[----:B------:R-:W-:-:S04]  /*7030*/  LEA.HI R13, R13, R12, RZ, 0x5 ;  /* 0x0000000c0d0d7211 */ /* 0x000fc800078f28ff */
[----:B------:R-:W-:-:S04]  /*7040*/  SHF.R.S32.HI R12, RZ, 0x5, R13 ;  /* 0x00000005ff0c7819 */ /* 0x000fc8000001140d */
[----:B------:R-:W-:-:S04]  /*7050*/  LEA.HI.SX32 R12, R89, R12, 0x1c ;  /* 0x0000000c590c7211 */ /* 0x000fc800078fe2ff */
[----:B------:R-:W-:Y:S01]  /*7060*/  SHF.R.S32.HI R15, RZ, 0x1f, R12 ;  /* 0x0000001fff0f7819 */ /* 0x000fe2000001140c */
[----:B------:R-:W-:-:S03]  /*7070*/  IMAD.SHL.U32 R13, R12, 0x10, RZ ;  /* 0x000000100c0d7824 */ /* 0x000fc600078e00ff */
[----:B------:R-:W-:Y:S02]  /*7080*/  LEA.HI R15, R15, R12, RZ, 0x2 ;  /* 0x0000000c0f0f7211 */ /* 0x000fe400078f10ff */
[----:B------:R-:W-:Y:S02]  /*7090*/  ISETP.GE.AND P2, PT, R13, R117, PT ;  /* 0x000000750d00720c */ /* 0x000fe40003f46270 */
[----:B------:R-:W-:Y:S01]  /*70a0*/  LOP3.LUT R12, R180, 0x30, R13, 0xf8, !PT ;  /* 0x00000030b40c7812 */ /* 0x000fe200078ef80d */
[----:B------:R-:W-:-:S03]  /*70b0*/  IMAD.SHL.U32 R15, R15, 0x800, RZ ;  /* 0x000008000f0f7824 */ /* 0x000fc600078e00ff */
[----:B------:R-:W-:Y:S02]  /*70c0*/  LOP3.LUT R12, R12, R181, RZ, 0x3c, !PT ;  /* 0x000000b50c0c7212 */ /* 0x000fe400078e3cff */
[----:B------:R-:W-:-:S04]  /*70d0*/  LOP3.LUT R15, R15, 0xffffe000, RZ, 0xc0, !PT ;  /* 0xffffe0000f0f7812 */ /* 0x000fc800078ec0ff */
[----:B------:R-:W-:Y:S02]  /*70e0*/  IADD3 R12, R12, R15, R182 ;  /* 0x0000000f0c0c7210 */ /* 0x000fe40007ffe0b6 */
[--C-:B------:R-:W-:Y:S02]  /*70f0*/  @!P2 SHF.R.S32.HI R14, RZ, 0x1f, R13.reuse ;  /* 0x0000001fff0ea819 */ /* 0x100fe4000001140d */
[----:B------:R-:W-:Y:S01]  /*7100*/  @!P2 IADD3 R43, P3, P4, R62, R96, R13 ;  /* 0x000000603e2ba210 */ /* 0x000fe20007c7e00d */
[C---:B------:R-:W-:Y:S02]  /*7110*/  IMAD R13, R17.reuse, 0x6000, R85 ;  /* 0x00006000110d7824 */ /* 0x040fe400078e0255 */
[----:B------:R-:W-:Y:S01]  /*7120*/  IMAD R15, R17, 0x6000, R12 ;  /* 0x00006000110f7824 */ /* 0x000fe200078e020c */
[----:B------:R-:W-:Y:S01]  /*7130*/  @!P2 IADD3.X R14, R100, R119, R14, P3, P4 ;  /* 0x00000077640ea210 */ /* 0x000fe20001fe840e */
[----:B------:R-:W-:Y:S01]  /*7140*/  IMAD.IADD R13, R16, 0x1, R13 ;  /* 0x00000001100d7824 */ /* 0x000fe200078e020d */
[----:B------:R-:W-:-:S05]  /*7150*/  IADD3 R40, P3, R41, R94, RZ ;  /* 0x0000005e29287210 */ /* 0x000fca0007f7e0ff */
[----:B------:R-:W-:Y:S01]  /*7160*/  IMAD.X R41, R36, 0x1, R95, P3 ;  /* 0x0000000124297824 */ /* 0x000fe200018e065f */
[----:B------:R-:W-:Y:S01]  /*7170*/  @!P2 IADD3 R42, P3, R43, R94, RZ ;  /* 0x0000005e2b2aa210 */ /* 0x000fe20007f7e0ff */
[----:B------:R-:W-:-:S04]  /*7180*/  IMAD.IADD R36, R16, 0x1, R15 ;  /* 0x0000000110247824 */ /* 0x000fc800078e020f */
[----:B------:R-:W-:Y:S01]  /*7190*/  @!P2 IMAD.X R43, R14, 0x1, R95, P3 ;  /* 0x000000010e2ba824 */ /* 0x000fe200018e065f */
[----:B------:R-:W-:Y:S01]  /*71a0*/  ISETP.GE.AND P3, PT, R98, R111, PT ;  /* 0x0000006f6200720c */ /* 0x000fe20003f66270 */
[----:B------:R-:W0:Y:S04]  /*71b0*/  LDS.128 R12, [R13+0x16400] ;  /* 0x016400000d0c7984 */ /* 0x000e280000000c00 */
[----:B------:R-:W2:Y:S08]  /*71c0*/  LDS.128 R36, [R36+0x16400] ;  /* 0x0164000024247984 */ /* 0x000eb00000000c00 */
[----:B------:R-:W-:Y:S05]  /*71d0*/  @P3 BRA `(.L_x_1489) ;  /* 0x0000000c00383947 */ /* 0x000fea0003800000 */
[----:B------:R-:W-:Y:S01]  /*71e0*/  SHF.R.U32.HI R122, RZ, 0x8, R9 ;  /* 0x00000008ff7a7819 */ /* 0x000fe20000011609 */
[----:B0-----:R-:W-:Y:S01]  /*71f0*/  IMAD.MOV.U32 R32, RZ, RZ, R12 ;  /* 0x000000ffff207224 */ /* 0x001fe200078e000c */
[----:B------:R-:W-:Y:S02]  /*7200*/  SHF.R.U32.HI R46, RZ, 0x8, R33 ;  /* 0x00000008ff2e7819 */ /* 0x000fe40000011621 */
[----:B------:R-:W-:Y:S02]  /*7210*/  SHF.R.U32.HI R45, RZ, 0x8, R35 ;  /* 0x00000008ff2d7819 */ /* 0x000fe40000011623 */
[----:B------:R-:W-:Y:S02]  /*7220*/  LOP3.LUT R8, R9, 0xff0000ff, RZ, 0xc0, !PT ;  /* 0xff0000ff09087812 */ /* 0x000fe400078ec0ff */
[----:B------:R-:W-:Y:S01]  /*7230*/  SHF.R.U32.HI R105, RZ, 0x10, R9 ;  /* 0x00000010ff697819 */ /* 0x000fe20000011609 */
[----:B------:R-:W-:Y:S01]  /*7240*/  IMAD.SHL.U32 R9, R122, 0x100, RZ ;  /* 0x000001007a097824 */ /* 0x000fe200078e00ff */
[----:B------:R-:W-:-:S02]  /*7250*/  SHF.R.U32.HI R47, RZ, 0x8, R11 ;  /* 0x00000008ff2f7819 */ /* 0x000fc4000001160b */
[----:B------:R-:W-:Y:S02]  /*7260*/  LOP3.LUT R34, R33, 0xff0000ff, RZ, 0xc0, !PT ;  /* 0xff0000ff21227812 */ /* 0x000fe400078ec0ff */
[----:B------:R-:W-:Y:S01]  /*7270*/  SHF.R.U32.HI R104, RZ, 0x10, R33 ;  /* 0x00000010ff687819 */ /* 0x000fe20000011621 */
[----:B------:R-:W-:Y:S01]  /*7280*/  IMAD.SHL.U32 R33, R46, 0x100, RZ ;  /* 0x000001002e217824 */ /* 0x000fe200078e00ff */
[----:B------:R-:W-:Y:S02]  /*7290*/  LOP3.LUT R44, R35, 0xff0000ff, RZ, 0xc0, !PT ;  /* 0xff0000ff232c7812 */ /* 0x000fe400078ec0ff */
[----:B------:R-:W-:Y:S01]  /*72a0*/  SHF.R.U32.HI R106, RZ, 0x10, R35 ;  /* 0x00000010ff6a7819 */ /* 0x000fe20000011623 */
[----:B------:R-:W-:Y:S01]  /*72b0*/  IMAD.SHL.U32 R35, R45, 0x100, RZ ;  /* 0x000001002d237824 */ /* 0x000fe200078e00ff */
[----:B------:R-:W-:Y:S01]  /*72c0*/  LOP3.LUT R10, R11, 0xff0000ff, RZ, 0xc0, !PT ;  /* 0xff0000ff0b0a7812 */ /* 0x000fe200078ec0ff */
[----:B------:R-:W-:Y:S01]  /*72d0*/  IMAD.U32 R104, R104, 0x10000, RZ ;  /* 0x0001000068687824 */ /* 0x000fe200078e00ff */
[----:B------:R-:W-:Y:S01]  /*72e0*/  SHF.R.U32.HI R107, RZ, 0x10, R11 ;  /* 0x00000010ff6b7819 */ /* 0x000fe2000001160b */
[----:B------:R-:W-:Y:S01]  /*72f0*/  IMAD.SHL.U32 R11, R47, 0x100, RZ ;  /* 0x000001002f0b7824 */ /* 0x000fe200078e00ff */
[----:B------:R-:W-:Y:S01]  /*7300*/  LOP3.LUT R8, R8, 0xff00, R9, 0xf8, !PT ;  /* 0x0000ff0008087812 */ /* 0x000fe200078ef809 */
[----:B------:R-:W-:Y:S01]  /*7310*/  IMAD.U32 R9, R105, 0x10000, RZ ;  /* 0x0001000069097824 */ /* 0x000fe200078e00ff */
[----:B------:R-:W-:Y:S01]  /*7320*/  LOP3.LUT R47, R34, 0xff00, R33, 0xf8, !PT ;  /* 0x0000ff00222f7812 */ /* 0x000fe200078ef821 */
[----:B------:R-:W-:Y:S01]  /*7330*/  IMAD.U32 R106, R106, 0x10000, RZ ;  /* 0x000100006a6a7824 */ /* 0x000fe200078e00ff */
[----:B------:R-:W-:-:S02]  /*7340*/  LOP3.LUT R105, R44, 0xff00, R35, 0xf8, !PT ;  /* 0x0000ff002c697812 */ /* 0x000fc400078ef823 */
[-C--:B------:R-:W-:Y:S02]  /*7350*/  F2FP.F16.E4M3.UNPACK_B R46, R121.reuse.H1 ;  /* 0x00000079ff2e723e */ /* 0x080fe400030006ff */
[----:B--2---:R-:W-:Y:S02]  /*7360*/  F2FP.F16.E4M3.UNPACK_B R35, R36.H1 ;  /* 0x00000024ff23723e */ /* 0x004fe400030006ff */
[----:B------:R-:W-:Y:S02]  /*7370*/  F2FP.F16.E4M3.UNPACK_B R33, R32.H1 ;  /* 0x00000020ff21723e */ /* 0x000fe400030006ff */
[----:B------:R-:W-:Y:S01]  /*7380*/  LOP3.LUT R11, R10, 0xff00, R11, 0xf8, !PT ;  /* 0x0000ff000a0b7812 */ /* 0x000fe200078ef80b */
[----:B------:R-:W-:Y:S01]  /*7390*/  HADD2.F32 R34, -RZ, R35.H0_H0 ;  /* 0x20000023ff227230 */ /* 0x000fe20000004100 */
[----:B------:R-:W-:Y:S01]  /*73a0*/  LOP3.LUT R10, R8, 0xff0000, R9, 0xf8, !PT ;  /* 0x00ff0000080a7812 */ /* 0x000fe200078ef809 */
[----:B------:R-:W-:Y:S01]  /*73b0*/  HADD2.F32 R9, -RZ, R46.H0_H0 ;  /* 0x2000002eff097230 */ /* 0x000fe20000004100 */
[----:B------:R-:W-:Y:S01]  /*73c0*/  F2FP.F16.E4M3.UNPACK_B R44, R118.H1 ;  /* 0x00000076ff2c723e */ /* 0x000fe200030006ff */
[----:B------:R-:W-:Y:S01]  /*73d0*/  HADD2.F32 R12, -RZ, R33.H0_H0 ;  /* 0x20000021ff0c7230 */ /* 0x000fe20000004100 */
[----:B------:R-:W-:Y:S01]  /*73e0*/  F2FP.F16.E4M3.UNPACK_B R121, R121 ;  /* 0x00000079ff79723e */ /* 0x000fe200020006ff */
[----:B------:R-:W-:-:S02]  /*73f0*/  IMAD.U32 R8, R107, 0x10000, RZ ;  /* 0x000100006b087824 */ /* 0x000fc400078e00ff */
[-C--:B------:R-:W-:Y:S01]  /*7400*/  FMUL.FTZ R107, R34, R9.reuse ;  /* 0x00000009226b7220 */ /* 0x080fe20000410000 */
[--C-:B------:R-:W-:Y:S02]  /*7410*/  HADD2.F32 R45, -RZ, R44.reuse.H0_H0 ;  /* 0x2000002cff2d7230 */ /* 0x100fe40000004100 */
[C---:B------:R-:W-:Y:S01]  /*7420*/  FMUL.FTZ R125, R12.reuse, R9 ;  /* 0x000000090c7d7220 */ /* 0x040fe20000410000 */
[----:B------:R-:W-:Y:S02]  /*7430*/  F2FP.F16.E4M3.UNPACK_B R36, R36 ;  /* 0x00000024ff24723e */ /* 0x000fe400020006ff */
[----:B------:R-:W-:Y:S01]  /*7440*/  LOP3.LUT R8, R11, 0xff0000, R8, 0xf8, !PT ;  /* 0x00ff00000b087812 */ /* 0x000fe200078ef808 */
[-C--:B------:R-:W-:Y:S01]  /*7450*/  FFMA.FTZ R12, R12, R45.reuse, -R107 ;  /* 0x0000002d0c0c7223 */ /* 0x080fe2000001086b */
[----:B------:R-:W-:Y:S01]  /*7460*/  FFMA.FTZ R125, R34, R45, R125 ;  /* 0x0000002d227d7223 */ /* 0x000fe2000001007d */
[----:B------:R-:W-:Y:S01]  /*7470*/  LOP3.LUT R11, R47, 0xff0000, R104, 0xf8, !PT ;  /* 0x00ff00002f0b7812 */ /* 0x000fe200078ef868 */
[----:B------:R-:W-:Y:S01]  /*7480*/  HADD2.F32 R45, -RZ, R44.H1_H1 ;  /* 0x3000002cff2d7230 */ /* 0x000fe20000004100 */
[----:B------:R-:W-:Y:S01]  /*7490*/  F2FP.F16.E4M3.UNPACK_B R32, R32 ;  /* 0x00000020ff20723e */ /* 0x000fe200020006ff */
[----:B------:R-:W-:Y:S01]  /*74a0*/  HADD2.F32 R47, -RZ, R46.H1_H1 ;  /* 0x3000002eff2f7230 */ /* 0x000fe20000004100 */
[----:B------:R-:W-:Y:S01]  /*74b0*/  LOP3.LUT R9, R105, 0xff0000, R106, 0xf8, !PT ;  /* 0x00ff000069097812 */ /* 0x000fe200078ef86a */
[----:B------:R-:W-:Y:S01]  /*74c0*/  HADD2.F32 R44, -RZ, R35.H1_H1 ;  /* 0x30000023ff2c7230 */ /* 0x000fe20000004100 */
[----:B------:R-:W-:Y:S01]  /*74d0*/  F2FP.F16.E4M3.UNPACK_B R118, R118 ;  /* 0x00000076ff76723e */ /* 0x000fe200020006ff */
[----:B------:R-:W-:-:S02]  /*74e0*/  HADD2.F32 R34, -RZ, R33.H1_H1 ;  /* 0x30000021ff227230 */ /* 0x000fc40000004100 */
[--C-:B------:R-:W-:Y:S02]  /*74f0*/  HADD2.F32 R46, -RZ, R121.reuse.H0_H0 ;  /* 0x20000079ff2e7230 */ /* 0x100fe40000004100 */
[-C--:B------:R-:W-:Y:S01]  /*7500*/  FMUL.FTZ R105, R44, R47.reuse ;  /* 0x0000002f2c697220 */ /* 0x080fe20000410000 */
[----:B------:R-:W-:Y:S02]  /*7510*/  HADD2.F32 R35, -RZ, R36.H0_H0 ;  /* 0x20000024ff237230 */ /* 0x000fe40000004100 */
[C---:B------:R-:W-:Y:S01]  /*7520*/  FMUL.FTZ R47, R34.reuse, R47 ;  /* 0x0000002f222f7220 */ /* 0x040fe20000410000 */
[----:B------:R-:W-:Y:S02]  /*7530*/  HADD2.F32 R33, -RZ, R32.H0_H0 ;  /* 0x20000020ff217230 */ /* 0x000fe40000004100 */
[-C--:B------:R-:W-:Y:S01]  /*7540*/  FFMA.FTZ R105, R34, R45.reuse, -R105 ;  /* 0x0000002d22697223 */ /* 0x080fe20000010869 */
[----:B------:R-:W-:Y:S02]  /*7550*/  HADD2.F32 R34, -RZ, R118.H0_H0 ;  /* 0x20000076ff227230 */ /* 0x000fe40000004100 */
[----:B------:R-:W-:Y:S01]  /*7560*/  FFMA.FTZ R122, R44, R45, R47 ;  /* 0x0000002d2c7a7223 */ /* 0x000fe2000001002f */
[-C--:B------:R-:W-:Y:S01]  /*7570*/  FMUL.FTZ R44, R35, R46.reuse ;  /* 0x0000002e232c7220 */ /* 0x080fe20000410000 */
[----:B------:R-:W-:Y:S01]  /*7580*/  FMUL.FTZ R46, R33, R46 ;  /* 0x0000002e212e7220 */ /* 0x000fe20000410000 */
[----:B------:R-:W-:Y:S01]  /*7590*/  HADD2.F32 R121, -RZ, R121.H1_H1 ;  /* 0x30000079ff797230 */ /* 0x000fe20000004100 */
[----:B------:R-:W-:Y:S01]  /*75a0*/  F2FP.F16.E4M3.UNPACK_B R45, R120.H1 ;  /* 0x00000078ff2d723e */ /* 0x000fe200030006ff */
        /* <DEDUP_REMOVED lines=9> */
[----:B------:R-:W-:Y:S02]  /*7640*/  HADD2.F32 R46, -RZ, R45.H0_H0 ;  /* 0x2000002dff2e7230 */ /* 0x000fe40000004100 */
[----:B------:R-:W-:Y:S01]  /*7650*/  FFMA.FTZ R106, R32, R33, -R35 ;  /* 0x00000021206a7223 */ /* 0x000fe20000010823 */
[----:B------:R-:W-:Y:S01]  /*7660*/  F2FP.F16.E4M3.UNPACK_B R32, R14.H1 ;  /* 0x0000000eff20723e */ /* 0x000fe200030006ff */
[----:B------:R-:W-:-:S02]  /*7670*/  HADD2.F32 R35, -RZ, R34.H0_H0 ;  /* 0x20000022ff237230 */ /* 0x000fc40000004100 */
[----:B------:R-:W-:Y:S01]  /*7680*/  FFMA.FTZ R121, R36, R33, R121 ;  /* 0x0000002124797223 */ /* 0x000fe20000010079 */
[----:B------:R-:W-:Y:S01]  /*7690*/  HADD2.F32 R36, -RZ, R44.H0_H0 ;  /* 0x2000002cff247230 */ /* 0x000fe20000004100 */
[----:B------:R-:W-:Y:S01]  /*76a0*/  F2FP.F16.E4M3.UNPACK_B R38, R38 ;  /* 0x00000026ff26723e */ /* 0x000fe200020006ff */
[----:B------:R-:W-:Y:S02]  /*76b0*/  HADD2.F32 R33, -RZ, R32.H0_H0 ;  /* 0x20000020ff217230 */ /* 0x000fe40000004100 */
[----:B------:R-:W-:Y:S01]  /*76c0*/  FMUL.FTZ R118, R35, R46 ;  /* 0x0000002e23767220 */ /* 0x000fe20000410000 */
[----:B------:R-:W-:Y:S01]  /*76d0*/  HADD2.F32 R45, -RZ, R45.H1_H1 ;  /* 0x3000002dff2d7230 */ /* 0x000fe20000004100 */
[----:B------:R-:W-:Y:S01]  /*76e0*/  F2FP.F16.E4M3.UNPACK_B R120, R120 ;  /* 0x00000078ff78723e */ /* 0x000fe200020006ff */
[----:B------:R-:W-:Y:S02]  /*76f0*/  HADD2.F32 R34, -RZ, R34.H1_H1 ;  /* 0x30000022ff227230 */ /* 0x000fe40000004100 */
[----:B------:R-:W-:Y:S01]  /*7700*/  FMUL.FTZ R46, R33, R46 ;  /* 0x0000002e212e7220 */ /* 0x000fe20000410000 */
[----:B------:R-:W-:-:S02]  /*7710*/  HADD2.F32 R32, -RZ, R32.H1_H1 ;  /* 0x30000020ff207230 */ /* 0x000fc40000004100 */
[----:B------:R-:W-:Y:S01]  /*7720*/  FFMA.FTZ R118, R33, R36, -R118 ;  /* 0x0000002421767223 */ /* 0x000fe20000010876 */
[----:B------:R-:W-:Y:S02]  /*7730*/  HADD2.F32 R33, -RZ, R44.H1_H1 ;  /* 0x3000002cff217230 */ /* 0x000fe40000004100 */
[-C--:B------:R-:W-:Y:S01]  /*7740*/  FMUL.FTZ R107, R34, R45.reuse ;  /* 0x0000002d226b7220 */ /* 0x080fe20000410000 */
[----:B------:R-:W-:Y:S01]  /*7750*/  F2FP.F16.E4M3.UNPACK_B R14, R14 ;  /* 0x0000000eff0e723e */ /* 0x000fe200020006ff */
[C---:B------:R-:W-:Y:S01]  /*7760*/  FMUL.FTZ R45, R32.reuse, R45 ;  /* 0x0000002d202d7220 */ /* 0x040fe20000410000 */
[----:B------:R-:W-:Y:S01]  /*7770*/  FFMA.FTZ R44, R35, R36, R46 ;  /* 0x00000024232c7223 */ /* 0x000fe2000001002e */
[-C--:B------:R-:W-:Y:S01]  /*7780*/  FFMA.FTZ R129, R32, R33.reuse, -R107 ;  /* 0x0000002120817223 */ /* 0x080fe2000001086b */
[----:B------:R-:W-:Y:S01]  /*7790*/  F2FP.F16.E4M3.UNPACK_B R116, R116 ;  /* 0x00000074ff74723e */ /* 0x000fe200020006ff */
[----:B------:R-:W-:Y:S01]  /*77a0*/  FFMA.FTZ R131, R34, R33, R45 ;  /* 0x0000002122837223 */ /* 0x000fe2000001002d */
[----:B------:R-:W-:Y:S01]  /*77b0*/  HADD2.F32 R33, -RZ, R38.H0_H0 ;  /* 0x20000026ff217230 */ /* 0x000fe20000004100 */
[----:B------:R-:W-:Y:S01]  /*77c0*/  F2FP.SATFINITE.E4M3.F32.PACK_AB_MERGE_C R12, R105, R12, RZ ;  /* 0x0000000c690c723e */ /* 0x000fe200048070ff */
[--C-:B------:R-:W-:Y:S01]  /*77d0*/  HADD2.F32 R36, -RZ, R120.reuse.H0_H0 ;  /* 0x20000078ff247230 */ /* 0x100fe20000004100 */
[----:B------:R-:W-:Y:S01]  /*77e0*/  F2FP.SATFINITE.E4M3.F32.PACK_AB_MERGE_C R118, R129, R118, RZ ;  /* 0x000000768176723e */ /* 0x000fe200048070ff */
[----:B------:R-:W-:Y:S01]  /*77f0*/  HADD2.F32 R45, -RZ, R120.H1_H1 ;  /* 0x30000078ff2d7230 */ /* 0x000fe20000004100 */
[----:B------:R-:W-:Y:S01]  /*7800*/  F2FP.SATFINITE.E4M3.F32.PACK_AB_MERGE_C R12, R106, R47, R12 ;  /* 0x0000002f6a0c723e */ /* 0x000fe2000480700c */
[----:B------:R-:W-:-:S02]  /*7810*/  HADD2.F32 R32, -RZ, R14.H0_H0 ;  /* 0x2000000eff207230 */ /* 0x000fc40000004100 */
[-C--:B------:R-:W-:Y:S01]  /*7820*/  FMUL.FTZ R107, R33, R36.reuse ;  /* 0x00000024216b7220 */ /* 0x080fe20000410000 */
[----:B------:R-:W-:Y:S02]  /*7830*/  HADD2.F32 R38, -RZ, R38.H1_H1 ;  /* 0x30000026ff267230 */ /* 0x000fe40000004100 */
[----:B------:R-:W-:Y:S02]  /*7840*/  HADD2.F32 R14, -RZ, R14.H1_H1 ;  /* 0x3000000eff0e7230 */ /* 0x000fe40000004100 */
[----:B------:R-:W-:Y:S01]  /*7850*/  FMUL.FTZ R36, R32, R36 ;  /* 0x0000002420247220 */ /* 0x000fe20000410000 */
[--C-:B------:R-:W-:Y:S02]  /*7860*/  HADD2.F32 R35, -RZ, R116.reuse.H1_H1 ;  /* 0x30000074ff237230 */ /* 0x100fe40000004100 */
[-C--:B------:R-:W-:Y:S01]  /*7870*/  FMUL.FTZ R127, R38, R45.reuse ;  /* 0x0000002d267f7220 */ /* 0x080fe20000410000 */
[----:B------:R-:W-:Y:S02]  /*7880*/  HADD2.F32 R34, -RZ, R116.H0_H0 ;  /* 0x20000074ff227230 */ /* 0x000fe40000004100 */
[C---:B------:R-:W-:Y:S01]  /*7890*/  FMUL.FTZ R45, R14.reuse, R45 ;  /* 0x0000002d0e2d7220 */ /* 0x040fe20000410000 */
[----:B------:R-:W-:-:S02]  /*78a0*/  FFMA.FTZ R14, R14, R35, -R127 ;  /* 0x000000230e0e7223 */ /* 0x000fc4000001087f */
[-C--:B------:R-:W-:Y:S01]  /*78b0*/  FFMA.FTZ R107, R32, R34.reuse, -R107 ;  /* 0x00000022206b7223 */ /* 0x080fe2000001086b */
[----:B------:R-:W-:Y:S01]  /*78c0*/  FFMA.FTZ R46, R33, R34, R36 ;  /* 0x00000022212e7223 */ /* 0x000fe20000010024 */
[----:B------:R-:W-:Y:S01]  /*78d0*/  FFMA.FTZ R127, R38, R35, R45 ;  /* 0x00000023267f7223 */ /* 0x000fe2000001002d */
[----:B------:R-:W-:Y:S02]  /*78e0*/  F2FP.SATFINITE.E4M3.F32.PACK_AB_MERGE_C R36, R122, R125, RZ ;  /* 0x0000007d7a24723e */ /* 0x000fe400048070ff */
[----:B------:R-:W-:Y:S02]  /*78f0*/  F2FP.F16.E4M3.UNPACK_B R34, R37 ;  /* 0x00000025ff22723e */ /* 0x000fe400020006ff */
[----:B------:R-:W-:Y:S02]  /*7900*/  F2FP.F16.E4M3.UNPACK_B R45, R11 ;  /* 0x0000000bff2d723e */ /* 0x000fe400020006ff */
[----:B------:R-:W-:Y:S01]  /*7910*/  F2FP.F16.E4M3.UNPACK_B R32, R13 ;  /* 0x0000000dff20723e */ /* 0x000fe200020006ff */
[--C-:B------:R-:W-:Y:S01]  /*7920*/  HADD2.F32 R35, -RZ, R34.reuse.H0_H0 ;  /* 0x20000022ff237230 */ /* 0x100fe20000004100 */
[----:B------:R-:W-:Y:S01]  /*7930*/  F2FP.SATFINITE.E4M3.F32.PACK_AB_MERGE_C R38, R131, R44, RZ ;  /* 0x0000002c8326723e */ /* 0x000fe200048070ff */
[----:B------:R-:W-:Y:S01]  /*7940*/  HADD2.F32 R34, -RZ, R34.H1_H1 ;  /* 0x30000022ff227230 */ /* 0x000fe20000004100 */
[----:B------:R-:W-:Y:S01]  /*7950*/  F2FP.SATFINITE.E4M3.F32.PACK_AB_MERGE_C R36, R121, R104, R36 ;  /* 0x000000687924723e */ /* 0x000fe20004807024 */
[--C-:B------:R-:W-:Y:S01]  /*7960*/  HADD2.F32 R104, -RZ, R45.reuse.H0_H0 ;  /* 0x2000002dff687230 */ /* 0x100fe20000004100 */
[----:B------:R-:W-:Y:S01]  /*7970*/  F2FP.F16.E4M3.UNPACK_B R44, R10 ;  /* 0x0000000aff2c723e */ /* 0x000fe200020006ff */
[----:B------:R-:W-:Y:S01]  /*7980*/  HADD2.F32 R33, -RZ, R32.H0_H0 ;  /* 0x20000020ff217230 */ /* 0x000fe20000004100 */
[----:B------:R-:W-:Y:S01]  /*7990*/  F2FP.SATFINITE.E4M3.F32.PACK_AB_MERGE_C R38, R127, R46, R38 ;  /* 0x0000002e7f26723e */ /* 0x000fe20004807026 */
[----:B------:R-:W-:-:S02]  /*79a0*/  HADD2.F32 R45, -RZ, R45.H1_H1 ;  /* 0x3000002dff2d7230 */ /* 0x000fc40000004100 */
[-C--:B------:R-:W-:Y:S01]  /*79b0*/  FMUL.FTZ R106, R35, R104.reuse ;  /* 0x00000068236a7220 */ /* 0x080fe20000410000 */
[----:B------:R-:W-:Y:S02]  /*79c0*/  HADD2.F32 R46, -RZ, R44.H0_H0 ;  /* 0x2000002cff2e7230 */ /* 0x000fe40000004100 */
[C---:B------:R-:W-:Y:S01]  /*79d0*/  FMUL.FTZ R104, R33.reuse, R104 ;  /* 0x0000006821687220 */ /* 0x040fe20000410000 */
[----:B------:R-:W-:Y:S01]  /*79e0*/  HADD2.F32 R32, -RZ, R32.H1_H1 ;  /* 0x30000020ff207230 */ /* 0x000fe20000004100 */
[----:B------:R-:W-:Y:S01]  /*79f0*/  F2FP.F16.E4M3.UNPACK_B R13, R13.H1 ;  /* 0x0000000dff0d723e */ /* 0x000fe200030006ff */
[-C--:B------:R-:W-:Y:S01]  /*7a00*/  FFMA.FTZ R106, R33, R46.reuse, -R106 ;  /* 0x0000002e216a7223 */ /* 0x080fe2000001086a */
[----:B------:R-:W-:Y:S01]  /*7a10*/  FFMA.FTZ R104, R35, R46, R104 ;  /* 0x0000002e23687223 */ /* 0x000fe20000010068 */
[----:B------:R-:W-:Y:S02]  /*7a20*/  HADD2.F32 R33, -RZ, R44.H1_H1 ;  /* 0x3000002cff217230 */ /* 0x000fe40000004100 */
[-C--:B------:R-:W-:Y:S01]  /*7a30*/  FMUL.FTZ R35, R34, R45.reuse ;  /* 0x0000002d22237220 */ /* 0x080fe20000410000 */
[----:B------:R-:W-:Y:S01]  /*7a40*/  FMUL.FTZ R45, R32, R45 ;  /* 0x0000002d202d7220 */ /* 0x000fe20000410000 */
[----:B------:R-:W-:-:S02]  /*7a50*/  F2FP.F16.E4M3.UNPACK_B R37, R37.H1 ;  /* 0x00000025ff25723e */ /* 0x000fc400030006ff */
[----:B------:R-:W-:Y:S01]  /*7a60*/  FFMA.FTZ R105, R32, R33, -R35 ;  /* 0x0000002120697223 */ /* 0x000fe20000010823 */
[----:B------:R-:W-:Y:S01]  /*7a70*/  F2FP.F16.E4M3.UNPACK_B R35, R11.H1 ;  /* 0x0000000bff23723e */ /* 0x000fe200030006ff */
[----:B------:R-:W-:Y:S01]  /*7a80*/  HADD2.F32 R11, -RZ, R13.H0_H0 ;  /* 0x2000000dff0b7230 */ /* 0x000fe20000004100 */
[----:B------:R-:W-:Y:S01]  /*7a90*/  F2FP.SATFINITE.E4M3.F32.PACK_AB_MERGE_C R14, R14, R107, R118 ;  /* 0x0000006b0e0e723e */ /* 0x000fe20004807076 */
[----:B------:R-:W-:Y:S01]  /*7aa0*/  FFMA.FTZ R107, R34, R33, R45 ;  /* 0x00000021226b7223 */ /* 0x000fe2000001002d */
[----:B------:R-:W-:Y:S01]  /*7ab0*/  HADD2.F32 R32, -RZ, R37.H0_H0 ;  /* 0x20000025ff207230 */ /* 0x000fe20000004100 */
[----:B------:R-:W-:Y:S01]  /*7ac0*/  F2FP.F16.E4M3.UNPACK_B R10, R10.H1 ;  /* 0x0000000aff0a723e */ /* 0x000fe200030006ff */
[----:B------:R-:W-:Y:S01]  /*7ad0*/  HADD2.F32 R34, -RZ, R35.H0_H0 ;  /* 0x20000023ff227230 */ /* 0x000fe20000004100 */
[----:B------:R-:W-:Y:S01]  /*7ae0*/  F2FP.F16.E4M3.UNPACK_B R45, R9.H1 ;  /* 0x00000009ff2d723e */ /* 0x000fe200030006ff */
[----:B------:R-:W-:Y:S02]  /*7af0*/  HADD2.F32 R37, -RZ, R37.H1_H1 ;  /* 0x30000025ff257230 */ /* 0x000fe40000004100 */
[----:B------:R-:W-:-:S02]  /*7b00*/  HADD2.F32 R44, -RZ, R35.H1_H1 ;  /* 0x30000023ff2c7230 */ /* 0x000fc40000004100 */
[CC--:B------:R-:W-:Y:S01]  /*7b10*/  FMUL.FTZ R46, R32.reuse, R34.reuse ;  /* 0x00000022202e7220 */ /* 0x0c0fe20000410000 */
[----:B------:R-:W-:Y:S02]  /*7b20*/  HADD2.F32 R13, -RZ, R13.H1_H1 ;  /* 0x3000000dff0d7230 */ /* 0x000fe40000004100 */
[----:B------:R-:W-:Y:S01]  /*7b30*/  FMUL.FTZ R35, R11, R34 ;  /* 0x000000220b237220 */ /* 0x000fe20000410000 */
        /* <DEDUP_REMOVED lines=8> */
[----:B------:R-:W-:Y:S01]  /*7bc0*/  FFMA.FTZ R125, R37, R34, R44 ;  /* 0x00000022257d7223 */ /* 0x000fe2000001002c */
[----:B------:R-:W-:Y:S01]  /*7bd0*/  F2FP.F16.E4M3.UNPACK_B R39, R39.H1 ;  /* 0x00000027ff27723e */ /* 0x000fe200030006ff */
[----:B------:R-:W-:Y:S01]  /*7be0*/  HADD2.F32 R47, -RZ, R45.H0_H0 ;  /* 0x2000002dff2f7230 */ /* 0x000fe20000004100 */
[----:B------:R-:W-:Y:S01]  /*7bf0*/  F2FP.F16.E4M3.UNPACK_B R15, R15.H1 ;  /* 0x0000000fff0f723e */ /* 0x000fe200030006ff */
[----:B------:R-:W-:Y:S01]  /*7c00*/  FFMA.FTZ R116, R11, R33, -R46 ;  /* 0x000000210b747223 */ /* 0x000fe2000001082e */
[----:B------:R-:W-:Y:S01]  /*7c10*/  F2FP.F16.E4M3.UNPACK_B R37, R9 ;  /* 0x00000009ff25723e */ /* 0x000fe200020006ff */
[----:B------:R-:W-:Y:S01]  /*7c20*/  HADD2.F32 R33, -RZ, R32.H0_H0 ;  /* 0x20000020ff217230 */ /* 0x000fe20000004100 */
        /* <DEDUP_REMOVED lines=8> */
[CC--:B------:R-:W-:Y:S01]  /*7cb0*/  FMUL.FTZ R122, R8.reuse, R47.reuse ;  /* 0x0000002f087a7220 */ /* 0x0c0fe20000410000 */
[----:B------:R-:W-:Y:S02]  /*7cc0*/  HADD2.F32 R11, -RZ, R10.H0_H0 ;  /* 0x2000000aff0b7230 */ /* 0x000fe40000004100 */
[----:B------:R-:W-:Y:S01]  /*7cd0*/  FMUL.FTZ R47, R13, R47 ;  /* 0x0000002f0d2f7220 */ /* 0x000fe20000410000 */
[----:B------:R-:W-:Y:S02]  /*7ce0*/  HADD2.F32 R44, -RZ, R9.H0_H0 ;  /* 0x20000009ff2c7230 */ /* 0x000fe40000004100 */
[-C--:B------:R-:W-:Y:S01]  /*7cf0*/  FMUL.FTZ R120, R33, R46.reuse ;  /* 0x0000002e21787220 */ /* 0x080fe20000410000 */
[----:B------:R-:W-:Y:S02]  /*7d00*/  HADD2.F32 R39, -RZ, R39.H1_H1 ;  /* 0x30000027ff277230 */ /* 0x000fe40000004100 */
[----:B------:R-:W-:Y:S01]  /*7d10*/  FFMA.FTZ R47, R8, R35, R47 ;  /* 0x00000023082f7223 */ /* 0x000fe2000001002f */
        /* <DEDUP_REMOVED lines=9> */
[----:B------:R-:W-:-:S02]  /*7db0*/  HADD2.F32 R10, -RZ, R10.H1_H1 ;  /* 0x3000000aff0a7230 */ /* 0x000fc40000004100 */
[----:B------:R-:W-:Y:S01]  /*7dc0*/  FFMA.FTZ R122, R13, R35, -R122 ;  /* 0x000000230d7a7223 */ /* 0x000fe2000001087a */
[----:B------:R-:W-:Y:S02]  /*7dd0*/  HADD2.F32 R34, -RZ, R34.H1_H1 ;  /* 0x30000022ff227230 */ /* 0x000fe40000004100 */
[-C--:B------:R-:W-:Y:S01]  /*7de0*/  FMUL.FTZ R11, R32, R37.reuse ;  /* 0x00000025200b7220 */ /* 0x080fe20000410000 */
[----:B------:R-:W-:Y:S02]  /*7df0*/  HADD2.F32 R9, -RZ, R9.H1_H1 ;  /* 0x30000009ff097230 */ /* 0x000fe40000004100 */
[----:B------:R-:W-:Y:S01]  /*7e00*/  FMUL.FTZ R37, R10, R37 ;  /* 0x000000250a257220 */ /* 0x000fe20000410000 */
[----:B------:R-:W-:Y:S01]  /*7e10*/  F2FP.SATFINITE.E4M3.F32.PACK_AB_MERGE_C R107, R107, R104, R118 ;  /* 0x000000686b6b723e */ /* 0x000fe20004807076 */
[-C--:B------:R-:W-:Y:S01]  /*7e20*/  FFMA.FTZ R8, R39, R34.reuse, R8 ;  /* 0x0000002227087223 */ /* 0x080fe20000010008 */
[----:B------:R-:W-:Y:S01]  /*7e30*/  FFMA.FTZ R15, R15, R34, -R44 ;  /* 0x000000220f0f7223 */ /* 0x000fe2000001082c */
[-C--:B------:R-:W-:Y:S01]  /*7e40*/  FFMA.FTZ R37, R32, R9.reuse, R37 ;  /* 0x0000000920257223 */ /* 0x080fe20000010025 */
[----:B------:R-:W-:Y:S01]  /*7e50*/  FFMA.FTZ R11, R10, R9, -R11 ;  /* 0x000000090a0b7223 */ /* 0x000fe2000001080b */
[----:B------:R-:W-:-:S02]  /*7e60*/  F2FP.SATFINITE.E4M3.F32.PACK_AB_MERGE_C R13, R105, R106, R116 ;  /* 0x0000006a690d723e */ /* 0x000fc40004807074 */
[----:B------:R-:W-:Y:S02]  /*7e70*/  F2FP.SATFINITE.E4M3.F32.PACK_AB_MERGE_C R8, R8, R47, RZ ;  /* 0x0000002f0808723e */ /* 0x000fe400048070ff */
[----:B------:R-:W-:Y:S02]  /*7e80*/  F2FP.SATFINITE.E4M3.F32.PACK_AB_MERGE_C R15, R15, R122, RZ ;  /* 0x0000007a0f0f723e */ /* 0x000fe400048070ff */
[----:B------:R-:W-:Y:S01]  /*7e90*/  F2FP.SATFINITE.E4M3.F32.PACK_AB_MERGE_C R39, R37, R46, R8 ;  /* 0x0000002e2527723e */ /* 0x000fe20004807008 */
[----:B------:R-:W-:Y:S01]  /*7ea0*/  IMAD.MOV.U32 R37, RZ, RZ, R107 ;  /* 0x000000ffff257224 */ /* 0x000fe200078e006b */
[----:B------:R-:W-:-:S07]  /*7eb0*/  F2FP.SATFINITE.E4M3.F32.PACK_AB_MERGE_C R15, R11, R120, R15 ;  /* 0x000000780b0f723e */ /* 0x000fce000480700f */
.L_x_1489:
[----:B------:R-:W-:Y:S05]  /*7ec0*/  BSYNC B2 ;  /* 0x0000000000027941 */ /* 0x000fea0003800000 */
.L_x_1488:
[----:B0-----:R3:W-:Y:S04]  /*7ed0*/  STG.E.128 desc[UR38][R40.64], R12 ;  /* 0x0000000c28007986 */ /* 0x0017e8000c101d26 */
[----:B--2---:R3:W-:Y:S02]  /*7ee0*/  @!P2 STG.E.128 desc[UR38][R42.64], R36 ;  /* 0x000000242a00a986 */ /* 0x0047e4000c101d26 */
.L_x_1487:
[----:B------:R-:W-:Y:S05]  /*7ef0*/  BSYNC B1 ;  /* 0x0000000000017941 */ /* 0x000fea0003800000 */
.L_x_1486:
[----:B------:R-:W-:-:S13]  /*7f00*/  ISETP.NE.AND P2, PT, R21, RZ, PT ;  /* 0x000000ff1500720c */ /* 0x000fda0003f45270 */
[----:B------:R-:W-:Y:S05]  /*7f10*/  @!P2 BRA `(.L_x_1454) ;  /* 0x000000100058a947 */ /* 0x000fea0003800000 */
[----:B------:R-:W-:Y:S01]  /*7f20*/  ISETP.NE.AND P4, PT, R103, RZ, PT ;  /* 0x000000ff6700720c */ /* 0x000fe20003f85270 */
[----:B------:R-:W-:Y:S01]  /*7f30*/  BSSY B1, `(.L_x_1490) ;  /* 0x00000ea000017945 */ /* 0x000fe20003800000 */
[----:B------:R-:W-:Y:S02]  /*7f40*/  IADD3 R33, P2, P3, R62, R96, R69 ;  /* 0x000000603e217210 */ /* 0x000fe40007b5e045 */
[----:B------:R-:W-:Y:S02]  /*7f50*/  SEL R123, R76, R123, !P4 ;  /* 0x0000007b4c7b7207 */ /* 0x000fe40006000000 */
[----:B------:R-:W-:Y:S02]  /*7f60*/  IADD3.X R10, R100, R119, R66, P2, P3 ;  /* 0x00000077640a7210 */ /* 0x000fe400017e6442 */
[----:B------:R-:W-:Y:S02]  /*7f70*/  SHF.R.S32.HI R8, RZ, 0x1f, R123 ;  /* 0x0000001fff087819 */ /* 0x000fe4000001147b */
[----:B------:R-:W-:-:S02]  /*7f80*/  IADD3 R32, P2, R33, R94, RZ ;  /* 0x0000005e21207210 */ /* 0x000fc40007f5e0ff */
[----:B------:R-:W-:-:S03]  /*7f90*/  LEA.HI R8, R8, R123, RZ, 0x5 ;  /* 0x0000007b08087211 */ /* 0x000fc600078f28ff */
[----:B------:R-:W-:Y:S01]  /*7fa0*/  IMAD.X R33, R10, 0x1, R95, P2 ;  /* 0x000000010a217824 */ /* 0x000fe200010e065f */
[----:B------:R-:W-:Y:S02]  /*7fb0*/  SHF.R.S32.HI R8, RZ, 0x5, R8 ;  /* 0x00000005ff087819 */ /* 0x000fe40000011408 */
[----:B------:R-:W-:Y:S02]  /*7fc0*/  ISETP.GE.AND P2, PT, R92, R111, PT ;  /* 0x0000006f5c00720c */ /* 0x000fe40003f46270 */
[----:B------:R-:W-:-:S04]  /*7fd0*/  LEA.HI.SX32 R8, R87, R8, 0x1c ;  /* 0x0000000857087211 */ /* 0x000fc800078fe2ff */
[----:B------:R-:W-:Y:S01]  /*7fe0*/  SHF.R.S32.HI R9, RZ, 0x1f, R8 ;  /* 0x0000001fff097819 */ /* 0x000fe20000011408 */
[----:B------:R-:W-:-:S03]  /*7ff0*/  IMAD.SHL.U32 R35, R8, 0x10, RZ ;  /* 0x0000001008237824 */ /* 0x000fc600078e00ff */
[----:B------:R-:W-:Y:S02]  /*8000*/  LEA.HI R9, R9, R8, RZ, 0x2 ;  /* 0x0000000809097211 */ /* 0x000fe400078f10ff */
[----:B------:R-:W-:Y:S02]  /*8010*/  LOP3.LUT R8, R180, 0x30, R35, 0xf8, !PT ;  /* 0x00000030b4087812 */ /* 0x000fe400078ef823 */
[----:B------:R-:W-:Y:S02]  /*8020*/  SHF.L.U32 R9, R9, 0xb, RZ ;  /* 0x0000000b09097819 */ /* 0x000fe400000006ff */
[----:B------:R-:W-:Y:S02]  /*8030*/  LOP3.LUT R8, R8, R181, RZ, 0x3c, !PT ;  /* 0x000000b508087212 */ /* 0x000fe400078e3cff */
[----:B------:R-:W-:-:S04]  /*8040*/  LOP3.LUT R9, R9, 0xffffe000, RZ, 0xc0, !PT ;  /* 0xffffe00009097812 */ /* 0x000fc800078ec0ff */
[----:B------:R-:W-:Y:S01]  /*8050*/  IADD3 R8, R8, R9, R182 ;  /* 0x0000000908087210 */ /* 0x000fe20007ffe0b6 */
[----:B------:R-:W-:-:S04]  /*8060*/  IMAD R9, R17, 0x6000, R84 ;  /* 0x0000600011097824 */ /* 0x000fc800078e0254 */
[----:B------:R-:W-:Y:S02]  /*8070*/  IMAD R11, R17, 0x6000, R8 ;  /* 0x00006000110b7824 */ /* 0x000fe400078e0208 */
[C---:B------:R-:W-:Y:S02]  /*8080*/  IMAD.IADD R9, R16.reuse, 0x1, R9 ;  /* 0x0000000110097824 */ /* 0x040fe400078e0209 */
[----:B---3--:R-:W-:-:S04]  /*8090*/  IMAD.IADD R12, R16, 0x1, R11 ;  /* 0x00000001100c7824 */ /* 0x008fc800078e020b */
[----:B------:R-:W2:Y:S04]  /*80a0*/  LDS.128 R8, [R9+0x16400] ;  /* 0x0164000009087984 */ /* 0x000ea80000000c00 */
[----:B------:R-:W3:Y:S01]  /*80b0*/  LDS.128 R12, [R12+0x16400] ;  /* 0x016400000c0c7984 */ /* 0x000ee20000000c00 */
[----:B------:R-:W-:Y:S05]  /*80c0*/  @P2 BRA `(.L_x_1491) ;  /* 0x0000000c00402947 */ /* 0x000fea0003800000 */
[--C-:B------:R-:W-:Y:S01]  /*80d0*/  SHF.R.U32.HI R4, RZ, 0x8, R5.reuse ;  /* 0x00000008ff047819 */ /* 0x100fe20000011605 */
[----:B--2---:R-:W-:Y:S01]  /*80e0*/  IMAD.MOV.U32 R28, RZ, RZ, R10 ;  /* 0x000000ffff1c7224 */ /* 0x004fe200078e000a */
[----:B------:R-:W-:Y:S02]  /*80f0*/  SHF.R.U32.HI R38, RZ, 0x10, R5 ;  /* 0x00000010ff267819 */ /* 0x000fe40000011605 */
[----:B------:R-:W-:Y:S01]  /*8100*/  LOP3.LUT R5, R5, 0xff0000ff, RZ, 0xc0, !PT ;  /* 0xff0000ff05057812 */ /* 0x000fe200078ec0ff */
[----:B------:R-:W-:Y:S01]  /*8110*/  IMAD.SHL.U32 R4, R4, 0x100, RZ ;  /* 0x0000010004047824 */ /* 0x000fe200078e00ff */
[----:B------:R-:W-:Y:S02]  /*8120*/  SHF.R.U32.HI R34, RZ, 0x8, R7 ;  /* 0x00000008ff227819 */ /* 0x000fe40000011607 */
[----:B------:R-:W-:Y:S02]  /*8130*/  SHF.R.U32.HI R30, RZ, 0x8, R29 ;  /* 0x00000008ff1e7819 */ /* 0x000fe4000001161d */
[----:B------:R-:W-:-:S02]  /*8140*/  SHF.R.U32.HI R6, RZ, 0x8, R31 ;  /* 0x00000008ff067819 */ /* 0x000fc4000001161f */
[----:B------:R-:W-:Y:S01]  /*8150*/  LOP3.LUT R5, R5, 0xff00, R4, 0xf8, !PT ;  /* 0x0000ff0005057812 */ /* 0x000fe200078ef804 */
[----:B------:R-:W-:Y:S01]  /*8160*/  IMAD.SHL.U32 R4, R34, 0x100, RZ ;  /* 0x0000010022047824 */ /* 0x000fe200078e00ff */
[----:B------:R-:W-:Y:S01]  /*8170*/  SHF.R.U32.HI R36, RZ, 0x10, R7 ;  /* 0x00000010ff247819 */ /* 0x000fe20000011607 */
[----:B------:R-:W-:Y:S01]  /*8180*/  IMAD.SHL.U32 R10, R30, 0x100, RZ ;  /* 0x000001001e0a7824 */ /* 0x000fe200078e00ff */
[----:B------:R-:W-:Y:S02]  /*8190*/  LOP3.LUT R7, R7, 0xff0000ff, RZ, 0xc0, !PT ;  /* 0xff0000ff07077812 */ /* 0x000fe400078ec0ff */
[----:B0-----:R-:W-:Y:S02]  /*81a0*/  SHF.R.U32.HI R42, RZ, 0x10, R29 ;  /* 0x00000010ff2a7819 */ /* 0x001fe4000001161d */
[----:B------:R-:W-:Y:S01]  /*81b0*/  LOP3.LUT R37, R29, 0xff0000ff, RZ, 0xc0, !PT ;  /* 0xff0000ff1d257812 */ /* 0x000fe200078ec0ff */
[----:B---3--:R-:W-:Y:S01]  /*81c0*/  IMAD.MOV.U32 R29, RZ, RZ, R12 ;  /* 0x000000ffff1d7224 */ /* 0x008fe200078e000c */
[----:B------:R-:W-:Y:S01]  /*81d0*/  SHF.R.U32.HI R41, RZ, 0x10, R31 ;  /* 0x00000010ff297819 */ /* 0x000fe2000001161f */
[----:B------:R-:W-:Y:S01]  /*81e0*/  IMAD.SHL.U32 R12, R6, 0x100, RZ ;  /* 0x00000100060c7824 */ /* 0x000fe200078e00ff */
[----:B------:R-:W-:Y:S01]  /*81f0*/  LOP3.LUT R39, R31, 0xff0000ff, RZ, 0xc0, !PT ;  /* 0xff0000ff1f277812 */ /* 0x000fe200078ec0ff */
[----:B------:R-:W-:Y:S01]  /*8200*/  IMAD.U32 R6, R38, 0x10000, RZ ;  /* 0x0001000026067824 */ /* 0x000fe200078e00ff */
[----:B------:R-:W-:Y:S01]  /*8210*/  LOP3.LUT R7, R7, 0xff00, R4, 0xf8, !PT ;  /* 0x0000ff0007077812 */ /* 0x000fe200078ef804 */
[----:B------:R-:W-:Y:S01]  /*8220*/  IMAD.MOV.U32 R31, RZ, RZ, R14 ;  /* 0x000000ffff1f7224 */ /* 0x000fe200078e000e */
[----:B------:R-:W-:Y:S01]  /*8230*/  LOP3.LUT R38, R37, 0xff00, R10, 0xf8, !PT ;  /* 0x0000ff0025267812 */ /* 0x000fe200078ef80a */
[----:B------:R-:W-:Y:S01]  /*8240*/  IMAD.U32 R4, R36, 0x10000, RZ ;  /* 0x0001000024047824 */ /* 0x000fe200078e00ff */
[----:B------:R-:W-:-:S02]  /*8250*/  F2FP.F16.E4M3.UNPACK_B R36, R115.H1 ;  /* 0x00000073ff24723e */ /* 0x000fc400030006ff */
[----:B------:R-:W-:Y:S02]  /*8260*/  F2FP.F16.E4M3.UNPACK_B R14, R29.H1 ;  /* 0x0000001dff0e723e */ /* 0x000fe400030006ff */
        /* <DEDUP_REMOVED lines=10> */
[----:B------:R-:W-:Y:S02]  /*8310*/  HADD2.F32 R37, -RZ, R34.H0_H0 ;  /* 0x20000022ff257230 */ /* 0x000fe40000004100 */
[----:B------:R-:W-:Y:S01]  /*8320*/  FMUL.FTZ R43, R12, R5 ;  /* 0x000000050c2b7220 */ /* 0x000fe20000410000 */
[----:B------:R-:W-:Y:S02]  /*8330*/  F2FP.F16.E4M3.UNPACK_B R29, R29 ;  /* 0x0000001dff1d723e */ /* 0x000fe400020006ff */
[----:B------:R-:W-:Y:S01]  /*8340*/  LOP3.LUT R5, R40, 0xff0000, R39, 0xf8, !PT ;  /* 0x00ff000028057812 */ /* 0x000fe200078ef827 */
        /* <DEDUP_REMOVED lines=8> */
[----:B------:R-:W-:-:S02]  /*83d0*/  HADD2.F32 R37, -RZ, R34.H1_H1 ;  /* 0x30000022ff257230 */ /* 0x000fc40000004100 */
[-C--:B------:R-:W-:Y:S01]  /*83e0*/  FMUL.FTZ R45, R30, R41.reuse ;  /* 0x000000291e2d7220 */ /* 0x080fe20000410000 */
[----:B------:R-:W-:Y:S02]  /*83f0*/  HADD2.F32 R39, -RZ, R115.H0_H0 ;  /* 0x20000073ff277230 */ /* 0x000fe40000004100 */
[C---:B------:R-:W-:Y:S01]  /*8400*/  FMUL.FTZ R41, R12.reuse, R41 ;  /* 0x000000290c297220 */ /* 0x040fe20000410000 */
[----:B------:R-:W-:Y:S02]  /*8410*/  HADD2.F32 R14, -RZ, R29.H0_H0 ;  /* 0x2000001dff0e7230 */ /* 0x000fe40000004100 */
[----:B------:R-:W-:Y:S01]  /*8420*/  FFMA.FTZ R45, R12, R37, -R45 ;  /* 0x000000250c2d7223 */ /* 0x000fe2000001082d */
[----:B------:R-:W-:Y:S01]  /*8430*/  HADD2.F32 R10, -RZ, R8.H0_H0 ;  /* 0x20000008ff0a7230 */ /* 0x000fe20000004100 */
[----:B------:R-:W-:Y:S01]  /*8440*/  F2FP.F16.E4M3.UNPACK_B R12, R31.H1 ;  /* 0x0000001fff0c723e */ /* 0x000fe200030006ff */
[----:B------:R-:W-:Y:S02]  /*8450*/  IMAD.U32 R7, R42, 0x10000, RZ ;  /* 0x000100002a077824 */ /* 0x000fe400078e00ff */
[----:B------:R-:W-:Y:S01]  /*8460*/  FFMA.FTZ R42, R30, R37, R41 ;  /* 0x000000251e2a7223 */ /* 0x000fe20000010029 */
[----:B------:R-:W-:-:S02]  /*8470*/  HADD2.F32 R37, -RZ, R113.H0_H0 ;  /* 0x20000071ff257230 */ /* 0x000fc40000004100 */
[-C--:B------:R-:W-:Y:S01]  /*8480*/  FMUL.FTZ R41, R14, R39.reuse ;  /* 0x000000270e297220 */ /* 0x080fe20000410000 */
[----:B------:R-:W-:Y:S01]  /*8490*/  FMUL.FTZ R39, R10, R39 ;  /* 0x000000270a277220 */ /* 0x000fe20000410000 */
[----:B------:R-:W-:Y:S01]  /*84a0*/  HADD2.F32 R115, -RZ, R115.H1_H1 ;  /* 0x30000073ff737230 */ /* 0x000fe20000004100 */
[----:B------:R-:W-:Y:S01]  /*84b0*/  LOP3.LUT R7, R38, 0xff0000, R7, 0xf8, !PT ;  /* 0x00ff000026077812 */ /* 0x000fe200078ef807 */
[----:B------:R-:W-:Y:S02]  /*84c0*/  HADD2.F32 R29, -RZ, R29.H1_H1 ;  /* 0x3000001dff1d7230 */ /* 0x000fe40000004100 */
[-C--:B------:R-:W-:Y:S01]  /*84d0*/  FFMA.FTZ R41, R10, R37.reuse, -R41 ;  /* 0x000000250a297223 */ /* 0x080fe20000010829 */
[----:B------:R-:W-:Y:S01]  /*84e0*/  FFMA.FTZ R36, R14, R37, R39 ;  /* 0x000000250e247223 */ /* 0x000fe20000010027 */
[----:B------:R-:W-:Y:S01]  /*84f0*/  HADD2.F32 R8, -RZ, R8.H1_H1 ;  /* 0x30000008ff087230 */ /* 0x000fe20000004100 */
[----:B------:R-:W-:Y:S01]  /*8500*/  F2FP.F16.E4M3.UNPACK_B R10, R114.H1 ;  /* 0x00000072ff0a723e */ /* 0x000fe200030006ff */
[----:B------:R-:W-:-:S02]  /*8510*/  HADD2.F32 R113, -RZ, R113.H1_H1 ;  /* 0x30000071ff717230 */ /* 0x000fc40000004100 */
[CC--:B------:R-:W-:Y:S01]  /*8520*/  FMUL.FTZ R37, R29.reuse, R115.reuse ;  /* 0x000000731d257220 */ /* 0x0c0fe20000410000 */
[----:B------:R-:W-:Y:S01]  /*8530*/  F2FP.F16.E4M3.UNPACK_B R30, R112.H1 ;  /* 0x00000070ff1e723e */ /* 0x000fe200030006ff */
[C---:B------:R-:W-:Y:S01]  /*8540*/  FMUL.FTZ R38, R8.reuse, R115 ;  /* 0x0000007308267220 */ /* 0x040fe20000410000 */
[----:B------:R-:W-:Y:S02]  /*8550*/  HADD2.F32 R14, -RZ, R12.H0_H0 ;  /* 0x2000000cff0e7230 */ /* 0x000fe40000004100 */
[-C--:B------:R-:W-:Y:S01]  /*8560*/  FFMA.FTZ R34, R8, R113.reuse, -R37 ;  /* 0x0000007108227223 */ /* 0x080fe20000010825 */
[----:B------:R-:W-:Y:S01]  /*8570*/  F2FP.F16.E4M3.UNPACK_B R8, R28.H1 ;  /* 0x0000001cff08723e */ /* 0x000fe200030006ff */
[--C-:B------:R-:W-:Y:S02]  /*8580*/  HADD2.F32 R37, -RZ, R10.reuse.H0_H0 ;  /* 0x2000000aff257230 */ /* 0x100fe40000004100 */
[----:B------:R-:W-:Y:S01]  /*8590*/  FFMA.FTZ R113, R29, R113, R38 ;  /* 0x000000711d717223 */ /* 0x000fe20000010026 */
[----:B------:R-:W-:Y:S01]  /*85a0*/  HADD2.F32 R39, -RZ, R10.H1_H1 ;  /* 0x3000000aff277230 */ /* 0x000fe20000004100 */
[----:B------:R-:W-:Y:S01]  /*85b0*/  F2FP.F16.E4M3.UNPACK_B R114, R114 ;  /* 0x00000072ff72723e */ /* 0x000fe200020006ff */
[----:B------:R-:W-:-:S02]  /*85c0*/  HADD2.F32 R10, -RZ, R8.H0_H0 ;  /* 0x20000008ff0a7230 */ /* 0x000fc40000004100 */
[----:B------:R-:W-:Y:S01]  /*85d0*/  FMUL.FTZ R47, R14, R37 ;  /* 0x000000250e2f7220 */ /* 0x000fe20000410000 */
[----:B------:R-:W-:Y:S01]  /*85e0*/  HADD2.F32 R29, -RZ, R30.H0_H0 ;  /* 0x2000001eff1d7230 */ /* 0x000fe20000004100 */
[----:B------:R-:W-:Y:S01]  /*85f0*/  F2FP.F16.E4M3.UNPACK_B R31, R31 ;  /* 0x0000001fff1f723e */ /* 0x000fe200020006ff */
[----:B------:R-:W-:Y:S02]  /*8600*/  HADD2.F32 R12, -RZ, R12.H1_H1 ;  /* 0x3000000cff0c7230 */ /* 0x000fe40000004100 */
[C---:B------:R-:W-:Y:S01]  /*8610*/  FMUL.FTZ R105, R10.reuse, R37 ;  /* 0x000000250a697220 */ /* 0x040fe20000410000 */
[----:B------:R-:W-:Y:S02]  /*8620*/  HADD2.F32 R8, -RZ, R8.H1_H1 ;  /* 0x30000008ff087230 */ /* 0x000fe40000004100 */
[----:B------:R-:W-:Y:S01]  /*8630*/  FFMA.FTZ R38, R10, R29, -R47 ;  /* 0x0000001d0a267223 */ /* 0x000fe2000001082f */
[----:B------:R-:W-:Y:S02]  /*8640*/  HADD2.F32 R37, -RZ, R30.H1_H1 ;  /* 0x3000001eff257230 */ /* 0x000fe40000004100 */
[-C--:B------:R-:W-:Y:S01]  /*8650*/  FMUL.FTZ R47, R12, R39.reuse ;  /* 0x000000270c2f7220 */ /* 0x080fe20000410000 */
[----:B------:R-:W-:Y:S01]  /*8660*/  F2FP.F16.E4M3.UNPACK_B R28, R28 ;  /* 0x0000001cff1c723e */ /* 0x000fe200020006ff */
[C---:B------:R-:W-:Y:S01]  /*8670*/  FMUL.FTZ R39, R8.reuse, R39 ;  /* 0x0000002708277220 */ /* 0x040fe20000410000 */
[----:B------:R-:W-:Y:S01]  /*8680*/  F2FP.F16.E4M3.UNPACK_B R112, R112 ;  /* 0x00000070ff70723e */ /* 0x000fe200020006ff */
[----:B------:R-:W-:Y:S01]  /*8690*/  FFMA.FTZ R107, R8, R37, -R47 ;  /* 0x00000025086b7223 */ /* 0x000fe2000001082f */
[----:B------:R-:W-:-:S02]  /*86a0*/  HADD2.F32 R10, -RZ, R31.H0_H0 ;  /* 0x2000001fff0a7230 */ /* 0x000fc40000004100 */
[----:B------:R-:W-:Y:S01]  /*86b0*/  FFMA.FTZ R111, R12, R37, R39 ;  /* 0x000000250c6f7223 */ /* 0x000fe20000010027 */
[----:B------:R-:W-:Y:S02]  /*86c0*/  HADD2.F32 R37, -RZ, R114.H0_H0 ;  /* 0x20000072ff257230 */ /* 0x000fe40000004100 */
[----:B------:R-:W-:Y:S01]  /*86d0*/  FFMA.FTZ R14, R14, R29, R105 ;  /* 0x0000001d0e0e7223 */ /* 0x000fe20000010069 */
        /* <DEDUP_REMOVED lines=8> */
[----:B------:R-:W-:Y:S01]  /*8760*/  HADD2.F32 R28, -RZ, R28.H1_H1 ;  /* 0x3000001cff1c7230 */ /* 0x000fe20000004100 */
[----:B------:R-:W-:Y:S01]  /*8770*/  F2FP.SATFINITE.E4M3.F32.PACK_AB_MERGE_C R8, R45, R40, RZ ;  /* 0x000000282d08723e */ /* 0x000fe200048070ff */
[----:B------:R-:W-:Y:S02]  /*8780*/  HADD2.F32 R112, -RZ, R112.H1_H1 ;  /* 0x30000070ff707230 */ /* 0x000fe40000004100 */
[-C--:B------:R-:W-:Y:S01]  /*8790*/  FMUL.FTZ R105, R31, R114.reuse ;  /* 0x000000721f697220 */ /* 0x080fe20000410000 */
[----:B------:R-:W-:Y:S01]  /*87a0*/  FFMA.FTZ R47, R10, R29, R47 ;  /* 0x0000001d0a2f7223 */ /* 0x000fe2000001002f */
[----:B------:R-:W-:Y:S01]  /*87b0*/  F2FP.SATFINITE.E4M3.F32.PACK_AB_MERGE_C R8, R34, R41, R8 ;  /* 0x000000292208723e */ /* 0x000fe20004807008 */
[C---:B------:R-:W-:Y:S01]  /*87c0*/  FMUL.FTZ R114, R28.reuse, R114 ;  /* 0x000000721c727220 */ /* 0x040fe20000410000 */
[----:B------:R-:W-:Y:S01]  /*87d0*/  F2FP.SATFINITE.E4M3.F32.PACK_AB_MERGE_C R111, R111, R14, RZ ;  /* 0x0000000e6f6f723e */ /* 0x000fe200048070ff */
[-C--:B------:R-:W-:Y:S01]  /*87e0*/  FFMA.FTZ R10, R28, R112.reuse, -R105 ;  /* 0x000000701c0a7223 */ /* 0x080fe20000010869 */
[----:B------:R-:W-:Y:S01]  /*87f0*/  F2FP.F16.E4M3.UNPACK_B R29, R13 ;  /* 0x0000000dff1d723e */ /* 0x000fe200020006ff */
[----:B------:R-:W-:Y:S01]  /*8800*/  FFMA.FTZ R114, R31, R112, R114 ;  /* 0x000000701f727223 */ /* 0x000fe20000010072 */
[----:B------:R-:W-:-:S02]  /*8810*/  F2FP.F16.E4M3.UNPACK_B R34, R7 ;  /* 0x00000007ff22723e */ /* 0x000fc400020006ff */
[----:B------:R-:W-:Y:S01]  /*8820*/  F2FP.F16.E4M3.UNPACK_B R14, R9 ;  /* 0x00000009ff0e723e */ /* 0x000fe200020006ff */
[----:B------:R-:W-:Y:S01]  /*8830*/  HADD2.F32 R30, -RZ, R29.H0_H0 ;  /* 0x2000001dff1e7230 */ /* 0x000fe20000004100 */
[----:B------:R-:W-:Y:S01]  /*8840*/  F2FP.F16.E4M3.UNPACK_B R31, R6 ;  /* 0x00000006ff1f723e */ /* 0x000fe200020006ff */
[----:B------:R-:W-:Y:S01]  /*8850*/  HADD2.F32 R39, -RZ, R34.H0_H0 ;  /* 0x20000022ff277230 */ /* 0x000fe20000004100 */
[----:B------:R-:W-:Y:S01]  /*8860*/  F2FP.SATFINITE.E4M3.F32.PACK_AB_MERGE_C R10, R10, R37, R38 ;  /* 0x000000250a0a723e */ /* 0x000fe20004807026 */
[----:B------:R-:W-:Y:S01]  /*8870*/  HADD2.F32 R28, -RZ, R14.H0_H0 ;  /* 0x2000000eff1c7230 */ /* 0x000fe20000004100 */
[----:B------:R-:W-:Y:S01]  /*8880*/  F2FP.F16.E4M3.UNPACK_B R13, R13.H1 ;  /* 0x0000000dff0d723e */ /* 0x000fe200030006ff */
        /* <DEDUP_REMOVED lines=9> */
[CC--:B------:R-:W-:Y:S01]  /*8920*/  FMUL.FTZ R37, R29.reuse, R34.reuse ;  /* 0x000000221d257220 */ /* 0x0c0fe20000410000 */
[----:B------:R-:W-:Y:S01]  /*8930*/  F2FP.F16.E4M3.UNPACK_B R28, R7.H1 ;  /* 0x00000007ff1c723e */ /* 0x000fe200030006ff */
[C---:B------:R-:W-:Y:S01]  /*8940*/  FMUL.FTZ R34, R14.reuse, R34 ;  /* 0x000000220e227220 */ /* 0x040fe20000410000 */
[----:B------:R-:W-:Y:S01]  /*8950*/  F2FP.F16.E4M3.UNPACK_B R9, R9.H1 ;  /* 0x00000009ff09723e */ /* 0x000fe200030006ff */
[----:B------:R-:W-:Y:S01]  /*8960*/  FFMA.FTZ R38, R14, R31, -R37 ;  /* 0x0000001f0e267223 */ /* 0x000fe20000010825 */
[----:B------:R-:W-:Y:S01]  /*8970*/  F2FP.SATFINITE.E4M3.F32.PACK_AB_MERGE_C R12, R42, R43, RZ ;  /* 0x0000002b2a0c723e */ /* 0x000fe200048070ff */
[----:B------:R-:W-:Y:S01]  /*8980*/  FFMA.FTZ R40, R29, R31, R34 ;  /* 0x0000001f1d287223 */ /* 0x000fe20000010022 */
[----:B------:R-:W-:Y:S01]  /*8990*/  HADD2.F32 R14, -RZ, R13.H0_H0 ;  /* 0x2000000dff0e7230 */ /* 0x000fe20000004100 */
[----:B------:R-:W-:Y:S01]  /*89a0*/  F2FP.F16.E4M3.UNPACK_B R6, R6.H1 ;  /* 0x00000006ff06723e */ /* 0x000fe200030006ff */
[----:B------:R-:W-:Y:S01]  /*89b0*/  HADD2.F32 R29, -RZ, R28.H0_H0 ;  /* 0x2000001cff1d7230 */ /* 0x000fe20000004100 */
[----:B------:R-:W-:Y:S01]  /*89c0*/  F2FP.SATFINITE.E4M3.F32.PACK_AB_MERGE_C R12, R113, R36, R12 ;  /* 0x00000024710c723e */ /* 0x000fe2000480700c */
[----:B------:R-:W-:Y:S01]  /*89d0*/  HADD2.F32 R7, -RZ, R9.H0_H0 ;  /* 0x20000009ff077230 */ /* 0x000fe20000004100 */
[----:B------:R-:W-:Y:S01]  /*89e0*/  F2FP.F16.E4M3.UNPACK_B R31, R5 ;  /* 0x00000005ff1f723e */ /* 0x000fe200020006ff */
[----:B------:R-:W-:-:S02]  /*89f0*/  HADD2.F32 R13, -RZ, R13.H1_H1 ;  /* 0x3000000dff0d7230 */ /* 0x000fc40000004100 */
[-C--:B------:R-:W-:Y:S01]  /*8a00*/  FMUL.FTZ R36, R14, R29.reuse ;  /* 0x0000001d0e247220 */ /* 0x080fe20000410000 */
[----:B------:R-:W-:Y:S02]  /*8a10*/  HADD2.F32 R34, -RZ, R28.H1_H1 ;  /* 0x3000001cff227230 */ /* 0x000fe40000004100 */
        /* <DEDUP_REMOVED lines=10> */
[----:B------:R-:W-:Y:S01]  /*8ac0*/  FFMA.FTZ R44, R13, R30, R34 ;  /* 0x0000001e0d2c7223 */ /* 0x000fe20000010022 */
[----:B------:R-:W-:Y:S01]  /*8ad0*/  F2FP.F16.E4M3.UNPACK_B R6, R11 ;  /* 0x0000000bff06723e */ /* 0x000fe200020006ff */
[----:B------:R-:W-:Y:S01]  /*8ae0*/  FFMA.FTZ R42, R7, R28, -R36 ;  /* 0x0000001c072a7223 */ /* 0x000fe20000010824 */
[----:B------:R-:W-:Y:S01]  /*8af0*/  F2FP.F16.E4M3.UNPACK_B R15, R15.H1 ;  /* 0x0000000fff0f723e */ /* 0x000fe200030006ff */
[----:B------:R-:W-:Y:S01]  /*8b00*/  HADD2.F32 R13, -RZ, R14.H0_H0 ;  /* 0x2000000eff0d7230 */ /* 0x000fe20000004100 */
[----:B------:R-:W-:Y:S01]  /*8b10*/  F2FP.F16.E4M3.UNPACK_B R34, R5.H1 ;  /* 0x00000005ff22723e */ /* 0x000fe200030006ff */
[----:B------:R-:W-:Y:S01]  /*8b20*/  HADD2.F32 R36, -RZ, R31.H0_H0 ;  /* 0x2000001fff247230 */ /* 0x000fe20000004100 */
[----:B------:R-:W-:Y:S01]  /*8b30*/  F2FP.F16.E4M3.UNPACK_B R11, R11.H1 ;  /* 0x0000000bff0b723e */ /* 0x000fe200030006ff */
[----:B------:R-:W-:Y:S01]  /*8b40*/  HADD2.F32 R7, -RZ, R6.H0_H0 ;  /* 0x20000006ff077230 */ /* 0x000fe20000004100 */
[-C--:B------:R-:W-:Y:S01]  /*8b50*/  F2FP.F16.E4M3.UNPACK_B R5, R4.reuse ;  /* 0x00000004ff05723e */ /* 0x080fe200020006ff */
[----:B------:R-:W-:Y:S01]  /*8b60*/  HADD2.F32 R37, -RZ, R34.H0_H0 ;  /* 0x20000022ff257230 */ /* 0x000fe20000004100 */
[----:B------:R-:W-:Y:S01]  /*8b70*/  F2FP.F16.E4M3.UNPACK_B R28, R4.H1 ;  /* 0x00000004ff1c723e */ /* 0x000fe200030006ff */
        /* <DEDUP_REMOVED lines=23> */
[C---:B------:R-:W-:Y:S01]  /*8cf0*/  FMUL.FTZ R31, R6.reuse, R31 ;  /* 0x0000001f061f7220 */ /* 0x040fe20000410000 */
[----:B------:R-:W-:Y:S01]  /*8d00*/  F2FP.SATFINITE.E4M3.F32.PACK_AB_MERGE_C R42, R45, R42, RZ ;  /* 0x0000002a2d2a723e */ /* 0x000fe200048070ff */
[-C--:B------:R-:W-:Y:S01]  /*8d10*/  FFMA.FTZ R11, R11, R28.reuse, -R4 ;  /* 0x0000001c0b0b7223 */ /* 0x080fe20000010804 */
[----:B------:R-:W-:Y:S01]  /*8d20*/  FFMA.FTZ R34, R15, R28, R34 ;  /* 0x0000001c0f227223 */ /* 0x000fe20000010022 */
[-C--:B------:R-:W-:Y:S01]  /*8d30*/  FFMA.FTZ R7, R6, R5.reuse, -R7 ;  /* 0x0000000506077223 */ /* 0x080fe20000010807 */
[----:B------:R-:W-:Y:S01]  /*8d40*/  FFMA.FTZ R31, R14, R5, R31 ;  /* 0x000000050e1f7223 */ /* 0x000fe2000001001f */
[----:B------:R-:W-:Y:S01]  /*8d50*/  F2FP.SATFINITE.E4M3.F32.PACK_AB_MERGE_C R43, R44, R43, RZ ;  /* 0x0000002b2c2b723e */ /* 0x000fe200048070ff */
[----:B------:R-:W-:Y:S01]  /*8d60*/  IMAD.MOV.U32 R14, RZ, RZ, R47 ;  /* 0x000000ffff0e7224 */ /* 0x000fe200078e002f */
[----:B------:R-:W-:-:S02]  /*8d70*/  F2FP.SATFINITE.E4M3.F32.PACK_AB_MERGE_C R11, R11, R104, RZ ;  /* 0x000000680b0b723e */ /* 0x000fc400048070ff */
[----:B------:R-:W-:Y:S02]  /*8d80*/  F2FP.SATFINITE.E4M3.F32.PACK_AB_MERGE_C R34, R34, R37, RZ ;  /* 0x000000252222723e */ /* 0x000fe400048070ff */
[----:B------:R-:W-:Y:S02]  /*8d90*/  F2FP.SATFINITE.E4M3.F32.PACK_AB_MERGE_C R9, R38, R41, R42 ;  /* 0x000000292609723e */ /* 0x000fe4000480702a */
[----:B------:R-:W-:Y:S02]  /*8da0*/  F2FP.SATFINITE.E4M3.F32.PACK_AB_MERGE_C R11, R7, R46, R11 ;  /* 0x0000002e070b723e */ /* 0x000fe4000480700b */
[----:B------:R-:W-:Y:S02]  /*8db0*/  F2FP.SATFINITE.E4M3.F32.PACK_AB_MERGE_C R13, R40, R39, R43 ;  /* 0x00000027280d723e */ /* 0x000fe4000480702b */
[----:B------:R-:W-:-:S07]  /*8dc0*/  F2FP.SATFINITE.E4M3.F32.PACK_AB_MERGE_C R15, R31, R36, R34 ;  /* 0x000000241f0f723e */ /* 0x000fce0004807022 */
.L_x_1491:
[----:B------:R-:W-:Y:S05]  /*8dd0*/  BSYNC B1 ;  /* 0x0000000000017941 */ /* 0x000fea0003800000 */
.L_x_1490:
[----:B--2---:R2:W-:Y:S01]  /*8de0*/  STG.E.128 desc[UR38][R32.64], R8 ;  /* 0x0000000820007986 */ /* 0x0045e2000c101d26 */
[----:B------:R-:W-:-:S13]  /*8df0*/  ISETP.GE.AND P2, PT, R35, R117, PT ;  /* 0x000000752300720c */ /* 0x000fda0003f46270 */
[----:B------:R-:W-:Y:S05]  /*8e00*/  @P2 BRA `(.L_x_1454) ;  /* 0x00000000009c2947 */ /* 0x000fea0003800000 */
[--C-:B------:R-:W-:Y:S02]  /*8e10*/  SHF.R.S32.HI R4, RZ, 0x1f, R35.reuse ;  /* 0x0000001fff047819 */ /* 0x100fe40000011423 */
[----:B------:R-:W-:-:S04]  /*8e20*/  IADD3 R35, P2, P3, R62, R96, R35 ;  /* 0x000000603e237210 */ /* 0x000fc80007b5e023 */
[----:B------:R-:W-:Y:S02]  /*8e30*/  IADD3.X R4, R100, R119, R4, P2, P3 ;  /* 0x0000007764047210 */ /* 0x000fe400017e6404 */
[----:B------:R-:W-:-:S05]  /*8e40*/  IADD3 R94, P2, R35, R94, RZ ;  /* 0x0000005e235e7210 */ /* 0x000fca0007f5e0ff */
[----:B------:R-:W-:-:S05]  /*8e50*/  IMAD.X R95, R4, 0x1, R95, P2 ;  /* 0x00000001045f7824 */ /* 0x000fca00010e065f */
[----:B---3--:R3:W-:Y:S01]  /*8e60*/  STG.E.128 desc[UR38][R94.64], R12 ;  /* 0x0000000c5e007986 */ /* 0x0087e2000c101d26 */
[----:B------:R-:W-:Y:S05]  /*8e70*/  BRA `(.L_x_1454) ;  /* 0x0000000000807947 */ /* 0x000fea0003800000 */
.L_x_1447:
[----:B------:R-:W-:-:S06]  /*8e80*/  UISETP.NE.AND UP0, UPT, UR41, 0x3, UPT ;  /* 0x000000032900788c */ /* 0x000fcc000bf05270 */
[----:B------:R-:W-:-:S13]  /*8e90*/  PLOP3.LUT P1, PT, PT, PT, UP0, 0x80, 0x0 ;  /* 0x000000000000781c */ /* 0x000fda0003f2f008 */
[----:B------:R-:W-:Y:S05]  /*8ea0*/  @!P1 BRA `(.L_x_1492) ;  /* 0x0000000000049947 */ /* 0x000fea0003800000 */
[----:B------:R-:W-:Y:S01]  /*8eb0*/  BPT.TRAP 0x1 ;  /* 0x000000040000795c */ /* 0x000fe20000300000 */
.L_x_1492:
[----:B------:R-:W-:Y:S01]  /*8ec0*/  IMAD R108, R17, 0x8, R16 ;  /* 0x00000008116c7824 */ /* 0x000fe200078e0210 */
[----:B------:R-:W-:Y:S01]  /*8ed0*/  SHF.L.U32 R110, R174, 0x1f, RZ ;  /* 0x0000001fae6e7819 */ /* 0x000fe200000006ff */
[----:B------:R-:W-:Y:S01]  /*8ee0*/  IMAD R109, R25, -0x80, R2 ;  /* 0xffffff80196d7824 */ /* 0x000fe200078e0202 */
[----:B------:R-:W-:Y:S02]  /*8ef0*/  BSSY B1, `(.L_x_1493) ;  /* 0x0000004000017945 */ /* 0x000fe40003800000 */
[----:B------:R-:W0:Y:S02]  /*8f00*/  SYNCS.PHASECHK.TRANS64.TRYWAIT P2, [R108+URZ+0x22890], R110 ;  /* 0x0228906e6c0075a7 */ /* 0x000e24000804017f */
[----:B------:R-:W-:Y:S01]  /*8f10*/  VIMNMX R109, R109, 0x80, PT ;  /* 0x000000806d6d7848 */ /* 0x000fe20003fe0100 */
[----:B0-----:R-:W-:Y:S06]  /*8f20*/  @!P2 BRA `(.L_x_1494) ;  /* 0x000001fc0018a947 */ /* 0x001fec0003800000 */
.L_x_1801:
[----:B------:R-:W-:Y:S05]  /*8f30*/  BSYNC B1 ;  /* 0x0000000000017941 */ /* 0x000fea0003800000 */
.L_x_1493:
[----:B------:R-:W-:-:S13]  /*8f40*/  ISETP.GE.AND P2, PT, R19, R109, PT ;  /* 0x0000006d1300720c */ /* 0x000fda0003f46270 */
[----:B------:R-:W-:Y:S05]  /*8f50*/  @P2 BRA `(.L_x_1454) ;  /* 0x0000000000482947 */ /* 0x000fea0003800000 */
[----:B------:R-:W-:-:S13]  /*8f60*/  ISETP.NE.AND P2, PT, R64, RZ, PT ;  /* 0x000000ff4000720c */ /* 0x000fda0003f45270 */
[----:B------:R-:W1:Y:S04]  /*8f70*/  @P2 LDS.128 R4, [R97+0x16400] ;  /* 0x0164000061042984 */ /* 0x000e680000000c00 */
[----:B-1----:R-:W-:Y:S01]  /*8f80*/  @P2 STG.E.128 desc[UR38][R8.64], R4 ;  /* 0x0000000408002986 */ /* 0x002fe2000c101d26 */
        /* <DEDUP_REMOVED lines=14> */
[----:B-1----:R1:W-:Y:S02]  /*9070*/  @P2 STG.E.128 desc[UR38][R8.64+0xa0], R4 ;  /* 0x0000a00408002986 */ /* 0x0023e4000c101d26 */
.L_x_1454:
[----:B------:R-:W-:Y:S05]  /*9080*/  BSYNC B0 ;  /* 0x0000000000007941 */ /* 0x000fea0003800000 */
.L_x_1446:
[----:B-1234-:R-:W1:Y:S01]  /*9090*/  S2R R4, SR_TID.X ;  /* 0x0000000000047919 */ /* 0x01ee620000002100 */
[----:B------:R-:W-:Y:S01]  /*90a0*/  @!PT LDS RZ, [RZ] ;  /* 0x00000000fffff984 */ /* 0x000fe20000000800 */
[----:B------:R-:W-:Y:S01]  /*90b0*/  @!PT LDS RZ, [RZ] ;  /* 0x00000000fffff984 */ /* 0x000fe20000000800 */
[----:B------:R-:W-:Y:S01]  /*90c0*/  @!PT LDS RZ, [RZ] ;  /* 0x00000000fffff984 */ /* 0x000fe20000000800 */
[----:B------:R-:W-:Y:S01]  /*90d0*/  @!PT LDS RZ, [RZ] ;  /* 0x00000000fffff984 */ /* 0x000fe20000000800 */
[----:B------:R2:W-:Y:S06]  /*90e0*/  MEMBAR.ALL.CTA ;  /* 0x0000000000007992 */ /* 0x0005ec0000008000 */
[----:B--2---:R-:W2:Y:S01]  /*90f0*/  FENCE.VIEW.ASYNC.S ;  /* 0x00000000000073c6 */ /* 0x004ea20000000000 */
[----:B------:R-:W-:Y:S05]  /*9100*/  WARPSYNC.ALL ;  /* 0x0000000000007948 */ /* 0x000fea0003800000 */
[----:B------:R-:W-:Y:S01]  /*9110*/  BSSY B0, `(.L_x_1495) ;  /* 0x0000009000007945 */ /* 0x000fe20003800000 */
[----:B-1----:R-:W-:Y:S01]  /*9120*/  LOP3.LUT R4, R4, 0x7f, RZ, 0xc0, !PT ;  /* 0x0000007f04047812 */ /* 0x002fe200078ec0ff */
[----:B--2---:R1:W-:Y:S03]  /*9130*/  BAR.SYNC.DEFER_BLOCKING R77, 0x80 ;  /* 0x0002004d0000751d */ /* 0x0043e60000010000 */
[----:B------:R-:W-:-:S13]  /*9140*/  ISETP.NE.AND P3, PT, R4, RZ, PT ;  /* 0x000000ff0400720c */ /* 0x000fda0003f65270 */
[----:B------:R-:W-:-:S05]  /*9150*/  @!P3 VIADD R4, R108, 0x228a0 ;  /* 0x000228a06c04b836 */ /* 0x000fca0000000000 */
[----:B------:R-:W-:-:S04]  /*9160*/  @!P3 PRMT R4, RZ, 0x654, R4 ;  /* 0x00000654ff04b816 */ /* 0x000fc80000000004 */
[----:B------:R1:W-:Y:S01]  /*9170*/  @!P3 SYNCS.ARRIVE.TRANS64.RED.A1T0 RZ, [R4+URZ], RZ ;  /* 0x000000ff04ffb9a7 */ /* 0x0003e2000810043f */
[----:B------:R-:W-:Y:S05]  /*9180*/  @!P1 BRA `(.L_x_1496) ;  /* 0x0000000000049947 */ /* 0x000fea0003800000 */
[----:B------:R-:W-:Y:S01]  /*9190*/  BPT.TRAP 0x1 ;  /* 0x000000040000795c */ /* 0x000fe20000300000 */
.L_x_1496:
[----:B------:R-:W-:Y:S05]  /*91a0*/  BSYNC B0 ;  /* 0x0000000000007941 */ /* 0x000fea0003800000 */
.L_x_1495:
[----:B------:R-:W2:Y:S01]  /*91b0*/  SYNCS.PHASECHK.TRANS64.TRYWAIT P1, [R108+URZ+0x228b0], R110 ;  /* 0x0228b06e6c0075a7 */ /* 0x000ea2000802017f */
[----:B------:R-:W-:Y:S04]  /*91c0*/  BSSY B0, `(.L_x_1497) ;  /* 0x0000002000007945 */ /* 0x000fe80003800000 */
[----:B--2---:R-:W-:Y:S05]  /*91d0*/  @!P1 BRA `(.L_x_1498) ;  /* 0x000001f800809947 */ /* 0x004fea0003800000 */
.L_x_1802:
[----:B------:R-:W-:Y:S05]  /*91e0*/  BSYNC B0 ;  /* 0x0000000000007941 */ /* 0x000fea0003800000 */
.L_x_1497:
[----:B------:R-:W-:Y:S01]  /*91f0*/  ISETP.GE.AND P1, PT, R19, R109, PT ;  /* 0x0000006d1300720c */ /* 0x000fe20003f26270 */
[----:B------:R-:W-:-:S12]  /*9200*/  BSSY B0, `(.L_x_1499) ;  /* 0x0000030000007945 */ /* 0x000fd80003800000 */
[----:B------:R-:W-:Y:S05]  /*9210*/  @P1 BRA `(.L_x_1500) ;  /* 0x0000000000b81947 */ /* 0x000fea0003800000 */
[----:B------:R-:W-:Y:S01]  /*9220*/  ULDC UR4, c[0x0][0x320] ;  /* 0x0000c80000047ab9 */ /* 0x000fe20000000800 */
[----:B------:R-:W-:Y:S01]  /*9230*/  PLOP3.LUT P5, PT, PT, PT, PT, 0x8, 0x0 ;  /* 0x000000000000781c */ /* 0x000fe20003fae170 */
[----:B-1----:R-:W-:Y:S01]  /*9240*/  IMAD.WIDE R4, R25, 0x80, R54 ;  /* 0x0000008019047825 */ /* 0x002fe200078e0236 */
[----:B------:R-:W-:Y:S01]  /*9250*/  ISETP.GE.AND P2, PT, R98, UR4, PT ;  /* 0x0000000462007c0c */ /* 0x000fe2000bf46270 */
[----:B------:R-:W-:Y:S01]  /*9260*/  ULDC.64 UR6, c[0x0][0x328] ;  /* 0x0000ca0000067ab9 */ /* 0x000fe20000000a00 */
[----:B------:R-:W-:Y:S01]  /*9270*/  MOV R7, R65 ;  /* 0x0000004100077202 */ /* 0x000fe20000000f00 */
[----:B------:R-:W-:Y:S01]  /*9280*/  IMAD.MOV.U32 R6, RZ, RZ, R60 ;  /* 0x000000ffff067224 */ /* 0x000fe200078e003c */
[----:B------:R-:W-:Y:S01]  /*9290*/  PLOP3.LUT P4, PT, PT, PT, PT, 0x8, 0x0 ;  /* 0x000000000000781c */ /* 0x000fe20003f8e170 */
[----:B------:R-:W-:Y:S01]  /*92a0*/  IMAD R5, R5, UR6, RZ ;  /* 0x0000000605057c24 */ /* 0x000fe2000f8e02ff */
[----:B------:R-:W-:Y:S01]  /*92b0*/  ULDC.64 UR8, c[0x0][0x318] ;  /* 0x0000c60000087ab9 */ /* 0x000fe20000000a00 */
[----:B------:R-:W-:-:S02]  /*92c0*/  IMAD R13, R17, 0x4000, R193 ;  /* 0x00004000110d7824 */ /* 0x000fc400078e02c1 */
[----:B------:R-:W-:-:S04]  /*92d0*/  IMAD.WIDE.U32 R6, R4, UR6, R6 ;  /* 0x0000000604067c25 */ /* 0x000fc8000f8e0006 */
[----:B------:R-:W-:Y:S01]  /*92e0*/  @!P2 LOP3.LUT P1, RZ, R183, 0x2, RZ, 0xc0, !PT ;  /* 0x00000002b7ffa812 */ /* 0x000fe2000782c0ff */
[----:B------:R-:W-:Y:S02]  /*92f0*/  IMAD R5, R4, UR7, R5 ;  /* 0x0000000704057c24 */ /* 0x000fe4000f8e0205 */
[----:B------:R-:W-:Y:S01]  /*9300*/  @!P2 VIADD R4, R13, 0x20 ;  /* 0x000000200d04a836 */ /* 0x000fe20000000000 */
[----:B------:R-:W-:Y:S02]  /*9310*/  @!P2 PLOP3.LUT P5, PT, P1, PT, PT, 0x80, 0x0 ;  /* 0x000000000000a81c */ /* 0x000fe40000faf070 */
[----:B------:R-:W-:-:S11]  /*9320*/  ISETP.GE.AND P1, PT, R92, UR4, PT ;  /* 0x000000045c007c0c */ /* 0x000fd6000bf26270 */
[----:B------:R-:W-:Y:S02]  /*9330*/  @P5 VIADD R4, R13, 0xffffffe0 ;  /* 0xffffffe00d045836 */ /* 0x000fe40000000000 */
[----:B------:R-:W-:Y:S01]  /*9340*/  @!P1 LOP3.LUT P6, RZ, R183, 0x4, RZ, 0xc0, !PT ;  /* 0x00000004b7ff9812 */ /* 0x000fe200078cc0ff */
[----:B------:R-:W-:Y:S02]  /*9350*/  @!P1 VIADD R10, R13, 0x40 ;  /* 0x000000400d0a9836 */ /* 0x000fe40000000000 */
[----:B------:R-:W-:Y:S01]  /*9360*/  @!P2 IMAD.IADD R11, R16, 0x1, R4 ;  /* 0x00000001100ba824 */ /* 0x000fe200078e0204 */
[----:B------:R-:W-:Y:S02]  /*9370*/  @!P1 PLOP3.LUT P4, PT, P6, PT, PT, 0x80, 0x0 ;  /* 0x000000000000981c */ /* 0x000fe4000378f070 */
[----:B------:R-:W-:-:S04]  /*9380*/  IADD3 R8, P6, R6, UR8, RZ ;  /* 0x0000000806087c10 */ /* 0x000fc8000ffde0ff */
[----:B------:R-:W-:Y:S02]  /*9390*/  IADD3.X R9, R7, UR9, R5, P6, !PT ;  /* 0x0000000907097c10 */ /* 0x000fe4000b7fe405 */
[----:B------:R-:W1:Y:S05]  /*93a0*/  @!P2 LDS.128 R4, [R11+0x8400] ;  /* 0x008400000b04a984 */ /* 0x000e6a0000000c00 */
[----:B------:R-:W-:-:S04]  /*93b0*/  @P4 VIADD R10, R13, 0xffffffc0 ;  /* 0xffffffc00d0a4836 */ /* 0x000fc80000000000 */
[----:B------:R-:W-:Y:S01]  /*93c0*/  @!P1 IMAD.IADD R12, R16, 0x1, R10 ;  /* 0x00000001100c9824 */ /* 0x000fe200078e020a */
[----:B-1----:R-:W-:Y:S04]  /*93d0*/  @!P2 STG.E.128 desc[UR38][R8.64+0x20], R4 ;  /* 0x000020040800a986 */ /* 0x002fe8000c101d26 */
[----:B------:R-:W1:Y:S04]  /*93e0*/  @!P1 LDS.128 R4, [R12+0x8400] ;  /* 0x008400000c049984 */ /* 0x000e680000000c00 */
[----:B-1----:R-:W-:Y:S01]  /*93f0*/  @!P1 STG.E.128 desc[UR38][R8.64+0x40], R4 ;  /* 0x0000400408009986 */ /* 0x002fe2000c101d26 */
[----:B------:R-:W-:-:S13]  /*9400*/  ISETP.GE.AND P1, PT, R22, UR4, PT ;  /* 0x0000000416007c0c */ /* 0x000fda000bf26270 */
[----:B------:R-:W-:-:S05]  /*9410*/  @!P1 IMAD.IADD R10, R16, 0x1, R13 ;  /* 0x00000001100a9824 */ /* 0x000fca00078e020d */
[----:B------:R-:W1:Y:S04]  /*9420*/  @!P1 LDS.128 R4, [R10+0x8400] ;  /* 0x008400000a049984 */ /* 0x000e680000000c00 */
[----:B-1----:R3:W-:Y:S01]  /*9430*/  @!P1 STG.E.128 desc[UR38][R8.64], R4 ;  /* 0x0000000408009986 */ /* 0x0027e2000c101d26 */
[----:B------:R-:W-:-:S13]  /*9440*/  ISETP.GE.AND P1, PT, R91, UR4, PT ;  /* 0x000000045b007c0c */ /* 0x000fda000bf26270 */
[----:B------:R-:W-:Y:S05]  /*9450*/  @P1 BRA `(.L_x_1500) ;  /* 0x0000000000281947 */ /* 0x000fea0003800000 */
[----:B------:R-:W-:Y:S01]  /*9460*/  R2P PR, R183, 0x6 ;  /* 0x00000006b7007804 */ /* 0x000fe20000000000 */
[----:B---3--:R-:W-:Y:S02]  /*9470*/  IMAD.MOV.U32 R4, RZ, RZ, -0x40 ;  /* 0xffffffc0ff047424 */ /* 0x008fe400078e00ff */
[----:B------:R-:W-:Y:S02]  /*9480*/  IMAD.MOV.U32 R6, RZ, RZ, 0x40 ;  /* 0x00000040ff067424 */ /* 0x000fe400078e00ff */
[----:B------:R-:W-:Y:S01]  /*9490*/  IMAD.MOV.U32 R5, RZ, RZ, 0x60 ;  /* 0x00000060ff057424 */ /* 0x000fe200078e00ff */
[----:B------:R-:W-:-:S07]  /*94a0*/  SEL R4, R4, 0x40, P2 ;  /* 0x0000004004047807 */ /* 0x000fce0001000000 */
[----:B------:R-:W-:Y:S01]  /*94b0*/  @P2 IADD3 R5, -R6, 0x20, RZ ;  /* 0x0000002006052810 */ /* 0x000fe20007ffe1ff */
[----:B------:R-:W-:-:S05]  /*94c0*/  @P1 VIADD R5, R4, 0xffffffe0 ;  /* 0xffffffe004051836 */ /* 0x000fca0000000000 */
[----:B------:R-:W-:-:S06]  /*94d0*/  IADD3 R5, R16, R13, R5 ;  /* 0x0000000d10057210 */ /* 0x000fcc0007ffe005 */
[----:B------:R-:W1:Y:S04]  /*94e0*/  LDS.128 R4, [R5+0x8400] ;  /* 0x0084000005047984 */ /* 0x000e680000000c00 */
[----:B-1----:R4:W-:Y:S02]  /*94f0*/  STG.E.128 desc[UR38][R8.64+0x60], R4 ;  /* 0x0000600408007986 */ /* 0x0029e4000c101d26 */
.L_x_1500:
[----:B------:R-:W-:Y:S05]  /*9500*/  BSYNC B0 ;  /* 0x0000000000007941 */ /* 0x000fea0003800000 */
.L_x_1499:
[----:B------:R-:W-:Y:S01]  /*9510*/  @!PT LDS RZ, [RZ] ;  /* 0x00000000fffff984 */ /* 0x000fe20000000800 */
[----:B------:R-:W-:Y:S01]  /*9520*/  @!PT LDS RZ, [RZ] ;  /* 0x00000000fffff984 */ /* 0x000fe20000000800 */
[----:B------:R-:W-:Y:S01]  /*9530*/  @!PT LDS RZ, [RZ] ;  /* 0x00000000fffff984 */ /* 0x000fe20000000800 */
[----:B------:R-:W-:Y:S01]  /*9540*/  @!PT LDS RZ, [RZ] ;  /* 0x00000000fffff984 */ /* 0x000fe20000000800 */
[----:B------:R5:W-:Y:S06]  /*9550*/  MEMBAR.ALL.CTA ;  /* 0x0000000000007992 */ /* 0x000bec0000008000 */
[----:B-----5:R-:W5:Y:S01]  /*9560*/  FENCE.VIEW.ASYNC.S ;  /* 0x00000000000073c6 */ /* 0x020f620000000000 */
[----:B------:R-:W-:Y:S02]  /*9570*/  VIADD R17, R17, 0x1 ;  /* 0x0000000111117836 */ /* 0x000fe40000000000 */
[----:B0-2---:R-:W-:Y:S01]  /*9580*/  @!P3 VIADD R108, R108, 0x228c0 ;  /* 0x000228c06c6cb836 */ /* 0x005fe20000000000 */
[----:B-----5:R0:W-:Y:S02]  /*9590*/  BAR.SYNC.DEFER_BLOCKING R77, 0x80 ;  /* 0x0002004d0000751d */ /* 0x0201e40000010000 */
[----:B------:R-:W-:-:S02]  /*95a0*/  ISETP.NE.AND P1, PT, R17, 0x2, PT ;  /* 0x000000021100780c */ /* 0x000fc40003f25270 */
[----:B------:R-:W-:Y:S02]  /*95b0*/  @!P3 PRMT R108, RZ, 0x654, R108 ;  /* 0x00000654ff6cb816 */ /* 0x000fe4000000006c */
[----:B---34-:R-:W-:Y:S02]  /*95c0*/  SEL R5, RZ, 0x1, P1 ;  /* 0x00000001ff057807 */ /* 0x018fe40000800000 */
[----:B------:R-:W-:Y:S02]  /*95d0*/  SEL R17, R17, RZ, P1 ;  /* 0x000000ff11117207 */ /* 0x000fe40000800000 */
[----:B------:R-:W-:Y:S01]  /*95e0*/  LOP3.LUT R174, R174, R5, RZ, 0x3c, !PT ;  /* 0x00000005aeae7212 */ /* 0x000fe200078e3cff */
[----:B------:R0:W-:Y:S01]  /*95f0*/  @!P3 SYNCS.ARRIVE.TRANS64.RED.A1T0 RZ, [R108+URZ], RZ ;  /* 0x000000ff6cffb9a7 */ /* 0x0001e2000810043f */
[----:B------:R-:W-:Y:S05]  /*9600*/  @P0 BRA `(.L_x_1501) ;  /* 0xffffff9400000947 */ /* 0x000fea000383ffff */
[----:B-1----:R-:W1:Y:S01]  /*9610*/  S2R R4, SR_TID.X ;  /* 0x0000000000047919 */ /* 0x002e620000002100 */
[----:B------:R-:W-:Y:S02]  /*9620*/  PLOP3.LUT P0, PT, PT, PT, PT, 0x8, 0x0 ;  /* 0x000000000000781c */ /* 0x000fe40003f0e170 */
[----:B-1----:R-:W-:-:S04]  /*9630*/  SHF.R.U32.HI R4, RZ, 0x7, R4 ;  /* 0x00000007ff047819 */ /* 0x002fc80000011604 */
[----:B------:R-:W-:-:S13]  /*9640*/  ISETP.NE.AND P2, PT, R4, 0x1, PT ;  /* 0x000000010400780c */ /* 0x000fda0003f45270 */
[----:B------:R-:W-:Y:S06]  /*9650*/  @!P2 BAR.ARV 0x9, 0x100 ;  /* 0x024400000000ab1d */ /* 0x000fec0000002000 */
.L_x_1441:
[----:B------:R-:W1:Y:S01]  /*9660*/  LDC R0, c[0x0][0x448] ;  /* 0x00011200ff007b82 */ /* 0x000e620000000800 */
[----:B------:R-:W-:-:S07]  /*9670*/  VIADD R3, R175, 0x7f ;  /* 0x0000007faf037836 */ /* 0x000fce0000000000 */
[----:B------:R-:W2:Y:S01]  /*9680*/  LDC.64 R6, c[0x0][0x9e0] ;  /* 0x00027800ff067b82 */ /* 0x000ea20000000a00 */
[----:B-1----:R-:W-:Y:S02]  /*9690*/  ISETP.NE.AND P1, PT, R0, 0x1, PT ;  /* 0x000000010000780c */ /* 0x002fe40003f25270 */
[----:B--2---:R-:W-:-:S11]  /*96a0*/  ISETP.GE.AND P2, PT, R7, 0x1, PT ;  /* 0x000000010700780c */ /* 0x004fd60003f46270 */
[----:B------:R-:W1:Y:S08]  /*96b0*/  @P1 LDC R0, c[0x0][0x44c] ;  /* 0x00011300ff001b82 */ /* 0x000e700000000800 */
[----:B------:R-:W2:Y:S01]  /*96c0*/  @P1 LDC R5, c[0x0][0x450] ;  /* 0x00011400ff051b82 */ /* 0x000ea20000000800 */
[----:B-1----:R-:W-:-:S05]  /*96d0*/  @P1 IMAD.HI.U32 R0, R3, R0, RZ ;  /* 0x0000000003001227 */ /* 0x002fca00078e00ff */
[----:B--2---:R-:W-:-:S05]  /*96e0*/  @P1 SHF.R.U32.HI R3, RZ, R5, R0 ;  /* 0x00000005ff031219 */ /* 0x004fca0000011600 */
[----:B------:R-:W-:Y:S01]  /*96f0*/  IMAD.IADD R3, R48, 0x1, R3 ;  /* 0x0000000130037824 */ /* 0x000fe200078e0203 */
[----:B------:R-:W-:Y:S06]  /*9700*/  @P0 BRA `(.L_x_1502) ;  /* 0x00000000000c0947 */ /* 0x000fec0003800000 */
[----:B------:R-:W1:Y:S01]  /*9710*/  FENCE.VIEW.ASYNC.G ;  /* 0x00000000000073c6 */ /* 0x000e620000000100 */
[----:B------:R-:W-:Y:S05]  /*9720*/  WARPSYNC.ALL ;  /* 0x0000000000007948 */ /* 0x000fea0003800000 */
[----:B-1----:R-:W-:Y:S06]  /*9730*/  BAR.ARV 0xc, 0x180 ;  /* 0x0306000000007b1d */ /* 0x002fec0000002000 */
.L_x_1502:
[----:B------:R-:W-:Y:S01]  /*9740*/  IMAD.IADD R0, R3, 0x1, R6 ;  /* 0x0000000103007824 */ /* 0x000fe200078e0206 */
[----:B------:R-:W-:Y:S06]  /*9750*/  @!P2 BRA `(.L_x_1503) ;  /* 0x000000000048a947 */ /* 0x000fec0003800000 */
[C---:B------:R-:W-:Y:S01]  /*9760*/  ISETP.GT.AND P0, PT, R3.reuse, RZ, PT ;  /* 0x000000ff0300720c */ /* 0x040fe20003f04270 */
[----:B------:R-:W-:Y:S01]  /*9770*/  BSSY B0, `(.L_x_1504) ;  /* 0x000000e000007945 */ /* 0x000fe20003800000 */
[----:B------:R-:W-:-:S11]  /*9780*/  VIADD R2, R3, 0xffffffff ;  /* 0xffffffff03027836 */ /* 0x000fd60000000000 */
[----:B------:R-:W-:Y:S05]  /*9790*/  @P0 BRA `(.L_x_1505) ;  /* 0x00000000001c0947 */ /* 0x000fea0003800000 */
[----:B------:R-:W-:Y:S01]  /*97a0*/  ISETP.NE.AND P0, PT, R7, 0x1, PT ;  /* 0x000000010700780c */ /* 0x000fe20003f05270 */
[----:B------:R-:W-:-:S12]  /*97b0*/  IMAD.MOV R3, RZ, RZ, -R3 ;  /* 0x000000ffff037224 */ /* 0x000fd800078e0a03 */
[----:B------:R-:W1:Y:S02]  /*97c0*/  @P0 LDC.64 R4, c[0x0][0x9e8] ;  /* 0x00027a00ff040b82 */ /* 0x000e640000000a00 */
[----:B-1----:R-:W-:-:S05]  /*97d0*/  @P0 IMAD.HI.U32 R2, R3, R4, RZ ;  /* 0x0000000403020227 */ /* 0x002fca00078e00ff */
[----:B------:R-:W-:-:S04]  /*97e0*/  @P0 SHF.R.U32.HI R3, RZ, R5, R2 ;  /* 0x00000005ff030219 */ /* 0x000fc80000011602 */
[----:B------:R-:W-:Y:S01]  /*97f0*/  LOP3.LUT R2, RZ, R3, RZ, 0x33, !PT ;  /* 0x00000003ff027212 */ /* 0x000fe200078e33ff */
[----:B------:R-:W-:Y:S06]  /*9800*/  BRA `(.L_x_1506) ;  /* 0x0000000000107947 */ /* 0x000fec0003800000 */
.L_x_1505:
[----:B------:R-:W-:-:S13]  /*9810*/  ISETP.NE.AND P0, PT, R7, 0x1, PT ;  /* 0x000000010700780c */ /* 0x000fda0003f05270 */
[----:B------:R-:W1:Y:S02]  /*9820*/  @P0 LDC.64 R4, c[0x0][0x9e8] ;  /* 0x00027a00ff040b82 */ /* 0x000e640000000a00 */
[----:B-1----:R-:W-:-:S05]  /*9830*/  @P0 IMAD.HI.U32 R4, R2, R4, RZ ;  /* 0x0000000402040227 */ /* 0x002fca00078e00ff */
[----:B------:R-:W-:-:S07]  /*9840*/  @P0 SHF.R.U32.HI R2, RZ, R5, R4 ;  /* 0x00000005ff020219 */ /* 0x000fce0000011604 */
.L_x_1506:
[----:B------:R-:W-:Y:S05]  /*9850*/  BSYNC B0 ;  /* 0x0000000000007941 */ /* 0x000fea0003800000 */
.L_x_1504:
[----:B------:R-:W-:-:S05]  /*9860*/  IMAD R3, R2, R7, R7 ;  /* 0x0000000702037224 */ /* 0x000fca00078e0207 */
[----:B------:R-:W-:-:S07]  /*9870*/  VIMNMX R0, R0, R3, PT ;  /* 0x0000000300007248 */ /* 0x000fce0003fe0100 */
.L_x_1503:
[----:B------:R-:W1:Y:S01]  /*9880*/  @P1 LDC R2, c[0x0][0x44c] ;  /* 0x00011300ff021b82 */ /* 0x000e620000000800 */
[----:B------:R-:W-:Y:S01]  /*9890*/  IADD3 R0, R0, 0x7f, RZ ;  /* 0x0000007f00007810 */ /* 0x000fe20007ffe0ff */
[----:B------:R-:W-:Y:S01]  /*98a0*/  IMAD.MOV.U32 R5, RZ, RZ, R175 ;  /* 0x000000ffff057224 */ /* 0x000fe200078e00af */
[----:B------:R-:W-:Y:S02]  /*98b0*/  ULDC UR4, c[0x0][0x9dc] ;  /* 0x0002770000047ab9 */ /* 0x000fe40000000800 */
[----:B------:R-:W-:-:S03]  /*98c0*/  SHF.R.S32.HI R3, RZ, 0x1f, R0 ;  /* 0x0000001fff037819 */ /* 0x000fc60000011400 */
[----:B------:R-:W2:Y:S01]  /*98d0*/  @P1 LDC R9, c[0x0][0x450] ;  /* 0x00011400ff091b82 */ /* 0x000ea20000000800 */
[----:B------:R-:W-:-:S04]  /*98e0*/  LEA.HI R3, R3, R0, RZ, 0x7 ;  /* 0x0000000003037211 */ /* 0x000fc800078f38ff */
[----:B------:R-:W-:-:S04]  /*98f0*/  SHF.R.S32.HI R0, RZ, 0x7, R3 ;  /* 0x00000007ff007819 */ /* 0x000fc80000011403 */
[----:B------:R-:W-:Y:S01]  /*9900*/  VIMNMX R89, R27, R0, PT ;  /* 0x000000001b597248 */ /* 0x000fe20003fe0100 */
[----:B-1----:R-:W-:-:S05]  /*9910*/  @P1 IMAD.HI.U32 R2, R175, R2, RZ ;  /* 0x00000002af021227 */ /* 0x002fca00078e00ff */
[----:B--2---:R-:W-:-:S05]  /*9920*/  @P1 SHF.R.U32.HI R5, RZ, R9, R2 ;  /* 0x00000009ff051219 */ /* 0x004fca0000011602 */
        /* <DEDUP_REMOVED lines=13> */
.L_x_1509:
[----:B------:R-:W-:-:S13]  /*9a00*/  ISETP.NE.AND P0, PT, R7, 0x1, PT ;  /* 0x000000010700780c */ /* 0x000fda0003f05270 */
[----:B------:R-:W1:Y:S02]  /*9a10*/  @P0 LDC.64 R4, c[0x0][0x9e8] ;  /* 0x00027a00ff040b82 */ /* 0x000e640000000a00 */
[----:B-1----:R-:W-:-:S05]  /*9a20*/  @P0 IMAD.HI.U32 R4, R2, R4, RZ ;  /* 0x0000000402040227 */ /* 0x002fca00078e00ff */
[----:B------:R-:W-:-:S07]  /*9a30*/  @P0 SHF.R.U32.HI R2, RZ, R5, R4 ;  /* 0x00000005ff020219 */ /* 0x000fce0000011604 */
.L_x_1510:
[----:B------:R-:W-:Y:S05]  /*9a40*/  BSYNC B0 ;  /* 0x0000000000007941 */ /* 0x000fea0003800000 */
.L_x_1508:
[----:B------:R-:W-:-:S05]  /*9a50*/  IMAD R3, R2, R7, RZ ;  /* 0x0000000702037224 */ /* 0x000fca00078e02ff */
[----:B------:R-:W-:-:S07]  /*9a60*/  VIMNMX R0, R0, R3, !PT ;  /* 0x0000000300007248 */ /* 0x000fce0007fe0100 */
.L_x_1507:
[----:B------:R-:W-:Y:S01]  /*9a70*/  SHF.R.S32.HI R3, RZ, 0x1f, R0 ;  /* 0x0000001fff037819 */ /* 0x000fe20000011400 */
[----:B------:R-:W-:Y:S01]  /*9a80*/  IMAD.MOV.U32 R62, RZ, RZ, RZ ;  /* 0x000000ffff3e7224 */ /* 0x000fe200078e00ff */
[----:B------:R-:W-:Y:S01]  /*9a90*/  PLOP3.LUT P0, PT, PT, PT, PT, 0x80, 0x0 ;  /* 0x000000000000781c */ /* 0x000fe20003f0f070 */
[----:B------:R-:W-:Y:S01]  /*9aa0*/  IMAD.MOV.U32 R64, RZ, RZ, RZ ;  /* 0x000000ffff407224 */ /* 0x000fe200078e00ff */
[----:B------:R-:W-:Y:S02]  /*9ab0*/  LEA.HI R3, R3, R0, RZ, 0x7 ;  /* 0x0000000003037211 */ /* 0x000fe400078f38ff */
[----:B------:R-:W-:Y:S02]  /*9ac0*/  CS2R R150, SRZ ;  /* 0x0000000000967805 */ /* 0x000fe4000001ff00 */
        /* <DEDUP_REMOVED lines=17> */
[----:B------:R-:W-:Y:S01]  /*9be0*/  CS2R R26, SRZ ;  /* 0x00000000001a7805 */ /* 0x000fe2000001ff00 */
[----:B------:R-:W-:Y:S01]  /*9bf0*/  IMAD.MOV.U32 R25, RZ, RZ, RZ ;  /* 0x000000ffff197224 */ /* 0x000fe200078e00ff */
[----:B------:R-:W-:Y:S02]  /*9c00*/  CS2R R118, SRZ ;  /* 0x0000000000767805 */ /* 0x000fe4000001ff00 */
[----:B------:R-:W-:-:S02]  /*9c10*/  CS2R R28, SRZ ;  /* 0x00000000001c7805 */ /* 0x000fc4000001ff00 */
[----:B------:R-:W-:Y:S02]  /*9c20*/  CS2R R116, SRZ ;  /* 0x0000000000747805 */ /* 0x000fe4000001ff00 */
[----:B------:R-:W-:Y:S02]  /*9c30*/  CS2R R30, SRZ ;  /* 0x00000000001e7805 */ /* 0x000fe4000001ff00 */
[----:B------:R-:W-:Y:S02]  /*9c40*/  CS2R R110, SRZ ;  /* 0x00000000006e7805 */ /* 0x000fe4000001ff00 */
[----:B------:R-:W-:Y:S02]  /*9c50*/  CS2R R32, SRZ ;  /* 0x0000000000207805 */ /* 0x000fe4000001ff00 */
[----:B0-----:R-:W-:Y:S02]  /*9c60*/  CS2R R108, SRZ ;  /* 0x00000000006c7805 */ /* 0x001fe4000001ff00 */
        /* <DEDUP_REMOVED lines=8> */
[----:B------:R-:W-:Y:S01]  /*9cf0*/  IMAD.MOV.U32 R42, RZ, RZ, RZ ;  /* 0x000000ffff2a7224 */ /* 0x000fe200078e00ff */
[----:B------:R-:W-:Y:S06]  /*9d00*/  @!P1 BRA `(.L_x_1511) ;  /* 0x0000015400089947 */ /* 0x000fec0003800000 */
[----:B------:R-:W-:-:S03]  /*9d10*/  UMOV UR4, 0xffffffff ;  /* 0xffffffff00047882 */ /* 0x000fc60000000000 */
[----:B------:R-:W-:Y:S05]  /*9d20*/  BRA.DIV UR4, `(.L_x_1512) ;  /* 0x000001ee04c07947 */ /* 0x000fea000b800000 */
[----:B------:R0:W1:Y:S02]  /*9d30*/  SHFL.IDX PT, R176, R213, RZ, 0x1f ;  /* 0x00001fffd5b07589 */ /* 0x00006400000e0000 */
.L_x_1805:
        /* <DEDUP_REMOVED lines=22> */
[----:B-1----:R-:W-:-:S07]  /*9ea0*/  IMAD.MOV.U32 R13, RZ, RZ, RZ ;  /* 0x000000ffff0d7224 */ /* 0x002fce00078e00ff */
[----:B------:R-:W-:-:S07]  /*9eb0*/  LEPC R20, `(.L_x_1513) ;  /* 0x000000001014794e */ /* 0x000fce0000000000 */
[----:B0-2--5:R-:W-:Y:S05]  /*9ec0*/  CALL.ABS.NOINC R2 ;  /* 0x0000000002007343 */ /* 0x025fea0003c00000 */
.L_x_1513:
[----:B------:R-:W-:Y:S01]  /*9ed0*/  ULDC.64 UR4, c[0x0][0x990] ;  /* 0x0002640000047ab9 */ /* 0x000fe20000000a00 */
[----:B------:R-:W-:Y:S01]  /*9ee0*/  ULDC.64 UR6, c[0x0][0x998] ;  /* 0x0002660000067ab9 */ /* 0x000fe20000000a00 */
[----:B------:R-:W-:Y:S02]  /*9ef0*/  ISETP.NE.U32.AND P0, PT, RZ, UR4, PT ;  /* 0x00000004ff007c0c */ /* 0x000fe4000bf05070 */
[----:B------:R-:W-:Y:S02]  /*9f00*/  ISETP.NE.U32.AND P1, PT, RZ, UR6, PT ;  /* 0x00000006ff007c0c */ /* 0x000fe4000bf25070 */
[----:B------:R-:W-:Y:S02]  /*9f10*/  ISETP.NE.AND.EX P0, PT, RZ, UR5, PT, P0 ;  /* 0x00000005ff007c0c */ /* 0x000fe4000bf05300 */
[----:B------:R-:W-:-:S11]  /*9f20*/  ISETP.NE.AND.EX P1, PT, RZ, UR7, PT, P1 ;  /* 0x00000007ff007c0c */ /* 0x000fd6000bf25310 */
[----:B------:R-:W1:Y:S01]  /*9f30*/  @P0 LDC.64 R6, c[0x0][0x9a8] ;  /* 0x00026a00ff060b82 */ /* 0x000e620000000a00 */
[--C-:B------:R-:W-:Y:S02]  /*9f40*/  @P0 SHF.R.S32.HI R3, RZ, 0x1f, R179.reuse ;  /* 0x0000001fff030819 */ /* 0x100fe400000114b3 */
[----:B------:R-:W-:Y:S02]  /*9f50*/  @P1 SHF.R.S32.HI R5, RZ, 0x1f, R179 ;  /* 0x0000001fff051819 */ /* 0x000fe400000114b3 */
[----:B------:R-:W-:-:S03]  /*9f60*/  @P0 SHF.R.S32.HI R15, RZ, 0x1f, R178 ;  /* 0x0000001fff0f0819 */ /* 0x000fc600000114b2 */
        /* <DEDUP_REMOVED lines=18> */
[----:B------:R-:W-:Y:S02]  /*a090*/  @P0 IADD3 R5, R3, R9, RZ ;  /* 0x0000000903050210 */ /* 0x000fe40007ffe0ff */
[----:B------:R-:W-:Y:S01]  /*a0a0*/  @P0 LEA R4, P2, R2, UR4, 0x2 ;  /* 0x0000000402040c11 */ /* 0x000fe2000f8410ff */
[----:B------:R-:W-:Y:S01]  /*a0b0*/  @P1 IMAD.IADD R3, R7, 0x1, R11 ;  /* 0x0000000107031824 */ /* 0x000fe200078e020b */
[----:B------:R-:W-:Y:S01]  /*a0c0*/  @P1 LEA R8, P3, R6, UR6, 0x2 ;  /* 0x0000000606081c11 */ /* 0x000fe2000f8610ff */
[----:B------:R-:W-:Y:S01]  /*a0d0*/  IMAD.MOV.U32 R0, RZ, RZ, 0x3f800000 ;  /* 0x3f800000ff007424 */ /* 0x000fe200078e00ff */
[----:B------:R-:W-:Y:S01]  /*a0e0*/  @P0 LEA.HI.X R5, R2, UR5, R5, 0x2, P2 ;  /* 0x0000000502050c11 */ /* 0x000fe200090f1405 */
[----:B------:R-:W-:Y:S01]  /*a0f0*/  ULDC UR4, c[0x0][0x3f4] ;  /* 0x0000fd0000047ab9 */ /* 0x000fe20000000800 */
        /* <DEDUP_REMOVED lines=19> */
.L_x_1517:
[----:B--2---:R2:W3:Y:S02]  /*a230*/  SYNCS.PHASECHK.TRANS64.TRYWAIT P0, [R16+URZ+0x22800], R3 ;  /* 0x02280003100075a7 */ /* 0x0044e4000800017f */
[----:B---3--:R-:W-:Y:S05]  /*a240*/  @!P0 NANOSLEEP.SYNCS 0x989680 ;  /* 0x009896800000895d */ /* 0x008fea0003900000 */
[----:B------:R-:W3:Y:S02]  /*a250*/  @!P0 SYNCS.PHASECHK.TRANS64 P0, [R16+URZ+0x22800], R3 ;  /* 0x02280003100085a7 */ /* 0x000ee4000800007f */
[----:B---3--:R-:W-:Y:S05]  /*a260*/  @!P0 BRA `(.L_x_1517) ;  /* 0xfffffffc00f08947 */ /* 0x008fea000383ffff */
.L_x_1516:
[----:B------:R-:W-:Y:S05]  /*a270*/  BSYNC B0 ;  /* 0x0000000000007941 */ /* 0x000fea0003800000 */
.L_x_1515:
[----:B------:R-:W-:Y:S05]  /*a280*/  BRA `(.L_x_1518) ;  /* 0x0000006c009c7947 */ /* 0x000fea0003800000 */
.L_x_1514:
[----:B------:R-:W-:Y:S01]  /*a290*/  ULOP3.LUT UP0, URZ, UR42, 0x1bf, URZ, 0xc0, !UPT ;  /* 0x000001bf2a3f7892 */ /* 0x000fe2000f80c03f */
[----:B-----5:R-:W-:Y:S01]  /*a2a0*/  SHF.R.S32.HI R0, RZ, 0x1f, R24 ;  /* 0x0000001fff007819 */ /* 0x020fe20000011418 */
[----:B------:R-:W-:Y:S01]  /*a2b0*/  ULDC.64 UR4, c[0x0][0x3f8] ;  /* 0x0000fe0000047ab9 */ /* 0x000fe20000000a00 */
[----:B------:R-:W-:Y:S01]  /*a2c0*/  ULDC.64 UR6, c[0x0][0x408] ;  /* 0x0001020000067ab9 */ /* 0x000fe20000000a00 */
[----:B------:R-:W-:Y:S02]  /*a2d0*/  IMAD.WIDE.U32 R26, R24, UR4, RZ ;  /* 0x00000004181a7c25 */ /* 0x000fe4000f8e00ff */
[----:B------:R-:W-:Y:S02]  /*a2e0*/  PLOP3.LUT P0, PT, PT, PT, UP0, 0x80, 0x0 ;  /* 0x000000000000781c */ /* 0x000fe40003f0f008 */
[C---:B------:R-:W-:Y:S02]  /*a2f0*/  IMAD R3, R0.reuse, UR4, RZ ;  /* 0x0000000400037c24 */ /* 0x040fe4000f8e02ff */
[----:B------:R-:W-:-:S02]  /*a300*/  IMAD R5, R0, UR6, RZ ;  /* 0x0000000600057c24 */ /* 0x000fc4000f8e02ff */
[C---:B------:R-:W-:Y:S02]  /*a310*/  IMAD R3, R24.reuse, UR5, R3 ;  /* 0x0000000518037c24 */ /* 0x040fe4000f8e0203 */
[C---:B------:R-:W-:Y:S02]  /*a320*/  IMAD R5, R24.reuse, UR7, R5 ;  /* 0x0000000718057c24 */ /* 0x040fe4000f8e0205 */
[----:B------:R-:W-:-:S04]  /*a330*/  IMAD.WIDE.U32 R24, R24, UR6, RZ ;  /* 0x0000000618187c25 */ /* 0x000fc8000f8e00ff */
[----:B------:R-:W-:Y:S02]  /*a340*/  IMAD.IADD R29, R3, 0x1, R27 ;  /* 0x00000001031d7824 */ /* 0x000fe400078e021b */
        /* <DEDUP_REMOVED lines=17> */
[----:B0-2---:R-:W-:Y:S05]  /*a460*/  CALL.ABS.NOINC R14 ;  /* 0x000000000e007343 */ /* 0x005fea0003c00000 */
.L_x_1519:
[----:B------:R-:W-:Y:S01]  /*a470*/  ULDC.U8 UR4, c[0x0][0x410] ;  /* 0x0001040000047ab9 */ /* 0x000fe20000000000 */
[----:B------:R-:W-:Y:S01]  /*a480*/  BSSY B0, `(.L_x_1520) ;  /* 0x00006bf000007945 */ /* 0x000fe20003800000 */
[----:B------:R-:W-:Y:S01]  /*a490*/  ISETP.NE.AND P0, PT, RZ, UR4, PT ;  /* 0x00000004ff007c0c */ /* 0x000fe2000bf05270 */
[----:B------:R-:W-:-:S12]  /*a4a0*/  IMAD.IADD R10, R19, 0x1, R175 ;  /* 0x00000001130a7824 */ /* 0x000fd800078e02af */
[----:B------:R-:W-:Y:S05]  /*a4b0*/  @!P0 BRA `(.L_x_1521) ;  /* 0x0000003400788947 */ /* 0x000fea0003800000 */
[----:B------:R-:W1:Y:S01]  /*a4c0*/  LDC R21, c[0x0][0x448] ;  /* 0x00011200ff157b82 */ /* 0x000e620000000800 */
[----:B------:R-:W-:Y:S01]  /*a4d0*/  ULDC.64 UR4, c[0x0][0x3f8] ;  /* 0x0000fe0000047ab9 */ /* 0x000fe20000000a00 */
[----:B------:R-:W-:Y:S01]  /*a4e0*/  IMAD.MOV.U32 R6, RZ, RZ, R26 ;  /* 0x000000ffff067224 */ /* 0x000fe200078e001a */
[----:B------:R-:W-:Y:S01]  /*a4f0*/  MOV R8, R24 ;  /* 0x0000001800087202 */ /* 0x000fe20000000f00 */
[----:B------:R-:W-:Y:S01]  /*a500*/  IMAD.MOV.U32 R7, RZ, RZ, R29 ;  /* 0x000000ffff077224 */ /* 0x000fe200078e001d */
[----:B------:R-:W-:Y:S01]  /*a510*/  ULDC.64 UR6, c[0x0][0x408] ;  /* 0x0001020000067ab9 */ /* 0x000fe20000000a00 */
[----:B------:R-:W-:Y:S01]  /*a520*/  IMAD.MOV.U32 R9, RZ, RZ, R31 ;  /* 0x000000ffff097224 */ /* 0x000fe200078e001f */
[----:B------:R-:W-:Y:S01]  /*a530*/  ULDC.64 UR8, c[0x0][0x400] ;  /* 0x0001000000087ab9 */ /* 0x000fe20000000a00 */
[----:B-1----:R-:W-:-:S13]  /*a540*/  ISETP.NE.AND P0, PT, R21, 0x1, PT ;  /* 0x000000011500780c */ /* 0x002fda0003f05270 */
[----:B------:R-:W1:Y:S08]  /*a550*/  @P0 LDC R3, c[0x0][0x44c] ;  /* 0x00011300ff030b82 */ /* 0x000e700000000800 */
[----:B------:R-:W2:Y:S01]  /*a560*/  @P0 LDC R5, c[0x0][0x450] ;  /* 0x00011400ff050b82 */ /* 0x000ea20000000800 */
[----:B-1----:R-:W-:-:S04]  /*a570*/  @P0 IMAD.HI.U32 R0, R10, R3, RZ ;  /* 0x000000030a000227 */ /* 0x002fc800078e00ff */
[----:B------:R-:W-:Y:S01]  /*a580*/  IMAD.MOV.U32 R3, RZ, RZ, R10 ;  /* 0x000000ffff037224 */ /* 0x000fe200078e000a */
[----:B--2---:R-:W-:-:S04]  /*a590*/  @P0 SHF.R.U32.HI R3, RZ, R5, R0 ;  /* 0x00000005ff030219 */ /* 0x004fc80000011600 */
[----:B------:R-:W-:Y:S01]  /*a5a0*/  SHF.R.S32.HI R0, RZ, 0x1f, R3 ;  /* 0x0000001fff007819 */ /* 0x000fe20000011403 */
[----:B------:R-:W-:-:S04]  /*a5b0*/  IMAD.WIDE.U32 R6, R3, UR4, R6 ;  /* 0x0000000403067c25 */ /* 0x000fc8000f8e0006 */
[----:B------:R-:W-:Y:S02]  /*a5c0*/  IMAD R4, R0, UR4, RZ ;  /* 0x0000000400047c24 */ /* 0x000fe4000f8e02ff */
[----:B------:R-:W-:-:S04]  /*a5d0*/  IMAD.WIDE.U32 R8, R3, UR6, R8 ;  /* 0x0000000603087c25 */ /* 0x000fc8000f8e0008 */
[C---:B------:R-:W-:Y:S01]  /*a5e0*/  IMAD R13, R3.reuse, UR5, R4 ;  /* 0x00000005030d7c24 */ /* 0x040fe2000f8e0204 */
[----:B------:R-:W-:Y:S01]  /*a5f0*/  ULDC.64 UR4, c[0x0][0x3e8] ;  /* 0x0000fa0000047ab9 */ /* 0x000fe20000000a00 */
[----:B------:R-:W-:Y:S01]  /*a600*/  IMAD R4, R0, UR6, RZ ;  /* 0x0000000600047c24 */ /* 0x000fe2000f8e02ff */
[----:B------:R-:W-:Y:S01]  /*a610*/  IADD3 R5, P0, R6, UR4, RZ ;  /* 0x0000000406057c10 */ /* 0x000fe2000ff1e0ff */
[----:B------:R-:W-:Y:S01]  /*a620*/  UMOV UR4, 0xffffffff ;  /* 0xffffffff00047882 */ /* 0x000fe20000000000 */
[----:B------:R-:W-:Y:S01]  /*a630*/  IADD3 R0, P1, R8, UR8, RZ ;  /* 0x0000000808007c10 */ /* 0x000fe2000ff3e0ff */
[----:B------:R-:W-:Y:S01]  /*a640*/  IMAD R3, R3, UR7, R4 ;  /* 0x0000000703037c24 */ /* 0x000fe2000f8e0204 */
[----:B------:R-:W-:-:S04]  /*a650*/  IADD3.X R13, R7, UR5, R13, P0, !PT ;  /* 0x00000005070d7c10 */ /* 0x000fc800087fe40d */
[----:B------:R-:W-:Y:S01]  /*a660*/  IADD3.X R7, R9, UR9, R3, P1, !PT ;  /* 0x0000000909077c10 */ /* 0x000fe20008ffe403 */
[----:B------:R-:W-:Y:S06]  /*a670*/  BRA.DIV UR4, `(.L_x_1522) ;  /* 0x000001e604987947 */ /* 0x000fec000b800000 */
[----:B------:R1:W2:Y:S04]  /*a680*/  SHFL.IDX PT, R3, R13, RZ, 0x1e1f ;  /* 0x001e1fff0d037589 */ /* 0x0002a800000e0000 */
[----:B------:R-:W3:Y:S04]  /*a690*/  SHFL.IDX PT, R5, R5, RZ, 0x1e1f ;  /* 0x001e1fff05057589 */ /* 0x000ee800000e0000 */
[----:B------:R-:W4:Y:S04]  /*a6a0*/  SHFL.IDX PT, R7, R7, RZ, 0x1e1f ;  /* 0x001e1fff07077589 */ /* 0x000f2800000e0000 */
[----:B------:R1:W0:Y:S02]  /*a6b0*/  SHFL.IDX PT, R14, R0, RZ, 0x1e1f ;  /* 0x001e1fff000e7589 */ /* 0x00022400000e0000 */
.L_x_1811:
[----:B-1----:R-:W-:Y:S01]  /*a6c0*/  IMAD R0, R168, R21, RZ ;  /* 0x00000015a8007224 */ /* 0x002fe200078e02ff */
[----:B------:R-:W-:Y:S01]  /*a6d0*/  BSSY B1, `(.L_x_1523) ;  /* 0x0000047000017945 */ /* 0x000fe20003800000 */
        /* <DEDUP_REMOVED lines=22> */
[CC--:B---3--:R-:W-:Y:S02]  /*a840*/  @!P5 IADD3 R8, P0, R172.reuse, R5.reuse, RZ ;  /* 0x00000005ac08d210 */ /* 0x0c8fe40007f1e0ff */
[-C--:B0-----:R-:W-:Y:S02]  /*a850*/  @!P5 IADD3 R10, P1, R172, R14.reuse, RZ ;  /* 0x0000000eac0ad210 */ /* 0x081fe40007f3e0ff */
[----:B------:R-:W-:Y:S01]  /*a860*/  @!P2 IADD3 R12, P4, R185, R5, RZ ;  /* 0x00000005b90ca210 */ /* 0x000fe20007f9e0ff */
[--C-:B--2---:R-:W-:Y:S02]  /*a870*/  @!P5 IMAD.X R9, R3, 0x1, R4.reuse, P0 ;  /* 0x000000010309d824 */ /* 0x104fe400000e0604 */
[----:B----4-:R-:W-:Y:S01]  /*a880*/  @!P5 IMAD.X R11, R7, 0x1, R4, P1 ;  /* 0x00000001070bd824 */ /* 0x010fe200008e0604 */
[----:B------:R-:W-:Y:S01]  /*a890*/  ISETP.GE.AND P1, PT, R187, UR4, PT ;  /* 0x00000004bb007c0c */ /* 0x000fe2000bf26270 */
[----:B------:R-:W-:Y:S01]  /*a8a0*/  @!P2 IMAD.X R13, R3, 0x1, R208, P4 ;  /* 0x00000001030da824 */ /* 0x000fe200020e06d0 */
[----:B------:R-:W5:Y:S01]  /*a8b0*/  @!P5 LD.E.64 R38, desc[UR38][R8.64] ;  /* 0x000000260826d980 */ /* 0x000f62000c101b00 */
[----:B------:R-:W-:-:S02]  /*a8c0*/  @!P2 IADD3 R20, P0, R185, R14, RZ ;  /* 0x0000000eb914a210 */ /* 0x000fc40007f1e0ff */
[C---:B------:R-:W-:Y:S01]  /*a8d0*/  @!P3 IADD3 R40, P4, R184.reuse, R5, RZ ;  /* 0x00000005b828b210 */ /* 0x040fe20007f9e0ff */
[----:B------:R-:W5:Y:S01]  /*a8e0*/  @!P5 LD.E.64 R36, desc[UR38][R10.64] ;  /* 0x000000260a24d980 */ /* 0x000f62000c101b00 */
[----:B------:R-:W-:Y:S02]  /*a8f0*/  @!P3 IADD3 R42, P5, R184, R14, RZ ;  /* 0x0000000eb82ab210 */ /* 0x000fe40007fbe0ff */
[----:B------:R-:W-:Y:S02]  /*a900*/  CS2R R34, SRZ ;  /* 0x0000000000227805 */ /* 0x000fe4000001ff00 */
[----:B------:R-:W-:Y:S01]  /*a910*/  CS2R R30, SRZ ;  /* 0x00000000001e7805 */ /* 0x000fe2000001ff00 */
[----:B------:R-:W-:Y:S01]  /*a920*/  @!P2 IMAD.X R21, R7, 0x1, R208, P0 ;  /* 0x000000010715a824 */ /* 0x000fe200000e06d0 */
[----:B------:R-:W-:Y:S01]  /*a930*/  CS2R R28, SRZ ;  /* 0x00000000001c7805 */ /* 0x000fe2000001ff00 */
[--C-:B------:R-:W-:Y:S01]  /*a940*/  @!P3 IMAD.X R41, R3, 0x1, R207.reuse, P4 ;  /* 0x000000010329b824 */ /* 0x100fe200020e06cf */
[----:B------:R-:W5:Y:S01]  /*a950*/  @!P2 LD.E.64 R32, desc[UR38][R12.64] ;  /* 0x000000260c20a980 */ /* 0x000f62000c101b00 */
[----:B------:R-:W-:Y:S01]  /*a960*/  @!P3 IMAD.X R43, R7, 0x1, R207, P5 ;  /* 0x00000001072bb824 */ /* 0x000fe200028e06cf */
[----:B------:R-:W-:-:S02]  /*a970*/  ISETP.GE.AND P0, PT, R186, UR4, PT ;  /* 0x00000004ba007c0c */ /* 0x000fc4000bf06270 */
        /* <DEDUP_REMOVED lines=8> */
[--C-:B------:R-:W-:Y:S01]  /*aa00*/  @!P1 IMAD.X R49, R7, 0x1, R206.reuse, P4 ;  /* 0x0000000107319824 */ /* 0x100fe200020e06ce */
[-C--:B------:R-:W-:Y:S01]  /*aa10*/  @!P0 IADD3 R50, P5, R186, R5.reuse, RZ ;  /* 0x00000005ba328210 */ /* 0x080fe20007fbe0ff */
[----:B------:R-:W-:Y:S01]  /*aa20*/  @!P1 IMAD.X R47, R3, 0x1, R206, P3 ;  /* 0x00000001032f9824 */ /* 0x000fe200018e06ce */
[----:B0-----:R-:W-:Y:S02]  /*aa30*/  @!P2 IADD3 R40, P3, R188, R5, RZ ;  /* 0x00000005bc28a210 */ /* 0x001fe40007f7e0ff */
[----:B------:R-:W-:Y:S01]  /*aa40*/  CS2R R12, SRZ ;  /* 0x00000000000c7805 */ /* 0x000fe2000001ff00 */
[----:B------:R1:W5:Y:S01]  /*aa50*/  @!P1 LD.E.64 R24, desc[UR38][R48.64] ;  /* 0x0000002630189980 */ /* 0x000362000c101b00 */
[----:B------:R-:W-:Y:S02]  /*aa60*/  CS2R R20, SRZ ;  /* 0x0000000000147805 */ /* 0x000fe4000001ff00 */
[----:B------:R-:W-:-:S02]  /*aa70*/  CS2R R10, SRZ ;  /* 0x00000000000a7805 */ /* 0x000fc4000001ff00 */
[----:B------:R-:W-:Y:S01]  /*aa80*/  CS2R R8, SRZ ;  /* 0x0000000000087805 */ /* 0x000fe2000001ff00 */
[----:B------:R1:W5:Y:S01]  /*aa90*/  @!P1 LD.E.64 R26, desc[UR38][R46.64] ;  /* 0x000000262e1a9980 */ /* 0x000362000c101b00 */
[-C--:B------:R-:W-:Y:S01]  /*aaa0*/  @!P0 IADD3 R4, P1, R186, R14.reuse, RZ ;  /* 0x0000000eba048210 */ /* 0x080fe20007f3e0ff */
[C-C-:B------:R-:W-:Y:S01]  /*aab0*/  @!P0 IMAD.X R51, R3.reuse, 0x1, R205.reuse, P5 ;  /* 0x0000000103338824 */ /* 0x140fe200028e06cd */
[----:B------:R-:W-:Y:S01]  /*aac0*/  @!P2 IADD3 R14, P4, R188, R14, RZ ;  /* 0x0000000ebc0ea210 */ /* 0x000fe20007f9e0ff */
[--C-:B------:R-:W-:Y:S02]  /*aad0*/  @!P2 IMAD.X R41, R3, 0x1, R204.reuse, P3 ;  /* 0x000000010329a824 */ /* 0x100fe400018e06cc */
[C---:B------:R-:W-:Y:S01]  /*aae0*/  @!P0 IMAD.X R5, R7.reuse, 0x1, R205, P1 ;  /* 0x0000000107058824 */ /* 0x040fe200008e06cd */
[----:B------:R1:W5:Y:S01]  /*aaf0*/  @!P0 LD.E.64 R12, desc[UR38][R50.64] ;  /* 0x00000026320c8980 */ /* 0x000362000c101b00 */
[----:B------:R-:W-:-:S03]  /*ab00*/  @!P2 IMAD.X R15, R7, 0x1, R204, P4 ;  /* 0x00000001070fa824 */ /* 0x000fc600020e06cc */
[----:B------:R1:W5:Y:S04]  /*ab10*/  @!P0 LD.E.64 R20, desc[UR38][R4.64] ;  /* 0x0000002604148980 */ /* 0x000368000c101b00 */
[----:B------:R1:W5:Y:S04]  /*ab20*/  @!P2 LD.E.64 R10, desc[UR38][R40.64] ;  /* 0x00000026280aa980 */ /* 0x000368000c101b00 */
[----:B------:R1:W5:Y:S02]  /*ab30*/  @!P2 LD.E.64 R8, desc[UR38][R14.64] ;  /* 0x000000260e08a980 */ /* 0x000364000c101b00 */
.L_x_1524:
[----:B------:R-:W-:Y:S05]  /*ab40*/  BSYNC B1 ;  /* 0x0000000000017941 */ /* 0x000fea0003800000 */
.L_x_1523:
[----:B------:R-:W-:Y:S01]  /*ab50*/  ULEA.HI UR4, UR37, UR37, URZ, 0x1 ;  /* 0x0000002525047291 */ /* 0x000fe2000f8f083f */
[----:B------:R-:W-:Y:S01]  /*ab60*/  VIADDMNMX R0, R0, -R175, 0x80, PT ;  /* 0x0000008000007446 */ /* 0x000fe200038009af */
[----:B------:R-:W-:Y:S02]  /*ab70*/  BSSY B1, `(.L_x_1525) ;  /* 0x0000008000017945 */ /* 0x000fe40003800000 */
[----:B------:R-:W-:Y:S01]  /*ab80*/  ULOP3.LUT UR4, UR4, 0xfffffffe, URZ, 0xc0, !UPT ;  /* 0xfffffffe04047892 */ /* 0x000fe2000f8ec03f */
[----:B------:R-:W-:-:S03]  /*ab90*/  ISETP.GE.AND P1, PT, R19, R0, PT ;  /* 0x000000001300720c */ /* 0x000fc60003f26270 */
[----:B------:R-:W-:-:S06]  /*aba0*/  UIADD3 UR4, UR37, -UR4, URZ ;  /* 0x8000000425047290 */ /* 0x000fcc000fffe03f */
[----:B--2---:R-:W-:-:S05]  /*abb0*/  IMAD.U32 R3, RZ, RZ, UR4 ;  /* 0x00000004ff037e24 */ /* 0x004fca000f8e00ff */
[----:B------:R-:W-:-:S04]  /*abc0*/  SHF.L.U32 R3, R3, 0x1f, RZ ;  /* 0x0000001f03037819 */ /* 0x000fc800000006ff */
[----:B------:R-:W2:Y:S02]  /*abd0*/  SYNCS.PHASECHK.TRANS64.TRYWAIT P0, [R16+URZ+0x22800], R3 ;  /* 0x02280003100075a7 */ /* 0x000ea4000800017f */
[----:B--2---:R-:W-:Y:S05]  /*abe0*/  @!P0 BRA `(.L_x_1526) ;  /* 0x000001e000a88947 */ /* 0x004fea0003800000 */
.L_x_1812:
[----:B------:R-:W-:Y:S05]  /*abf0*/  BSYNC B1 ;  /* 0x0000000000017941 */ /* 0x000fea0003800000 */
.L_x_1525:
[----:B------:R-:W-:Y:S05]  /*ac00*/  @P1 BRA `(.L_x_1527) ;  /* 0x0000006400181947 */ /* 0x000fea0003800000 */
[----:B--2---:R-:W2:Y:S01]  /*ac10*/  LDC R3, c[0x0][0x3f4] ;  /* 0x0000fd00ff037b82 */ /* 0x004ea20000000800 */
        /* <DEDUP_REMOVED lines=9> */
[----:B-1-34-:R-:W1:Y:S01]  /*acb0*/  LDS.128 R4, [R0+0x10400] ;  /* 0x0104000000047984 */ /* 0x01ae620000000c00 */
[----:B0----5:R-:W-:Y:S02]  /*acc0*/  SHF.R.U32.HI R14, RZ, 0x8, R38 ;  /* 0x00000008ff0e7819 */ /* 0x021fe40000011626 */
        /* <DEDUP_REMOVED lines=24> */
[----:B-1----:R-:W-:-:S02]  /*ae50*/  F2FP.F16.E4M3.UNPACK_B R3, R6.H1 ;  /* 0x00000006ff03723e */ /* 0x002fc400030006ff */
        /* <DEDUP_REMOVED lines=91> */
.L_x_1529:
[----:B------:R-:W-:Y:S05]  /*b410*/  BSYNC B1 ;  /* 0x0000000000017941 */ /* 0x000fea0003800000 */
.L_x_1528:
[----:B------:R-:W-:Y:S04]  /*b420*/  BSSY B1, `(.L_x_1530) ;  /* 0x000007c000017945 */ /* 0x000fe80003800000 */
[----:B------:R-:W-:Y:S05]  /*b430*/  @P1 BRA `(.L_x_1531) ;  /* 0x0000000400e81947 */ /* 0x000fea0003800000 */
[----:B-1234-:R-:W1:Y:S01]  /*b440*/  LDS.128 R4, [R198] ;  /* 0x00000000c6047984 */ /* 0x01ee620000000c00 */
        /* <DEDUP_REMOVED lines=13> */
[----:B0-----:R-:W-:Y:S02]  /*b520*/  LOP3.LUT R14, R32, 0xff, RZ, 0xc0, !PT ;  /* 0x000000ff200e7812 */ /* 0x001fe400078ec0ff */
        /* <DEDUP_REMOVED lines=17> */
[-C--:B-1----:R-:W-:Y:S02]  /*b640*/  F2FP.F16.E4M3.UNPACK_B R3, R6.reuse.H1 ;  /* 0x00000006ff03723e */ /* 0x082fe400030006ff */
        /* <DEDUP_REMOVED lines=89> */
.L_x_1531:
[----:B------:R-:W-:Y:S05]  /*bbe0*/  BSYNC B1 ;  /* 0x0000000000017941 */ /* 0x000fea0003800000 */
.L_x_1530:
[----:B------:R-:W-:Y:S04]  /*bbf0*/  BSSY B1, `(.L_x_1532) ;  /* 0x0000078000017945 */ /* 0x000fe80003800000 */
[----:B------:R-:W-:Y:S05]  /*bc00*/  @P2 BRA `(.L_x_1533) ;  /* 0x0000000400d82947 */ /* 0x000fea0003800000 */
[----:B01234-:R-:W0:Y:S01]  /*bc10*/  LDS.128 R4, [R0+0x12400] ;  /* 0x0124000000047984 */ /* 0x01fe220000000c00 */
[----:B-----5:R-:W-:Y:S02]  /*bc20*/  SHF.R.U32.HI R14, RZ, 0x8, R30 ;  /* 0x00000008ff0e7819 */ /* 0x020fe4000001161e */
        /* <DEDUP_REMOVED lines=116> */
.L_x_1533:
[----:B------:R-:W-:Y:S05]  /*c370*/  BSYNC B1 ;  /* 0x0000000000017941 */ /* 0x000fea0003800000 */
.L_x_1532:
[----:B------:R-:W-:Y:S04]  /*c380*/  BSSY B1, `(.L_x_1534) ;  /* 0x000007c000017945 */ /* 0x000fe80003800000 */
[----:B------:R-:W-:Y:S05]  /*c390*/  @P3 BRA `(.L_x_1535) ;  /* 0x0000000400e83947 */ /* 0x000fea0003800000 */
[----:B01234-:R-:W0:Y:S01]  /*c3a0*/  LDS.128 R4, [R198+0x2000] ;  /* 0x00200000c6047984 */ /* 0x01fe220000000c00 */
        /* <DEDUP_REMOVED lines=13> */
[----:B------:R-:W-:Y:S02]  /*c480*/  LOP3.LUT R14, R26, 0xff, RZ, 0xc0, !PT ;  /* 0x000000ff1a0e7812 */ /* 0x000fe400078ec0ff */
        /* <DEDUP_REMOVED lines=107> */
.L_x_1535:
[----:B------:R-:W-:Y:S05]  /*cb40*/  BSYNC B1 ;  /* 0x0000000000017941 */ /* 0x000fea0003800000 */
.L_x_1534:
[----:B------:R-:W-:Y:S04]  /*cb50*/  BSSY B1, `(.L_x_1536) ;  /* 0x0000078000017945 */ /* 0x000fe80003800000 */
[----:B------:R-:W-:Y:S05]  /*cb60*/  @P4 BRA `(.L_x_1537) ;  /* 0x0000000400d84947 */ /* 0x000fea0003800000 */
[----:B01234-:R-:W0:Y:S01]  /*cb70*/  LDS.128 R4, [R0+0x14400] ;  /* 0x0144000000047984 */ /* 0x01fe220000000c00 */
[----:B-----5:R-:W-:Y:S02]  /*cb80*/  SHF.R.U32.HI R14, RZ, 0x8, R12 ;  /* 0x00000008ff0e7819 */ /* 0x020fe4000001160c */
        /* <DEDUP_REMOVED lines=24> */
[----:B------:R-:W-:Y:S02]  /*cd10*/  LOP3.LUT R15, R3, 0xff0000, R12, 0xf8, !PT ;  /* 0x00ff0000030f7812 */ /* 0x000fe400078ef80c */
        /* <DEDUP_REMOVED lines=91> */
.L_x_1537:
[----:B------:R-:W-:Y:S05]  /*d2d0*/  BSYNC B1 ;  /* 0x0000000000017941 */ /* 0x000fea0003800000 */
.L_x_1536:
[----:B------:R-:W-:Y:S05]  /*d2e0*/  @P5 BRA `(.L_x_1527) ;  /* 0x0000003c00605947 */ /* 0x000fea0003800000 */
[----:B01234-:R-:W0:Y:S01]  /*d2f0*/  LDS.128 R4, [R198+0x4000] ;  /* 0x00400000c6047984 */ /* 0x01fe220000000c00 */
[----:B-----5:R-:W-:Y:S02]  /*d300*/  SHF.R.U32.HI R12, RZ, 0x8, R11 ;  /* 0x00000008ff0c7819 */ /* 0x020fe4000001160b */
[----:B------:R-:W-:Y:S02]  /*d310*/  SHF.R.U32.HI R20, RZ, 0x8, R9 ;  /* 0x00000008ff147819 */ /* 0x000fe40000011609 */
[----:B------:R-:W-:Y:S02]  /*d320*/  LOP3.LUT R13, R11, 0xff, RZ, 0xc0, !PT ;  /* 0x000000ff0b0d7812 */ /* 0x000fe400078ec0ff */
[----:B------:R-:W-:Y:S02]  /*d330*/  LOP3.LUT R21, R9, 0xff, RZ, 0xc0, !PT ;  /* 0x000000ff09157812 */ /* 0x000fe400078ec0ff */
[----:B------:R-:W-:Y:S02]  /*d340*/  LOP3.LUT R12, R12, 0xff, RZ, 0xc0, !PT ;  /* 0x000000ff0c0c7812 */ /* 0x000fe400078ec0ff */
[----:B------:R-:W-:-:S02]  /*d350*/  LOP3.LUT R20, R20, 0xff, RZ, 0xc0, !PT ;  /* 0x000000ff14147812 */ /* 0x000fc400078ec0ff */
[----:B------:R-:W-:Y:S02]  /*d360*/  SHF.R.U32.HI R0, RZ, 0x8, R10 ;  /* 0x00000008ff007819 */ /* 0x000fe4000001160a */
[----:B------:R-:W-:Y:S02]  /*d370*/  SHF.R.U32.HI R14, RZ, 0x8, R8 ;  /* 0x00000008ff0e7819 */ /* 0x000fe40000011608 */
        /* <DEDUP_REMOVED lines=114> */
.L_x_1521:
[----:B------:R-:W1:Y:S01]  /*daa0*/  LDC R25, c[0x0][0x448] ;  /* 0x00011200ff197b82 */ /* 0x000e620000000800 */
[----:B------:R-:W-:Y:S01]  /*dab0*/  IMAD.MOV.U32 R9, RZ, RZ, R10 ;  /* 0x000000ffff097224 */ /* 0x000fe200078e000a */
[----:B------:R-:W-:Y:S01]  /*dac0*/  ULDC.64 UR4, c[0x0][0x3f8] ;  /* 0x0000fe0000047ab9 */ /* 0x000fe20000000a00 */
[----:B------:R-:W-:Y:S01]  /*dad0*/  IMAD.MOV.U32 R6, RZ, RZ, R24 ;  /* 0x000000ffff067224 */ /* 0x000fe200078e0018 */
[----:B------:R-:W-:Y:S01]  /*dae0*/  ULDC.64 UR6, c[0x0][0x408] ;  /* 0x0001020000067ab9 */ /* 0x000fe20000000a00 */
[----:B------:R-:W-:Y:S01]  /*daf0*/  IMAD.MOV.U32 R7, RZ, RZ, R31 ;  /* 0x000000ffff077224 */ /* 0x000fe200078e001f */
[----:B------:R-:W-:Y:S01]  /*db00*/  ULDC.64 UR8, c[0x0][0x400] ;  /* 0x0001000000087ab9 */ /* 0x000fe20000000a00 */
[----:B------:R-:W-:Y:S02]  /*db10*/  IMAD.MOV.U32 R4, RZ, RZ, R26 ;  /* 0x000000ffff047224 */ /* 0x000fe400078e001a */
[----:B------:R-:W-:Y:S01]  /*db20*/  IMAD.MOV.U32 R5, RZ, RZ, R29 ;  /* 0x000000ffff057224 */ /* 0x000fe200078e001d */
[----:B-1----:R-:W-:-:S13]  /*db30*/  ISETP.NE.AND P0, PT, R25, 0x1, PT ;  /* 0x000000011900780c */ /* 0x002fda0003f05270 */
[----:B------:R-:W1:Y:S08]  /*db40*/  @P0 LDC R3, c[0x0][0x44c] ;  /* 0x00011300ff030b82 */ /* 0x000e700000000800 */
[----:B------:R-:W2:Y:S01]  /*db50*/  @P0 LDC R0, c[0x0][0x450] ;  /* 0x00011400ff000b82 */ /* 0x000ea20000000800 */
[----:B-1----:R-:W-:-:S05]  /*db60*/  @P0 IMAD.HI.U32 R3, R10, R3, RZ ;  /* 0x000000030a030227 */ /* 0x002fca00078e00ff */
[----:B--2---:R-:W-:-:S04]  /*db70*/  @P0 SHF.R.U32.HI R9, RZ, R0, R3 ;  /* 0x00000000ff090219 */ /* 0x004fc80000011603 */
[----:B------:R-:W-:Y:S01]  /*db80*/  SHF.R.S32.HI R0, RZ, 0x1f, R9 ;  /* 0x0000001fff007819 */ /* 0x000fe20000011409 */
[----:B------:R-:W-:-:S04]  /*db90*/  IMAD.WIDE.U32 R6, R9, UR6, R6 ;  /* 0x0000000609067c25 */ /* 0x000fc8000f8e0006 */
[----:B------:R-:W-:Y:S01]  /*dba0*/  IMAD R8, R0, UR4, RZ ;  /* 0x0000000400087c24 */ /* 0x000fe2000f8e02ff */
[----:B------:R-:W-:Y:S01]  /*dbb0*/  IADD3 R21, P1, R6, UR8, RZ ;  /* 0x0000000806157c10 */ /* 0x000fe2000ff3e0ff */
[----:B------:R-:W-:-:S04]  /*dbc0*/  IMAD.WIDE.U32 R4, R9, UR4, R4 ;  /* 0x0000000409047c25 */ /* 0x000fc8000f8e0004 */
[----:B------:R-:W-:Y:S02]  /*dbd0*/  IMAD R0, R0, UR6, RZ ;  /* 0x0000000600007c24 */ /* 0x000fe4000f8e02ff */
[C---:B------:R-:W-:Y:S01]  /*dbe0*/  IMAD R13, R9.reuse, UR5, R8 ;  /* 0x00000005090d7c24 */ /* 0x040fe2000f8e0208 */
[----:B------:R-:W-:Y:S01]  /*dbf0*/  ULDC.64 UR4, c[0x0][0x3e8] ;  /* 0x0000fa0000047ab9 */ /* 0x000fe20000000a00 */
[----:B------:R-:W-:Y:S01]  /*dc00*/  IMAD R6, R9, UR7, R0 ;  /* 0x0000000709067c24 */ /* 0x000fe2000f8e0200 */
[----:B------:R-:W-:Y:S01]  /*dc10*/  IADD3 R3, P0, R4, UR4, RZ ;  /* 0x0000000404037c10 */ /* 0x000fe2000ff1e0ff */
[----:B------:R-:W-:-:S03]  /*dc20*/  UMOV UR4, 0xffffffff ;  /* 0xffffffff00047882 */ /* 0x000fc60000000000 */
[----:B------:R-:W-:Y:S02]  /*dc30*/  IADD3.X R13, R5, UR5, R13, P0, !PT ;  /* 0x00000005050d7c10 */ /* 0x000fe400087fe40d */
[----:B------:R-:W-:Y:S01]  /*dc40*/  IADD3.X R20, R7, UR9, R6, P1, !PT ;  /* 0x0000000907147c10 */ /* 0x000fe20008ffe406 */
[----:B------:R-:W-:Y:S06]  /*dc50*/  BRA.DIV UR4, `(.L_x_1538) ;  /* 0x000001b204a07947 */ /* 0x000fec000b800000 */
[----:B------:R1:W2:Y:S04]  /*dc60*/  SHFL.IDX PT, R0, R13, RZ, 0x1e1f ;  /* 0x001e1fff0d007589 */ /* 0x0002a800000e0000 */
[----:B------:R-:W3:Y:S04]  /*dc70*/  SHFL.IDX PT, R3, R3, RZ, 0x1e1f ;  /* 0x001e1fff03037589 */ /* 0x000ee800000e0000 */
[----:B------:R-:W4:Y:S04]  /*dc80*/  SHFL.IDX PT, R20, R20, RZ, 0x1e1f ;  /* 0x001e1fff14147589 */ /* 0x000f2800000e0000 */
[----:B-1----:R-:W0:Y:S02]  /*dc90*/  SHFL.IDX PT, R21, R21, RZ, 0x1e1f ;  /* 0x001e1fff15157589 */ /* 0x002e2400000e0000 */
.L_x_1818:
[----:B------:R-:W-:Y:S01]  /*dca0*/  IMAD R45, R168, R25, RZ ;  /* 0x00000019a82d7224 */ /* 0x000fe200078e02ff */
        /* <DEDUP_REMOVED lines=15> */
[C---:B------:R-:W-:Y:S01]  /*dda0*/  VIADD R4, R22.reuse, 0x20 ;  /* 0x0000002016047836 */ /* 0x040fe20000000000 */
        /* <DEDUP_REMOVED lines=13> */
[----:B0-----:R-:W-:Y:S01]  /*de80*/  @!P2 IADD3 R38, P4, R22, R21, RZ ;  /* 0x000000151626a210 */ /* 0x001fe20007f9e0ff */
[----:B------:R-:W-:-:S02]  /*de90*/  @!P0 IMAD.SHL.U32 R48, R202, 0x10, RZ ;  /* 0x00000010ca308824 */ /* 0x000fc400078e00ff */
[--C-:B--2---:R-:W-:Y:S01]  /*dea0*/  @!P2 IMAD.X R37, R0, 0x1, R5.reuse, P3 ;  /* 0x000000010025a824 */ /* 0x104fe200018e0605 */
[-C--:B------:R-:W-:Y:S01]  /*deb0*/  @!P1 IADD3 R40, P5, R3, R42.reuse, RZ ;  /* 0x0000002a03289210 */ /* 0x080fe20007fbe0ff */
[----:B----4-:R-:W-:Y:S01]  /*dec0*/  @!P2 IMAD.X R39, R20, 0x1, R5, P4 ;  /* 0x000000011427a824 */ /* 0x010fe200020e0605 */
[----:B------:R-:W-:Y:S02]  /*ded0*/  @!P1 SHF.R.S32.HI R5, RZ, 0x1f, R42 ;  /* 0x0000001fff059819 */ /* 0x000fe4000001142a */
[----:B------:R-:W-:Y:S02]  /*dee0*/  @!P1 IADD3 R42, P4, R21, R42, RZ ;  /* 0x0000002a152a9210 */ /* 0x000fe40007f9e0ff */
[----:B------:R-:W-:Y:S02]  /*def0*/  CS2R R8, SRZ ;  /* 0x0000000000087805 */ /* 0x000fe4000001ff00 */
[-C--:B------:R-:W-:Y:S01]  /*df00*/  @!P0 IADD3 R46, P3, R3, R48.reuse, RZ ;  /* 0x00000030032e8210 */ /* 0x080fe20007f7e0ff */
[--C-:B------:R-:W-:Y:S01]  /*df10*/  @!P1 IMAD.X R41, R0, 0x1, R5.reuse, P5 ;  /* 0x0000000100299824 */ /* 0x100fe200028e0605 */
[----:B------:R-:W-:Y:S01]  /*df20*/  @!P0 SHF.R.S32.HI R3, RZ, 0x1f, R48 ;  /* 0x0000001fff038819 */ /* 0x000fe20000011430 */
[----:B------:R-:W-:Y:S01]  /*df30*/  @!P1 IMAD.X R43, R20, 0x1, R5, P4 ;  /* 0x00000001142b9824 */ /* 0x000fe200020e0605 */
[----:B------:R-:W-:-:S02]  /*df40*/  @!P0 IADD3 R48, P5, R21, R48, RZ ;  /* 0x0000003015308210 */ /* 0x000fc40007fbe0ff */
[----:B------:R-:W-:Y:S02]  /*df50*/  CS2R R4, SRZ ;  /* 0x0000000000047805 */ /* 0x000fe4000001ff00 */
[----:B------:R-:W-:Y:S02]  /*df60*/  CS2R R10, SRZ ;  /* 0x00000000000a7805 */ /* 0x000fe4000001ff00 */
[----:B------:R-:W-:Y:S02]  /*df70*/  CS2R R32, SRZ ;  /* 0x0000000000207805 */ /* 0x000fe4000001ff00 */
[----:B------:R-:W-:Y:S02]  /*df80*/  CS2R R34, SRZ ;  /* 0x0000000000227805 */ /* 0x000fe4000001ff00 */
[----:B------:R-:W-:Y:S02]  /*df90*/  CS2R R12, SRZ ;  /* 0x00000000000c7805 */ /* 0x000fe4000001ff00 */
[----:B------:R-:W-:Y:S01]  /*dfa0*/  CS2R R14, SRZ ;  /* 0x00000000000e7805 */ /* 0x000fe2000001ff00 */
[--C-:B------:R-:W-:Y:S01]  /*dfb0*/  @!P0 IMAD.X R47, R0, 0x1, R3.reuse, P3 ;  /* 0x00000001002f8824 */ /* 0x100fe200018e0603 */
[----:B------:R1:W5:Y:S01]  /*dfc0*/  @!P2 LD.E.128 R24, desc[UR38][R36.64] ;  /* 0x000000262418a980 */ /* 0x000362000c101d00 */
[----:B------:R-:W-:-:S03]  /*dfd0*/  @!P0 IMAD.X R49, R20, 0x1, R3, P5 ;  /* 0x0000000114318824 */ /* 0x000fc600028e0603 */
[----:B------:R1:W5:Y:S04]  /*dfe0*/  @!P2 LD.E.128 R4, desc[UR38][R38.64] ;  /* 0x000000262604a980 */ /* 0x000368000c101d00 */
[----:B------:R1:W5:Y:S04]  /*dff0*/  @!P1 LD.E.128 R28, desc[UR38][R40.64] ;  /* 0x00000026281c9980 */ /* 0x000368000c101d00 */
[----:B------:R1:W5:Y:S04]  /*e000*/  @!P1 LD.E.128 R8, desc[UR38][R42.64] ;  /* 0x000000262a089980 */ /* 0x000368000c101d00 */
[----:B------:R1:W5:Y:S04]  /*e010*/  @!P0 LD.E.128 R32, desc[UR38][R46.64] ;  /* 0x000000262e208980 */ /* 0x000368000c101d00 */
[----:B------:R1:W5:Y:S02]  /*e020*/  @!P0 LD.E.128 R12, desc[UR38][R48.64] ;  /* 0x00000026300c8980 */ /* 0x000364000c101d00 */
.L_x_1540:
[----:B------:R-:W-:Y:S05]  /*e030*/  BSYNC B1 ;  /* 0x0000000000017941 */ /* 0x000fea0003800000 */
.L_x_1539:
[----:B------:R-:W-:Y:S01]  /*e040*/  ULEA.HI UR4, UR37, UR37, URZ, 0x1 ;  /* 0x0000002525047291 */ /* 0x000fe2000f8f083f */
[----:B--2---:R-:W-:Y:S01]  /*e050*/  VIADDMNMX R0, R45, -R175, 0x80, PT ;  /* 0x000000802d007446 */ /* 0x004fe200038009af */
[----:B------:R-:W-:Y:S02]  /*e060*/  BSSY B1, `(.L_x_1541) ;  /* 0x0000008000017945 */ /* 0x000fe40003800000 */
[----:B------:R-:W-:Y:S01]  /*e070*/  ULOP3.LUT UR4, UR4, 0xfffffffe, URZ, 0xc0, !UPT ;  /* 0xfffffffe04047892 */ /* 0x000fe2000f8ec03f */
[----:B------:R-:W-:-:S03]  /*e080*/  ISETP.GE.AND P1, PT, R19, R0, PT ;  /* 0x000000001300720c */ /* 0x000fc60003f26270 */
[----:B------:R-:W-:-:S06]  /*e090*/  UIADD3 UR4, UR37, -UR4, URZ ;  /* 0x8000000425047290 */ /* 0x000fcc000fffe03f */
[----:B---3--:R-:W-:-:S05]  /*e0a0*/  IMAD.U32 R3, RZ, RZ, UR4 ;  /* 0x00000004ff037e24 */ /* 0x008fca000f8e00ff */
[----:B------:R-:W-:-:S04]  /*e0b0*/  SHF.L.U32 R3, R3, 0x1f, RZ ;  /* 0x0000001f03037819 */ /* 0x000fc800000006ff */
[----:B------:R-:W2:Y:S02]  /*e0c0*/  SYNCS.PHASECHK.TRANS64.TRYWAIT P0, [R16+URZ+0x22800], R3 ;  /* 0x02280003100075a7 */ /* 0x000ea4000800017f */
[----:B--2---:R-:W-:Y:S05]  /*e0d0*/  @!P0 BRA `(.L_x_1542) ;  /* 0x000001ac00f08947 */ /* 0x004fea0003800000 */
.L_x_1819:
[----:B------:R-:W-:Y:S05]  /*e0e0*/  BSYNC B1 ;  /* 0x0000000000017941 */ /* 0x000fea0003800000 */
.L_x_1541:
[----:B------:R-:W-:Y:S05]  /*e0f0*/  @P1 BRA `(.L_x_1527) ;  /* 0x0000002c00dc1947 */ /* 0x000fea0003800000 */
[----:B--2---:R-:W2:Y:S01]  /*e100*/  LDC R3, c[0x0][0x3f4] ;  /* 0x0000fd00ff037b82 */ /* 0x004ea20000000800 */
[C---:B------:R-:W-:Y:S01]  /*e110*/  VIADD R0, R22.reuse, 0x20 ;  /* 0x0000002016007836 */ /* 0x040fe20000000000 */
[----:B------:R-:W-:Y:S01]  /*e120*/  BSSY B1, `(.L_x_1543) ;  /* 0x00000fc000017945 */ /* 0x000fe20003800000 */
[C---:B----4-:R-:W-:Y:S01]  /*e130*/  VIADD R20, R22.reuse, 0x40 ;  /* 0x0000004016147836 */ /* 0x050fe20000000000 */
[-C--:B--2---:R-:W-:Y:S02]  /*e140*/  ISETP.GE.AND P0, PT, R22, R3.reuse, PT ;  /* 0x000000031600720c */ /* 0x084fe40003f06270 */
[-C--:B------:R-:W-:Y:S02]  /*e150*/  ISETP.GE.AND P1, PT, R0, R3.reuse, PT ;  /* 0x000000030000720c */ /* 0x080fe40003f26270 */
[----:B------:R-:W-:-:S09]  /*e160*/  ISETP.GE.AND P2, PT, R20, R3, PT ;  /* 0x000000031400720c */ /* 0x000fd20003f46270 */
[----:B------:R-:W-:Y:S05]  /*e170*/  @P0 BRA `(.L_x_1544) ;  /* 0x0000000c00d80947 */ /* 0x000fea0003800000 */
[----:B-----5:R-:W-:Y:S02]  /*e180*/  SHF.R.U32.HI R0, RZ, 0x8, R24 ;  /* 0x00000008ff007819 */ /* 0x020fe40000011618 */
[----:B------:R-:W-:Y:S02]  /*e190*/  LOP3.LUT R20, R24, 0xff, RZ, 0xc0, !PT ;  /* 0x000000ff18147812 */ /* 0x000fe400078ec0ff */
[----:B0-----:R-:W-:Y:S02]  /*e1a0*/  LOP3.LUT R21, R0, 0xff, RZ, 0xc0, !PT ;  /* 0x000000ff00157812 */ /* 0x001fe400078ec0ff */
[----:B------:R-:W-:Y:S02]  /*e1b0*/  LEA.HI R0, R3, R201, RZ, 0x1c ;  /* 0x000000c903007211 */ /* 0x000fe400078fe0ff */
[----:B------:R-:W-:Y:S02]  /*e1c0*/  PRMT R45, R21, 0x7604, R20 ;  /* 0x00007604152d7816 */ /* 0x000fe40000000014 */
[----:B------:R-:W-:-:S02]  /*e1d0*/  SHF.R.S32.HI R21, RZ, 0x1f, R0 ;  /* 0x0000001fff157819 */ /* 0x000fc40000011400 */
[----:B-1----:R-:W-:Y:S02]  /*e1e0*/  SHF.R.U32.HI R37, RZ, 0x8, R25 ;  /* 0x00000008ff257819 */ /* 0x002fe40000011619 */
[----:B------:R-:W-:Y:S02]  /*e1f0*/  LEA.HI R20, R21, R0, RZ, 0x2 ;  /* 0x0000000015147211 */ /* 0x000fe400078f10ff */
[----:B------:R-:W-:Y:S02]  /*e200*/  SHF.L.U32 R21, R0, 0x4, RZ ;  /* 0x0000000400157819 */ /* 0x000fe400000006ff */
[----:B------:R-:W-:Y:S01]  /*e210*/  SHF.R.U32.HI R39, RZ, 0x8, R26 ;  /* 0x00000008ff277819 */ /* 0x000fe2000001161a */
[----:B------:R-:W-:Y:S01]  /*e220*/  IMAD.SHL.U32 R20, R20, 0x800, RZ ;  /* 0x0000080014147824 */ /* 0x000fe200078e00ff */
[----:B------:R-:W-:Y:S02]  /*e230*/  LOP3.LUT R0, R180, 0x30, R21, 0xf8, !PT ;  /* 0x00000030b4007812 */ /* 0x000fe400078ef815 */
[----:B------:R-:W-:-:S02]  /*e240*/  LOP3.LUT R36, R25, 0xff, RZ, 0xc0, !PT ;  /* 0x000000ff19247812 */ /* 0x000fc400078ec0ff */
[----:B------:R-:W-:Y:S02]  /*e250*/  LOP3.LUT R0, R0, R181, RZ, 0x3c, !PT ;  /* 0x000000b500007212 */ /* 0x000fe400078e3cff */
[----:B------:R-:W-:Y:S02]  /*e260*/  LOP3.LUT R21, R20, 0xffffe000, RZ, 0xc0, !PT ;  /* 0xffffe00014157812 */ /* 0x000fe400078ec0ff */
[----:B------:R-:W-:Y:S02]  /*e270*/  LOP3.LUT R38, R26, 0xff, RZ, 0xc0, !PT ;  /* 0x000000ff1a267812 */ /* 0x000fe400078ec0ff */
[----:B------:R-:W-:Y:S02]  /*e280*/  LOP3.LUT R37, R37, 0xff, RZ, 0xc0, !PT ;  /* 0x000000ff25257812 */ /* 0x000fe400078ec0ff */
[----:B------:R-:W-:Y:S02]  /*e290*/  LOP3.LUT R39, R39, 0xff, RZ, 0xc0, !PT ;  /* 0x000000ff27277812 */ /* 0x000fe400078ec0ff */
[----:B------:R-:W-:-:S02]  /*e2a0*/  IADD3 R21, R0, R182, R21 ;  /* 0x000000b600157210 */ /* 0x000fc40007ffe015 */
[----:B------:R-:W-:Y:S02]  /*e2b0*/  PRMT R46, R37, 0x7604, R36 ;  /* 0x00007604252e7816 */ /* 0x000fe40000000024 */
[----:B------:R-:W-:Y:S01]  /*e2c0*/  PRMT R47, R39, 0x7604, R38 ;  /* 0x00007604272f7816 */ /* 0x000fe20000000026 */
[----:B------:R-:W-:Y:S01]  /*e2d0*/  IMAD.IADD R0, R16, 0x1, R21 ;  /* 0x0000000110007824 */ /* 0x000fe200078e0215 */
[----:B------:R-:W-:Y:S02]  /*e2e0*/  SHF.R.U32.HI R37, RZ, 0x8, R27 ;  /* 0x00000008ff257819 */ /* 0x000fe4000001161b */
[----:B------:R-:W-:Y:S02]  /*e2f0*/  SHF.R.U32.HI R39, RZ, 0x8, R4 ;  /* 0x00000008ff277819 */ /* 0x000fe40000011604 */
[----:B------:R-:W-:Y:S02]  /*e300*/  SHF.R.U32.HI R40, RZ, 0x8, R5 ;  /* 0x00000008ff287819 */ /* 0x000fe40000011605 */
[----:B------:R-:W-:-:S02]  /*e310*/  LOP3.LUT R36, R27, 0xff, RZ, 0xc0, !PT ;  /* 0x000000ff1b247812 */ /* 0x000fc400078ec0ff */
[----:B------:R-:W-:Y:S02]  /*e320*/  LOP3.LUT R38, R4, 0xff, RZ, 0xc0, !PT ;  /* 0x000000ff04267812 */ /* 0x000fe400078ec0ff */
[----:B------:R-:W-:Y:S02]  /*e330*/  LOP3.LUT R37, R37, 0xff, RZ, 0xc0, !PT ;  /* 0x000000ff25257812 */ /* 0x000fe400078ec0ff */
[----:B------:R-:W-:Y:S02]  /*e340*/  LOP3.LUT R39, R39, 0xff, RZ, 0xc0, !PT ;  /* 0x000000ff27277812 */ /* 0x000fe400078ec0ff */
[----:B------:R-:W-:Y:S02]  /*e350*/  LOP3.LUT R21, R40, 0xff, RZ, 0xc0, !PT ;  /* 0x000000ff28157812 */ /* 0x000fe400078ec0ff */
[----:B------:R-:W0:Y:S01]  /*e360*/  LDS.128 R40, [R0+0x10400] ;  /* 0x0104000000287984 */ /* 0x000e220000000c00 */
[----:B------:R-:W-:Y:S02]  /*e370*/  PRMT R20, R37, 0x7604, R36 ;  /* 0x0000760425147816 */ /* 0x000fe40000000024 */
[----:B------:R-:W-:-:S02]  /*e380*/  PRMT R53, R39, 0x7604, R38 ;  /* 0x0000760427357816 */ /* 0x000fc40000000026 */
[----:B------:R-:W1:Y:S01]  /*e390*/  LDS.128 R36, [R211+0x10400] ;  /* 0x01040000d3247984 */ /* 0x000e620000000c00 */
[----:B------:R-:W-:Y:S02]  /*e3a0*/  SHF.R.U32.HI R50, RZ, 0x8, R6 ;  /* 0x00000008ff327819 */ /* 0x000fe40000011606 */
[----:B------:R-:W-:Y:S02]  /*e3b0*/  LOP3.LUT R48, R5, 0xff, RZ, 0xc0, !PT ;  /* 0x000000ff05307812 */ /* 0x000fe400078ec0ff */
[----:B------:R-:W-:Y:S02]  /*e3c0*/  LOP3.LUT R49, R6, 0xff, RZ, 0xc0, !PT ;  /* 0x000000ff06317812 */ /* 0x000fe400078ec0ff */
[----:B------:R-:W-:Y:S02]  /*e3d0*/  LOP3.LUT R50, R50, 0xff, RZ, 0xc0, !PT ;  /* 0x000000ff32327812 */ /* 0x000fe400078ec0ff */
[----:B------:R-:W-:Y:S02]  /*e3e0*/  PRMT R48, R21, 0x7604, R48 ;  /* 0x0000760415307816 */ /* 0x000fe40000000030 */
[----:B------:R-:W-:-:S02]  /*e3f0*/  SHF.R.U32.HI R55, RZ, 0x10, R5 ;  /* 0x00000010ff377819 */ /* 0x000fc40000011605 */
[----:B------:R-:W-:Y:S02]  /*e400*/  SHF.R.U32.HI R21, RZ, 0x10, R25 ;  /* 0x00000010ff157819 */ /* 0x000fe40000011619 */
[----:B------:R-:W-:Y:S01]  /*e410*/  PRMT R57, R50, 0x7604, R49 ;  /* 0x0000760432397816 */ /* 0x000fe20000000031 */
[----:B------:R-:W-:Y:S01]  /*e420*/  IMAD.U32 R55, R55, 0x10000, RZ ;  /* 0x0001000037377824 */ /* 0x000fe200078e00ff */
[----:B------:R-:W-:Y:S01]  /*e430*/  SHF.R.U32.HI R49, RZ, 0x10, R27 ;  /* 0x00000010ff317819 */ /* 0x000fe2000001161b */
[----:B------:R-:W-:Y:S01]  /*e440*/  IMAD.U32 R21, R21, 0x10000, RZ ;  /* 0x0001000015157824 */ /* 0x000fe200078e00ff */
[----:B------:R-:W-:Y:S02]  /*e450*/  SHF.R.U32.HI R52, RZ, 0x8, R7 ;  /* 0x00000008ff347819 */ /* 0x000fe40000011607 */
[----:B------:R-:W-:Y:S01]  /*e460*/  LOP3.LUT R51, R7, 0xff, RZ, 0xc0, !PT ;  /* 0x000000ff07337812 */ /* 0x000fe200078ec0ff */
[----:B------:R-:W-:Y:S01]  /*e470*/  IMAD.U32 R49, R49, 0x10000, RZ ;  /* 0x0001000031317824 */ /* 0x000fe200078e00ff */
[----:B------:R-:W-:-:S02]  /*e480*/  LOP3.LUT R52, R52, 0xff, RZ, 0xc0, !PT ;  /* 0x000000ff34347812 */ /* 0x000fc400078ec0ff */
[----:B------:R-:W-:Y:S02]  /*e490*/  LOP3.LUT R55, R48, 0xff0000, R55, 0xf8, !PT ;  /* 0x00ff000030377812 */ /* 0x000fe400078ef837 */
        /* <DEDUP_REMOVED lines=196> */
.L_x_1544:
[----:B------:R-:W-:Y:S05]  /*f0e0*/  BSYNC B1 ;  /* 0x0000000000017941 */ /* 0x000fea0003800000 */
.L_x_1543:
[----:B------:R-:W-:Y:S04]  /*f0f0*/  BSSY B1, `(.L_x_1545) ;  /* 0x0000100000017945 */ /* 0x000fe80003800000 */
[----:B------:R-:W-:Y:S05]  /*f100*/  @P1 BRA `(.L_x_1546) ;  /* 0x0000000c00f81947 */ /* 0x000fea0003800000 */
[----:B--2--5:R-:W-:Y:S02]  /*f110*/  SHF.R.U32.HI R0, RZ, 0x8, R28 ;  /* 0x00000008ff007819 */ /* 0x024fe4000001161c */
[----:B------:R-:W-:Y:S02]  /*f120*/  LOP3.LUT R5, R28, 0xff, RZ, 0xc0, !PT ;  /* 0x000000ff1c057812 */ /* 0x000fe400078ec0ff */
[----:B------:R-:W-:Y:S02]  /*f130*/  LOP3.LUT R4, R0, 0xff, RZ, 0xc0, !PT ;  /* 0x000000ff00047812 */ /* 0x000fe400078ec0ff */
[----:B------:R-:W-:Y:S02]  /*f140*/  LEA.HI R0, R3, R200, RZ, 0x1c ;  /* 0x000000c803007211 */ /* 0x000fe400078fe0ff */
[----:B-1----:R-:W-:Y:S02]  /*f150*/  PRMT R37, R4, 0x7604, R5 ;  /* 0x0000760404257816 */ /* 0x002fe40000000005 */
[----:B------:R-:W-:-:S02]  /*f160*/  SHF.R.S32.HI R5, RZ, 0x1f, R0 ;  /* 0x0000001fff057819 */ /* 0x000fc40000011400 */
[----:B------:R-:W-:Y:S02]  /*f170*/  SHF.R.U32.HI R20, RZ, 0x8, R31 ;  /* 0x00000008ff147819 */ /* 0x000fe4000001161f */
[----:B------:R-:W-:Y:S01]  /*f180*/  LEA.HI R4, R5, R0, RZ, 0x2 ;  /* 0x0000000005047211 */ /* 0x000fe200078f10ff */
[----:B------:R-:W-:Y:S01]  /*f190*/  IMAD.SHL.U32 R5, R0, 0x10, RZ ;  /* 0x0000001000057824 */ /* 0x000fe200078e00ff */
[----:B------:R-:W-:Y:S02]  /*f1a0*/  SHF.R.U32.HI R6, RZ, 0x8, R29 ;  /* 0x00000008ff067819 */ /* 0x000fe4000001161d */
[----:B0-----:R-:W-:Y:S01]  /*f1b0*/  LOP3.LUT R21, R31, 0xff, RZ, 0xc0, !PT ;  /* 0x000000ff1f157812 */ /* 0x001fe200078ec0ff */
[----:B------:R-:W-:Y:S01]  /*f1c0*/  IMAD.SHL.U32 R4, R4, 0x800, RZ ;  /* 0x0000080004047824 */ /* 0x000fe200078e00ff */
[----:B------:R-:W-:Y:S02]  /*f1d0*/  LOP3.LUT R0, R180, 0x30, R5, 0xf8, !PT ;  /* 0x00000030b4007812 */ /* 0x000fe400078ef805 */
[----:B------:R-:W-:-:S02]  /*f1e0*/  LOP3.LUT R20, R20, 0xff, RZ, 0xc0, !PT ;  /* 0x000000ff14147812 */ /* 0x000fc400078ec0ff */
[----:B------:R-:W-:Y:S02]  /*f1f0*/  SHF.R.U32.HI R24, RZ, 0x8, R8 ;  /* 0x00000008ff187819 */ /* 0x000fe40000011608 */
[----:B------:R-:W-:Y:S02]  /*f200*/  LOP3.LUT R0, R0, R181, RZ, 0x3c, !PT ;  /* 0x000000b500007212 */ /* 0x000fe400078e3cff */
[----:B------:R-:W-:Y:S02]  /*f210*/  LOP3.LUT R5, R4, 0xffffe000, RZ, 0xc0, !PT ;  /* 0xffffe00004057812 */ /* 0x000fe400078ec0ff */
[----:B------:R-:W-:Y:S02]  /*f220*/  LOP3.LUT R7, R29, 0xff, RZ, 0xc0, !PT ;  /* 0x000000ff1d077812 */ /* 0x000fe400078ec0ff */
[----:B------:R-:W-:Y:S02]  /*f230*/  LOP3.LUT R6, R6, 0xff, RZ, 0xc0, !PT ;  /* 0x000000ff06067812 */ /* 0x000fe400078ec0ff */
[----:B------:R-:W-:-:S02]  /*f240*/  PRMT R43, R20, 0x7604, R21 ;  /* 0x00007604142b7816 */ /* 0x000fc40000000015 */
[----:B------:R-:W-:Y:S02]  /*f250*/  LOP3.LUT R25, R8, 0xff, RZ, 0xc0, !PT ;  /* 0x000000ff08197812 */ /* 0x000fe400078ec0ff */
[----:B------:R-:W-:Y:S02]  /*f260*/  LOP3.LUT R24, R24, 0xff, RZ, 0xc0, !PT ;  /* 0x000000ff18187812 */ /* 0x000fe400078ec0ff */
[----:B------:R-:W-:Y:S02]  /*f270*/  IADD3 R21, R0, R182, R5 ;  /* 0x000000b600157210 */ /* 0x000fe40007ffe005 */
[----:B------:R-:W-:Y:S02]  /*f280*/  PRMT R36, R6, 0x7604, R7 ;  /* 0x0000760406247816 */ /* 0x000fe40000000007 */
[----:B------:R-:W-:Y:S02]  /*f290*/  SHF.R.U32.HI R0, RZ, 0x8, R9 ;  /* 0x00000008ff007819 */ /* 0x000fe40000011609 */
[----:B------:R-:W-:-:S02]  /*f2a0*/  SHF.R.U32.HI R6, RZ, 0x8, R30 ;  /* 0x00000008ff067819 */ /* 0x000fc4000001161e */
[----:B------:R-:W-:Y:S02]  /*f2b0*/  PRMT R45, R24, 0x7604, R25 ;  /* 0x00007604182d7816 */ /* 0x000fe40000000019 */
[----:B------:R-:W-:Y:S02]  /*f2c0*/  LOP3.LUT R25, R9, 0xff, RZ, 0xc0, !PT ;  /* 0x000000ff09197812 */ /* 0x000fe400078ec0ff */
[----:B------:R-:W-:Y:S02]  /*f2d0*/  SHF.R.U32.HI R24, RZ, 0x8, R11 ;  /* 0x00000008ff187819 */ /* 0x000fe4000001160b */
[----:B------:R-:W-:Y:S02]  /*f2e0*/  LOP3.LUT R0, R0, 0xff, RZ, 0xc0, !PT ;  /* 0x000000ff00007812 */ /* 0x000fe400078ec0ff */
[----:B------:R-:W-:Y:S02]  /*f2f0*/  LOP3.LUT R7, R30, 0xff, RZ, 0xc0, !PT ;  /* 0x000000ff1e077812 */ /* 0x000fe400078ec0ff */
[----:B------:R-:W-:-:S02]  /*f300*/  LOP3.LUT R6, R6, 0xff, RZ, 0xc0, !PT ;  /* 0x000000ff06067812 */ /* 0x000fc400078ec0ff */
[----:B------:R-:W-:Y:S02]  /*f310*/  SHF.R.U32.HI R20, RZ, 0x8, R10 ;  /* 0x00000008ff147819 */ /* 0x000fe4000001160a */
[----:B------:R-:W-:Y:S02]  /*f320*/  LOP3.LUT R27, R10, 0xff, RZ, 0xc0, !PT ;  /* 0x000000ff0a1b7812 */ /* 0x000fe400078ec0ff */
[----:B------:R-:W-:Y:S02]  /*f330*/  LOP3.LUT R24, R24, 0xff, RZ, 0xc0, !PT ;  /* 0x000000ff18187812 */ /* 0x000fe400078ec0ff */
[----:B------:R-:W-:Y:S01]  /*f340*/  PRMT R47, R0, 0x7604, R25 ;  /* 0x00007604002f7816 */ /* 0x000fe20000000019 */
[----:B------:R-:W-:Y:S01]  /*f350*/  IMAD.IADD R0, R16, 0x1, R21 ;  /* 0x0000000110007824 */ /* 0x000fe200078e0215 */
[----:B------:R-:W-:Y:S02]  /*f360*/  LOP3.LUT R20, R20, 0xff, RZ, 0xc0, !PT ;  /* 0x000000ff14147812 */ /* 0x000fe400078ec0ff */
[----:B------:R-:W-:-:S02]  /*f370*/  LOP3.LUT R41, R11, 0xff, RZ, 0xc0, !PT ;  /* 0x000000ff0b297812 */ /* 0x000fc400078ec0ff */
[----:B------:R-:W-:Y:S02]  /*f380*/  PRMT R39, R6, 0x7604, R7 ;  /* 0x0000760406277816 */ /* 0x000fe40000000007 */
[----:B------:R-:W0:Y:S01]  /*f390*/  LDS.128 R4, [R210+0x10400] ;  /* 0x01040000d2047984 */ /* 0x000e220000000c00 */
[----:B------:R-:W-:Y:S02]  /*f3a0*/  PRMT R49, R20, 0x7604, R27 ;  /* 0x0000760414317816 */ /* 0x000fe4000000001b */
[----:B------:R-:W-:Y:S02]  /*f3b0*/  PRMT R42, R24, 0x7604, R41 ;  /* 0x00007604182a7816 */ /* 0x000fe40000000029 */
[----:B------:R-:W1:Y:S01]  /*f3c0*/  LDS.128 R24, [R0+0x10400] ;  /* 0x0104000000187984 */ /* 0x000e620000000c00 */
[----:B------:R-:W-:Y:S02]  /*f3d0*/  SHF.R.U32.HI R21, RZ, 0x10, R29 ;  /* 0x00000010ff157819 */ /* 0x000fe4000001161d */
[----:B------:R-:W-:-:S02]  /*f3e0*/  SHF.R.U32.HI R20, RZ, 0x10, R28 ;  /* 0x00000010ff147819 */ /* 0x000fc4000001161c */
[----:B------:R-:W-:Y:S02]  /*f3f0*/  SHF.R.U32.HI R38, RZ, 0x10, R30 ;  /* 0x00000010ff267819 */ /* 0x000fe4000001161e */
[----:B------:R-:W-:Y:S02]  /*f400*/  LOP3.LUT R21, R21, 0xff, RZ, 0xc0, !PT ;  /* 0x000000ff15157812 */ /* 0x000fe400078ec0ff */
[----:B------:R-:W-:Y:S02]  /*f410*/  LOP3.LUT R20, R20, 0xff, RZ, 0xc0, !PT ;  /* 0x000000ff14147812 */ /* 0x000fe400078ec0ff */
[----:B------:R-:W-:Y:S02]  /*f420*/  LOP3.LUT R38, R38, 0xff, RZ, 0xc0, !PT ;  /* 0x000000ff26267812 */ /* 0x000fe400078ec0ff */
[----:B------:R-:W-:Y:S02]  /*f430*/  PRMT R21, R21, 0x7054, R36 ;  /* 0x0000705415157816 */ /* 0x000fe40000000024 */
[----:B------:R-:W-:-:S02]  /*f440*/  PRMT R37, R20, 0x7054, R37 ;  /* 0x0000705414257816 */ /* 0x000fc40000000025 */
[----:B------:R-:W-:Y:S02]  /*f450*/  SHF.R.U32.HI R36, RZ, 0x10, R9 ;  /* 0x00000010ff247819 */ /* 0x000fe40000011609 */
[----:B------:R-:W-:Y:S02]  /*f460*/  SHF.R.U32.HI R20, RZ, 0x10, R8 ;  /* 0x00000010ff147819 */ /* 0x000fe40000011608 */
[----:B------:R-:W-:Y:S02]  /*f470*/  PRMT R41, R38, 0x7054, R39 ;  /* 0x0000705426297816 */ /* 0x000fe40000000027 */
[----:B------:R-:W-:Y:S02]  /*f480*/  SHF.R.U32.HI R40, RZ, 0x10, R31 ;  /* 0x00000010ff287819 */ /* 0x000fe4000001161f */
[----:B------:R-:W-:Y:S02]  /*f490*/  SHF.R.U32.HI R39, RZ, 0x10, R11 ;  /* 0x00000010ff277819 */ /* 0x000fe4000001160b */
[----:B------:R-:W-:-:S02]  /*f4a0*/  LOP3.LUT R36, R36, 0xff, RZ, 0xc0, !PT ;  /* 0x000000ff24247812 */ /* 0x000fc400078ec0ff */
[----:B------:R-:W-:Y:S02]  /*f4b0*/  LOP3.LUT R20, R20, 0xff, RZ, 0xc0, !PT ;  /* 0x000000ff14147812 */ /* 0x000fe400078ec0ff */
[----:B------:R-:W-:Y:S02]  /*f4c0*/  LOP3.LUT R40, R40, 0xff, RZ, 0xc0, !PT ;  /* 0x000000ff28287812 */ /* 0x000fe400078ec0ff */
[----:B------:R-:W-:Y:S02]  /*f4d0*/  SHF.R.U32.HI R38, RZ, 0x10, R10 ;  /* 0x00000010ff267819 */ /* 0x000fe4000001160a */
[----:B------:R-:W-:Y:S02]  /*f4e0*/  LOP3.LUT R39, R39, 0xff, RZ, 0xc0, !PT ;  /* 0x000000ff27277812 */ /* 0x000fe400078ec0ff */
[----:B------:R-:W-:Y:S02]  /*f4f0*/  PRMT R47, R36, 0x7054, R47 ;  /* 0x00007054242f7816 */ /* 0x000fe4000000002f */
[----:B------:R-:W-:-:S02]  /*f500*/  PRMT R45, R20, 0x7054, R45 ;  /* 0x00007054142d7816 */ /* 0x000fc4000000002d */
[----:B------:R-:W-:Y:S02]  /*f510*/  PRMT R43, R40, 0x7054, R43 ;  /* 0x00007054282b7816 */ /* 0x000fe4000000002b */
[----:B------:R-:W-:Y:S02]  /*f520*/  LOP3.LUT R38, R38, 0xff, RZ, 0xc0, !PT ;  /* 0x000000ff26267812 */ /* 0x000fe400078ec0ff */
[----:B------:R-:W-:Y:S02]  /*f530*/  PRMT R51, R39, 0x7054, R42 ;  /* 0x0000705427337816 */ /* 0x000fe4000000002a */
[----:B------:R-:W-:Y:S02]  /*f540*/  LOP3.LUT R39, R37, 0xff000000, R28, 0xf8, !PT ;  /* 0xff00000025277812 */ /* 0x000fe400078ef81c */
[----:B------:R-:W-:Y:S02]  /*f550*/  LOP3.LUT R40, R21, 0xff000000, R29, 0xf8, !PT ;  /* 0xff00000015287812 */ /* 0x000fe400078ef81d */
[----:B------:R-:W-:-:S02]  /*f560*/  LOP3.LUT R47, R47, 0xff000000, R9, 0xf8, !PT ;  /* 0xff0000002f2f7812 */ /* 0x000fc400078ef809 */
[----:B------:R-:W-:Y:S02]  /*f570*/  LOP3.LUT R45, R45, 0xff000000, R8, 0xf8, !PT ;  /* 0xff0000002d2d7812 */ /* 0x000fe400078ef808 */
[-C--:B0-----:R-:W-:Y:S02]  /*f580*/  F2FP.F16.E4M3.UNPACK_B R28, R7.reuse ;  /* 0x00000007ff1c723e */ /* 0x081fe400020006ff */
[----:B------:R-:W-:Y:S02]  /*f590*/  F2FP.F16.E4M3.UNPACK_B R29, R7.H1 ;  /* 0x00000007ff1d723e */ /* 0x000fe400030006ff */
[-C--:B------:R-:W-:Y:S02]  /*f5a0*/  F2FP.F16.E4M3.UNPACK_B R7, R4.reuse ;  /* 0x00000004ff07723e */ /* 0x080fe400020006ff */
[----:B------:R-:W-:Y:S02]  /*f5b0*/  F2FP.F16.E4M3.UNPACK_B R8, R4.H1 ;  /* 0x00000004ff08723e */ /* 0x000fe400030006ff */
[----:B------:R-:W-:-:S02]  /*f5c0*/  PRMT R49, R38, 0x7054, R49 ;  /* 0x0000705426317816 */ /* 0x000fc40000000031 */
[-C--:B------:R-:W-:Y:S02]  /*f5d0*/  F2FP.F16.E4M3.UNPACK_B R4, R6.reuse ;  /* 0x00000006ff04723e */ /* 0x080fe400020006ff */
[----:B------:R-:W-:Y:S02]  /*f5e0*/  F2FP.F16.E4M3.UNPACK_B R21, R6.H1 ;  /* 0x00000006ff15723e */ /* 0x000fe400030006ff */
[----:B------:R-:W-:Y:S02]  /*f5f0*/  LOP3.LUT R20, R41, 0xff000000, R30, 0xf8, !PT ;  /* 0xff00000029147812 */ /* 0x000fe400078ef81e */
[----:B------:R-:W-:Y:S02]  /*f600*/  F2FP.F16.E4M3.UNPACK_B R46, R47 ;  /* 0x0000002fff2e723e */ /* 0x000fe400020006ff */
[----:B-1----:R-:W-:Y:S02]  /*f610*/  F2FP.F16.E4M3.UNPACK_B R6, R25 ;  /* 0x00000019ff06723e */ /* 0x002fe400020006ff */
        /* <DEDUP_REMOVED lines=173> */
.L_x_1546:
[----:B------:R-:W-:Y:S05]  /*100f0*/  BSYNC B1 ;  /* 0x0000000000017941 */ /* 0x000fea0003800000 */
.L_x_1545:
[----:B------:R-:W-:Y:S05]  /*10100*/  @P2 BRA `(.L_x_1527) ;  /* 0x0000000c00d82947 */ /* 0x000fea0003800000 */
[----:B--23-5:R-:W-:Y:S02]  /*10110*/  SHF.R.U32.HI R4, RZ, 0x8, R32 ;  /* 0x00000008ff047819 */ /* 0x02cfe40000011620 */
[----:B------:R-:W-:Y:S02]  /*10120*/  LOP3.LUT R0, R32, 0xff, RZ, 0xc0, !PT ;  /* 0x000000ff20007812 */ /* 0x000fe400078ec0ff */
[----:B------:R-:W-:Y:S02]  /*10130*/  SHF.R.U32.HI R8, RZ, 0x8, R34 ;  /* 0x00000008ff087819 */ /* 0x000fe40000011622 */
[----:B------:R-:W-:Y:S02]  /*10140*/  LOP3.LUT R5, R4, 0xff, RZ, 0xc0, !PT ;  /* 0x000000ff04057812 */ /* 0x000fe400078ec0ff */
[----:B------:R-:W-:Y:S02]  /*10150*/  LEA.HI R3, R3, R202, RZ, 0x1c ;  /* 0x000000ca03037211 */ /* 0x000fe400078fe0ff */
[----:B------:R-:W-:-:S02]  /*10160*/  LOP3.LUT R4, R34, 0xff, RZ, 0xc0, !PT ;  /* 0x000000ff22047812 */ /* 0x000fc400078ec0ff */
[----:B------:R-:W-:Y:S02]  /*10170*/  LOP3.LUT R9, R8, 0xff, RZ, 0xc0, !PT ;  /* 0x000000ff08097812 */ /* 0x000fe400078ec0ff */
[----:B0-----:R-:W-:Y:S02]  /*10180*/  PRMT R21, R5, 0x7604, R0 ;  /* 0x0000760405157816 */ /* 0x001fe40000000000 */
[----:B------:R-:W-:Y:S02]  /*10190*/  SHF.R.S32.HI R0, RZ, 0x1f, R3 ;  /* 0x0000001fff007819 */ /* 0x000fe40000011403 */
[----:B------:R-:W-:Y:S02]  /*101a0*/  PRMT R25, R9, 0x7604, R4 ;  /* 0x0000760409197816 */ /* 0x000fe40000000004 */
[----:B------:R-:W-:Y:S01]  /*101b0*/  LEA.HI R4, R0, R3, RZ, 0x2 ;  /* 0x0000000300047211 */ /* 0x000fe200078f10ff */
[----:B------:R-:W-:Y:S01]  /*101c0*/  IMAD.SHL.U32 R3, R3, 0x10, RZ ;  /* 0x0000001003037824 */ /* 0x000fe200078e00ff */
[----:B------:R-:W-:-:S02]  /*101d0*/  SHF.R.U32.HI R7, RZ, 0x8, R33 ;  /* 0x00000008ff077819 */ /* 0x000fc40000011621 */
[----:B------:R-:W-:Y:S01]  /*101e0*/  LOP3.LUT R6, R33, 0xff, RZ, 0xc0, !PT ;  /* 0x000000ff21067812 */ /* 0x000fe200078ec0ff */
[----:B------:R-:W-:Y:S01]  /*101f0*/  IMAD.SHL.U32 R4, R4, 0x800, RZ ;  /* 0x0000080004047824 */ /* 0x000fe200078e00ff */
[----:B------:R-:W-:Y:S02]  /*10200*/  LOP3.LUT R0, R180, 0x30, R3, 0xf8, !PT ;  /* 0x00000030b4007812 */ /* 0x000fe400078ef803 */
[----:B------:R-:W-:Y:S02]  /*10210*/  LOP3.LUT R7, R7, 0xff, RZ, 0xc0, !PT ;  /* 0x000000ff07077812 */ /* 0x000fe400078ec0ff */
[----:B------:R-:W-:Y:S02]  /*10220*/  SHF.R.U32.HI R8, RZ, 0x8, R12 ;  /* 0x00000008ff087819 */ /* 0x000fe4000001160c */
[----:B------:R-:W-:Y:S02]  /*10230*/  LOP3.LUT R0, R0, R181, RZ, 0x3c, !PT ;  /* 0x000000b500007212 */ /* 0x000fe400078e3cff */
[----:B------:R-:W-:-:S02]  /*10240*/  LOP3.LUT R3, R4, 0xffffe000, RZ, 0xc0, !PT ;  /* 0xffffe00004037812 */ /* 0x000fc400078ec0ff */
[----:B------:R-:W-:Y:S02]  /*10250*/  PRMT R20, R7, 0x7604, R6 ;  /* 0x0000760407147816 */ /* 0x000fe40000000006 */
[----:B------:R-:W-:Y:S02]  /*10260*/  LOP3.LUT R7, R12, 0xff, RZ, 0xc0, !PT ;  /* 0x000000ff0c077812 */ /* 0x000fe400078ec0ff */
[----:B------:R-:W-:Y:S02]  /*10270*/  LOP3.LUT R8, R8, 0xff, RZ, 0xc0, !PT ;  /* 0x000000ff08087812 */ /* 0x000fe400078ec0ff */
[----:B------:R-:W-:Y:S02]  /*10280*/  IADD3 R3, R0, R182, R3 ;  /* 0x000000b600037210 */ /* 0x000fe40007ffe003 */
[----:B------:R-:W-:Y:S02]  /*10290*/  PRMT R29, R8, 0x7604, R7 ;  /* 0x00007604081d7816 */ /* 0x000fe40000000007 */
[----:B------:R-:W-:Y:S01]  /*102a0*/  SHF.R.U32.HI R6, RZ, 0x8, R35 ;  /* 0x00000008ff067819 */ /* 0x000fe20000011623 */
[----:B------:R-:W-:Y:S01]  /*102b0*/  IMAD.IADD R0, R16, 0x1, R3 ;  /* 0x0000000110007824 */ /* 0x000fe200078e0203 */
[----:B------:R-:W-:-:S02]  /*102c0*/  SHF.R.U32.HI R8, RZ, 0x8, R13 ;  /* 0x00000008ff087819 */ /* 0x000fc4000001160d */
[----:B------:R-:W-:Y:S02]  /*102d0*/  LOP3.LUT R5, R35, 0xff, RZ, 0xc0, !PT ;  /* 0x000000ff23057812 */ /* 0x000fe400078ec0ff */
[----:B------:R-:W-:Y:S02]  /*102e0*/  LOP3.LUT R6, R6, 0xff, RZ, 0xc0, !PT ;  /* 0x000000ff06067812 */ /* 0x000fe400078ec0ff */
[----:B------:R-:W-:Y:S02]  /*102f0*/  LOP3.LUT R3, R8, 0xff, RZ, 0xc0, !PT ;  /* 0x000000ff08037812 */ /* 0x000fe400078ec0ff */
[----:B------:R-:W0:Y:S01]  /*10300*/  LDS.128 R8, [R0+0x10400] ;  /* 0x0104000000087984 */ /* 0x000e220000000c00 */
[----:B------:R-:W-:Y:S02]  /*10310*/  PRMT R24, R6, 0x7604, R5 ;  /* 0x0000760406187816 */ /* 0x000fe40000000005 */
[----:B------:R-:W-:Y:S01]  /*10320*/  SHF.R.U32.HI R31, RZ, 0x8, R15 ;  /* 0x00000008ff1f7819 */ /* 0x000fe2000001160f */
[----:B------:R-:W2:Y:S01]  /*10330*/  LDS.128 R4, [R209+0x10400] ;  /* 0x01040000d1047984 */ /* 0x000ea20000000c00 */
[----:B------:R-:W-:-:S02]  /*10340*/  LOP3.LUT R30, R15, 0xff, RZ, 0xc0, !PT ;  /* 0x000000ff0f1e7812 */ /* 0x000fc400078ec0ff */
[----:B------:R-:W-:Y:S02]  /*10350*/  LOP3.LUT R31, R31, 0xff, RZ, 0xc0, !PT ;  /* 0x000000ff1f1f7812 */ /* 0x000fe400078ec0ff */
[----:B------:R-:W-:Y:S02]  /*10360*/  SHF.R.U32.HI R28, RZ, 0x8, R14 ;  /* 0x00000008ff1c7819 */ /* 0x000fe4000001160e */
[----:B------:R-:W-:Y:S02]  /*10370*/  LOP3.LUT R26, R13, 0xff, RZ, 0xc0, !PT ;  /* 0x000000ff0d1a7812 */ /* 0x000fe400078ec0ff */
[----:B------:R-:W-:Y:S02]  /*10380*/  PRMT R30, R31, 0x7604, R30 ;  /* 0x000076041f1e7816 */ /* 0x000fe4000000001e */
[----:B------:R-:W-:Y:S02]  /*10390*/  LOP3.LUT R27, R14, 0xff, RZ, 0xc0, !PT ;  /* 0x000000ff0e1b7812 */ /* 0x000fe400078ec0ff */
[----:B------:R-:W-:-:S02]  /*103a0*/  LOP3.LUT R28, R28, 0xff, RZ, 0xc0, !PT ;  /* 0x000000ff1c1c7812 */ /* 0x000fc400078ec0ff */
[----:B------:R-:W-:Y:S02]  /*103b0*/  SHF.R.U32.HI R31, RZ, 0x10, R13 ;  /* 0x00000010ff1f7819 */ /* 0x000fe4000001160d */
[----:B------:R-:W-:Y:S02]  /*103c0*/  PRMT R26, R3, 0x7604, R26 ;  /* 0x00007604031a7816 */ /* 0x000fe4000000001a */
[----:B------:R-:W-:Y:S01]  /*103d0*/  SHF.R.U32.HI R3, RZ, 0x10, R33 ;  /* 0x00000010ff037819 */ /* 0x000fe20000011621 */
[----:B------:R-:W-:Y:S01]  /*103e0*/  IMAD.U32 R31, R31, 0x10000, RZ ;  /* 0x000100001f1f7824 */ /* 0x000fe200078e00ff */
[----:B-1----:R-:W-:Y:S02]  /*103f0*/  PRMT R37, R28, 0x7604, R27 ;  /* 0x000076041c257816 */ /* 0x002fe4000000001b */
[----:B------:R-:W-:Y:S01]  /*10400*/  SHF.R.U32.HI R27, RZ, 0x10, R35 ;  /* 0x00000010ff1b7819 */ /* 0x000fe20000011623 */
[----:B------:R-:W-:Y:S01]  /*10410*/  IMAD.U32 R3, R3, 0x10000, RZ ;  /* 0x0001000003037824 */ /* 0x000fe200078e00ff */
[----:B------:R-:W-:-:S02]  /*10420*/  SHF.R.U32.HI R39, RZ, 0x10, R15 ;  /* 0x00000010ff277819 */ /* 0x000fc4000001160f */
[----:B------:R-:W-:Y:S01]  /*10430*/  LOP3.LUT R31, R26, 0xff0000, R31, 0xf8, !PT ;  /* 0x00ff00001a1f7812 */ /* 0x000fe200078ef81f */
[----:B------:R-:W-:Y:S01]  /*10440*/  IMAD.U32 R27, R27, 0x10000, RZ ;  /* 0x000100001b1b7824 */ /* 0x000fe200078e00ff */
[----:B------:R-:W-:Y:S01]  /*10450*/  LOP3.LUT R21, R21, 0xff0000, R32, 0xf8, !PT ;  /* 0x00ff000015157812 */ /* 0x000fe200078ef820 */
[----:B------:R-:W-:Y:S01]  /*10460*/  IMAD.U32 R39, R39, 0x10000, RZ ;  /* 0x0001000027277824 */ /* 0x000fe200078e00ff */
[----:B------:R-:W-:Y:S02]  /*10470*/  LOP3.LUT R3, R20, 0xff0000, R3, 0xf8, !PT ;  /* 0x00ff000014037812 */ /* 0x000fe400078ef803 */
[----:B------:R-:W-:Y:S02]  /*10480*/  LOP3.LUT R25, R25, 0xff0000, R34, 0xf8, !PT ;  /* 0x00ff000019197812 */ /* 0x000fe400078ef822 */
[----:B------:R-:W-:Y:S02]  /*10490*/  LOP3.LUT R31, R31, 0xff000000, R13, 0xf8, !PT ;  /* 0xff0000001f1f7812 */ /* 0x000fe400078ef80d */
        /* <DEDUP_REMOVED lines=8> */
[----:B------:R-:W-:Y:S02]  /*10520*/  LOP3.LUT R34, R27, 0xff000000, R35, 0xf8, !PT ;  /* 0xff0000001b227812 */ /* 0x000fe400078ef823 */
[----:B------:R-:W-:Y:S02]  /*10530*/  LOP3.LUT R39, R30, 0xff0000, R39, 0xf8, !PT ;  /* 0x00ff00001e277812 */ /* 0x000fe400078ef827 */
[----:B------:R-:W-:Y:S02]  /*10540*/  LOP3.LUT R35, R29, 0xff000000, R12, 0xf8, !PT ;  /* 0xff0000001d237812 */ /* 0x000fe400078ef80c */
[----:B------:R-:W-:Y:S02]  /*10550*/  F2FP.F16.E4M3.UNPACK_B R29, R32 ;  /* 0x00000020ff1d723e */ /* 0x000fe400020006ff */
[----:B------:R-:W-:Y:S01]  /*10560*/  LOP3.LUT R38, R37, 0xff000000, R14, 0xf8, !PT ;  /* 0xff00000025267812 */ /* 0x000fe200078ef80e */
[--C-:B------:R-:W-:Y:S01]  /*10570*/  HADD2.F32 R37, -RZ, R36.reuse.H0_H0 ;  /* 0x20000024ff257230 */ /* 0x100fe20000004100 */
[-C--:B--2---:R-:W-:Y:S01]  /*10580*/  F2FP.F16.E4M3.UNPACK_B R12, R5.reuse ;  /* 0x00000005ff0c723e */ /* 0x084fe200020006ff */
[----:B------:R-:W-:Y:S01]  /*10590*/  HADD2.F32 R30, -RZ, R29.H0_H0 ;  /* 0x2000001dff1e7230 */ /* 0x000fe20000004100 */
[----:B------:R-:W-:Y:S01]  /*105a0*/  F2FP.F16.E4M3.UNPACK_B R13, R5.H1 ;  /* 0x00000005ff0d723e */ /* 0x000fe200030006ff */
[--C-:B------:R-:W-:Y:S01]  /*105b0*/  HADD2.F32 R5, -RZ, R21.reuse.H0_H0 ;  /* 0x20000015ff057230 */ /* 0x100fe20000004100 */
[----:B------:R-:W-:Y:S01]  /*105c0*/  LOP3.LUT R39, R39, 0xff000000, R15, 0xf8, !PT ;  /* 0xff00000027277812 */ /* 0x000fe200078ef80f */
[----:B------:R-:W-:Y:S01]  /*105d0*/  HADD2.F32 R36, -RZ, R36.H1_H1 ;  /* 0x30000024ff247230 */ /* 0x000fe20000004100 */
[-C--:B------:R-:W-:Y:S01]  /*105e0*/  F2FP.F16.E4M3.UNPACK_B R15, R7.reuse ;  /* 0x00000007ff0f723e */ /* 0x080fe200020006ff */
[----:B------:R-:W-:Y:S01]  /*105f0*/  HADD2.F32 R21, -RZ, R21.H1_H1 ;  /* 0x30000015ff157230 */ /* 0x000fe20000004100 */
[----:B------:R-:W-:Y:S01]  /*10600*/  F2FP.F16.E4M3.UNPACK_B R20, R7.H1 ;  /* 0x00000007ff14723e */ /* 0x000fe200030006ff */
[C---:B------:R-:W-:Y:S01]  /*10610*/  FMUL.FTZ R41, R5.reuse, R37 ;  /* 0x0000002505297220 */ /* 0x040fe20000410000 */
[----:B------:R-:W-:Y:S01]  /*10620*/  F2FP.F16.E4M3.UNPACK_B R7, R6 ;  /* 0x00000006ff07723e */ /* 0x000fe200020006ff */
[----:B------:R-:W-:Y:S01]  /*10630*/  FMUL.FTZ R40, R5, R30 ;  /* 0x0000001e05287220 */ /* 0x000fe20000410000 */
[----:B------:R-:W-:Y:S01]  /*10640*/  F2FP.F16.E4M3.UNPACK_B R14, R6.H1 ;  /* 0x00000006ff0e723e */ /* 0x000fe200030006ff */
[--C-:B------:R-:W-:Y:S01]  /*10650*/  HADD2.F32 R6, -RZ, R12.reuse.H0_H0 ;  /* 0x2000000cff067230 */ /* 0x100fe20000004100 */
[----:B------:R-:W-:Y:S01]  /*10660*/  F2FP.F16.E4M3.UNPACK_B R24, R9.H1 ;  /* 0x00000009ff18723e */ /* 0x000fe200030006ff */
[----:B------:R-:W-:Y:S01]  /*10670*/  HADD2.F32 R29, -RZ, R29.H1_H1 ;  /* 0x3000001dff1d7230 */ /* 0x000fe20000004100 */
[----:B------:R-:W-:Y:S01]  /*10680*/  F2FP.F16.E4M3.UNPACK_B R32, R32.H1 ;  /* 0x00000020ff20723e */ /* 0x000fe200030006ff */
[----:B------:R-:W-:-:S02]  /*10690*/  HADD2.F32 R12, -RZ, R12.H1_H1 ;  /* 0x3000000cff0c7230 */ /* 0x000fc40000004100 */
[C---:B------:R-:W-:Y:S01]  /*106a0*/  FFMA.FTZ R5, R6.reuse, R30, -R41 ;  /* 0x0000001e06057223 */ /* 0x040fe20000010829 */
[----:B------:R-:W-:Y:S01]  /*106b0*/  F2FP.F16.E4M3.UNPACK_B R30, R31.H1 ;  /* 0x0000001fff1e723e */ /* 0x000fe200030006ff */
[----:B------:R-:W-:Y:S01]  /*106c0*/  FFMA.FTZ R40, R6, R37, R40 ;  /* 0x0000002506287223 */ /* 0x000fe20000010028 */
[-C--:B------:R-:W-:Y:S01]  /*106d0*/  F2FP.F16.E4M3.UNPACK_B R26, R11.reuse ;  /* 0x0000000bff1a723e */ /* 0x080fe200020006ff */
[----:B------:R-:W-:Y:S01]  /*106e0*/  HADD2.F32 R31, -RZ, R32.H0_H0 ;  /* 0x20000020ff1f7230 */ /* 0x000fe20000004100 */
[----:B------:R-:W-:Y:S01]  /*106f0*/  F2FP.F16.E4M3.UNPACK_B R27, R11.H1 ;  /* 0x0000000bff1b723e */ /* 0x000fe200030006ff */
[----:B------:R-:W-:Y:S01]  /*10700*/  HADD2.F32 R37, -RZ, R30.H0_H0 ;  /* 0x2000001eff257230 */ /* 0x000fe20000004100 */
[----:B------:R-:W-:Y:S01]  /*10710*/  F2FP.F16.E4M3.UNPACK_B R11, R10 ;  /* 0x0000000aff0b723e */ /* 0x000fe200020006ff */
[----:B------:R-:W-:Y:S01]  /*10720*/  FMUL.FTZ R41, R21, R36 ;  /* 0x0000002415297220 */ /* 0x000fe20000410000 */
[----:B------:R-:W-:Y:S01]  /*10730*/  F2FP.F16.E4M3.UNPACK_B R25, R10.H1 ;  /* 0x0000000aff19723e */ /* 0x000fe200030006ff */
[----:B------:R-:W-:-:S02]  /*10740*/  HADD2.F32 R10, -RZ, R24.H0_H0 ;  /* 0x20000018ff0a7230 */ /* 0x000fc40000004100 */
[-C--:B------:R-:W-:Y:S01]  /*10750*/  FMUL.FTZ R21, R21, R29.reuse ;  /* 0x0000001d15157220 */ /* 0x080fe20000410000 */
[----:B------:R-:W-:Y:S02]  /*10760*/  HADD2.F32 R6, -RZ, R13.H0_H0 ;  /* 0x2000000dff067230 */ /* 0x000fe40000004100 */
[----:B------:R-:W-:Y:S01]  /*10770*/  FFMA.FTZ R42, R12, R29, -R41 ;  /* 0x0000001d0c2a7223 */ /* 0x000fe20000010829 */
[----:B------:R-:W-:Y:S01]  /*10780*/  F2FP.F16.E4M3.UNPACK_B R29, R39 ;  /* 0x00000027ff1d723e */ /* 0x000fe200020006ff */
[C---:B------:R-:W-:Y:S01]  /*10790*/  FMUL.FTZ R43, R10.reuse, R37 ;  /* 0x000000250a2b7220 */ /* 0x040fe20000410000 */
[-C--:B------:R-:W-:Y:S01]  /*107a0*/  FMUL.FTZ R10, R10, R31.reuse ;  /* 0x0000001f0a0a7220 */ /* 0x080fe20000410000 */
[----:B------:R-:W-:Y:S01]  /*107b0*/  FFMA.FTZ R41, R12, R36, R21 ;  /* 0x000000240c297223 */ /* 0x000fe20000010015 */
[-C--:B------:R-:W-:Y:S01]  /*107c0*/  F2FP.F16.E4M3.UNPACK_B R12, R34.reuse ;  /* 0x00000022ff0c723e */ /* 0x080fe200020006ff */
[C---:B------:R-:W-:Y:S01]  /*107d0*/  FFMA.FTZ R43, R6.reuse, R31, -R43 ;  /* 0x0000001f062b7223 */ /* 0x040fe2000001082b */
[----:B------:R-:W-:Y:S01]  /*107e0*/  FFMA.FTZ R37, R6, R37, R10 ;  /* 0x0000002506257223 */ /* 0x000fe2000001000a */
[----:B------:R-:W-:Y:S01]  /*107f0*/  HADD2.F32 R32, -RZ, R32.H1_H1 ;  /* 0x30000020ff207230 */ /* 0x000fe20000004100 */
[----:B------:R-:W-:Y:S01]  /*10800*/  F2FP.F16.E4M3.UNPACK_B R39, R39.H1 ;  /* 0x00000027ff27723e */ /* 0x000fe200030006ff */
[----:B------:R-:W-:Y:S01]  /*10810*/  HADD2.F32 R24, -RZ, R24.H1_H1 ;  /* 0x30000018ff187230 */ /* 0x000fe20000004100 */
[----:B------:R-:W-:Y:S01]  /*10820*/  F2FP.F16.E4M3.UNPACK_B R34, R34.H1 ;  /* 0x00000022ff22723e */ /* 0x000fe200030006ff */
[----:B------:R-:W-:Y:S01]  /*10830*/  HADD2.F32 R31, -RZ, R29.H0_H0 ;  /* 0x2000001dff1f7230 */ /* 0x000fe20000004100 */
[----:B------:R-:W-:Y:S01]  /*10840*/  F2FP.F16.E4M3.UNPACK_B R9, R8 ;  /* 0x00000008ff09723e */ /* 0x000fe200020006ff */
[----:B------:R-:W-:-:S02]  /*10850*/  HADD2.F32 R10, -RZ, R26.H0_H0 ;  /* 0x2000001aff0a7230 */ /* 0x000fc40000004100 */
[----:B------:R-:W-:Y:S01]  /*10860*/  FMUL.FTZ R45, R24, R32 ;  /* 0x00000020182d7220 */ /* 0x000fe20000410000 */
[----:B------:R-:W-:Y:S01]  /*10870*/  HADD2.F32 R21, -RZ, R12.H0_H0 ;  /* 0x2000000cff157230 */ /* 0x000fe20000004100 */
[----:B------:R-:W-:Y:S01]  /*10880*/  F2FP.F16.E4M3.UNPACK_B R8, R8.H1 ;  /* 0x00000008ff08723e */ /* 0x000fe200030006ff */
[----:B------:R-:W-:Y:S02]  /*10890*/  HADD2.F32 R30, -RZ, R30.H1_H1 ;  /* 0x3000001eff1e7230 */ /* 0x000fe40000004100 */
[C---:B------:R-:W-:Y:S01]  /*108a0*/  FMUL.FTZ R47, R10.reuse, R31 ;  /* 0x0000001f0a2f7220 */ /* 0x040fe20000410000 */
[----:B------:R-:W-:Y:S02]  /*108b0*/  HADD2.F32 R13, -RZ, R13.H1_H1 ;  /* 0x3000000dff0d7230 */ /* 0x000fe40000004100 */
[----:B------:R-:W-:Y:S01]  /*108c0*/  FMUL.FTZ R10, R10, R21 ;  /* 0x000000150a0a7220 */ /* 0x000fe20000410000 */
[----:B------:R-:W-:Y:S02]  /*108d0*/  HADD2.F32 R6, -RZ, R15.H0_H0 ;  /* 0x2000000fff067230 */ /* 0x000fe40000004100 */
[----:B------:R-:W-:Y:S01]  /*108e0*/  FMUL.FTZ R36, R24, R30 ;  /* 0x0000001e18247220 */ /* 0x000fe20000410000 */
[----:B------:R-:W-:-:S02]  /*108f0*/  HADD2.F32 R29, -RZ, R29.H1_H1 ;  /* 0x3000001dff1d7230 */ /* 0x000fc40000004100 */
[C---:B------:R-:W-:Y:S01]  /*10900*/  FFMA.FTZ R30, R13.reuse, R30, R45 ;  /* 0x0000001e0d1e7223 */ /* 0x040fe2000001002d */
[----:B------:R-:W-:Y:S02]  /*10910*/  HADD2.F32 R26, -RZ, R26.H1_H1 ;  /* 0x3000001aff1a7230 */ /* 0x000fe40000004100 */
[C---:B------:R-:W-:Y:S01]  /*10920*/  FFMA.FTZ R47, R6.reuse, R21, -R47 ;  /* 0x00000015062f7223 */ /* 0x040fe2000001082f */
[----:B------:R-:W-:Y:S02]  /*10930*/  HADD2.F32 R12, -RZ, R12.H1_H1 ;  /* 0x3000000cff0c7230 */ /* 0x000fe40000004100 */
[----:B------:R-:W-:Y:S01]  /*10940*/  FFMA.FTZ R45, R6, R31, R10 ;  /* 0x0000001f062d7223 */ /* 0x000fe2000001000a */
[----:B------:R-:W-:Y:S01]  /*10950*/  FFMA.FTZ R36, R13, R32, -R36 ;  /* 0x000000200d247223 */ /* 0x000fe20000010824 */
[----:B------:R-:W-:Y:S02]  /*10960*/  HADD2.F32 R15, -RZ, R15.H1_H1 ;  /* 0x3000000fff0f7230 */ /* 0x000fe40000004100 */
[----:B------:R-:W-:Y:S01]  /*10970*/  FMUL.FTZ R24, R26, R29 ;  /* 0x0000001d1a187220 */ /* 0x000fe20000410000 */
[----:B------:R-:W-:-:S02]  /*10980*/  HADD2.F32 R21, -RZ, R39.H0_H0 ;  /* 0x20000027ff157230 */ /* 0x000fc40000004100 */
[-C--:B------:R-:W-:Y:S01]  /*10990*/  FMUL.FTZ R26, R26, R12.reuse ;  /* 0x0000000c1a1a7220 */ /* 0x080fe20000410000 */
[----:B------:R-:W-:Y:S02]  /*109a0*/  HADD2.F32 R10, -RZ, R27.H0_H0 ;  /* 0x2000001bff0a7230 */ /* 0x000fe40000004100 */
[C---:B------:R-:W-:Y:S01]  /*109b0*/  FFMA.FTZ R46, R15.reuse, R12, -R24 ;  /* 0x0000000c0f2e7223 */ /* 0x040fe20000010818 */
[----:B------:R-:W-:Y:S02]  /*109c0*/  HADD2.F32 R13, -RZ, R34.H0_H0 ;  /* 0x20000022ff0d7230 */ /* 0x000fe40000004100 */
[----:B------:R-:W-:Y:S01]  /*109d0*/  FFMA.FTZ R48, R15, R29, R26 ;  /* 0x0000001d0f307223 */ /* 0x000fe2000001001a */
[----:B------:R-:W-:Y:S02]  /*109e0*/  HADD2.F32 R6, -RZ, R20.H0_H0 ;  /* 0x20000014ff067230 */ /* 0x000fe40000004100 */
[C---:B------:R-:W-:Y:S01]  /*109f0*/  FMUL.FTZ R31, R10.reuse, R21 ;  /* 0x000000150a1f7220 */ /* 0x040fe20000410000 */
[----:B------:R-:W-:Y:S01]  /*10a00*/  F2FP.F16.E4M3.UNPACK_B R15, R35.H1 ;  /* 0x00000023ff0f723e */ /* 0x000fe200030006ff */
[----:B------:R-:W-:Y:S01]  /*10a10*/  FMUL.FTZ R10, R10, R13 ;  /* 0x0000000d0a0a7220 */ /* 0x000fe20000410000 */
[----:B------:R-:W-:Y:S01]  /*10a20*/  F2FP.F16.E4M3.UNPACK_B R12, R28.H1 ;  /* 0x0000001cff0c723e */ /* 0x000fe200030006ff */
[----:B------:R-:W-:Y:S01]  /*10a30*/  HADD2.F32 R34, -RZ, R34.H1_H1 ;  /* 0x30000022ff227230 */ /* 0x000fe20000004100 */
[-C--:B------:R-:W-:Y:S01]  /*10a40*/  F2FP.F16.E4M3.UNPACK_B R3, R4.reuse ;  /* 0x00000004ff03723e */ /* 0x080fe200020006ff */
[----:B------:R-:W-:Y:S01]  /*10a50*/  FFMA.FTZ R50, R6, R21, R10 ;  /* 0x0000001506327223 */ /* 0x000fe2000001000a */
        /* <DEDUP_REMOVED lines=10> */
[----:B------:R-:W-:Y:S02]  /*10b00*/  HADD2.F32 R20, -RZ, R20.H1_H1 ;  /* 0x30000014ff147230 */ /* 0x000fe40000004100 */
[----:B------:R-:W-:Y:S01]  /*10b10*/  FMUL.FTZ R27, R10, R21 ;  /* 0x000000150a1b7220 */ /* 0x000fe20000410000 */
[----:B------:R-:W-:-:S02]  /*10b20*/  HADD2.F32 R6, -RZ, R4.H0_H0 ;  /* 0x20000004ff067230 */ /* 0x000fc40000004100 */
[----:B------:R-:W-:Y:S01]  /*10b30*/  FMUL.FTZ R10, R10, R13 ;  /* 0x0000000d0a0a7220 */ /* 0x000fe20000410000 */
[----:B------:R-:W-:Y:S02]  /*10b40*/  HADD2.F32 R8, -RZ, R8.H1_H1 ;  /* 0x30000008ff087230 */ /* 0x000fe40000004100 */
[----:B------:R-:W-:Y:S01]  /*10b50*/  FFMA.FTZ R39, R20, R39, R24 ;  /* 0x0000002714277223 */ /* 0x000fe20000010018 */
[----:B------:R-:W-:Y:S02]  /*10b60*/  HADD2.F32 R4, -RZ, R4.H1_H1 ;  /* 0x30000004ff047230 */ /* 0x000fe40000004100 */
[C---:B------:R-:W-:Y:S01]  /*10b70*/  FFMA.FTZ R26, R6.reuse, R21, R10 ;  /* 0x00000015061a7223 */ /* 0x040fe2000001000a */
[----:B------:R-:W-:Y:S01]  /*10b80*/  FFMA.FTZ R24, R6, R13, -R27 ;  /* 0x0000000d06187223 */ /* 0x000fe2000001081b */
[----:B------:R-:W-:Y:S01]  /*10b90*/  HADD2.F32 R21, -RZ, R15.H1_H1 ;  /* 0x3000000fff157230 */ /* 0x000fe20000004100 */
[----:B------:R-:W-:Y:S01]  /*10ba0*/  F2FP.F16.E4M3.UNPACK_B R28, R28 ;  /* 0x0000001cff1c723e */ /* 0x000fe200020006ff */
[----:B------:R-:W-:-:S02]  /*10bb0*/  HADD2.F32 R13, -RZ, R12.H1_H1 ;  /* 0x3000000cff0d7230 */ /* 0x000fc40000004100 */
[----:B------:R-:W-:Y:S01]  /*10bc0*/  FFMA.FTZ R34, R20, R34, -R29 ;  /* 0x0000002214227223 */ /* 0x000fe2000001081d */
[----:B------:R-:W-:Y:S02]  /*10bd0*/  HADD2.F32 R15, -RZ, R35.H0_H0 ;  /* 0x20000023ff0f7230 */ /* 0x000fe40000004100 */
[C---:B------:R-:W-:Y:S01]  /*10be0*/  FMUL.FTZ R27, R8.reuse, R21 ;  /* 0x00000015081b7220 */ /* 0x040fe20000410000 */
[--C-:B------:R-:W-:Y:S02]  /*10bf0*/  HADD2.F32 R6, -RZ, R9.reuse.H0_H0 ;  /* 0x20000009ff067230 */ /* 0x100fe40000004100 */
[-C--:B------:R-:W-:Y:S01]  /*10c00*/  FMUL.FTZ R8, R8, R13.reuse ;  /* 0x0000000d08087220 */ /* 0x080fe20000410000 */
[----:B------:R-:W-:Y:S02]  /*10c10*/  HADD2.F32 R9, -RZ, R9.H1_H1 ;  /* 0x30000009ff097230 */ /* 0x000fe40000004100 */
[----:B------:R-:W-:Y:S01]  /*10c20*/  FFMA.FTZ R29, R4, R13, -R27 ;  /* 0x0000000d041d7223 */ /* 0x000fe2000001081b */
[----:B------:R-:W-:-:S02]  /*10c30*/  HADD2.F32 R13, -RZ, R28.H0_H0 ;  /* 0x2000001cff0d7230 */ /* 0x000fc40000004100 */
[----:B------:R-:W-:Y:S01]  /*10c40*/  FFMA.FTZ R31, R4, R21, R8 ;  /* 0x00000015041f7223 */ /* 0x000fe20000010008 */
[----:B------:R-:W-:Y:S02]  /*10c50*/  HADD2.F32 R4, -RZ, R3.H0_H0 ;  /* 0x20000003ff047230 */ /* 0x000fe40000004100 */
[C---:B------:R-:W-:Y:S01]  /*10c60*/  FMUL.FTZ R21, R6.reuse, R15 ;  /* 0x0000000f06157220 */ /* 0x040fe20000410000 */
[----:B------:R-:W-:Y:S02]  /*10c70*/  HADD2.F32 R28, -RZ, R28.H1_H1 ;  /* 0x3000001cff1c7230 */ /* 0x000fe40000004100 */
[-C--:B------:R-:W-:Y:S01]  /*10c80*/  FMUL.FTZ R27, R6, R13.reuse ;  /* 0x0000000d061b7220 */ /* 0x080fe20000410000 */
[----:B------:R-:W-:Y:S02]  /*10c90*/  HADD2.F32 R8, -RZ, R35.H1_H1 ;  /* 0x30000023ff087230 */ /* 0x000fe40000004100 */
[C---:B------:R-:W-:Y:S01]  /*10ca0*/  FFMA.FTZ R21, R4.reuse, R13, -R21 ;  /* 0x0000000d04157223 */ /* 0x040fe20000010815 */
[----:B------:R-:W-:Y:S01]  /*10cb0*/  HADD2.F32 R3, -RZ, R3.H1_H1 ;  /* 0x30000003ff037230 */ /* 0x000fe20000004100 */
[----:B------:R-:W-:Y:S01]  /*10cc0*/  F2FP.F16.E4M3.UNPACK_B R10, R38.H1 ;  /* 0x00000026ff0a723e */ /* 0x000fe200030006ff */
[C---:B------:R-:W-:Y:S01]  /*10cd0*/  FMUL.FTZ R13, R9.reuse, R28 ;  /* 0x0000001c090d7220 */ /* 0x040fe20000410000 */
[----:B------:R-:W-:Y:S01]  /*10ce0*/  F2FP.F16.E4M3.UNPACK_B R6, R33.H1 ;  /* 0x00000021ff06723e */ /* 0x000fe200030006ff */
[----:B------:R-:W-:Y:S01]  /*10cf0*/  FMUL.FTZ R12, R9, R8 ;  /* 0x00000008090c7220 */ /* 0x000fe20000410000 */
[----:B------:R-:W-:Y:S01]  /*10d00*/  FFMA.FTZ R27, R4, R15, R27 ;  /* 0x0000000f041b7223 */ /* 0x000fe2000001001b */
[----:B------:R-:W-:-:S02]  /*10d10*/  HADD2.F32 R9, -RZ, R10.H0_H0 ;  /* 0x2000000aff097230 */ /* 0x000fc40000004100 */
[C---:B------:R-:W-:Y:S01]  /*10d20*/  FFMA.FTZ R20, R3.reuse, R8, R13 ;  /* 0x0000000803147223 */ /* 0x040fe2000001000d */
[--C-:B------:R-:W-:Y:S02]  /*10d30*/  HADD2.F32 R4, -RZ, R25.reuse.H0_H0 ;  /* 0x20000019ff047230 */ /* 0x100fe40000004100 */
[----:B------:R-:W-:Y:S01]  /*10d40*/  FFMA.FTZ R12, R3, R28, -R12 ;  /* 0x0000001c030c7223 */ /* 0x000fe2000001080c */
[----:B------:R-:W-:Y:S01]  /*10d50*/  HADD2.F32 R8, -RZ, R6.H0_H0 ;  /* 0x20000006ff087230 */ /* 0x000fe20000004100 */
[----:B------:R-:W-:Y:S01]  /*10d60*/  F2FP.F16.E4M3.UNPACK_B R38, R38 ;  /* 0x00000026ff26723e */ /* 0x000fe200020006ff */
        /* <DEDUP_REMOVED lines=10> */
[----:B------:R-:W-:Y:S01]  /*10e10*/  F2FP.SATFINITE.E4M3.F32.PACK_AB_MERGE_C R36, R36, R43, RZ ;  /* 0x0000002b2424723e */ /* 0x000fe200048070ff */
[C---:B------:R-:W-:Y:S01]  /*10e20*/  FFMA.FTZ R15, R3.reuse, R9, R4 ;  /* 0x00000009030f7223 */ /* 0x040fe20000010004 */
[----:B------:R-:W-:Y:S02]  /*10e30*/  HADD2.F32 R9, -RZ, R38.H0_H0 ;  /* 0x20000026ff097230 */ /* 0x000fe40000004100 */
[----:B------:R-:W-:Y:S01]  /*10e40*/  FFMA.FTZ R25, R14, R6, -R13 ;  /* 0x000000060e197223 */ /* 0x000fe2000001080d */
[----:B------:R-:W-:Y:S02]  /*10e50*/  HADD2.F32 R4, -RZ, R11.H0_H0 ;  /* 0x2000000bff047230 */ /* 0x000fe40000004100 */
[----:B------:R-:W-:Y:S01]  /*10e60*/  FFMA.FTZ R28, R3, R8, -R28 ;  /* 0x00000008031c7223 */ /* 0x000fe2000001081c */
        /* <DEDUP_REMOVED lines=21> */
[----:B------:R-:W-:Y:S02]  /*10fc0*/  F2FP.SATFINITE.E4M3.F32.PACK_AB_MERGE_C R8, R31, R26, RZ ;  /* 0x0000001a1f08723e */ /* 0x000fe400048070ff */
[----:B------:R-:W-:Y:S02]  /*10fd0*/  F2FP.SATFINITE.E4M3.F32.PACK_AB_MERGE_C R5, R42, R5, R36 ;  /* 0x000000052a05723e */ /* 0x000fe40004807024 */
[----:B------:R-:W-:Y:S02]  /*10fe0*/  F2FP.SATFINITE.E4M3.F32.PACK_AB_MERGE_C R7, R46, R47, R7 ;  /* 0x0000002f2e07723e */ /* 0x000fe40004807007 */
[----:B------:R-:W-:Y:S02]  /*10ff0*/  F2FP.SATFINITE.E4M3.F32.PACK_AB_MERGE_C R4, R12, R21, R4 ;  /* 0x000000150c04723e */ /* 0x000fe40004807004 */
[----:B------:R-:W-:-:S02]  /*11000*/  F2FP.SATFINITE.E4M3.F32.PACK_AB_MERGE_C R6, R3, R6, R25 ;  /* 0x000000060306723e */ /* 0x000fc40004807019 */
[----:B------:R-:W-:Y:S02]  /*11010*/  F2FP.SATFINITE.E4M3.F32.PACK_AB_MERGE_C R9, R41, R40, R9 ;  /* 0x000000282909723e */ /* 0x000fe40004807009 */
[----:B------:R-:W-:Y:S01]  /*11020*/  F2FP.SATFINITE.E4M3.F32.PACK_AB_MERGE_C R11, R48, R45, R11 ;  /* 0x0000002d300b723e */ /* 0x000fe2000480700b */
[----:B------:R0:W-:Y:S01]  /*11030*/  STS.128 [R209+0x10400], R4 ;  /* 0x01040004d1007388 */ /* 0x0001e20000000c00 */
[----:B------:R-:W-:Y:S02]  /*11040*/  F2FP.SATFINITE.E4M3.F32.PACK_AB_MERGE_C R8, R20, R27, R8 ;  /* 0x0000001b1408723e */ /* 0x000fe40004807008 */
[----:B------:R-:W-:-:S05]  /*11050*/  F2FP.SATFINITE.E4M3.F32.PACK_AB_MERGE_C R10, R13, R10, R15 ;  /* 0x0000000a0d0a723e */ /* 0x000fca000480700f */
[----:B------:R0:W-:Y:S02]  /*11060*/  STS.128 [R0+0x10400], R8 ;  /* 0x0104000800007388 */ /* 0x0001e40000000c00 */
.L_x_1527:
[----:B------:R-:W-:Y:S05]  /*11070*/  BSYNC B0 ;  /* 0x0000000000007941 */ /* 0x000fea0003800000 */
.L_x_1520:
        /* <DEDUP_REMOVED lines=8> */
.L_x_1518:
[----:B0-23--:R-:W-:-:S05]  /*11100*/  IMAD.U32 R0, RZ, RZ, UR41 ;  /* 0x00000029ff007e24 */ /* 0x00dfca000f8e00ff */
[----:B------:R-:W-:-:S13]  /*11110*/  ISETP.NE.AND P0, PT, R0, 0x3, PT ;  /* 0x000000030000780c */ /* 0x000fda0003f05270 */
[----:B------:R-:W-:Y:S05]  /*11120*/  @!P0 BRA `(.L_x_1547) ;  /* 0x0000000000048947 */ /* 0x000fea0003800000 */
[----:B------:R-:W-:Y:S01]  /*11130*/  BPT.TRAP 0x1 ;  /* 0x000000040000795c */ /* 0x000fe20000300000 */
.L_x_1547:
[----:B-----5:R-:W-:Y:S01]  /*11140*/  IMAD R8, R169, 0x8, R16 ;  /* 0x00000008a9087824 */ /* 0x020fe200078e0210 */
[----:B-1----:R-:W-:-:S04]  /*11150*/  SHF.L.U32 R3, R18, 0x1f, RZ ;  /* 0x0000001f12037819 */ /* 0x002fc800000006ff */
[----:B------:R0:W1:Y:S01]  /*11160*/  SYNCS.PHASECHK.TRANS64.TRYWAIT P2, [R8+URZ+0x22830], R3 ;  /* 0x02283003080075a7 */ /* 0x000062000804017f */
[----:B------:R-:W-:Y:S05]  /*11170*/  @!P0 BRA `(.L_x_1548) ;  /* 0x0000000000048947 */ /* 0x000fea0003800000 */
[----:B------:R-:W-:Y:S01]  /*11180*/  BPT.TRAP 0x1 ;  /* 0x000000040000795c */ /* 0x000fe20000300000 */
.L_x_1548:
[----:B------:R-:W2:Y:S02]  /*11190*/  S2R R0, SR_TID.X ;  /* 0x0000000000007919 */ /* 0x000ea40000002100 */
[----:B--2---:R-:W-:-:S04]  /*111a0*/  LOP3.LUT R0, R0, 0x7f, RZ, 0xc0, !PT ;  /* 0x0000007f00007812 */ /* 0x004fc800078ec0ff */
[----:B------:R-:W-:Y:S01]  /*111b0*/  ISETP.NE.AND P1, PT, R0, RZ, PT ;  /* 0x000000ff0000720c */ /* 0x000fe20003f25270 */
[----:B-1----:R-:W-:-:S12]  /*111c0*/  @P2 BRA `(.L_x_1549) ;  /* 0x0000000000082947 */ /* 0x002fd80003800000 */
[----:B------:R-:W1:Y:S02]  /*111d0*/  SYNCS.PHASECHK.TRANS64.TRYWAIT P2, [R8+URZ+0x22830], R3 ;  /* 0x02283003080075a7 */ /* 0x000e64000804017f */
[----:B-1----:R-:W-:Y:S05]  /*111e0*/  @!P2 BRA `(.L_x_1550) ;  /* 0x0000017c00c0a947 */ /* 0x002fea0003800000 */
.L_x_1549:
[----:B------:R-:W-:Y:S05]  /*111f0*/  WARPSYNC.ALL ;  /* 0x0000000000007948 */ /* 0x000fea0003800000 */
[----:B------:R-:W-:Y:S01]  /*11200*/  VIADD R0, R16, 0x16400 ;  /* 0x0001640010007836 */ /* 0x000fe20000000000 */
[----:B------:R-:W-:Y:S01]  /*11210*/  R2UR UR28, R44 ;  /* 0x000000002c1c72ca */ /* 0x000fe200000e0000 */
[----:B------:R-:W-:Y:S01]  /*11220*/  UMOV UR29, 0x80000020 ;  /* 0x80000020001d7882 */ /* 0x000fe20000000000 */
[----:B----4-:R-:W-:Y:S01]  /*11230*/  MOV R7, 0x80000020 ;  /* 0x8000002000077802 */ /* 0x010fe20000000f00 */
[----:B------:R-:W-:Y:S01]  /*11240*/  WARPGROUP.ARRIVE ;  /* 0x00000000000079c5 */ /* 0x000fe20000000000 */
[----:B------:R-:W-:Y:S01]  /*11250*/  SHF.R.U32.HI R0, RZ, 0x4, R0 ;  /* 0x00000004ff007819 */ /* 0x000fe20000011600 */
[----:B------:R-:W-:Y:S01]  /*11260*/  IMAD.MOV.U32 R11, RZ, RZ, -0x7fffffe0 ;  /* 0x80000020ff0b7424 */ /* 0x000fe200078e00ff */
[----:B------:R-:W-:Y:S01]  /*11270*/  R2UR UR31, R7 ;  /* 0x00000000071f72ca */ /* 0x000fe200000e0000 */
[----:B------:R-:W-:Y:S01]  /*11280*/  UMOV UR9, 0x80000020 ;  /* 0x8000002000097882 */ /* 0x000fe20000000000 */
[----:B------:R-:W-:Y:S01]  /*11290*/  LOP3.LUT R0, R0, 0x3fff, RZ, 0xc0, !PT ;  /* 0x00003fff00007812 */ /* 0x000fe200078ec0ff */
[----:B------:R-:W-:Y:S01]  /*112a0*/  UMOV UR13, 0x80000020 ;  /* 0x80000020000d7882 */ /* 0x000fe20000000000 */
[----:B------:R-:W-:Y:S01]  /*112b0*/  R2UR UR11, R11 ;  /* 0x000000000b0b72ca */ /* 0x000fe200000e0000 */
[----:B------:R-:W-:Y:S01]  /*112c0*/  IMAD.MOV.U32 R11, RZ, RZ, -0x7fffffe0 ;  /* 0x80000020ff0b7424 */ /* 0x000fe200078e00ff */
[----:B------:R-:W-:Y:S01]  /*112d0*/  LOP3.LUT R4, R0, 0x10000, RZ, 0xfc, !PT ;  /* 0x0001000000047812 */ /* 0x000fe200078efcff */
[----:B------:R-:W-:Y:S01]  /*112e0*/  ULOP3.LUT UR28, UR28, 0x10000, URZ, 0xfc, !UPT ;  /* 0x000100001c1c7892 */ /* 0x000fe2000f8efc3f */
[----:B------:R-:W-:Y:S01]  /*112f0*/  IMAD.MOV.U32 R7, RZ, RZ, -0x7fffffe0 ;  /* 0x80000020ff077424 */ /* 0x000fe200078e00ff */
[----:B------:R-:W-:Y:S01]  /*11300*/  UMOV UR17, 0x80000020 ;  /* 0x8000002000117882 */ /* 0x000fe20000000000 */
[----:B------:R-:W-:Y:S01]  /*11310*/  R2UR UR15, R11 ;  /* 0x000000000b0f72ca */ /* 0x000fe200000e0000 */
[----:B------:R-:W-:Y:S01]  /*11320*/  IMAD R6, R169, 0x600, R4 ;  /* 0x00000600a9067824 */ /* 0x000fe200078e0204 */
[----:B------:R-:W-:Y:S01]  /*11330*/  UIADD3 UR8, UR28, 0x2, URZ ;  /* 0x000000021c087890 */ /* 0x000fe2000fffe03f */
[----:B------:R-:W-:Y:S01]  /*11340*/  IMAD.MOV.U32 R11, RZ, RZ, -0x7fffffe0 ;  /* 0x80000020ff0b7424 */ /* 0x000fe200078e00ff */
[----:B------:R-:W-:Y:S01]  /*11350*/  UIADD3 UR12, UR28, 0x200, URZ ;  /* 0x000002001c0c7890 */ /* 0x000fe2000fffe03f */
[C---:B------:R-:W-:Y:S01]  /*11360*/  VIADD R10, R6.reuse, 0x2 ;  /* 0x00000002060a7836 */ /* 0x040fe20000000000 */
[----:B------:R-:W-:Y:S01]  /*11370*/  R2UR UR30, R6 ;  /* 0x00000000061e72ca */ /* 0x000fe200000e0000 */
[----:B------:R-:W-:Y:S01]  /*11380*/  UIADD3 UR16, UR28, 0x202, URZ ;  /* 0x000002021c107890 */ /* 0x000fe2000fffe03f */
[----:B------:R-:W-:Y:S01]  /*11390*/  R2UR UR19, R11 ;  /* 0x000000000b1372ca */ /* 0x000fe200000e0000 */
[----:B------:R-:W-:Y:S01]  /*113a0*/  IMAD.MOV.U32 R11, RZ, RZ, -0x7fffffe0 ;  /* 0x80000020ff0b7424 */ /* 0x000fe200078e00ff */
[----:B------:R-:W-:Y:S01]  /*113b0*/  R2UR UR10, R10 ;  /* 0x000000000a0a72ca */ /* 0x000fe200000e0000 */
[----:B------:R-:W-:Y:S01]  /*113c0*/  VIADD R10, R6, 0x200 ;  /* 0x00000200060a7836 */ /* 0x000fe20000000000 */
[----:B------:R-:W-:Y:S01]  /*113d0*/  UIADD3 UR20, UR28, 0x400, URZ ;  /* 0x000004001c147890 */ /* 0x000fe2000fffe03f */
[----:B------:R-:W-:Y:S01]  /*113e0*/  R2UR UR27, R7 ;  /* 0x00000000071b72ca */ /* 0x000fe200000e0000 */
[----:B------:R-:W-:Y:S01]  /*113f0*/  UMOV UR21, 0x80000020 ;  /* 0x8000002000157882 */ /* 0x000fe20000000000 */
[----:B------:R-:W-:Y:S01]  /*11400*/  R2UR UR23, R11 ;  /* 0x000000000b1772ca */ /* 0x000fe200000e0000 */
[----:B------:R-:W-:Y:S01]  /*11410*/  UIADD3 UR24, UR28, 0x402, URZ ;  /* 0x000004021c187890 */ /* 0x000fe2000fffe03f */
[----:B------:R-:W-:Y:S01]  /*11420*/  R2UR UR14, R10 ;  /* 0x000000000a0e72ca */ /* 0x000fe200000e0000 */
[----:B------:R-:W-:Y:S01]  /*11430*/  VIADD R10, R6, 0x202 ;  /* 0x00000202060a7836 */ /* 0x000fe20000000000 */
[----:B------:R-:W-:Y:S01]  /*11440*/  QGMMA.64x128x32.F32.E4M3.E4M3 R24, gdesc[UR28], RZ, !UPT, gsb0 ;  /* 0x01e000001c1879f3 */ /* 0x000fe2000c0008ff */
[----:B------:R-:W-:Y:S01]  /*11450*/  UMOV UR25, 0x80000020 ;  /* 0x8000002000197882 */ /* 0x000fe20000000000 */
[----:B01----:R-:W-:Y:S01]  /*11460*/  @!P1 VIADD R8, R8, 0x22840 ;  /* 0x0002284008089836 */ /* 0x003fe20000000000 */
[----:B------:R-:W-:Y:S01]  /*11470*/  ULDC UR43, c[0x0][0x9dc] ;  /* 0x00027700002b7ab9 */ /* 0x000fe20000000800 */
[----:B------:R-:W-:Y:S01]  /*11480*/  R2UR UR18, R10 ;  /* 0x000000000a1272ca */ /* 0x000fe200000e0000 */
[C---:B------:R-:W-:Y:S01]  /*11490*/  VIADD R10, R6.reuse, 0x400 ;  /* 0x00000400060a7836 */ /* 0x040fe20000000000 */
[----:B------:R-:W-:Y:S01]  /*114a0*/  ULOP3.LUT UR43, URZ, UR43, URZ, 0x33, !UPT ;  /* 0x0000002b3f2b7292 */ /* 0x000fe2000f8e333f */
[----:B------:R-:W-:Y:S01]  /*114b0*/  VIADD R6, R6, 0x402 ;  /* 0x0000040206067836 */ /* 0x000fe20000000000 */
[----:B------:R-:W-:-:S02]  /*114c0*/  @!P1 PRMT R8, RZ, 0x654, R8 ;  /* 0x00000654ff089816 */ /* 0x000fc40000000008 */
[----:B------:R-:W-:Y:S02]  /*114d0*/  R2UR UR22, R10 ;  /* 0x000000000a1672ca */ /* 0x000fe400000e0000 */
[----:B------:R-:W-:Y:S02]  /*114e0*/  R2UR UR26, R6 ;  /* 0x00000000061a72ca */ /* 0x000fe400000e0000 */
[----:B------:R-:W0:Y:S02]  /*114f0*/  LDC R6, c[0x0][0x448] ;  /* 0x00011200ff067b82 */ /* 0x000e240000000800 */
[----:B0-----:R-:W-:-:S13]  /*11500*/  ISETP.NE.AND P2, PT, R6, 0x1, PT ;  /* 0x000000010600780c */ /* 0x001fda0003f45270 */
[----:B------:R-:W0:Y:S08]  /*11510*/  @P2 LDC R7, c[0x0][0x44c] ;  /* 0x00011300ff072b82 */ /* 0x000e300000000800 */
[----:B------:R-:W1:Y:S01]  /*11520*/  @P2 LDC R9, c[0x0][0x450] ;  /* 0x00011400ff092b82 */ /* 0x000e620000000800 */
        /* <DEDUP_REMOVED lines=18> */
[C---:B------:R-:W-:Y:S01]  /*11650*/  FMUL.FTZ R66, R2.reuse, R78 ;  /* 0x0000004e02427220 */ /* 0x040fe20000410000 */
[----:B------:R-:W-:Y:S02]  /*11660*/  IMAD.IADD R78, R189, 0x1, R175 ;  /* 0x00000001bd4e7824 */ /* 0x000fe400078e02af */
[----:B------:R-:W-:Y:S01]  /*11670*/  FMUL.FTZ R92, R2, R48 ;  /* 0x00000030025c7220 */ /* 0x000fe20000410000 */
[----:B------:R-:W-:-:S02]  /*11680*/  IMAD.MOV.U32 R48, RZ, RZ, -0x80 ;  /* 0xffffff80ff307424 */ /* 0x000fc400078e00ff */
[----:B------:R-:W-:Y:S01]  /*11690*/  FMUL.FTZ R11, R2, R31 ;  /* 0x0000001f020b7220 */ /* 0x000fe20000410000 */
[----:B0-----:R-:W-:-:S04]  /*116a0*/  @P2 IMAD.HI.U32 R6, R78, R7, RZ ;  /* 0x000000074e062227 */ /* 0x001fc800078e00ff */
[C---:B------:R-:W-:Y:S01]  /*116b0*/  FMUL.FTZ R91, R2.reuse, R45 ;  /* 0x0000002d025b7220 */ /* 0x040fe20000410000 */
[C---:B------:R-:W-:Y:S01]  /*116c0*/  FMUL.FTZ R31, R2.reuse, R55 ;  /* 0x00000037021f7220 */ /* 0x040fe20000410000 */
[C---:B------:R-:W-:Y:S01]  /*116d0*/  FMUL.FTZ R45, R2.reuse, R70 ;  /* 0x00000046022d7220 */ /* 0x040fe20000410000 */
[C---:B------:R-:W-:Y:S01]  /*116e0*/  FMUL.FTZ R70, R2.reuse, R83 ;  /* 0x0000005302467220 */ /* 0x040fe20000410000 */
[----:B-1----:R-:W-:Y:S01]  /*116f0*/  @P2 SHF.R.U32.HI R78, RZ, R9, R6 ;  /* 0x00000009ff4e2219 */ /* 0x002fe20000011606 */
[C---:B------:R-:W-:Y:S01]  /*11700*/  FMUL.FTZ R0, R2.reuse, R26 ;  /* 0x0000001a02007220 */ /* 0x040fe20000410000 */
[----:B------:R-:W0:Y:S01]  /*11710*/  LDC.64 R6, c[0x0][0x9e0] ;  /* 0x00027800ff067b82 */ /* 0x000e220000000a00 */
[----:B------:R-:W-:Y:S02]  /*11720*/  IMAD R83, R89, R48, 0x80 ;  /* 0x0000008059537424 */ /* 0x000fe400078e0230 */
        /* <DEDUP_REMOVED lines=24> */
[----:B------:R-:W-:-:S02]  /*118b0*/  VIADD R58, R83, 0x1 ;  /* 0x00000001533a7836 */ /* 0x000fc40000000000 */
        /* <DEDUP_REMOVED lines=30> */
[----:B------:R-:W-:Y:S01]  /*11aa0*/  IMAD R9, R171, -0x2, R58 ;  /* 0xfffffffeab097824 */ /* 0x000fe200078e023a */
[----:B0-----:R-:W-:Y:S01]  /*11ab0*/  ISETP.GE.AND P3, PT, R7, 0x1, PT ;  /* 0x000000010700780c */ /* 0x001fe20003f66270 */
[----:B------:R-:W0:Y:S01]  /*11ac0*/  MUFU.TANH R5, R5 ;  /* 0x0000000500057308 */ /* 0x000e220000002400 */
[----:B------:R2:W-:Y:S01]  /*11ad0*/  @!P1 SYNCS.ARRIVE.TRANS64.RED.A1T0 RZ, [R8+URZ], RZ ;  /* 0x000000ff08ff99a7 */ /* 0x0005e2000810043f */
[----:B------:R-:W-:Y:S01]  /*11ae0*/  FMUL.FTZ R80, R2, R80 ;  /* 0x0000005002507220 */ /* 0x000fe20000410000 */
[----:B------:R-:W-:-:S02]  /*11af0*/  IADD3 R9, -R168, R9, R170 ;  /* 0x00000009a8097210 */ /* 0x000fc40007ffe1aa */
[----:B------:R-:W-:-:S03]  /*11b00*/  LEA R82, R89, 0xffffff80, 0x7 ;  /* 0xffffff8059527811 */ /* 0x000fc600078e38ff */
[----:B------:R-:W3:Y:S01]  /*11b10*/  MUFU.TANH R90, R90 ;  /* 0x0000005a005a7308 */ /* 0x000ee20000002400 */
[----:B--2---:R-:W-:Y:S02]  /*11b20*/  IMAD.IADD R8, R170, 0x1, R83 ;  /* 0x00000001aa087824 */ /* 0x004fe400078e0253 */
[----:B------:R-:W-:Y:S02]  /*11b30*/  IMAD.IADD R87, R9, 0x1, R6 ;  /* 0x0000000109577824 */ /* 0x000fe400078e0206 */
[----:B------:R-:W-:Y:S02]  /*11b40*/  IMAD R86, R171, -0x2, R8 ;  /* 0xfffffffeab567824 */ /* 0x000fe400078e0208 */
[----:B------:R-:W-:Y:S01]  /*11b50*/  VIADD R99, R9, UR43 ;  /* 0x0000002b09637c36 */ /* 0x000fe20008000000 */
[----:B------:R-:W2:Y:S03]  /*11b60*/  MUFU.TANH R0, R0 ;  /* 0x0000000000007308 */ /* 0x000ea60000002400 */
[----:B-1----:R-:W-:-:S05]  /*11b70*/  IMAD.IADD R79, R99, 0x1, R55 ;  /* 0x00000001634f7824 */ /* 0x002fca00078e0237 */
[----:B------:R-:W1:Y:S08]  /*11b80*/  MUFU.TANH R3, R3 ;  /* 0x0000000300037308 */ /* 0x000e700000002400 */
        /* <DEDUP_REMOVED lines=59> */
[----:B------:R5:W0:Y:S02]  /*11f40*/  MUFU.TANH R98, R80 ;  /* 0x0000005000627308 */ /* 0x000a240000002400 */
[----:B-----5:R-:W-:Y:S01]  /*11f50*/  VIADDMNMX R80, R55, R87, R86, PT ;  /* 0x0000005737507246 */ /* 0x020fe20003800156 */
[----:B-1234-:R-:W-:Y:S06]  /*11f60*/  @!P3 BRA `(.L_x_1551) ;  /* 0x000000000050b947 */ /* 0x01efec0003800000 */
        /* <DEDUP_REMOVED lines=11> */
.L_x_1553:
[----:B------:R-:W-:-:S13]  /*12020*/  ISETP.NE.AND P4, PT, R7, 0x1, PT ;  /* 0x000000010700780c */ /* 0x000fda0003f85270 */
[----:B------:R-:W1:Y:S02]  /*12030*/  @P4 LDC.64 R8, c[0x0][0x9e8] ;  /* 0x00027a00ff084b82 */ /* 0x000e640000000a00 */
[----:B-1----:R-:W-:-:S05]  /*12040*/  @P4 IMAD.HI.U32 R8, R55, R8, RZ ;  /* 0x0000000837084227 */ /* 0x002fca00078e00ff */
[----:B------:R-:W-:-:S07]  /*12050*/  @P4 SHF.R.U32.HI R55, RZ, R9, R8 ;  /* 0x00000009ff374219 */ /* 0x000fce0000011608 */
.L_x_1554:
[----:B------:R-:W-:Y:S05]  /*12060*/  BSYNC B0 ;  /* 0x0000000000007941 */ /* 0x000fea0003800000 */
.L_x_1552:
[----:B------:R-:W-:-:S04]  /*12070*/  IMAD R8, R55, R7, -R82 ;  /* 0x0000000737087224 */ /* 0x000fc800078e0a52 */
[----:B------:R-:W-:-:S05]  /*12080*/  IMAD R8, R171, -0x2, R8 ;  /* 0xfffffffeab087824 */ /* 0x000fca00078e0208 */
[----:B------:R-:W-:Y:S02]  /*12090*/  VIMNMX R79, R79, R8, !PT ;  /* 0x000000084f4f7248 */ /* 0x000fe40007fe0100 */
[----:B------:R-:W-:-:S07]  /*120a0*/  VIADDMNMX R80, R8, R7, R80, PT ;  /* 0x0000000708507246 */ /* 0x000fce0003800150 */
.L_x_1551:
[C---:B------:R-:W-:Y:S01]  /*120b0*/  ISETP.GE.AND P4, PT, R83.reuse, 0x2, PT ;  /* 0x000000025300780c */ /* 0x040fe20003f86270 */
[----:B------:R-:W1:Y:S01]  /*120c0*/  SHFL.IDX PT, R9, R78, 0x1, 0x1c1f ;  /* 0x003c1f004e097f89 */ /* 0x000e6200000e0000 */
        /* <DEDUP_REMOVED lines=14> */
[----:B0-----:R-:W-:Y:S02]  /*121b0*/  FSEL R75, R29, -INF , !P5 ;  /* 0xff8000001d4b7808 */ /* 0x001fe40006800000 */
[----:B------:R-:W-:-:S02]  /*121c0*/  ISETP.GT.AND P5, PT, R79, 0x10, !P6 ;  /* 0x000000104f00780c */ /* 0x000fc400077a4270 */
[----:B------:R-:W-:Y:S02]  /*121d0*/  ISETP.GE.AND P6, PT, R83, 0x12, PT ;  /* 0x000000125300780c */ /* 0x000fe40003fc6270 */
[----:B------:R-:W-:Y:S02]  /*121e0*/  ISETP.LT.OR P5, PT, R80, 0x11, P5 ;  /* 0x000000115000780c */ /* 0x000fe40002fa1670 */
[----:B------:R-:W-:Y:S02]  /*121f0*/  P2R R103, PR, RZ, 0x40 ;  /* 0x00000040ff677803 */ /* 0x000fe40000000000 */
[----:B------:R-:W-:Y:S02]  /*12200*/  FSEL R74, R32, -INF , !P5 ;  /* 0xff800000204a7808 */ /* 0x000fe40006800000 */
[----:B------:R-:W-:Y:S02]  /*12210*/  ISETP.GT.AND P5, PT, R79, 0x11, !P6 ;  /* 0x000000114f00780c */ /* 0x000fe400077a4270 */
[----:B------:R-:W-:-:S02]  /*12220*/  ISETP.GE.AND P6, PT, R83, 0x19, PT ;  /* 0x000000195300780c */ /* 0x000fc40003fc6270 */
[C---:B------:R-:W-:Y:S02]  /*12230*/  ISETP.LT.OR P5, PT, R80.reuse, 0x12, P5 ;  /* 0x000000125000780c */ /* 0x040fe40002fa1670 */
        /* <DEDUP_REMOVED lines=23> */
[----:B------:R-:W-:Y:S02]  /*123b0*/  ISETP.GE.AND P6, PT, R83, 0x2a, PT ;  /* 0x0000002a5300780c */ /* 0x000fe40003fc6270 */
[----:B------:R-:W-:Y:S02]  /*123c0*/  ISETP.LT.OR P5, PT, R80, 0x29, P5 ;  /* 0x000000295000780c */ /* 0x000fe40002fa1670 */
[----:B------:R-:W-:Y:S02]  /*123d0*/  P2R R109, PR, RZ, 0x40 ;  /* 0x00000040ff6d7803 */ /* 0x000fe40000000000 */
[----:B------:R-:W-:Y:S02]  /*123e0*/  FSEL R61, R44, -INF , !P5 ;  /* 0xff8000002c3d7808 */ /* 0x000fe40006800000 */
[----:B------:R-:W-:Y:S02]  /*123f0*/  ISETP.GT.AND P5, PT, R79, 0x29, !P6 ;  /* 0x000000294f00780c */ /* 0x000fe400077a4270 */
[----:B------:R-:W-:-:S02]  /*12400*/  ISETP.GE.AND P6, PT, R83, 0x31, PT ;  /* 0x000000315300780c */ /* 0x000fc40003fc6270 */
        /* <DEDUP_REMOVED lines=19> */
[C---:B------:R-:W-:Y:S02]  /*12540*/  ISETP.LT.OR P5, PT, R80.reuse, 0x3a, P5 ;  /* 0x0000003a5000780c */ /* 0x040fe40002fa1670 */
        /* <DEDUP_REMOVED lines=71> */
[----:B------:R-:W-:-:S02]  /*129c0*/  VIADDMNMX R62, R9, R87, R86, PT ;  /* 0x00000057093e7246 */ /* 0x000fc40003800156 */
        /* <DEDUP_REMOVED lines=14> */
[----:B------:R-:W-:Y:S01]  /*12ab0*/  FSEL R5, R85, -INF , !P6 ;  /* 0xff80000055057808 */ /* 0x000fe20007000000 */
[----:B------:R-:W-:Y:S08]  /*12ac0*/  @!P3 BRA `(.L_x_1555) ;  /* 0x000000000050b947 */ /* 0x000ff00003800000 */
        /* <DEDUP_REMOVED lines=11> */
.L_x_1557:
[----:B------:R-:W-:-:S13]  /*12b80*/  ISETP.NE.AND P6, PT, R7, 0x1, PT ;  /* 0x000000010700780c */ /* 0x000fda0003fc5270 */
[----:B------:R-:W0:Y:S02]  /*12b90*/  @P6 LDC.64 R8, c[0x0][0x9e8] ;  /* 0x00027a00ff086b82 */ /* 0x000e240000000a00 */
[----:B0-----:R-:W-:-:S05]  /*12ba0*/  @P6 IMAD.HI.U32 R8, R78, R8, RZ ;  /* 0x000000084e086227 */ /* 0x001fca00078e00ff */
[----:B------:R-:W-:-:S07]  /*12bb0*/  @P6 SHF.R.U32.HI R78, RZ, R9, R8 ;  /* 0x00000009ff4e6219 */ /* 0x000fce0000011608 */
.L_x_1558:
[----:B------:R-:W-:Y:S05]  /*12bc0*/  BSYNC B0 ;  /* 0x0000000000007941 */ /* 0x000fea0003800000 */
.L_x_1556:
[----:B------:R-:W-:-:S04]  /*12bd0*/  IMAD R78, R78, R7, -R82 ;  /* 0x000000074e4e7224 */ /* 0x000fc800078e0a52 */
[----:B------:R-:W-:-:S05]  /*12be0*/  IMAD R9, R171, -0x2, R78 ;  /* 0xfffffffeab097824 */ /* 0x000fca00078e024e */
[----:B------:R-:W-:Y:S02]  /*12bf0*/  VIMNMX R60, R60, R9, !PT ;  /* 0x000000093c3c7248 */ /* 0x000fe40007fe0100 */
[----:B------:R-:W-:-:S07]  /*12c00*/  VIADDMNMX R62, R9, R7, R62, PT ;  /* 0x00000007093e7246 */ /* 0x000fce000380013e */
.L_x_1555:
[----:B------:R-:W-:Y:S01]  /*12c10*/  ISETP.GT.AND P4, PT, R60, 0x1, !P4 ;  /* 0x000000013c00780c */ /* 0x000fe20006784270 */
[----:B------:R-:W-:Y:S01]  /*12c20*/  ULDC UR35, c[0x0][0x988] ;  /* 0x0002620000237ab9 */ /* 0x000fe20000000800 */
[----:B------:R-:W-:Y:S02]  /*12c30*/  ISETP.NE.AND P6, PT, R105, RZ, PT ;  /* 0x000000ff6900720c */ /* 0x000fe40003fc5270 */
[----:B------:R-:W-:Y:S02]  /*12c40*/  ISETP.LT.OR P4, PT, R62, 0x2, P4 ;  /* 0x000000023e00780c */ /* 0x000fe40002781670 */
[----:B------:R-:W-:Y:S02]  /*12c50*/  MOV R80, UR35 ;  /* 0x0000002300507c02 */ /* 0x000fe40008000f00 */
[----:B------:R-:W-:Y:S02]  /*12c60*/  FSEL R8, R3, -INF , !P4 ;  /* 0xff80000003087808 */ /* 0x000fe40006000000 */
[----:B------:R-:W-:-:S02]  /*12c70*/  ISETP.NE.AND P4, PT, R100, RZ, PT ;  /* 0x000000ff6400720c */ /* 0x000fc40003f85270 */
[C---:B------:R-:W-:Y:S02]  /*12c80*/  ISETP.GT.AND P5, PT, R60.reuse, 0x78, !P5 ;  /* 0x000000783c00780c */ /* 0x040fe40006fa4270 */
[----:B------:R-:W-:Y:S02]  /*12c90*/  ISETP.GT.AND P4, PT, R60, 0x8, !P4 ;  /* 0x000000083c00780c */ /* 0x000fe40006784270 */
[C---:B------:R-:W-:Y:S02]  /*12ca0*/  ISETP.LT.OR P5, PT, R62.reuse, 0x79, P5 ;  /* 0x000000793e00780c */ /* 0x040fe40002fa1670 */
[----:B------:R-:W-:-:S04]  /*12cb0*/  ISETP.LT.OR P4, PT, R62, 0x9, P4 ;  /* 0x000000093e00780c */ /* 0x000fc80002781670 */
[----:B------:R-:W-:Y:S02]  /*12cc0*/  FSEL R3, R10, -INF , !P4 ;  /* 0xff8000000a037808 */ /* 0x000fe40006000000 */
[----:B------:R-:W-:-:S04]  /*12cd0*/  ISETP.NE.AND P4, PT, R101, RZ, PT ;  /* 0x000000ff6500720c */ /* 0x000fc80003f85270 */
[----:B------:R-:W-:-:S04]  /*12ce0*/  ISETP.GT.AND P4, PT, R60, 0x9, !P4 ;  /* 0x000000093c00780c */ /* 0x000fc80006784270 */
[----:B------:R-:W-:-:S04]  /*12cf0*/  ISETP.LT.OR P4, PT, R62, 0xa, P4 ;  /* 0x0000000a3e00780c */ /* 0x000fc80002781670 */
        /* <DEDUP_REMOVED lines=22> */
[----:B------:R-:W-:Y:S02]  /*12e60*/  ISETP.GT.AND P4, PT, R60, 0x19, !P6 ;  /* 0x000000193c00780c */ /* 0x000fe40007784270 */
[----:B------:R-:W-:-:S02]  /*12e70*/  ISETP.NE.AND P6, PT, R114, RZ, PT ;  /* 0x000000ff7200720c */ /* 0x000fc40003fc5270 */
        /* <DEDUP_REMOVED lines=67> */
[----:B------:R-:W-:Y:S02]  /*132b0*/  ISETP.GT.AND P4, PT, R60, 0x48, !P6 ;  /* 0x000000483c00780c */ /* 0x000fe40007784270 */
[----:B------:R-:W-:Y:S02]  /*132c0*/  ISETP.NE.AND P6, PT, R98, RZ, PT ;  /* 0x000000ff6200720c */ /* 0x000fe40003fc5270 */
        /* <DEDUP_REMOVED lines=52> */
[----:B------:R-:W-:-:S01]  /*13610*/  FFMA.FTZ R78, R63, UR35, -R84 ;  /* 0x000000233f4e7c23 */ /* 0x000fc20008010854 */
[----:B------:R-:W-:Y:S01]  /*13620*/  ISETP.LT.OR P4, PT, R62, 0x1, P4 ;  /* 0x000000013e00780c */ /* 0x000fe20002781670 */
[----:B------:R-:W-:-:S01]  /*13630*/  FFMA.FTZ R80, R59, UR35, -R84 ;  /* 0x000000233b507c23 */ /* 0x000fc20008010854 */
[--C-:B------:R-:W-:Y:S01]  /*13640*/  FFMA.FTZ R82, R53, UR35, -R84.reuse ;  /* 0x0000002335527c23 */ /* 0x100fe20008010854 */
[----:B------:R-:W-:-:S01]  /*13650*/  FFMA.FTZ R56, R56, UR35, -R84 ;  /* 0x0000002338387c23 */ /* 0x000fc20008010854 */
[----:B------:R-:W-:Y:S01]  /*13660*/  FSEL R79, R0, -INF , !P4 ;  /* 0xff800000004f7808 */ /* 0x000fe20006000000 */
[----:B------:R-:W-:-:S01]  /*13670*/  FFMA.FTZ R0, R77, UR35, -R84 ;  /* 0x000000234d007c23 */ /* 0x000fc20008010854 */
[----:B------:R-:W-:Y:S01]  /*13680*/  ISETP.GT.AND P4, PT, R60, 0x79, !P6 ;  /* 0x000000793c00780c */ /* 0x000fe20007784270 */
[----:B------:R-:W-:-:S01]  /*13690*/  FFMA.FTZ R77, R90, UR35, -R84 ;  /* 0x000000235a4d7c23 */ /* 0x000fc20008010854 */
[----:B------:R-:W-:Y:S01]  /*136a0*/  FMNMX.FTZ R10, R79, R8, !PT ;  /* 0x000000084f0a7209 */ /* 0x000fe20007810000 */
[----:B------:R-:W-:-:S01]  /*136b0*/  FFMA.FTZ R76, R76, UR35, -R84 ;  /* 0x000000234c4c7c23 */ /* 0x000fc20008010854 */
[----:B------:R-:W-:Y:S01]  /*136c0*/  ISETP.LT.OR P4, PT, R62, 0x7a, P4 ;  /* 0x0000007a3e00780c */ /* 0x000fe20002781670 */
[----:B------:R-:W-:Y:S01]  /*136d0*/  MUFU.EX2 R0, R0 ;  /* 0x0000000000007308 */ /* 0x000fe20000000800 */
[----:B------:R-:W-:Y:S01]  /*136e0*/  FMNMX.FTZ R10, R3, R10, !PT ;  /* 0x0000000a030a7209 */ /* 0x000fe20007810000 */
[--C-:B------:R-:W-:Y:S01]  /*136f0*/  FFMA.FTZ R75, R75, UR35, -R84.reuse ;  /* 0x000000234b4b7c23 */ /* 0x100fe20008010854 */
[----:B------:R-:W-:Y:S01]  /*13700*/  FSEL R48, R48, -INF , !P4 ;  /* 0xff80000030307808 */ /* 0x000fe20006000000 */
[--C-:B------:R-:W-:Y:S01]  /*13710*/  FFMA.FTZ R74, R74, UR35, -R84.reuse ;  /* 0x000000234a4a7c23 */ /* 0x100fe20008010854 */
[----:B------:R-:W-:Y:S01]  /*13720*/  FMNMX.FTZ R81, R9, R10, !PT ;  /* 0x0000000a09517209 */ /* 0x000fe20007810000 */
[--C-:B------:R-:W-:Y:S01]  /*13730*/  FFMA.FTZ R73, R73, UR35, -R84.reuse ;  /* 0x0000002349497c23 */ /* 0x100fe20008010854 */
[----:B------:R-:W-:-:S01]  /*13740*/  FFMA.FTZ R72, R72, UR35, -R84 ;  /* 0x0000002348487c23 */ /* 0x000fc20008010854 */
[----:B------:R-:W0:Y:S01]  /*13750*/  MUFU.EX2 R77, R77 ;  /* 0x0000004d004d7308 */ /* 0x000e220000000800 */
[----:B------:R-:W-:Y:S01]  /*13760*/  FMNMX.FTZ R10, R12, R81, !PT ;  /* 0x000000510c0a7209 */ /* 0x000fe20007810000 */
[--C-:B------:R-:W-:Y:S01]  /*13770*/  FFMA.FTZ R71, R71, UR35, -R84.reuse ;  /* 0x0000002347477c23 */ /* 0x100fe20008010854 */
[----:B------:R-:W-:-:S01]  /*13780*/  FFMA.FTZ R67, R67, UR35, -R84 ;  /* 0x0000002343437c23 */ /* 0x000fc20008010854 */
[--C-:B------:R-:W-:Y:S01]  /*13790*/  FFMA.FTZ R61, R61, UR35, -R84.reuse ;  /* 0x000000233d3d7c23 */ /* 0x100fe20008010854 */
[----:B------:R-:W-:Y:S01]  /*137a0*/  FMNMX.FTZ R81, R13, R10, !PT ;  /* 0x0000000a0d517209 */ /* 0x000fe20007810000 */
[--C-:B------:R-:W-:Y:S01]  /*137b0*/  FFMA.FTZ R58, R58, UR35, -R84.reuse ;  /* 0x000000233a3a7c23 */ /* 0x100fe20008010854 */
[----:B------:R-:W-:-:S01]  /*137c0*/  FFMA.FTZ R57, R57, UR35, -R84 ;  /* 0x0000002339397c23 */ /* 0x000fc20008010854 */
[----:B------:R-:W1:Y:S01]  /*137d0*/  MUFU.EX2 R76, R76 ;  /* 0x0000004c004c7308 */ /* 0x000e620000000800 */
[----:B------:R-:W-:Y:S01]  /*137e0*/  FMNMX.FTZ R10, R14, R81, !PT ;  /* 0x000000510e0a7209 */ /* 0x000fe20007810000 */
[--C-:B------:R-:W-:Y:S01]  /*137f0*/  FFMA.FTZ R55, R55, UR35, -R84.reuse ;  /* 0x0000002337377c23 */ /* 0x100fe20008010854 */
[----:B------:R-:W-:-:S01]  /*13800*/  FFMA.FTZ R54, R54, UR35, -R84 ;  /* 0x0000002336367c23 */ /* 0x000fc20008010854 */
[--C-:B------:R-:W-:Y:S01]  /*13810*/  FFMA.FTZ R52, R52, UR35, -R84.reuse ;  /* 0x0000002334347c23 */ /* 0x100fe20008010854 */
[----:B------:R-:W-:Y:S01]  /*13820*/  FMNMX.FTZ R81, R15, R10, !PT ;  /* 0x0000000a0f517209 */ /* 0x000fe20007810000 */
[--C-:B------:R-:W-:Y:S01]  /*13830*/  FFMA.FTZ R41, R41, UR35, -R84.reuse ;  /* 0x0000002329297c23 */ /* 0x100fe20008010854 */
[----:B------:R-:W-:-:S01]  /*13840*/  FFMA.FTZ R50, R50, UR35, -R84 ;  /* 0x0000002332327c23 */ /* 0x000fc20008010854 */
[----:B------:R-:W2:Y:S01]  /*13850*/  MUFU.EX2 R75, R75 ;  /* 0x0000004b004b7308 */ /* 0x000ea20000000800 */
[----:B------:R-:W-:Y:S01]  /*13860*/  FMNMX.FTZ R10, R20, R81, !PT ;  /* 0x00000051140a7209 */ /* 0x000fe20007810000 */
[--C-:B------:R-:W-:Y:S01]  /*13870*/  FFMA.FTZ R49, R49, UR35, -R84.reuse ;  /* 0x0000002331317c23 */ /* 0x100fe20008010854 */
[----:B------:R-:W-:-:S01]  /*13880*/  FFMA.FTZ R40, R40, UR35, -R84 ;  /* 0x0000002328287c23 */ /* 0x000fc20008010854 */
[--C-:B------:R-:W-:Y:S01]  /*13890*/  FFMA.FTZ R37, R37, UR35, -R84.reuse ;  /* 0x0000002325257c23 */ /* 0x100fe20008010854 */
[----:B------:R-:W-:Y:S01]  /*138a0*/  FMNMX.FTZ R81, R21, R10, !PT ;  /* 0x0000000a15517209 */ /* 0x000fe20007810000 */
[--C-:B------:R-:W-:Y:S01]  /*138b0*/  FFMA.FTZ R36, R36, UR35, -R84.reuse ;  /* 0x0000002324247c23 */ /* 0x100fe20008010854 */
[----:B------:R-:W-:-:S01]  /*138c0*/  FFMA.FTZ R33, R33, UR35, -R84 ;  /* 0x0000002321217c23 */ /* 0x000fc20008010854 */
[----:B------:R-:W3:Y:S01]  /*138d0*/  MUFU.EX2 R74, R74 ;  /* 0x0000004a004a7308 */ /* 0x000ee20000000800 */
[----:B------:R-:W-:Y:S01]  /*138e0*/  FMNMX.FTZ R10, R24, R81, !PT ;  /* 0x00000051180a7209 */ /* 0x000fe20007810000 */
[--C-:B------:R-:W-:Y:S01]  /*138f0*/  FFMA.FTZ R32, R32, UR35, -R84.reuse ;  /* 0x0000002320207c23 */ /* 0x100fe20008010854 */
[----:B------:R-:W-:-:S01]  /*13900*/  FFMA.FTZ R29, R29, UR35, -R84 ;  /* 0x000000231d1d7c23 */ /* 0x000fc20008010854 */
[--C-:B------:R-:W-:Y:S01]  /*13910*/  FFMA.FTZ R28, R28, UR35, -R84.reuse ;  /* 0x000000231c1c7c23 */ /* 0x100fe20008010854 */
[----:B------:R-:W-:Y:S01]  /*13920*/  FMNMX.FTZ R81, R25, R10, !PT ;  /* 0x0000000a19517209 */ /* 0x000fe20007810000 */
[----:B------:R-:W-:-:S02]  /*13930*/  FFMA.FTZ R5, R5, UR35, -R84 ;  /* 0x0000002305057c23 */ /* 0x000fc40008010854 */
[----:B------:R-:W-:Y:S01]  /*13940*/  MUFU.EX2 R73, R73 ;  /* 0x0000004900497308 */ /* 0x000fe20000000800 */
[----:B------:R-:W-:-:S04]  /*13950*/  FMNMX.FTZ R10, R26, R81, !PT ;  /* 0x000000511a0a7209 */ /* 0x000fc80007810000 */
[----:B------:R-:W-:-:S03]  /*13960*/  FMNMX.FTZ R63, R27, R10, !PT ;  /* 0x0000000a1b3f7209 */ /* 0x000fc60007810000 */
        /* <DEDUP_REMOVED lines=20> */
[----:B------:R-:W-:Y:S02]  /*13ab0*/  FMNMX.FTZ R10, R68, R53, !PT ;  /* 0x00000035440a7209 */ /* 0x000fe40007810000 */
[----:B------:R-:W-:Y:S01]  /*13ac0*/  FSEL R53, R47, -INF , !P5 ;  /* 0xff8000002f357808 */ /* 0x000fe20006800000 */
[----:B------:R-:W-:Y:S01]  /*13ad0*/  MUFU.EX2 R57, R57 ;  /* 0x0000003900397308 */ /* 0x000fe20000000800 */
[----:B------:R-:W-:-:S04]  /*13ae0*/  FMNMX.FTZ R59, R69, R10, !PT ;  /* 0x0000000a453b7209 */ /* 0x000fc80007810000 */
[----:B------:R-:W-:-:S03]  /*13af0*/  FMNMX.FTZ R10, R70, R59, !PT ;  /* 0x0000003b460a7209 */ /* 0x000fc60007810000 */
[----:B------:R4:W-:Y:S01]  /*13b00*/  MUFU.EX2 R47, R56 ;  /* 0x00000038002f7308 */ /* 0x0009e20000000800 */
[----:B------:R-:W-:-:S04]  /*13b10*/  FMNMX.FTZ R59, R53, R10, !PT ;  /* 0x0000000a353b7209 */ /* 0x000fc80007810000 */
[----:B------:R-:W-:Y:S01]  /*13b20*/  FMNMX.FTZ R10, R48, R59, !PT ;  /* 0x0000003b300a7209 */ /* 0x000fe20007810000 */
[----:B------:R-:W-:-:S01]  /*13b30*/  FFMA.FTZ R59, R44, UR35, -R84 ;  /* 0x000000232c3b7c23 */ /* 0x000fc20008010854 */
[----:B------:R-:W-:Y:S01]  /*13b40*/  FFMA.FTZ R44, R51, UR35, -R84 ;  /* 0x00000023332c7c23 */ /* 0x000fe20008010854 */
[----:B------:R-:W-:Y:S01]  /*13b50*/  IMAD.U32 R51, RZ, RZ, UR35 ;  /* 0x00000023ff337e24 */ /* 0x000fe2000f8e00ff */
[----:B------:R-:W-:Y:S01]  /*13b60*/  MUFU.EX2 R55, R55 ;  /* 0x0000003700377308 */ /* 0x000fe20000000800 */
[----:B------:R-:W5:Y:S07]  /*13b70*/  SHFL.BFLY PT, R63, R10, 0x2, 0x1f ;  /* 0x0c401f000a3f7f89 */ /* 0x000f6e00000e0000 */
[----:B------:R-:W-:Y:S08]  /*13b80*/  MUFU.EX2 R82, R82 ;  /* 0x0000005200527308 */ /* 0x000ff00000000800 */
[----:B------:R-:W-:Y:S08]  /*13b90*/  MUFU.EX2 R52, R52 ;  /* 0x0000003400347308 */ /* 0x000ff00000000800 */
[----:B------:R-:W-:Y:S01]  /*13ba0*/  MUFU.EX2 R59, R59 ;  /* 0x0000003b003b7308 */ /* 0x000fe20000000800 */
[----:B-----5:R-:W-:-:S05]  /*13bb0*/  FMNMX.FTZ R63, R10, R63, !PT ;  /* 0x0000003f0a3f7209 */ /* 0x020fca0007810000 */
[----:B------:R-:W5:Y:S02]  /*13bc0*/  SHFL.BFLY PT, R10, R63, 0x1, 0x1f ;  /* 0x0c201f003f0a7f89 */ /* 0x000f6400000e0000 */
[----:B------:R-:W-:Y:S08]  /*13bd0*/  MUFU.EX2 R54, R54 ;  /* 0x0000003600367308 */ /* 0x000ff00000000800 */
[----:B------:R-:W-:Y:S08]  /*13be0*/  MUFU.EX2 R50, R50 ;  /* 0x0000003200327308 */ /* 0x000ff00000000800 */
[----:B------:R-:W-:Y:S01]  /*13bf0*/  MUFU.EX2 R49, R49 ;  /* 0x0000003100317308 */ /* 0x000fe20000000800 */
[----:B-----5:R-:W-:-:S07]  /*13c00*/  FMNMX.FTZ R10, R63, R10, !PT ;  /* 0x0000000a3f0a7209 */ /* 0x020fce0007810000 */
[----:B------:R-:W-:Y:S01]  /*13c10*/  MUFU.EX2 R41, R41 ;  /* 0x0000002900297308 */ /* 0x000fe20000000800 */
[C---:B------:R-:W-:Y:S01]  /*13c20*/  FSETP.NEU.FTZ.AND P4, PT, R10.reuse, -INF , PT ;  /* 0xff8000000a00780b */ /* 0x040fe20003f9d000 */
[----:B------:R-:W-:-:S05]  /*13c30*/  FFMA.FTZ R51, R10, R51, -8 ;  /* 0xc10000000a337423 */ /* 0x000fca0000010033 */
[----:B----4-:R-:W-:Y:S01]  /*13c40*/  FSEL R56, R51, RZ, P4 ;  /* 0x000000ff33387208 */ /* 0x010fe20002000000 */
[----:B------:R-:W-:Y:S04]  /*13c50*/  MUFU.EX2 R44, R44 ;  /* 0x0000002c002c7308 */ /* 0x000fe80000000800 */
[----:B------:R-:W-:-:S01]  /*13c60*/  FFMA.FTZ R51, R79, UR35, -R56 ;  /* 0x000000234f337c23 */ /* 0x000fc20008010838 */
[--C-:B------:R-:W-:Y:S01]  /*13c70*/  FFMA.FTZ R8, R8, UR35, -R56.reuse ;  /* 0x0000002308087c23 */ /* 0x100fe20008010838 */
[----:B------:R-:W-:-:S01]  /*13c80*/  FFMA.FTZ R60, R3, UR35, -R56 ;  /* 0x00000023033c7c23 */ /* 0x000fc20008010838 */
[--C-:B------:R-:W-:Y:S01]  /*13c90*/  FFMA.FTZ R3, R12, UR35, -R56.reuse ;  /* 0x000000230c037c23 */ /* 0x100fe20008010838 */
[----:B------:R-:W-:-:S01]  /*13ca0*/  FFMA.FTZ R12, R13, UR35, -R56 ;  /* 0x000000230d0c7c23 */ /* 0x000fc20008010838 */
[--C-:B------:R-:W-:Y:S01]  /*13cb0*/  FFMA.FTZ R13, R14, UR35, -R56.reuse ;  /* 0x000000230e0d7c23 */ /* 0x100fe20008010838 */
[----:B------:R-:W-:Y:S01]  /*13cc0*/  MUFU.EX2 R51, R51 ;  /* 0x0000003300337308 */ /* 0x000fe20000000800 */
[----:B------:R-:W-:-:S01]  /*13cd0*/  FFMA.FTZ R15, R15, UR35, -R56 ;  /* 0x000000230f0f7c23 */ /* 0x000fc20008010838 */
[--C-:B------:R-:W-:Y:S01]  /*13ce0*/  FFMA.FTZ R14, R21, UR35, -R56.reuse ;  /* 0x00000023150e7c23 */ /* 0x100fe20008010838 */
[----:B------:R-:W-:-:S01]  /*13cf0*/  FFMA.FTZ R62, R9, UR35, -R56 ;  /* 0x00000023093e7c23 */ /* 0x000fc20008010838 */
[----:B0-----:R-:W-:Y:S01]  /*13d00*/  FADD.FTZ R21, R0, R77 ;  /* 0x0000004d00157221 */ /* 0x001fe20000010000 */
[----:B------:R-:W-:-:S01]  /*13d10*/  FFMA.FTZ R9, R20, UR35, -R56 ;  /* 0x0000002314097c23 */ /* 0x000fc20008010838 */
[--C-:B------:R-:W-:Y:S01]  /*13d20*/  FFMA.FTZ R20, R27, UR35, -R56.reuse ;  /* 0x000000231b147c23 */ /* 0x100fe20008010838 */
[----:B------:R-:W-:-:S01]  /*13d30*/  FFMA.FTZ R24, R24, UR35, -R56 ;  /* 0x0000002318187c23 */ /* 0x000fc20008010838 */
[----:B------:R-:W0:Y:S01]  /*13d40*/  MUFU.EX2 R8, R8 ;  /* 0x0000000800087308 */ /* 0x000e220000000800 */
[----:B------:R-:W-:-:S01]  /*13d50*/  FFMA.FTZ R25, R25, UR35, -R56 ;  /* 0x0000002319197c23 */ /* 0x000fc20008010838 */
[--C-:B------:R-:W-:Y:S01]  /*13d60*/  FFMA.FTZ R30, R30, UR35, -R56.reuse ;  /* 0x000000231e1e7c23 */ /* 0x100fe20008010838 */
[----:B------:R-:W-:-:S01]  /*13d70*/  FFMA.FTZ R31, R31, UR35, -R56 ;  /* 0x000000231f1f7c23 */ /* 0x000fc20008010838 */
[--C-:B------:R-:W-:Y:S01]  /*13d80*/  FFMA.FTZ R35, R35, UR35, -R56.reuse ;  /* 0x0000002323237c23 */ /* 0x100fe20008010838 */
[----:B------:R-:W-:-:S01]  /*13d90*/  FFMA.FTZ R38, R38, UR35, -R56 ;  /* 0x0000002326267c23 */ /* 0x000fc20008010838 */
[--C-:B------:R-:W-:Y:S01]  /*13da0*/  FFMA.FTZ R39, R39, UR35, -R56.reuse ;  /* 0x0000002327277c23 */ /* 0x100fe20008010838 */
[----:B------:R-:W-:-:S01]  /*13db0*/  FFMA.FTZ R42, R42, UR35, -R56 ;  /* 0x000000232a2a7c23 */ /* 0x000fc20008010838 */
[----:B------:R-:W4:Y:S01]  /*13dc0*/  MUFU.EX2 R60, R60 ;  /* 0x0000003c003c7308 */ /* 0x000f220000000800 */
[----:B------:R-:W-:-:S01]  /*13dd0*/  FFMA.FTZ R43, R43, UR35, -R56 ;  /* 0x000000232b2b7c23 */ /* 0x000fc20008010838 */
[--C-:B------:R-:W-:Y:S01]  /*13de0*/  FFMA.FTZ R45, R45, UR35, -R56.reuse ;  /* 0x000000232d2d7c23 */ /* 0x100fe20008010838 */
[----:B------:R-:W-:-:S01]  /*13df0*/  FFMA.FTZ R46, R46, UR35, -R56 ;  /* 0x000000232e2e7c23 */ /* 0x000fc20008010838 */
[--C-:B------:R-:W-:Y:S01]  /*13e00*/  FFMA.FTZ R64, R64, UR35, -R56.reuse ;  /* 0x0000002340407c23 */ /* 0x100fe20008010838 */
[----:B------:R-:W-:-:S01]  /*13e10*/  FFMA.FTZ R65, R65, UR35, -R56 ;  /* 0x0000002341417c23 */ /* 0x000fc20008010838 */
[--C-:B------:R-:W-:Y:S01]  /*13e20*/  FFMA.FTZ R66, R66, UR35, -R56.reuse ;  /* 0x0000002342427c23 */ /* 0x100fe20008010838 */
[----:B------:R-:W-:-:S01]  /*13e30*/  FFMA.FTZ R68, R68, UR35, -R56 ;  /* 0x0000002344447c23 */ /* 0x000fc20008010838 */
[----:B------:R5:W-:Y:S01]  /*13e40*/  MUFU.EX2 R84, R15 ;  /* 0x0000000f00547308 */ /* 0x000be20000000800 */
[----:B------:R-:W-:-:S01]  /*13e50*/  FFMA.FTZ R69, R69, UR35, -R56 ;  /* 0x0000002345457c23 */ /* 0x000fc20008010838 */
[--C-:B------:R-:W-:Y:S01]  /*13e60*/  FFMA.FTZ R70, R70, UR35, -R56.reuse ;  /* 0x0000002346467c23 */ /* 0x100fe20008010838 */
[----:B------:R-:W-:-:S01]  /*13e70*/  FFMA.FTZ R53, R53, UR35, -R56 ;  /* 0x0000002335357c23 */ /* 0x000fc20008010838 */
[----:B------:R-:W-:-:S04]  /*13e80*/  FFMA.FTZ R48, R48, UR35, -R56 ;  /* 0x0000002330307c23 */ /* 0x000fc80008010838 */
[----:B------:R-:W4:Y:S01]  /*13e90*/  MUFU.EX2 R63, R62 ;  /* 0x0000003e003f7308 */ /* 0x000f220000000800 */
[----:B-----5:R-:W-:-:S01]  /*13ea0*/  FFMA.FTZ R15, R34, UR35, -R56 ;  /* 0x00000023220f7c23 */ /* 0x020fc20008010838 */
[----:B-1----:R-:W-:-:S04]  /*13eb0*/  FADD.FTZ R34, R76, R21 ;  /* 0x000000154c227221 */ /* 0x002fc80000010000 */
[C---:B--2---:R-:W-:Y:S01]  /*13ec0*/  FADD.FTZ R21, R75.reuse, R34 ;  /* 0x000000224b157221 */ /* 0x044fe20000010000 */
[----:B------:R-:W-:Y:S01]  /*13ed0*/  F2FP.SATFINITE.E4M3.F32.PACK_AB_MERGE_C R75, R75, R76, RZ ;  /* 0x0000004c4b4b723e */ /* 0x000fe200048070ff */
[----:B------:R-:W1:Y:S02]  /*13ee0*/  MUFU.EX2 R3, R3 ;  /* 0x0000000300037308 */ /* 0x000e640000000800 */
[----:B---3--:R-:W-:-:S01]  /*13ef0*/  FADD.FTZ R34, R74, R21 ;  /* 0x000000154a227221 */ /* 0x008fc20000010000 */
[----:B0-----:R-:W-:Y:S01]  /*13f00*/  FADD.FTZ R21, R51, R8 ;  /* 0x0000000833157221 */ /* 0x001fe20000010000 */
[----:B------:R-:W-:Y:S02]  /*13f10*/  F2FP.SATFINITE.E4M3.F32.PACK_AB_MERGE_C R164, R77, R0, R75 ;  /* 0x000000004da4723e */ /* 0x000fe4000480704b */
[----:B------:R-:W-:Y:S01]  /*13f20*/  FADD.FTZ R27, R73, R34 ;  /* 0x00000022491b7221 */ /* 0x000fe20000010000 */
[----:B----4-:R-:W-:-:S01]  /*13f30*/  FADD.FTZ R34, R60, R21 ;  /* 0x000000153c227221 */ /* 0x010fc20000010000 */
[----:B------:R-:W0:Y:S01]  /*13f40*/  MUFU.EX2 R12, R12 ;  /* 0x0000000c000c7308 */ /* 0x000e220000000800 */
[C---:B------:R-:W-:Y:S01]  /*13f50*/  F2FP.SATFINITE.E4M3.F32.PACK_AB_MERGE_C R60, R63.reuse, R60, RZ ;  /* 0x0000003c3f3c723e */ /* 0x040fe200048070ff */
[----:B------:R-:W-:Y:S01]  /*13f60*/  FADD.FTZ R62, R72, R27 ;  /* 0x0000001b483e7221 */ /* 0x000fe20000010000 */
[----:B------:R-:W-:-:S02]  /*13f70*/  FADD.FTZ R34, R63, R34 ;  /* 0x000000223f227221 */ /* 0x000fc40000010000 */
[----:B------:R-:W-:Y:S01]  /*13f80*/  F2FP.SATFINITE.E4M3.F32.PACK_AB_MERGE_C R165, R8, R51, R60 ;  /* 0x0000003308a5723e */ /* 0x000fe2000480703c */
[----:B------:R-:W-:-:S01]  /*13f90*/  FADD.FTZ R62, R71, R62 ;  /* 0x0000003e473e7221 */ /* 0x000fc20000010000 */
[----:B------:R-:W2:Y:S01]  /*13fa0*/  @P2 LDC R8, c[0x0][0x44c] ;  /* 0x00011300ff082b82 */ /* 0x000ea20000000800 */
[----:B------:R3:W4:Y:S01]  /*13fb0*/  MUFU.EX2 R79, R13 ;  /* 0x0000000d004f7308 */ /* 0x0007220000000800 */
[----:B-1----:R-:W-:-:S01]  /*13fc0*/  FADD.FTZ R21, R3, R34 ;  /* 0x0000002203157221 */ /* 0x002fc20000010000 */
[----:B------:R-:W-:Y:S01]  /*13fd0*/  FADD.FTZ R27, R67, R62 ;  /* 0x0000003e431b7221 */ /* 0x000fe20000010000 */
[----:B------:R-:W-:-:S03]  /*13fe0*/  F2FP.SATFINITE.E4M3.F32.PACK_AB_MERGE_C R71, R71, R72, RZ ;  /* 0x000000484747723e */ /* 0x000fc600048070ff */
[----:B------:R-:W-:Y:S01]  /*13ff0*/  FADD.FTZ R0, R78, R27 ;  /* 0x0000001b4e007221 */ /* 0x000fe20000010000 */
[----:B------:R-:W-:Y:S01]  /*14000*/  F2FP.SATFINITE.E4M3.F32.PACK_AB_MERGE_C R166, R73, R74, R71 ;  /* 0x0000004a49a6723e */ /* 0x000fe20004807047 */
[----:B------:R-:W1:Y:S01]  /*14010*/  MUFU.EX2 R9, R9 ;  /* 0x0000000900097308 */ /* 0x000e620000000800 */
[----:B0-----:R-:W-:-:S01]  /*14020*/  FADD.FTZ R34, R12, R21 ;  /* 0x000000150c227221 */ /* 0x001fc20000010000 */
[----:B---3--:R-:W-:Y:S01]  /*14030*/  FFMA.FTZ R13, R26, UR35, -R56 ;  /* 0x000000231a0d7c23 */ /* 0x008fe20008010838 */
[----:B------:R-:W-:-:S01]  /*14040*/  FADD.FTZ R27, R61, R0 ;  /* 0x000000003d1b7221 */ /* 0x000fc20000010000 */
[----:B------:R-:W-:-:S03]  /*14050*/  F2FP.SATFINITE.E4M3.F32.PACK_AB_MERGE_C R61, R80, R61, RZ ;  /* 0x0000003d503d723e */ /* 0x000fc600048070ff */
[----:B------:R-:W-:Y:S01]  /*14060*/  FADD.FTZ R27, R80, R27 ;  /* 0x0000001b501b7221 */ /* 0x000fe20000010000 */
[----:B------:R-:W0:Y:S01]  /*14070*/  MUFU.EX2 R14, R14 ;  /* 0x0000000e000e7308 */ /* 0x000e220000000800 */
[----:B----4-:R-:W-:-:S01]  /*14080*/  FADD.FTZ R21, R79, R34 ;  /* 0x000000224f157221 */ /* 0x010fc20000010000 */
[----:B------:R-:W-:Y:S02]  /*14090*/  F2FP.SATFINITE.E4M3.F32.PACK_AB_MERGE_C R79, R84, R79, RZ ;  /* 0x0000004f544f723e */ /* 0x000fe400048070ff */
[----:B------:R-:W-:Y:S01]  /*140a0*/  F2FP.SATFINITE.E4M3.F32.PACK_AB_MERGE_C R160, R78, R67, R61 ;  /* 0x000000434ea0723e */ /* 0x000fe2000480703d */
[----:B------:R-:W-:Y:S01]  /*140b0*/  FADD.FTZ R0, R84, R21 ;  /* 0x0000001554007221 */ /* 0x000fe20000010000 */
[----:B------:R-:W-:Y:S01]  /*140c0*/  F2FP.SATFINITE.E4M3.F32.PACK_AB_MERGE_C R167, R12, R3, R79 ;  /* 0x000000030ca7723e */ /* 0x000fe2000480704f */
[----:B--2---:R-:W-:Y:S01]  /*140d0*/  @P2 IMAD.HI.U32 R8, R175, R8, RZ ;  /* 0x00000008af082227 */ /* 0x004fe200078e00ff */
[----:B------:R-:W2:Y:S03]  /*140e0*/  MUFU.EX2 R24, R24 ;  /* 0x0000001800187308 */ /* 0x000ea60000000800 */
[----:B-1----:R-:W-:-:S01]  /*140f0*/  FADD.FTZ R21, R9, R0 ;  /* 0x0000000009157221 */ /* 0x002fc20000010000 */
[----:B------:R-:W-:Y:S01]  /*14100*/  FADD.FTZ R0, R58, R27 ;  /* 0x0000001b3a007221 */ /* 0x000fe20000010000 */
[----:B------:R-:W-:-:S03]  /*14110*/  F2FP.SATFINITE.E4M3.F32.PACK_AB_MERGE_C R27, R82, R55, RZ ;  /* 0x00000037521b723e */ /* 0x000fc600048070ff */
[C---:B------:R-:W-:Y:S01]  /*14120*/  FADD.FTZ R34, R57.reuse, R0 ;  /* 0x0000000039227221 */ /* 0x040fe20000010000 */
[----:B------:R-:W-:Y:S01]  /*14130*/  F2FP.SATFINITE.E4M3.F32.PACK_AB_MERGE_C R162, R57, R58, R27 ;  /* 0x0000003a39a2723e */ /* 0x000fe2000480701b */
[----:B------:R-:W1:Y:S01]  /*14140*/  MUFU.EX2 R25, R25 ;  /* 0x0000001900197308 */ /* 0x000e620000000800 */
[----:B0-----:R-:W-:-:S01]  /*14150*/  FADD.FTZ R21, R14, R21 ;  /* 0x000000150e157221 */ /* 0x001fc20000010000 */
[----:B------:R-:W-:Y:S01]  /*14160*/  FADD.FTZ R55, R55, R34 ;  /* 0x0000002237377221 */ /* 0x000fe20000010000 */
[----:B------:R-:W-:Y:S02]  /*14170*/  F2FP.SATFINITE.E4M3.F32.PACK_AB_MERGE_C R27, R59, R52, RZ ;  /* 0x000000343b1b723e */ /* 0x000fe400048070ff */
[----:B------:R-:W-:Y:S01]  /*14180*/  F2FP.SATFINITE.E4M3.F32.PACK_AB_MERGE_C R34, R49, R50, RZ ;  /* 0x000000323122723e */ /* 0x000fe200048070ff */
[----:B------:R-:W-:-:S01]  /*14190*/  FADD.FTZ R55, R82, R55 ;  /* 0x0000003752377221 */ /* 0x000fc20000010000 */
[----:B------:R-:W-:Y:S01]  /*141a0*/  F2FP.SATFINITE.E4M3.F32.PACK_AB_MERGE_C R156, R47, R54, R27 ;  /* 0x000000362f9c723e */ /* 0x000fe2000480701b */
[----:B------:R-:W0:Y:S01]  /*141b0*/  MUFU.EX2 R13, R13 ;  /* 0x0000000d000d7308 */ /* 0x000e220000000800 */
[----:B--2---:R-:W-:-:S01]  /*141c0*/  FADD.FTZ R0, R24, R21 ;  /* 0x0000001518007221 */ /* 0x004fc20000010000 */
[----:B------:R-:W-:Y:S01]  /*141d0*/  FADD.FTZ R54, R54, R55 ;  /* 0x0000003736367221 */ /* 0x000fe20000010000 */
[----:B------:R-:W-:-:S03]  /*141e0*/  F2FP.SATFINITE.E4M3.F32.PACK_AB_MERGE_C R158, R44, R41, R34 ;  /* 0x000000292c9e723e */ /* 0x000fc60004807022 */
[----:B------:R-:W-:Y:S02]  /*141f0*/  FADD.FTZ R47, R47, R54 ;  /* 0x000000362f2f7221 */ /* 0x000fe40000010000 */
[----:B------:R-:W2:Y:S01]  /*14200*/  MUFU.EX2 R20, R20 ;  /* 0x0000001400147308 */ /* 0x000ea20000000800 */
[----:B-1----:R-:W-:-:S01]  /*14210*/  FADD.FTZ R0, R25, R0 ;  /* 0x0000000019007221 */ /* 0x002fc20000010000 */
[----:B------:R-:W-:Y:S01]  /*14220*/  FADD.FTZ R52, R52, R47 ;  /* 0x0000002f34347221 */ /* 0x000fe20000010000 */
[----:B------:R-:W-:-:S03]  /*14230*/  F2FP.SATFINITE.E4M3.F32.PACK_AB_MERGE_C R24, R25, R24, RZ ;  /* 0x000000181918723e */ /* 0x000fc600048070ff */
[----:B------:R-:W-:Y:S01]  /*14240*/  FADD.FTZ R52, R59, R52 ;  /* 0x000000343b347221 */ /* 0x000fe20000010000 */
[----:B------:R-:W-:Y:S01]  /*14250*/  F2FP.SATFINITE.E4M3.F32.PACK_AB_MERGE_C R161, R14, R9, R24 ;  /* 0x000000090ea1723e */ /* 0x000fe20004807018 */
[----:B------:R-:W1:Y:S01]  /*14260*/  MUFU.EX2 R30, R30 ;  /* 0x0000001e001e7308 */ /* 0x000e620000000800 */
[----:B0-----:R-:W-:-:S01]  /*14270*/  FADD.FTZ R21, R13, R0 ;  /* 0x000000000d157221 */ /* 0x001fc20000010000 */
[----:B------:R-:W-:Y:S01]  /*14280*/  FADD.FTZ R41, R41, R52 ;  /* 0x0000003429297221 */ /* 0x000fe20000010000 */
[----:B------:R-:W-:-:S03]  /*14290*/  IMAD.MOV.U32 R9, RZ, RZ, R175 ;  /* 0x000000ffff097224 */ /* 0x000fc600078e00af */
[----:B------:R-:W-:Y:S02]  /*142a0*/  FADD.FTZ R41, R44, R41 ;  /* 0x000000292c297221 */ /* 0x000fe40000010000 */
[----:B------:R-:W0:Y:S01]  /*142b0*/  MUFU.EX2 R31, R31 ;  /* 0x0000001f001f7308 */ /* 0x000e220000000800 */
[----:B--2---:R-:W-:-:S01]  /*142c0*/  FADD.FTZ R21, R20, R21 ;  /* 0x0000001514157221 */ /* 0x004fc20000010000 */
[----:B------:R-:W-:-:S04]  /*142d0*/  FADD.FTZ R50, R50, R41 ;  /* 0x0000002932327221 */ /* 0x000fc80000010000 */
[----:B------:R-:W-:Y:S02]  /*142e0*/  FADD.FTZ R49, R49, R50 ;  /* 0x0000003231317221 */ /* 0x000fe40000010000 */
[----:B------:R-:W2:Y:S01]  /*142f0*/  MUFU.EX2 R15, R15 ;  /* 0x0000000f000f7308 */ /* 0x000ea20000000800 */
[----:B-1----:R-:W-:-:S07]  /*14300*/  FADD.FTZ R0, R30, R21 ;  /* 0x000000151e007221 */ /* 0x002fce0000010000 */
[----:B------:R-:W1:Y:S01]  /*14310*/  MUFU.EX2 R26, R35 ;  /* 0x00000023001a7308 */ /* 0x000e620000000800 */
[----:B0-----:R-:W-:-:S01]  /*14320*/  FADD.FTZ R0, R31, R0 ;  /* 0x000000001f007221 */ /* 0x001fc20000010000 */
[----:B------:R-:W-:-:S04]  /*14330*/  F2FP.SATFINITE.E4M3.F32.PACK_AB_MERGE_C R30, R31, R30, RZ ;  /* 0x0000001e1f1e723e */ /* 0x000fc800048070ff */
[----:B------:R-:W-:Y:S02]  /*14340*/  F2FP.SATFINITE.E4M3.F32.PACK_AB_MERGE_C R163, R20, R13, R30 ;  /* 0x0000000d14a3723e */ /* 0x000fe4000480701e */
        /* <DEDUP_REMOVED lines=8> */
[----:B------:R-:W-:-:S04]  /*143d0*/  F2FP.SATFINITE.E4M3.F32.PACK_AB_MERGE_C R38, R39, R38, RZ ;  /* 0x000000262726723e */ /* 0x000fc800048070ff */
[----:B------:R-:W-:Y:S02]  /*143e0*/  F2FP.SATFINITE.E4M3.F32.PACK_AB_MERGE_C R157, R26, R15, R38 ;  /* 0x0000000f1a9d723e */ /* 0x000fe40004807026 */
[----:B------:R-:W2:Y:S01]  /*143f0*/  MUFU.EX2 R45, R45 ;  /* 0x0000002d002d7308 */ /* 0x000ea20000000800 */
[----:B-1----:R-:W-:-:S02]  /*14400*/  FADD.FTZ R0, R42, R25 ;  /* 0x000000192a007221 */ /* 0x002fc40000010000 */
[----:B------:R-:W1:Y:S05]  /*14410*/  @P2 LDC R25, c[0x0][0x450] ;  /* 0x00011400ff192b82 */ /* 0x000e6a0000000800 */
[----:B------:R-:W-:Y:S01]  /*14420*/  MUFU.EX2 R36, R36 ;  /* 0x0000002400247308 */ /* 0x000fe20000000800 */
[----:B0-----:R-:W-:-:S07]  /*14430*/  FADD.FTZ R0, R43, R0 ;  /* 0x000000002b007221 */ /* 0x001fce0000010000 */
[----:B------:R-:W0:Y:S01]  /*14440*/  MUFU.EX2 R33, R33 ;  /* 0x0000002100217308 */ /* 0x000e220000000800 */
[----:B--2---:R-:W-:-:S07]  /*14450*/  FADD.FTZ R3, R45, R0 ;  /* 0x000000002d037221 */ /* 0x004fce0000010000 */
[----:B------:R-:W2:Y:S01]  /*14460*/  MUFU.EX2 R46, R46 ;  /* 0x0000002e002e7308 */ /* 0x000ea20000000800 */
[----:B-1----:R-:W-:-:S07]  /*14470*/  @P2 SHF.R.U32.HI R9, RZ, R25, R8 ;  /* 0x00000019ff092219 */ /* 0x002fce0000011608 */
[----:B------:R-:W-:Y:S01]  /*14480*/  MUFU.EX2 R40, R40 ;  /* 0x0000002800287308 */ /* 0x000fe20000000800 */
[----:B0-----:R-:W-:Y:S01]  /*14490*/  F2FP.SATFINITE.E4M3.F32.PACK_AB_MERGE_C R0, R33, R36, RZ ;  /* 0x000000242100723e */ /* 0x001fe200048070ff */
[----:B------:R-:W-:-:S04]  /*144a0*/  IMAD.IADD R9, R88, 0x1, R9 ;  /* 0x0000000158097824 */ /* 0x000fc800078e0209 */
[----:B------:R-:W-:Y:S02]  /*144b0*/  IMAD.IADD R6, R9, 0x1, R6 ;  /* 0x0000000109067824 */ /* 0x000fe400078e0206 */
[----:B------:R-:W0:Y:S01]  /*144c0*/  MUFU.EX2 R37, R37 ;  /* 0x0000002500257308 */ /* 0x000e220000000800 */
[----:B--2---:R-:W-:-:S01]  /*144d0*/  FADD.FTZ R3, R46, R3 ;  /* 0x000000032e037221 */ /* 0x004fc20000010000 */
        /* <DEDUP_REMOVED lines=19> */
[----:B0-----:R-:W-:-:S01]  /*14610*/  FADD.FTZ R0, R21, R0 ;  /* 0x0000000015007221 */ /* 0x001fc20000010000 */
[----:B------:R-:W-:-:S04]  /*14620*/  F2FP.SATFINITE.E4M3.F32.PACK_AB_MERGE_C R66, R21, R66, RZ ;  /* 0x000000421542723e */ /* 0x000fc800048070ff */
[----:B------:R-:W-:Y:S02]  /*14630*/  F2FP.SATFINITE.E4M3.F32.PACK_AB_MERGE_C R153, R65, R64, R66 ;  /* 0x000000404199723e */ /* 0x000fe40004807042 */
[----:B------:R-:W0:Y:S08]  /*14640*/  MUFU.EX2 R69, R69 ;  /* 0x0000004500457308 */ /* 0x000e300000000800 */
[----:B------:R-:W2:Y:S01]  /*14650*/  MUFU.EX2 R70, R70 ;  /* 0x0000004600467308 */ /* 0x000ea20000000800 */
[----:B-1----:R-:W-:Y:S01]  /*14660*/  F2FP.SATFINITE.E4M3.F32.PACK_AB_MERGE_C R154, R29, R32, R3 ;  /* 0x000000201d9a723e */ /* 0x002fe20004807003 */
[----:B------:R-:W-:-:S04]  /*14670*/  FADD.FTZ R32, R32, R33 ;  /* 0x0000002120207221 */ /* 0x000fc80000010000 */
[----:B------:R-:W-:Y:S02]  /*14680*/  FADD.FTZ R29, R29, R32 ;  /* 0x000000201d1d7221 */ /* 0x000fe40000010000 */
[----:B------:R-:W-:Y:S01]  /*14690*/  MUFU.EX2 R53, R53 ;  /* 0x0000003500357308 */ /* 0x000fe20000000800 */
[----:B0-----:R-:W-:-:S01]  /*146a0*/  FADD.FTZ R3, R69, R0 ;  /* 0x0000000045037221 */ /* 0x001fc20000010000 */
[----:B------:R-:W-:-:S06]  /*146b0*/  FADD.FTZ R28, R28, R29 ;  /* 0x0000001d1c1c7221 */ /* 0x000fcc0000010000 */
[----:B------:R-:W0:Y:S01]  /*146c0*/  MUFU.EX2 R48, R48 ;  /* 0x0000003000307308 */ /* 0x000e220000000800 */
[----:B--2---:R-:W-:-:S01]  /*146d0*/  FADD.FTZ R0, R70, R3 ;  /* 0x0000000346007221 */ /* 0x004fc20000010000 */
[----:B0-----:R-:W-:-:S03]  /*146e0*/  F2FP.SATFINITE.E4M3.F32.PACK_AB_MERGE_C R3, R48, R53, RZ ;  /* 0x000000353003723e */ /* 0x001fc600048070ff */
[----:B------:R-:W-:Y:S01]  /*146f0*/  FADD.FTZ R53, R53, R0 ;  /* 0x0000000035357221 */ /* 0x000fe20000010000 */
[----:B------:R-:W-:Y:S01]  /*14700*/  F2FP.SATFINITE.E4M3.F32.PACK_AB_MERGE_C R155, R70, R69, R3 ;  /* 0x00000045469b723e */ /* 0x000fe20004807003 */
[----:B------:R-:W-:Y:S02]  /*14710*/  FADD.FTZ R3, R5, R28 ;  /* 0x0000001c05037221 */ /* 0x000fe40000010000 */
[----:B------:R-:W-:-:S01]  /*14720*/  FADD.FTZ R0, R48, R53 ;  /* 0x0000003530007221 */ /* 0x000fc20000010000 */
[----:B------:R-:W-:Y:S01]  /*14730*/  VIADD R5, R89, 0xfffffffe ;  /* 0xfffffffe59057836 */ /* 0x000fe20000000000 */
        /* <DEDUP_REMOVED lines=12> */
.L_x_1561:
[----:B------:R-:W-:-:S13]  /*14800*/  ISETP.NE.AND P4, PT, R7, 0x1, PT ;  /* 0x000000010700780c */ /* 0x000fda0003f85270 */
[----:B------:R-:W0:Y:S02]  /*14810*/  @P4 LDC.64 R12, c[0x0][0x9e8] ;  /* 0x00027a00ff0c4b82 */ /* 0x000e240000000a00 */
[----:B0-----:R-:W-:-:S05]  /*14820*/  @P4 IMAD.HI.U32 R12, R8, R12, RZ ;  /* 0x0000000c080c4227 */ /* 0x001fca00078e00ff */
[----:B------:R-:W-:-:S07]  /*14830*/  @P4 SHF.R.U32.HI R8, RZ, R13, R12 ;  /* 0x0000000dff084219 */ /* 0x000fce000001160c */
.L_x_1562:
[----:B------:R-:W-:Y:S05]  /*14840*/  BSYNC B0 ;  /* 0x0000000000007941 */ /* 0x000fea0003800000 */
.L_x_1560:
[----:B------:R-:W-:-:S05]  /*14850*/  IMAD R7, R8, R7, R7 ;  /* 0x0000000708077224 */ /* 0x000fca00078e0207 */
[----:B------:R-:W-:-:S07]  /*14860*/  VIMNMX R6, R6, R7, PT ;  /* 0x0000000706067248 */ /* 0x000fce0003fe0100 */
.L_x_1559:
[----:B------:R-:W-:Y:S01]  /*14870*/  SHF.R.S32.HI R7, RZ, 0x1f, R6 ;  /* 0x0000001fff077819 */ /* 0x000fe20000011406 */
[----:B------:R-:W-:Y:S01]  /*14880*/  ULDC UR32, c[0x0][0x9e4] ;  /* 0x0002790000207ab9 */ /* 0x000fe20000000800 */
[----:B------:R-:W-:Y:S01]  /*14890*/  ULDC UR4, c[0x0][0x9e4] ;  /* 0x0002790000047ab9 */ /* 0x000fe20000000800 */
[----:B------:R-:W-:Y:S01]  /*148a0*/  ULDC UR5, c[0x0][0x988] ;  /* 0x0002620000057ab9 */ /* 0x000fe20000000800 */
[----:B------:R-:W-:Y:S01]  /*148b0*/  LEA.HI R7, R7, R6, RZ, 0x7 ;  /* 0x0000000607077211 */ /* 0x000fe200078f38ff */
[----:B------:R-:W-:Y:S01]  /*148c0*/  ULDC UR7, c[0x0][0x988] ;  /* 0x0002620000077ab9 */ /* 0x000fe20000000800 */
[----:B------:R-:W-:Y:S01]  /*148d0*/  ULDC UR6, c[0x0][0x988] ;  /* 0x0002620000067ab9 */ /* 0x000fe20000000800 */
[----:B------:R-:W-:Y:S01]  /*148e0*/  ULDC UR34, c[0x0][0x9e0] ;  /* 0x0002780000227ab9 */ /* 0x000fe20000000800 */
[----:B------:R-:W-:Y:S01]  /*148f0*/  SHF.R.S32.HI R14, RZ, 0x7, R7 ;  /* 0x00000007ff0e7819 */ /* 0x000fe20000011407 */
[----:B------:R-:W-:Y:S01]  /*14900*/  ULDC UR33, c[0x0][0x9e0] ;  /* 0x0002780000217ab9 */ /* 0x000fe20000000800 */
[----:B------:R-:W-:-:S02]  /*14910*/  CS2R R150, SRZ ;  /* 0x0000000000967805 */ /* 0x000fc4000001ff00 */
[----:B------:R-:W-:Y:S02]  /*14920*/  CS2R R148, SRZ ;  /* 0x0000000000947805 */ /* 0x000fe4000001ff00 */
[----:B------:R-:W-:Y:S02]  /*14930*/  VIMNMX R14, R177, R14, !PT ;  /* 0x0000000eb10e7248 */ /* 0x000fe40007fe0100 */
[----:B------:R-:W-:Y:S02]  /*14940*/  CS2R R146, SRZ ;  /* 0x0000000000927805 */ /* 0x000fe4000001ff00 */
[----:B------:R-:W-:Y:S02]  /*14950*/  CS2R R144, SRZ ;  /* 0x0000000000907805 */ /* 0x000fe4000001ff00 */
[----:B------:R-:W-:Y:S02]  /*14960*/  CS2R R142, SRZ ;  /* 0x00000000008e7805 */ /* 0x000fe4000001ff00 */
        /* <DEDUP_REMOVED lines=27> */
[----:B------:R-:W-:Y:S01]  /*14b20*/  CS2R R88, SRZ ;  /* 0x0000000000587805 */ /* 0x000fe2000001ff00 */
[----:B------:R-:W-:Y:S06]  /*14b30*/  @!P4 BRA `(.L_x_1563) ;  /* 0x00000038000cc947 */ /* 0x000fec0003800000 */
[----:B------:R-:W-:-:S07]  /*14b40*/  IMAD.MOV.U32 R151, RZ, RZ, RZ ;  /* 0x000000ffff977224 */ /* 0x000fce00078e00ff */
.L_x_1582:
[----:B------:R-:W-:Y:S01]  /*14b50*/  VIADD R13, R169, 0x1 ;  /* 0x00000001a90d7836 */ /* 0x000fe20000000000 */
[----:B------:R-:W-:Y:S05]  /*14b60*/  YIELD ;  /* 0x0000000000007946 */ /* 0x000fea0003800000 */
[----:B------:R-:W-:-:S04]  /*14b70*/  ISETP.NE.AND P4, PT, R13, 0x2, PT ;  /* 0x000000020d00780c */ /* 0x000fc80003f85270 */
[----:B------:R-:W-:Y:S02]  /*14b80*/  SEL R7, RZ, 0x1, P4 ;  /* 0x00000001ff077807 */ /* 0x000fe40002000000 */
[----:B------:R-:W-:Y:S02]  /*14b90*/  SEL R13, R13, RZ, P4 ;  /* 0x000000ff0d0d7207 */ /* 0x000fe40002000000 */
[----:B------:R-:W-:Y:S02]  /*14ba0*/  ISETP.NE.AND P4, PT, R176, RZ, PT ;  /* 0x000000ffb000720c */ /* 0x000fe40003f85270 */
[----:B------:R-:W-:-:S11]  /*14bb0*/  LOP3.LUT R12, R18, R7, RZ, 0x3c, !PT ;  /* 0x00000007120c7212 */ /* 0x000fd600078e3cff */
[----:B------:R-:W-:Y:S05]  /*14bc0*/  @P4 BRA `(.L_x_1564) ;  /* 0x0000000000304947 */ /* 0x000fea0003800000 */
[----:B------:R-:W-:Y:S05]  /*14bd0*/  @!P0 BRA `(.L_x_1565) ;  /* 0x0000000000048947 */ /* 0x000fea0003800000 */
[----:B------:R-:W-:Y:S01]  /*14be0*/  BPT.TRAP 0x1 ;  /* 0x000000040000795c */ /* 0x000fe20000300000 */
.L_x_1565:
[----:B------:R-:W-:Y:S01]  /*14bf0*/  IMAD R7, R13, 0x8, R16 ;  /* 0x000000080d077824 */ /* 0x000fe200078e0210 */
[----:B------:R-:W-:-:S04]  /*14c00*/  SHF.L.U32 R6, R12, 0x1f, RZ ;  /* 0x0000001f0c067819 */ /* 0x000fc800000006ff */
[----:B------:R0:W1:Y:S01]  /*14c10*/  SYNCS.PHASECHK.TRANS64.TRYWAIT P5, [R7+URZ+0x22830], R6 ;  /* 0x02283006070075a7 */ /* 0x00006200080a017f */
[----:B------:R-:W-:Y:S05]  /*14c20*/  @!P0 BRA `(.L_x_1566) ;  /* 0x0000000000048947 */ /* 0x000fea0003800000 */
[----:B------:R-:W-:Y:S01]  /*14c30*/  BPT.TRAP 0x1 ;  /* 0x000000040000795c */ /* 0x000fe20000300000 */
.L_x_1566:
[----:B------:R-:W-:Y:S04]  /*14c40*/  BSSY B0, `(.L_x_1564) ;  /* 0x0000004000007945 */ /* 0x000fe80003800000 */
[----:B-1----:R-:W-:Y:S05]  /*14c50*/  @P5 BRA `(.L_x_1567) ;  /* 0x0000000000085947 */ /* 0x002fea0003800000 */
[----:B------:R-:W1:Y:S02]  /*14c60*/  SYNCS.PHASECHK.TRANS64.TRYWAIT P5, [R7+URZ+0x22830], R6 ;  /* 0x02283006070075a7 */ /* 0x000e6400080a017f */
[----:B-1----:R-:W-:Y:S05]  /*14c70*/  @!P5 BRA `(.L_x_1568) ;  /* 0x000001440030d947 */ /* 0x002fea0003800000 */
.L_x_1567:
[----:B------:R-:W-:Y:S05]  /*14c80*/  BSYNC B0 ;  /* 0x0000000000007941 */ /* 0x000fea0003800000 */
.L_x_1564:
[----:B------:R-:W2:Y:S01]  /*14c90*/  S2R R8, SR_TID.X ;  /* 0x0000000000087919 */ /* 0x000ea20000002100 */
[----:B01----:R-:W-:Y:S01]  /*14ca0*/  IMAD.MOV.U32 R7, RZ, RZ, -0x7fffffe0 ;  /* 0x80000020ff077424 */ /* 0x003fe200078e00ff */
[----:B------:R-:W-:Y:S05]  /*14cb0*/  WARPSYNC.ALL ;  /* 0x0000000000007948 */ /* 0x000fea0003800000 */
[----:B------:R-:W-:Y:S01]  /*14cc0*/  R2UR UR31, R7 ;  /* 0x00000000071f72ca */ /* 0x000fe200000e0000 */
[----:B------:R-:W-:Y:S02]  /*14cd0*/  IMAD R6, R13, 0x600, R4 ;  /* 0x000006000d067824 */ /* 0x000fe400078e0204 */
[----:B------:R-:W-:-:S03]  /*14ce0*/  IMAD.MOV.U32 R9, RZ, RZ, -0x7fffffe0 ;  /* 0x80000020ff097424 */ /* 0x000fc600078e00ff */
[----:B------:R-:W-:Y:S02]  /*14cf0*/  R2UR UR30, R6 ;  /* 0x00000000061e72ca */ /* 0x000fe400000e0000 */
[----:B------:R-:W-:Y:S01]  /*14d00*/  R2UR UR11, R9 ;  /* 0x00000000090b72ca */ /* 0x000fe200000e0000 */
[----:B------:R-:W-:-:S05]  /*14d10*/  IMAD.MOV.U32 R9, RZ, RZ, -0x7fffffe0 ;  /* 0x80000020ff097424 */ /* 0x000fca00078e00ff */
[----:B------:R-:W-:Y:S01]  /*14d20*/  R2UR UR15, R9 ;  /* 0x00000000090f72ca */ /* 0x000fe200000e0000 */
[----:B------:R-:W-:-:S05]  /*14d30*/  IMAD.MOV.U32 R9, RZ, RZ, -0x7fffffe0 ;  /* 0x80000020ff097424 */ /* 0x000fca00078e00ff */
[----:B------:R-:W-:Y:S02]  /*14d40*/  R2UR UR19, R9 ;  /* 0x00000000091372ca */ /* 0x000fe400000e0000 */
[----:B------:R-:W-:Y:S02]  /*14d50*/  MOV R9, 0x80000020 ;  /* 0x8000002000097802 */ /* 0x000fe40000000f00 */
[----:B--2---:R-:W-:Y:S02]  /*14d60*/  SHF.R.U32.HI R8, RZ, 0x7, R8 ;  /* 0x00000007ff087819 */ /* 0x004fe40000011608 */
[----:B------:R-:W-:-:S03]  /*14d70*/  R2UR UR23, R9 ;  /* 0x00000000091772ca */ /* 0x000fc600000e0000 */
[----:B------:R-:W-:Y:S02]  /*14d80*/  VIADD R7, R8, 0x8 ;  /* 0x0000000808077836 */ /* 0x000fe40000000000 */
[----:B------:R-:W-:-:S03]  /*14d90*/  VIADD R8, R6, 0x2 ;  /* 0x0000000206087836 */ /* 0x000fc60000000000 */
[----:B------:R0:W-:Y:S02]  /*14da0*/  BAR.SYNC.DEFER_BLOCKING R7, 0x100 ;  /* 0x000400070000751d */ /* 0x0001e40000010000 */
[----:B------:R-:W-:Y:S01]  /*14db0*/  R2UR UR10, R8 ;  /* 0x00000000080a72ca */ /* 0x000fe200000e0000 */
[----:B------:R-:W-:-:S05]  /*14dc0*/  VIADD R8, R6, 0x200 ;  /* 0x0000020006087836 */ /* 0x000fca0000000000 */
[----:B------:R-:W-:Y:S01]  /*14dd0*/  R2UR UR14, R8 ;  /* 0x00000000080e72ca */ /* 0x000fe200000e0000 */
[----:B------:R-:W-:Y:S02]  /*14de0*/  VIADD R8, R6, 0x202 ;  /* 0x0000020206087836 */ /* 0x000fe40000000000 */
[----:B0-----:R-:W-:-:S03]  /*14df0*/  IMAD.MOV.U32 R7, RZ, RZ, -0x7fffffe0 ;  /* 0x80000020ff077424 */ /* 0x001fc600078e00ff */
[----:B------:R-:W-:Y:S01]  /*14e00*/  R2UR UR18, R8 ;  /* 0x00000000081272ca */ /* 0x000fe200000e0000 */
[C---:B------:R-:W-:Y:S01]  /*14e10*/  VIADD R8, R6.reuse, 0x400 ;  /* 0x0000040006087836 */ /* 0x040fe20000000000 */
[----:B------:R-:W-:Y:S01]  /*14e20*/  R2UR UR27, R7 ;  /* 0x00000000071b72ca */ /* 0x000fe200000e0000 */
[----:B------:R-:W-:-:S03]  /*14e30*/  VIADD R6, R6, 0x402 ;  /* 0x0000040206067836 */ /* 0x000fc60000000000 */
[----:B------:R-:W-:Y:S02]  /*14e40*/  R2UR UR22, R8 ;  /* 0x00000000081672ca */ /* 0x000fe400000e0000 */
[----:B------:R-:W-:Y:S01]  /*14e50*/  R2UR UR26, R6 ;  /* 0x00000000061a72ca */ /* 0x000fe200000e0000 */
        /* <DEDUP_REMOVED lines=18> */
[----:B------:R-:W-:Y:S05]  /*14f80*/  @P4 BRA `(.L_x_1569) ;  /* 0x0000000000284947 */ /* 0x000fea0003800000 */
[----:B------:R-:W-:Y:S05]  /*14f90*/  @!P0 BRA `(.L_x_1570) ;  /* 0x0000000000048947 */ /* 0x000fea0003800000 */
[----:B------:R-:W-:Y:S01]  /*14fa0*/  BPT.TRAP 0x1 ;  /* 0x000000040000795c */ /* 0x000fe20000300000 */
.L_x_1570:
[----:B------:R-:W-:Y:S01]  /*14fb0*/  SHF.L.U32 R6, R18, 0x1f, RZ ;  /* 0x0000001f12067819 */ /* 0x000fe200000006ff */
[----:B------:R-:W-:-:S04]  /*14fc0*/  IMAD R7, R169, 0x8, R16 ;  /* 0x00000008a9077824 */ /* 0x000fc800078e0210 */
[----:B------:R0:W1:Y:S01]  /*14fd0*/  SYNCS.PHASECHK.TRANS64.TRYWAIT P4, [R7+URZ+0x22850], R6 ;  /* 0x02285006070075a7 */ /* 0x000062000808017f */
[----:B------:R-:W-:Y:S05]  /*14fe0*/  @!P0 BRA `(.L_x_1571) ;  /* 0x0000000000048947 */ /* 0x000fea0003800000 */
[----:B------:R-:W-:Y:S01]  /*14ff0*/  BPT.TRAP 0x1 ;  /* 0x000000040000795c */ /* 0x000fe20000300000 */
.L_x_1571:
[----:B-1----:R-:W-:Y:S05]  /*15000*/  @P4 BRA `(.L_x_1569) ;  /* 0x0000000000084947 */ /* 0x002fea0003800000 */
[----:B------:R-:W1:Y:S02]  /*15010*/  SYNCS.PHASECHK.TRANS64.TRYWAIT P4, [R7+URZ+0x22850], R6 ;  /* 0x02285006070075a7 */ /* 0x000e64000808017f */
[----:B-1----:R-:W-:Y:S05]  /*15020*/  @!P4 BRA `(.L_x_1572) ;  /* 0x000001400058c947 */ /* 0x002fea0003800000 */
.L_x_1569:
[----:B01----:R-:W-:Y:S01]  /*15030*/  VIADD R6, R16, 0x400 ;  /* 0x0000040010067836 */ /* 0x003fe20000000000 */
[----:B------:R-:W-:Y:S05]  /*15040*/  WARPSYNC.ALL ;  /* 0x0000000000007948 */ /* 0x000fea0003800000 */
[----:B------:R-:W-:Y:S01]  /*15050*/  SHF.R.U32.HI R6, RZ, 0x4, R6 ;  /* 0x00000004ff067819 */ /* 0x000fe20000011606 */
[----:B------:R-:W-:Y:S01]  /*15060*/  IMAD.MOV.U32 R7, RZ, RZ, 0x40000040 ;  /* 0x40000040ff077424 */ /* 0x000fe200078e00ff */
[----:B------:R-:W-:Y:S01]  /*15070*/  WARPGROUP.ARRIVE ;  /* 0x00000000000079c5 */ /* 0x000fe20000000000 */
[----:B------:R-:W-:Y:S01]  /*15080*/  IMAD.MOV.U32 R9, RZ, RZ, 0x40000040 ;  /* 0x40000040ff097424 */ /* 0x000fe200078e00ff */
[----:B------:R-:W-:-:S04]  /*15090*/  LOP3.LUT R6, R6, 0x3fff, RZ, 0xc0, !PT ;  /* 0x00003fff06067812 */ /* 0x000fc800078ec0ff */
[----:B------:R-:W0:Y:S01]  /*150a0*/  S2R R219, SR_TID.X ;  /* 0x0000000000db7919 */ /* 0x000e220000002100 */
[----:B------:R-:W-:Y:S01]  /*150b0*/  R2UR UR11, R7 ;  /* 0x00000000070b72ca */ /* 0x000fe200000e0000 */
[----:B------:R-:W-:Y:S01]  /*150c0*/  IMAD.MOV.U32 R7, RZ, RZ, 0x40000040 ;  /* 0x40000040ff077424 */ /* 0x000fe200078e00ff */
[----:B------:R-:W-:Y:S01]  /*150d0*/  LOP3.LUT R6, R6, 0x10000, RZ, 0xfc, !PT ;  /* 0x0001000006067812 */ /* 0x000fe200078efcff */
[C---:B------:R-:W-:Y:S01]  /*150e0*/  FMUL.FTZ R15, R2.reuse, R26 ;  /* 0x0000001a020f7220 */ /* 0x040fe20000410000 */
[C---:B------:R-:W-:Y:S01]  /*150f0*/  FMUL.FTZ R26, R2.reuse, R28 ;  /* 0x0000001c021a7220 */ /* 0x040fe20000410000 */
[C---:B------:R-:W-:Y:S01]  /*15100*/  FMUL.FTZ R28, R2.reuse, R34 ;  /* 0x00000022021c7220 */ /* 0x040fe20000410000 */
[C---:B------:R-:W-:Y:S01]  /*15110*/  FMUL.FTZ R34, R2.reuse, R37 ;  /* 0x0000002502227220 */ /* 0x040fe20000410000 */
[----:B------:R-:W-:Y:S02]  /*15120*/  IMAD R6, R169, 0x400, R6 ;  /* 0x00000400a9067824 */ /* 0x000fe400078e0206 */
[C---:B------:R-:W-:Y:S01]  /*15130*/  FMUL.FTZ R37, R2.reuse, R43 ;  /* 0x0000002b02257220 */ /* 0x040fe20000410000 */
[C---:B------:R-:W-:Y:S01]  /*15140*/  FMUL.FTZ R43, R2.reuse, R45 ;  /* 0x0000002d022b7220 */ /* 0x040fe20000410000 */
[----:B------:R-:W-:Y:S01]  /*15150*/  FMUL.FTZ R45, R2, R51 ;  /* 0x00000033022d7220 */ /* 0x000fe20000410000 */
[C---:B------:R-:W-:Y:S01]  /*15160*/  VIADD R8, R6.reuse, 0x2 ;  /* 0x0000000206087836 */ /* 0x040fe20000000000 */
[----:B------:R-:W-:Y:S01]  /*15170*/  R2UR UR10, R6 ;  /* 0x00000000060a72ca */ /* 0x000fe200000e0000 */
[C---:B------:R-:W-:Y:S01]  /*15180*/  FMUL.FTZ R51, R2.reuse, R58 ;  /* 0x0000003a02337220 */ /* 0x040fe20000410000 */
[C---:B------:R-:W-:Y:S01]  /*15190*/  FMUL.FTZ R58, R2.reuse, R66 ;  /* 0x00000042023a7220 */ /* 0x040fe20000410000 */
[C---:B------:R-:W-:Y:S01]  /*151a0*/  FMUL.FTZ R66, R2.reuse, R74 ;  /* 0x0000004a02427220 */ /* 0x040fe20000410000 */
[----:B------:R-:W-:Y:S01]  /*151b0*/  FMUL.FTZ R74, R2, R82 ;  /* 0x00000052024a7220 */ /* 0x000fe20000410000 */
[----:B------:R-:W-:-:S02]  /*151c0*/  IMAD.IADD R82, R189, 0x1, R175 ;  /* 0x00000001bd527824 */ /* 0x000fc400078e02af */
[C---:B------:R-:W-:Y:S01]  /*151d0*/  FMUL.FTZ R21, R2.reuse, R25 ;  /* 0x0000001902157220 */ /* 0x040fe20000410000 */
[C---:B------:R-:W-:Y:S01]  /*151e0*/  FMUL.FTZ R18, R2.reuse, R27 ;  /* 0x0000001b02127220 */ /* 0x040fe20000410000 */
[C---:B------:R-:W-:Y:S01]  /*151f0*/  FMUL.FTZ R25, R2.reuse, R31 ;  /* 0x0000001f02197220 */ /* 0x040fe20000410000 */
[C---:B------:R-:W-:Y:S01]  /*15200*/  FMUL.FTZ R27, R2.reuse, R29 ;  /* 0x0000001d021b7220 */ /* 0x040fe20000410000 */
[C---:B------:R-:W-:Y:S01]  /*15210*/  FMUL.FTZ R31, R2.reuse, R33 ;  /* 0x00000021021f7220 */ /* 0x040fe20000410000 */
[C---:B------:R-:W-:Y:S01]  /*15220*/  FMUL.FTZ R20, R2.reuse, R24 ;  /* 0x0000001802147220 */ /* 0x040fe20000410000 */
[----:B------:R-:W-:Y:S01]  /*15230*/  FMUL.FTZ R29, R2, R35 ;  /* 0x00000023021d7220 */ /* 0x000fe20000410000 */
[----:B------:R-:W-:Y:S01]  /*15240*/  QGMMA.64x128x32.F32.E4M3.E4M3 R88, R164, gdesc[UR8], R88, gsb0 ;  /* 0x01e00008a4587df3 */ /* 0x000fe20008000858 */
[----:B------:R-:W-:Y:S01]  /*15250*/  R2UR UR10, R8 ;  /* 0x00000000080a72ca */ /* 0x000fe200000e0000 */
[----:B------:R-:W-:Y:S01]  /*15260*/  VIADD R8, R6, 0x4 ;  /* 0x0000000406087836 */ /* 0x000fe20000000000 */
[----:B------:R-:W-:Y:S01]  /*15270*/  R2UR UR11, R9 ;  /* 0x00000000090b72ca */ /* 0x000fe200000e0000 */
[----:B------:R-:W-:-:S02]  /*15280*/  IMAD.MOV.U32 R9, RZ, RZ, 0x40000040 ;  /* 0x40000040ff097424 */ /* 0x000fc400078e00ff */
[----:B------:R-:W-:Y:S01]  /*15290*/  FMUL.FTZ R33, R2, R36 ;  /* 0x0000002402217220 */ /* 0x000fe20000410000 */
[----:B------:R-:W-:Y:S02]  /*152a0*/  VIADD R6, R6, 0x6 ;  /* 0x0000000606067836 */ /* 0x000fe40000000000 */
        /* <DEDUP_REMOVED lines=9> */
[----:B0-----:R-:W-:Y:S01]  /*15340*/  SHF.R.U32.HI R219, RZ, 0x7, R219 ;  /* 0x00000007ffdb7819 */ /* 0x001fe200000116db */
        /* <DEDUP_REMOVED lines=38> */
[----:B------:R-:W-:-:S05]  /*155b0*/  WARPGROUP.ARRIVE ;  /* 0x00000000000079c5 */ /* 0x000fca0000000000 */
[----:B------:R-:W0:Y:S01]  /*155c0*/  MUFU.TANH R34, R34 ;  /* 0x0000002200227308 */ /* 0x000e220000002400 */
[----:B------:R-:W-:Y:S01]  /*155d0*/  QGMMA.64x128x32.F32.E4M3.E4M3 R88, R160, gdesc[UR8], R88, gsb0 ;  /* 0x01e00008a0587df3 */ /* 0x000fe20008000858 */
[----:B------:R-:W-:Y:S01]  /*155e0*/  R2UR UR10, R8 ;  /* 0x00000000080a72ca */ /* 0x000fe200000e0000 */
[C---:B------:R-:W-:Y:S01]  /*155f0*/  FMUL.FTZ R8, R2.reuse, R55 ;  /* 0x0000003702087220 */ /* 0x040fe20000410000 */
[----:B------:R-:W-:Y:S01]  /*15600*/  R2UR UR11, R9 ;  /* 0x00000000090b72ca */ /* 0x000fe200000e0000 */
[C---:B------:R-:W-:Y:S01]  /*15610*/  FMUL.FTZ R55, R2.reuse, R63 ;  /* 0x0000003f02377220 */ /* 0x040fe20000410000 */
[C---:B------:R-:W-:Y:S01]  /*15620*/  FMUL.FTZ R63, R2.reuse, R71 ;  /* 0x00000047023f7220 */ /* 0x040fe20000410000 */
[C---:B------:R-:W-:Y:S01]  /*15630*/  FMUL.FTZ R71, R2.reuse, R79 ;  /* 0x0000004f02477220 */ /* 0x040fe20000410000 */
[C---:B------:R-:W-:Y:S01]  /*15640*/  FMUL.FTZ R9, R2.reuse, R56 ;  /* 0x0000003802097220 */ /* 0x040fe20000410000 */
[----:B------:R-:W5:Y:S01]  /*15650*/  @P2 LDC R79, c[0x0][0x450] ;  /* 0x00011400ff4f2b82 */ /* 0x000f620000000800 */
        /* <DEDUP_REMOVED lines=27> */
[----:B------:R-:W-:Y:S02]  /*15810*/  R2UR UR10, R6 ;  /* 0x00000000060a72ca */ /* 0x000fe400000e0000 */
[----:B------:R-:W-:-:S04]  /*15820*/  R2UR UR11, R7 ;  /* 0x00000000070b72ca */ /* 0x000fc800000e0000 */
[----:B------:R-:W0:Y:S01]  /*15830*/  MUFU.TANH R8, R8 ;  /* 0x0000000800087308 */ /* 0x000e220000002400 */
[----:B------:R-:W1:Y:S07]  /*15840*/  @P2 LDC R7, c[0x0][0x44c] ;  /* 0x00011300ff072b82 */ /* 0x000e6e0000000800 */
[----:B------:R-:W0:Y:S08]  /*15850*/  MUFU.TANH R9, R9 ;  /* 0x0000000900097308 */ /* 0x000e300000002400 */
[----:B------:R-:W0:Y:S08]  /*15860*/  MUFU.TANH R53, R53 ;  /* 0x0000003500357308 */ /* 0x000e300000002400 */
[----:B------:R-:W0:Y:S01]  /*15870*/  MUFU.TANH R51, R51 ;  /* 0x0000003300337308 */ /* 0x000e220000002400 */
[----:B-1----:R-:W-:-:S04]  /*15880*/  @P2 IMAD.HI.U32 R6, R82, R7, RZ ;  /* 0x0000000752062227 */ /* 0x002fc800078e00ff */
[----:B------:R-:W-:Y:S01]  /*15890*/  @!P1 IMAD R7, R13, 0x8, R16 ;  /* 0x000000080d079824 */ /* 0x000fe200078e0210 */
[----:B-----5:R-:W-:Y:S01]  /*158a0*/  @P2 SHF.R.U32.HI R82, RZ, R79, R6 ;  /* 0x0000004fff522219 */ /* 0x020fe20000011606 */
[----:B------:R-:W-:Y:S01]  /*158b0*/  IMAD.SHL.U32 R79, R5, 0x80, RZ ;  /* 0x00000080054f7824 */ /* 0x000fe200078e00ff */
[----:B------:R-:W-:Y:S01]  /*158c0*/  IADD3 R6, -R219, 0xb, RZ ;  /* 0x0000000bdb067810 */ /* 0x000fe20007ffe1ff */
[----:B------:R-:W-:Y:S01]  /*158d0*/  @!P1 VIADD R7, R7, 0x22840 ;  /* 0x0002284007079836 */ /* 0x000fe20000000000 */
[----:B------:R-:W1:Y:S02]  /*158e0*/  MUFU.TANH R52, R52 ;  /* 0x0000003400347308 */ /* 0x000e640000002400 */
[----:B------:R-:W-:Y:S02]  /*158f0*/  IADD3 R84, -R79, 0x1, RZ ;  /* 0x000000014f547810 */ /* 0x000fe40007ffe1ff */
[----:B------:R-:W-:-:S04]  /*15900*/  @!P1 PRMT R7, RZ, 0x654, R7 ;  /* 0x00000654ff079816 */ /* 0x000fc80000000007 */
        /* <DEDUP_REMOVED lines=15> */
[----:B------:R-:W-:Y:S07]  /*15a00*/  QGMMA.64x128x32.F32.E4M3.E4M3 R88, R152, gdesc[UR8], R88, gsb0 ;  /* 0x01e0000898587df3 */ /* 0x000fee0008000858 */
        /* <DEDUP_REMOVED lines=16> */
[----:B------:R-:W5:Y:S01]  /*15b10*/  SHFL.IDX PT, R153, R82, RZ, 0x1c1f ;  /* 0x001c1fff52997589 */ /* 0x000f6200000e0000 */
[----:B------:R0:W-:Y:S06]  /*15b20*/  BAR.ARV R6, 0x100 ;  /* 0x000400060000751d */ /* 0x0001ec0000002000 */
[----:B------:R2:W-:Y:S02]  /*15b30*/  @!P1 SYNCS.ARRIVE.TRANS64.RED.A1T0 RZ, [R7+URZ], RZ ;  /* 0x000000ff07ff99a7 */ /* 0x0005e4000810043f */
[----:B--2---:R-:W-:-:S05]  /*15b40*/  IMAD R7, R171, -0x2, R84 ;  /* 0xfffffffeab077824 */ /* 0x004fca00078e0254 */
[----:B------:R-:W-:-:S05]  /*15b50*/  IADD3 R7, -R168, R7, R170 ;  /* 0x00000007a8077210 */ /* 0x000fca0007ffe1aa */
[C---:B------:R-:W-:Y:S02]  /*15b60*/  VIADD R86, R7.reuse, UR43 ;  /* 0x0000002b07567c36 */ /* 0x040fe40008000000 */
[----:B------:R-:W-:-:S03]  /*15b70*/  VIADD R87, R7, UR34 ;  /* 0x0000002207577c36 */ /* 0x000fc60008000000 */
[----:B-----5:R-:W-:Y:S01]  /*15b80*/  IADD3 R84, R86, R153, RZ ;  /* 0x0000009956547210 */ /* 0x020fe20007ffe0ff */
[----:B------:R-:W-:Y:S01]  /*15b90*/  IMAD.IADD R85, R87, 0x1, R153 ;  /* 0x0000000157557824 */ /* 0x000fe200078e0299 */
[----:B01-34-:R-:W-:Y:S06]  /*15ba0*/  @!P3 BRA `(.L_x_1573) ;  /* 0x000000000058b947 */ /* 0x01bfec0003800000 */
        /* <DEDUP_REMOVED lines=12> */
.L_x_1575:
[----:B------:R-:W-:-:S05]  /*15c70*/  IMAD.U32 R154, RZ, RZ, UR32 ;  /* 0x00000020ff9a7e24 */ /* 0x000fca000f8e00ff */
[----:B------:R-:W-:-:S13]  /*15c80*/  ISETP.NE.AND P4, PT, R154, 0x1, PT ;  /* 0x000000019a00780c */ /* 0x000fda0003f85270 */
[----:B------:R-:W0:Y:S02]  /*15c90*/  @P4 LDC.64 R6, c[0x0][0x9e8] ;  /* 0x00027a00ff064b82 */ /* 0x000e240000000a00 */
[----:B0-----:R-:W-:-:S05]  /*15ca0*/  @P4 IMAD.HI.U32 R6, R152, R6, RZ ;  /* 0x0000000698064227 */ /* 0x001fca00078e00ff */
[----:B------:R-:W-:-:S07]  /*15cb0*/  @P4 SHF.R.U32.HI R152, RZ, R7, R6 ;  /* 0x00000007ff984219 */ /* 0x000fce0000011606 */
.L_x_1576:
[----:B------:R-:W-:Y:S05]  /*15cc0*/  BSYNC B0 ;  /* 0x0000000000007941 */ /* 0x000fea0003800000 */
.L_x_1574:
[----:B------:R-:W-:-:S04]  /*15cd0*/  IMAD R152, R152, R154, -R79 ;  /* 0x0000009a98987224 */ /* 0x000fc800078e0a4f */
[----:B------:R-:W-:-:S05]  /*15ce0*/  IMAD R152, R171, -0x2, R152 ;  /* 0xfffffffeab987824 */ /* 0x000fca00078e0298 */
[----:B------:R-:W-:Y:S02]  /*15cf0*/  VIADDMNMX R85, R152, R154, R85, PT ;  /* 0x0000009a98557246 */ /* 0x000fe40003800155 */
[----:B------:R-:W-:-:S07]  /*15d00*/  VIMNMX R84, R84, R152, !PT ;  /* 0x0000009854547248 */ /* 0x000fce0007fe0100 */
.L_x_1573:
[----:B------:R-:W-:Y:S01]  /*15d10*/  ISETP.GT.AND P4, PT, R5, -0x1, PT ;  /* 0xffffffff0500780c */ /* 0x000fe20003f84270 */
[----:B------:R-:W0:Y:S03]  /*15d20*/  SHFL.IDX PT, R7, R82, 0x1, 0x1c1f ;  /* 0x003c1f0052077f89 */ /* 0x000e2600000e0000 */
[----:B------:R-:W-:-:S04]  /*15d30*/  ISETP.GT.AND P5, PT, R84, RZ, P4 ;  /* 0x000000ff5400720c */ /* 0x000fc800027a4270 */
[----:B------:R-:W-:-:S04]  /*15d40*/  ISETP.LT.OR P5, PT, R85, 0x1, P5 ;  /* 0x000000015500780c */ /* 0x000fc80002fa1670 */
[----:B------:R-:W-:Y:S02]  /*15d50*/  FSEL R20, R20, -INF , !P5 ;  /* 0xff80000014147808 */ /* 0x000fe40006800000 */
[----:B------:R-:W-:-:S04]  /*15d60*/  ISETP.GT.AND P5, PT, R84, 0x1, P4 ;  /* 0x000000015400780c */ /* 0x000fc800027a4270 */
[----:B------:R-:W-:-:S04]  /*15d70*/  ISETP.LT.OR P5, PT, R85, 0x2, P5 ;  /* 0x000000025500780c */ /* 0x000fc80002fa1670 */
[----:B------:R-:W-:Y:S02]  /*15d80*/  FSEL R21, R21, -INF , !P5 ;  /* 0xff80000015157808 */ /* 0x000fe40006800000 */
[----:B------:R-:W-:Y:S01]  /*15d90*/  ISETP.GT.AND P5, PT, R84, 0x8, P4 ;  /* 0x000000085400780c */ /* 0x000fe200027a4270 */
[--C-:B0-----:R-:W-:Y:S02]  /*15da0*/  IMAD.IADD R87, R87, 0x1, R7.reuse ;  /* 0x0000000157577824 */ /* 0x101fe400078e0207 */
[----:B------:R-:W-:Y:S01]  /*15db0*/  IMAD.IADD R86, R86, 0x1, R7 ;  /* 0x0000000156567824 */ /* 0x000fe200078e0207 */
[----:B------:R-:W-:-:S04]  /*15dc0*/  ISETP.LT.OR P5, PT, R85, 0x9, P5 ;  /* 0x000000095500780c */ /* 0x000fc80002fa1670 */
[----:B------:R-:W-:Y:S02]  /*15dd0*/  FSEL R26, R26, -INF , !P5 ;  /* 0xff8000001a1a7808 */ /* 0x000fe40006800000 */
[----:B------:R-:W-:-:S04]  /*15de0*/  ISETP.GT.AND P5, PT, R84, 0x9, P4 ;  /* 0x000000095400780c */ /* 0x000fc800027a4270 */
        /* <DEDUP_REMOVED lines=99> */
.L_x_1579:
[----:B------:R-:W-:-:S05]  /*16420*/  IMAD.U32 R84, RZ, RZ, UR32 ;  /* 0x00000020ff547e24 */ /* 0x000fca000f8e00ff */
[----:B------:R-:W-:-:S13]  /*16430*/  ISETP.NE.AND P5, PT, R84, 0x1, PT ;  /* 0x000000015400780c */ /* 0x000fda0003fa5270 */
[----:B------:R-:W0:Y:S02]  /*16440*/  @P5 LDC.64 R6, c[0x0][0x9e8] ;  /* 0x00027a00ff065b82 */ /* 0x000e240000000a00 */
[----:B0-----:R-:W-:-:S05]  /*16450*/  @P5 IMAD.HI.U32 R6, R82, R6, RZ ;  /* 0x0000000652065227 */ /* 0x001fca00078e00ff */
[----:B------:R-:W-:-:S07]  /*16460*/  @P5 SHF.R.U32.HI R82, RZ, R7, R6 ;  /* 0x00000007ff525219 */ /* 0x000fce0000011606 */
.L_x_1580:
[----:B------:R-:W-:Y:S05]  /*16470*/  BSYNC B0 ;  /* 0x0000000000007941 */ /* 0x000fea0003800000 */
.L_x_1578:
[----:B------:R-:W-:-:S04]  /*16480*/  IMAD R82, R82, R84, -R79 ;  /* 0x0000005452527224 */ /* 0x000fc800078e0a4f */
[----:B------:R-:W-:-:S05]  /*16490*/  IMAD R82, R171, -0x2, R82 ;  /* 0xfffffffeab527824 */ /* 0x000fca00078e0252 */
[----:B------:R-:W-:Y:S02]  /*164a0*/  VIADDMNMX R87, R82, R84, R87, PT ;  /* 0x0000005452577246 */ /* 0x000fe40003800157 */
[----:B------:R-:W-:-:S07]  /*164b0*/  VIMNMX R86, R86, R82, !PT ;  /* 0x0000005256567248 */ /* 0x000fce0007fe0100 */
.L_x_1577:
[----:B------:R-:W-:Y:S01]  /*164c0*/  ISETP.GT.AND P5, PT, R86, 0x1, P4 ;  /* 0x000000015600780c */ /* 0x000fe200027a4270 */
[----:B------:R-:W-:Y:S01]  /*164d0*/  UMOV UR35, UR7 ;  /* 0x0000000700237c82 */ /* 0x000fe20008000000 */
[----:B------:R-:W-:Y:S02]  /*164e0*/  FMNMX.FTZ R6, R20, R11, !PT ;  /* 0x0000000b14067209 */ /* 0x000fe40007810000 */
[----:B------:R-:W-:Y:S02]  /*164f0*/  ISETP.LT.OR P5, PT, R87, 0x2, P5 ;  /* 0x000000025700780c */ /* 0x000fe40002fa1670 */
[----:B------:R-:W-:Y:S02]  /*16500*/  FMNMX.FTZ R7, R21, R6, !PT ;  /* 0x0000000615077209 */ /* 0x000fe40007810000 */
[----:B------:R-:W-:Y:S02]  /*16510*/  FSEL R18, R18, -INF , !P5 ;  /* 0xff80000012127808 */ /* 0x000fe40006800000 */
[----:B------:R-:W-:-:S02]  /*16520*/  ISETP.GT.AND P5, PT, R86, 0x8, P4 ;  /* 0x000000085600780c */ /* 0x000fc400027a4270 */
[----:B------:R-:W-:Y:S02]  /*16530*/  FMNMX.FTZ R6, R26, R7, !PT ;  /* 0x000000071a067209 */ /* 0x000fe40007810000 */
[----:B------:R-:W-:Y:S02]  /*16540*/  ISETP.LT.OR P5, PT, R87, 0x9, P5 ;  /* 0x000000095700780c */ /* 0x000fe40002fa1670 */
[----:B------:R-:W-:Y:S02]  /*16550*/  FMNMX.FTZ R7, R27, R6, !PT ;  /* 0x000000061b077209 */ /* 0x000fe40007810000 */
[----:B------:R-:W-:Y:S02]  /*16560*/  FSEL R24, R24, -INF , !P5 ;  /* 0xff80000018187808 */ /* 0x000fe40006800000 */
[----:B------:R-:W-:Y:S02]  /*16570*/  ISETP.GT.AND P5, PT, R86, 0x9, P4 ;  /* 0x000000095600780c */ /* 0x000fe400027a4270 */
[----:B------:R-:W-:-:S02]  /*16580*/  FMNMX.FTZ R6, R30, R7, !PT ;  /* 0x000000071e067209 */ /* 0x000fc40007810000 */
[----:B------:R-:W-:Y:S02]  /*16590*/  ISETP.LT.OR P5, PT, R87, 0xa, P5 ;  /* 0x0000000a5700780c */ /* 0x000fe40002fa1670 */
[----:B------:R-:W-:Y:S02]  /*165a0*/  FMNMX.FTZ R6, R31, R6, !PT ;  /* 0x000000061f067209 */ /* 0x000fe40007810000 */
[----:B------:R-:W-:Y:S02]  /*165b0*/  FSEL R25, R25, -INF , !P5 ;  /* 0xff80000019197808 */ /* 0x000fe40006800000 */
[----:B------:R-:W-:Y:S02]  /*165c0*/  ISETP.GT.AND P5, PT, R86, 0x10, P4 ;  /* 0x000000105600780c */ /* 0x000fe400027a4270 */
[----:B------:R-:W-:Y:S02]  /*165d0*/  FMNMX.FTZ R7, R33, R6, !PT ;  /* 0x0000000621077209 */ /* 0x000fe40007810000 */
[----:B------:R-:W-:-:S02]  /*165e0*/  ISETP.LT.OR P5, PT, R87, 0x11, P5 ;  /* 0x000000115700780c */ /* 0x000fc40002fa1670 */
[----:B------:R-:W-:Y:S02]  /*165f0*/  FMNMX.FTZ R7, R34, R7, !PT ;  /* 0x0000000722077209 */ /* 0x000fe40007810000 */
[----:B------:R-:W-:Y:S02]  /*16600*/  FSEL R28, R28, -INF , !P5 ;  /* 0xff8000001c1c7808 */ /* 0x000fe40006800000 */
[----:B------:R-:W-:Y:S02]  /*16610*/  ISETP.GT.AND P5, PT, R86, 0x11, P4 ;  /* 0x000000115600780c */ /* 0x000fe400027a4270 */
[----:B------:R-:W-:Y:S02]  /*16620*/  FMNMX.FTZ R6, R38, R7, !PT ;  /* 0x0000000726067209 */ /* 0x000fe40007810000 */
[----:B------:R-:W-:Y:S02]  /*16630*/  ISETP.LT.OR P5, PT, R87, 0x12, P5 ;  /* 0x000000125700780c */ /* 0x000fe40002fa1670 */
[----:B------:R-:W-:-:S02]  /*16640*/  FMNMX.FTZ R7, R39, R6, !PT ;  /* 0x0000000627077209 */ /* 0x000fc40007810000 */
[----:B------:R-:W-:Y:S02]  /*16650*/  FSEL R29, R29, -INF , !P5 ;  /* 0xff8000001d1d7808 */ /* 0x000fe40006800000 */
[----:B------:R-:W-:Y:S02]  /*16660*/  ISETP.GT.AND P5, PT, R86, 0x18, P4 ;  /* 0x000000185600780c */ /* 0x000fe400027a4270 */
[----:B------:R-:W-:Y:S02]  /*16670*/  FMNMX.FTZ R6, R42, R7, !PT ;  /* 0x000000072a067209 */ /* 0x000fe40007810000 */
[----:B------:R-:W-:Y:S02]  /*16680*/  ISETP.LT.OR P5, PT, R87, 0x19, P5 ;  /* 0x000000195700780c */ /* 0x000fe40002fa1670 */
[----:B------:R-:W-:Y:S02]  /*16690*/  FMNMX.FTZ R7, R43, R6, !PT ;  /* 0x000000062b077209 */ /* 0x000fe40007810000 */
[----:B------:R-:W-:-:S02]  /*166a0*/  FSEL R32, R32, -INF , !P5 ;  /* 0xff80000020207808 */ /* 0x000fc40006800000 */
[----:B------:R-:W-:Y:S02]  /*166b0*/  ISETP.GT.AND P5, PT, R86, 0x19, P4 ;  /* 0x000000195600780c */ /* 0x000fe400027a4270 */
        /* <DEDUP_REMOVED lines=49> */
[----:B------:R-:W-:Y:S01]  /*169d0*/  ISETP.GT.AND P5, PT, R86, 0x41, P4 ;  /* 0x000000415600780c */ /* 0x000fe200027a4270 */
[----:B------:R-:W0:Y:S03]  /*169e0*/  SHFL.BFLY PT, R7, R6, 0x2, 0x1f ;  /* 0x0c401f0006077f89 */ /* 0x000e2600000e0000 */
[----:B------:R-:W-:-:S04]  /*169f0*/  ISETP.LT.OR P5, PT, R87, 0x42, P5 ;  /* 0x000000425700780c */ /* 0x000fc80002fa1670 */
[----:B------:R-:W-:Y:S02]  /*16a00*/  FSEL R52, R52, -INF , !P5 ;  /* 0xff80000034347808 */ /* 0x000fe40006800000 */
[----:B------:R-:W-:-:S04]  /*16a10*/  ISETP.GT.AND P5, PT, R86, 0x48, P4 ;  /* 0x000000485600780c */ /* 0x000fc800027a4270 */
[----:B------:R-:W-:-:S04]  /*16a20*/  ISETP.LT.OR P5, PT, R87, 0x49, P5 ;  /* 0x000000495700780c */ /* 0x000fc80002fa1670 */
[----:B------:R-:W-:Y:S02]  /*16a30*/  FSEL R54, R54, -INF , !P5 ;  /* 0xff80000036367808 */ /* 0x000fe40006800000 */
[----:B------:R-:W-:-:S04]  /*16a40*/  ISETP.GT.AND P5, PT, R86, 0x49, P4 ;  /* 0x000000495600780c */ /* 0x000fc800027a4270 */
[----:B------:R-:W-:Y:S02]  /*16a50*/  ISETP.LT.OR P5, PT, R87, 0x4a, P5 ;  /* 0x0000004a5700780c */ /* 0x000fe40002fa1670 */
[----:B0-----:R-:W-:Y:S02]  /*16a60*/  FMNMX.FTZ R7, R6, R7, !PT ;  /* 0x0000000706077209 */ /* 0x001fe40007810000 */
        /* <DEDUP_REMOVED lines=10> */
[----:B0-----:R-:W-:Y:S01]  /*16b10*/  FMNMX.FTZ R6, R7, R6, !PT ;  /* 0x0000000607067209 */ /* 0x001fe20007810000 */
[----:B------:R-:W-:Y:S01]  /*16b20*/  IMAD.U32 R7, RZ, RZ, UR35 ;  /* 0x00000023ff077e24 */ /* 0x000fe2000f8e00ff */
[----:B------:R-:W-:Y:S02]  /*16b30*/  FSEL R62, R62, -INF , !P5 ;  /* 0xff8000003e3e7808 */ /* 0x000fe40006800000 */
[----:B------:R-:W-:Y:S01]  /*16b40*/  ISETP.GT.AND P5, PT, R86, 0x59, P4 ;  /* 0x000000595600780c */ /* 0x000fe200027a4270 */
[----:B------:R-:W-:-:S03]  /*16b50*/  FFMA.FTZ R84, R6, R7, -8 ;  /* 0xc100000006547423 */ /* 0x000fc60000010007 */
        /* <DEDUP_REMOVED lines=23> */
[C---:B------:R-:W-:Y:S02]  /*16cd0*/  ISETP.GT.AND P5, PT, R86.reuse, RZ, P4 ;  /* 0x000000ff5600720c */ /* 0x040fe400027a4270 */
[----:B------:R-:W-:Y:S02]  /*16ce0*/  ISETP.GT.AND P4, PT, R86, 0x79, P4 ;  /* 0x000000795600780c */ /* 0x000fe40002784270 */
[C---:B------:R-:W-:Y:S02]  /*16cf0*/  ISETP.LT.OR P5, PT, R87.reuse, 0x1, P5 ;  /* 0x000000015700780c */ /* 0x040fe40002fa1670 */
[----:B------:R-:W-:Y:S02]  /*16d00*/  ISETP.LT.OR P4, PT, R87, 0x7a, P4 ;  /* 0x0000007a5700780c */ /* 0x000fe40002781670 */
[----:B------:R-:W-:-:S02]  /*16d10*/  FSEL R79, R15, -INF , !P5 ;  /* 0xff8000000f4f7808 */ /* 0x000fc40006800000 */
[----:B------:R-:W-:Y:S02]  /*16d20*/  FSETP.NEU.FTZ.AND P5, PT, R6, -INF , PT ;  /* 0xff8000000600780b */ /* 0x000fe40003fbd000 */
[----:B------:R-:W-:Y:S02]  /*16d30*/  FSEL R80, R80, -INF , !P4 ;  /* 0xff80000050507808 */ /* 0x000fe40006000000 */
[----:B------:R-:W-:-:S05]  /*16d40*/  FSEL R84, R84, RZ, P5 ;  /* 0x000000ff54547208 */ /* 0x000fca0002800000 */
[--C-:B------:R-:W-:Y:S01]  /*16d50*/  FFMA.FTZ R15, R26, UR35, -R84.reuse ;  /* 0x000000231a0f7c23 */ /* 0x100fe20008010854 */
[----:B------:R-:W-:-:S01]  /*16d60*/  FFMA.FTZ R26, R27, UR35, -R84 ;  /* 0x000000231b1a7c23 */ /* 0x000fc20008010854 */
[----:B------:R-:W-:Y:S01]  /*16d70*/  FMNMX.FTZ R27, R79, R10, !PT ;  /* 0x0000000a4f1b7209 */ /* 0x000fe20007810000 */
[----:B------:R-:W-:-:S01]  /*16d80*/  FFMA.FTZ R7, R21, UR35, -R84 ;  /* 0x0000002315077c23 */ /* 0x000fc20008010854 */
        /* <DEDUP_REMOVED lines=16> */
[----:B------:R-:W-:Y:S01]  /*16e90*/  FFMA.FTZ R83, R83, UR35, -R84 ;  /* 0x0000002353537c23 */ /* 0x000fe20008010854 */
[----:B------:R-:W-:Y:S01]  /*16ea0*/  MUFU.EX2 R20, R20 ;  /* 0x0000001400147308 */ /* 0x000fe20000000800 */
[----:B------:R-:W-:-:S04]  /*16eb0*/  FMNMX.FTZ R31, R29, R82, !PT ;  /* 0x000000521d1f7209 */ /* 0x000fc80007810000 */
[----:B------:R-:W-:Y:S01]  /*16ec0*/  FMNMX.FTZ R82, R32, R31, !PT ;  /* 0x0000001f20527209 */ /* 0x000fe20007810000 */
[----:B------:R-:W-:-:S02]  /*16ed0*/  FFMA.FTZ R31, R38, UR35, -R84 ;  /* 0x00000023261f7c23 */ /* 0x000fc40008010854 */
[----:B------:R-:W-:Y:S01]  /*16ee0*/  MUFU.EX2 R7, R7 ;  /* 0x0000000700077308 */ /* 0x000fe20000000800 */
[----:B------:R-:W-:-:S04]  /*16ef0*/  FMNMX.FTZ R33, R35, R82, !PT ;  /* 0x0000005223217209 */ /* 0x000fc80007810000 */
[----:B------:R-:W-:-:S03]  /*16f00*/  FMNMX.FTZ R38, R36, R33, !PT ;  /* 0x0000002124267209 */ /* 0x000fc60007810000 */
[----:B------:R-:W-:Y:S01]  /*16f10*/  MUFU.EX2 R15, R15 ;  /* 0x0000000f000f7308 */ /* 0x000fe20000000800 */
[----:B------:R-:W-:-:S04]  /*16f20*/  FMNMX.FTZ R33, R37, R38, !PT ;  /* 0x0000002625217209 */ /* 0x000fc80007810000 */
[----:B------:R-:W-:Y:S01]  /*16f30*/  FMNMX.FTZ R82, R40, R33, !PT ;  /* 0x0000002128527209 */ /* 0x000fe20007810000 */
[----:B------:R-:W-:-:S02]  /*16f40*/  FFMA.FTZ R33, R42, UR35, -R84 ;  /* 0x000000232a217c23 */ /* 0x000fc40008010854 */
[----:B------:R0:W-:Y:S01]  /*16f50*/  MUFU.EX2 R38, R85 ;  /* 0x0000005500267308 */ /* 0x0001e20000000800 */
[----:B------:R-:W-:-:S04]  /*16f60*/  FMNMX.FTZ R39, R41, R82, !PT ;  /* 0x0000005229277209 */ /* 0x000fc80007810000 */
[----:B------:R-:W-:-:S03]  /*16f70*/  FMNMX.FTZ R42, R44, R39, !PT ;  /* 0x000000272c2a7209 */ /* 0x000fc60007810000 */
[----:B------:R-:W-:Y:S01]  /*16f80*/  MUFU.EX2 R26, R26 ;  /* 0x0000001a001a7308 */ /* 0x000fe20000000800 */
[----:B------:R-:W-:Y:S01]  /*16f90*/  FMNMX.FTZ R39, R45, R42, !PT ;  /* 0x0000002a2d277209 */ /* 0x000fe20007810000 */
[--C-:B0-----:R-:W-:Y:S01]  /*16fa0*/  FFMA.FTZ R85, R57, UR35, -R84.reuse ;  /* 0x0000002339557c23 */ /* 0x101fe20008010854 */
[----:B------:R-:W-:-:S01]  /*16fb0*/  FFMA.FTZ R57, R64, UR35, -R84 ;  /* 0x0000002340397c23 */ /* 0x000fc20008010854 */
[--C-:B------:R-:W-:Y:S01]  /*16fc0*/  FFMA.FTZ R64, R65, UR35, -R84.reuse ;  /* 0x0000002341407c23 */ /* 0x100fe20008010854 */
[----:B------:R-:W-:Y:S01]  /*16fd0*/  FMNMX.FTZ R39, R48, R39, !PT ;  /* 0x0000002730277209 */ /* 0x000fe20007810000 */
[--C-:B------:R-:W-:Y:S01]  /*16fe0*/  FFMA.FTZ R65, R72, UR35, -R84.reuse ;  /* 0x0000002348417c23 */ /* 0x100fe20008010854 */
[----:B------:R-:W-:-:S01]  /*16ff0*/  FFMA.FTZ R72, R73, UR35, -R84 ;  /* 0x0000002349487c23 */ /* 0x000fc20008010854 */
[----:B------:R0:W-:Y:S01]  /*17000*/  MUFU.EX2 R42, R152 ;  /* 0x00000098002a7308 */ /* 0x0001e20000000800 */
[----:B------:R-:W-:Y:S01]  /*17010*/  FMNMX.FTZ R46, R8, R39, !PT ;  /* 0x00000027082e7209 */ /* 0x000fe20007810000 */
[----:B------:R-:W-:-:S03]  /*17020*/  FFMA.FTZ R73, R81, UR35, -R84 ;  /* 0x0000002351497c23 */ /* 0x000fc60008010854 */
[----:B------:R-:W-:Y:S01]  /*17030*/  FMNMX.FTZ R43, R51, R46, !PT ;  /* 0x0000002e332b7209 */ /* 0x000fe20007810000 */
[----:B------:R-:W-:-:S02]  /*17040*/  FFMA.FTZ R46, R47, UR35, -R84 ;  /* 0x000000232f2e7c23 */ /* 0x000fc40008010854 */
[----:B------:R-:W-:Y:S01]  /*17050*/  MUFU.EX2 R21, R21 ;  /* 0x0000001500157308 */ /* 0x000fe20000000800 */
[----:B------:R-:W-:-:S04]  /*17060*/  FMNMX.FTZ R43, R52, R43, !PT ;  /* 0x0000002b342b7209 */ /* 0x000fc80007810000 */
[----:B------:R-:W-:Y:S01]  /*17070*/  FMNMX.FTZ R82, R54, R43, !PT ;  /* 0x0000002b36527209 */ /* 0x000fe20007810000 */
[----:B------:R-:W-:-:S01]  /*17080*/  FFMA.FTZ R43, R49, UR35, -R84 ;  /* 0x00000023312b7c23 */ /* 0x000fc20008010854 */
[----:B------:R-:W-:Y:S01]  /*17090*/  FFMA.FTZ R49, R56, UR35, -R84 ;  /* 0x0000002338317c23 */ /* 0x000fe20008010854 */
        /* <DEDUP_REMOVED lines=11> */
[----:B0-----:R-:W-:-:S03]  /*17150*/  FMNMX.FTZ R152, R70, R47, !PT ;  /* 0x0000002f46987209 */ /* 0x001fc60007810000 */
        /* <DEDUP_REMOVED lines=11> */
[----:B------:R-:W-:Y:S01]  /*17210*/  FSEL R84, R6, RZ, P5 ;  /* 0x000000ff06547208 */ /* 0x000fe20002800000 */
[----:B------:R-:W-:Y:S01]  /*17220*/  MUFU.EX2 R39, R153 ;  /* 0x0000009900277308 */ /* 0x000fe20000000800 */
[----:B------:R-:W-:-:S03]  /*17230*/  FMNMX.FTZ R47, R80, R47, !PT ;  /* 0x0000002f502f7209 */ /* 0x000fc60007810000 */
[----:B------:R-:W-:Y:S02]  /*17240*/  FADD.FTZ R11, -R84, R11 ;  /* 0x0000000b540b7221 */ /* 0x000fe40000010100 */
[----:B------:R-:W0:Y:S02]  /*17250*/  SHFL.BFLY PT, R86, R47, 0x2, 0x1f ;  /* 0x0c401f002f567f89 */ /* 0x000e2400000e0000 */
[----:B------:R-:W-:Y:S01]  /*17260*/  FMUL.FTZ R77, R11, UR35 ;  /* 0x000000230b4d7c20 */ /* 0x000fe20008410000 */
[----:B------:R1:W-:Y:S08]  /*17270*/  MUFU.EX2 R84, R83 ;  /* 0x0000005300547308 */ /* 0x0003f00000000800 */
[----:B------:R-:W2:Y:S08]  /*17280*/  MUFU.EX2 R77, R77 ;  /* 0x0000004d004d7308 */ /* 0x000eb00000000800 */
        /* <DEDUP_REMOVED lines=8> */
[----:B------:R-:W-:-:S03]  /*17310*/  IMAD.U32 R86, RZ, RZ, UR35 ;  /* 0x00000023ff567e24 */ /* 0x000fc6000f8e00ff */
[C---:B------:R-:W-:Y:S01]  /*17320*/  FSETP.NEU.FTZ.AND P4, PT, R47.reuse, -INF , PT ;  /* 0xff8000002f00780b */ /* 0x040fe20003f9d000 */
[----:B------:R-:W-:-:S02]  /*17330*/  FFMA.FTZ R81, R47, R86, -8 ;  /* 0xc10000002f517423 */ /* 0x000fc40000010056 */
[----:B------:R-:W-:Y:S03]  /*17340*/  MUFU.EX2 R56, R85 ;  /* 0x0000005500387308 */ /* 0x000fe60000000800 */
[----:B------:R-:W-:Y:S02]  /*17350*/  FSEL R11, R81, RZ, P4 ;  /* 0x000000ff510b7208 */ /* 0x000fe40002000000 */
[----:B------:R-:W-:-:S03]  /*17360*/  FSEL R81, R47, RZ, P4 ;  /* 0x000000ff2f517208 */ /* 0x000fc60002000000 */
[----:B------:R-:W-:Y:S01]  /*17370*/  MUFU.EX2 R53, R53 ;  /* 0x0000003500357308 */ /* 0x000fe20000000800 */
[----:B-1----:R-:W-:-:S01]  /*17380*/  FFMA.FTZ R83, R48, UR35, -R11 ;  /* 0x0000002330537c23 */ /* 0x002fc2000801080b */
[----:B------:R-:W-:Y:S01]  /*17390*/  FFMA.FTZ R79, R79, UR35, -R11 ;  /* 0x000000234f4f7c23 */ /* 0x000fe2000801080b */
[----:B------:R-:W-:-:S01]  /*173a0*/  FADD.FTZ R81, -R81, R10 ;  /* 0x0000000a51517221 */ /* 0x000fc20000010100 */
[--C-:B------:R-:W-:Y:S01]  /*173b0*/  FFMA.FTZ R18, R18, UR35, -R11.reuse ;  /* 0x0000002312127c23 */ /* 0x100fe2000801080b */
[----:B------:R-:W-:-:S01]  /*173c0*/  FFMA.FTZ R24, R24, UR35, -R11 ;  /* 0x0000002318187c23 */ /* 0x000fc2000801080b */
[--C-:B------:R-:W-:Y:S01]  /*173d0*/  FFMA.FTZ R25, R25, UR35, -R11.reuse ;  /* 0x0000002319197c23 */ /* 0x100fe2000801080b */
[----:B------:R-:W-:Y:S01]  /*173e0*/  FMUL.FTZ R48, R81, UR35 ;  /* 0x0000002351307c20 */ /* 0x000fe20008410000 */
[----:B------:R-:W-:Y:S01]  /*173f0*/  MUFU.EX2 R79, R79 ;  /* 0x0000004f004f7308 */ /* 0x000fe20000000800 */
[----:B------:R-:W-:-:S01]  /*17400*/  FFMA.FTZ R28, R28, UR35, -R11 ;  /* 0x000000231c1c7c23 */ /* 0x000fc2000801080b */
[--C-:B------:R-:W-:Y:S01]  /*17410*/  FFMA.FTZ R81, R8, UR35, -R11.reuse ;  /* 0x0000002308517c23 */ /* 0x100fe2000801080b */
[----:B------:R-:W-:-:S01]  /*17420*/  FFMA.FTZ R8, R51, UR35, -R11 ;  /* 0x0000002333087c23 */ /* 0x000fc2000801080b */
[--C-:B------:R-:W-:Y:S01]  /*17430*/  FFMA.FTZ R29, R29, UR35, -R11.reuse ;  /* 0x000000231d1d7c23 */ /* 0x100fe2000801080b */
[----:B------:R-:W-:-:S01]  /*17440*/  FFMA.FTZ R51, R52, UR35, -R11 ;  /* 0x0000002334337c23 */ /* 0x000fc2000801080b */
[----:B------:R-:W-:Y:S01]  /*17450*/  FFMA.FTZ R52, R54, UR35, -R11 ;  /* 0x0000002336347c23 */ /* 0x000fe2000801080b */
[----:B--2---:R-:W-:-:S01]  /*17460*/  FFMA.FTZ R54, R77, R3, R20 ;  /* 0x000000034d367223 */ /* 0x004fc20000010014 */
[----:B------:R-:W0:Y:S01]  /*17470*/  MUFU.EX2 R48, R48 ;  /* 0x0000003000307308 */ /* 0x000e220000000800 */
[----:B------:R-:W-:-:S01]  /*17480*/  FFMA.FTZ R32, R32, UR35, -R11 ;  /* 0x0000002320207c23 */ /* 0x000fc2000801080b */
[----:B------:R-:W-:Y:S01]  /*17490*/  FFMA.FTZ R35, R35, UR35, -R11 ;  /* 0x0000002323237c23 */ /* 0x000fe2000801080b */
[----:B------:R-:W-:-:S01]  /*174a0*/  FADD.FTZ R54, R7, R54 ;  /* 0x0000003607367221 */ /* 0x000fc20000010000 */
[--C-:B------:R-:W-:Y:S01]  /*174b0*/  FFMA.FTZ R36, R36, UR35, -R11.reuse ;  /* 0x0000002324247c23 */ /* 0x100fe2000801080b */
[----:B------:R-:W-:-:S01]  /*174c0*/  FFMA.FTZ R37, R37, UR35, -R11 ;  /* 0x0000002325257c23 */ /* 0x000fc2000801080b */
[--C-:B------:R-:W-:Y:S01]  /*174d0*/  FFMA.FTZ R40, R40, UR35, -R11.reuse ;  /* 0x0000002328287c23 */ /* 0x100fe2000801080b */
[----:B------:R-:W-:-:S01]  /*174e0*/  FFMA.FTZ R41, R41, UR35, -R11 ;  /* 0x0000002329297c23 */ /* 0x000fc2000801080b */
[----:B------:R-:W1:Y:S01]  /*174f0*/  MUFU.EX2 R18, R18 ;  /* 0x0000001200127308 */ /* 0x000e620000000800 */
[----:B------:R-:W-:-:S01]  /*17500*/  FFMA.FTZ R44, R44, UR35, -R11 ;  /* 0x000000232c2c7c23 */ /* 0x000fc2000801080b */
[--C-:B------:R-:W-:Y:S01]  /*17510*/  FFMA.FTZ R45, R45, UR35, -R11.reuse ;  /* 0x000000232d2d7c23 */ /* 0x100fe2000801080b */
[----:B------:R-:W-:-:S01]  /*17520*/  FFMA.FTZ R55, R55, UR35, -R11 ;  /* 0x0000002337377c23 */ /* 0x000fc2000801080b */
[--C-:B------:R-:W-:Y:S01]  /*17530*/  FFMA.FTZ R59, R59, UR35, -R11.reuse ;  /* 0x000000233b3b7c23 */ /* 0x100fe2000801080b */
[----:B------:R-:W-:-:S01]  /*17540*/  FFMA.FTZ R63, R63, UR35, -R11 ;  /* 0x000000233f3f7c23 */ /* 0x000fc2000801080b */
[--C-:B------:R-:W-:Y:S01]  /*17550*/  FFMA.FTZ R69, R69, UR35, -R11.reuse ;  /* 0x0000002345457c23 */ /* 0x100fe2000801080b */
[----:B------:R-:W-:-:S01]  /*17560*/  FFMA.FTZ R71, R71, UR35, -R11 ;  /* 0x0000002347477c23 */ /* 0x000fc2000801080b */
[----:B------:R-:W2:Y:S01]  /*17570*/  MUFU.EX2 R24, R24 ;  /* 0x0000001800187308 */ /* 0x000ea20000000800 */
[----:B0-----:R-:W-:-:S01]  /*17580*/  FFMA.FTZ R3, R48, R0, R79 ;  /* 0x0000000030037223 */ /* 0x001fc2000001004f */
[--C-:B------:R-:W-:Y:S01]  /*17590*/  FFMA.FTZ R75, R75, UR35, -R11.reuse ;  /* 0x000000234b4b7c23 */ /* 0x100fe2000801080b */
[----:B------:R-:W-:-:S05]  /*175a0*/  FFMA.FTZ R78, R78, UR35, -R11 ;  /* 0x000000234e4e7c23 */ /* 0x000fca000801080b */
        /* <DEDUP_REMOVED lines=8> */
[----:B------:R1:W-:Y:S01]  /*17630*/  MUFU.EX2 R10, R83 ;  /* 0x00000053000a7308 */ /* 0x0003e20000000800 */
[----:B--2---:R-:W-:-:S07]  /*17640*/  FADD.FTZ R3, R29, R0 ;  /* 0x000000001d037221 */ /* 0x004fce0000010000 */
[----:B------:R-:W2:Y:S01]  /*17650*/  MUFU.EX2 R35, R35 ;  /* 0x0000002300237308 */ /* 0x000ea20000000800 */
[----:B-1----:R-:W-:-:S01]  /*17660*/  FADD.FTZ R83, R15, R54 ;  /* 0x000000360f537221 */ /* 0x002fc20000010000 */
[----:B------:R-:W-:Y:S01]  /*17670*/  FFMA.FTZ R54, R58, UR35, -R11 ;  /* 0x000000233a367c23 */ /* 0x000fe2000801080b */
[----:B0-----:R-:W-:-:S02]  /*17680*/  FADD.FTZ R0, R32, R3 ;  /* 0x0000000320007221 */ /* 0x001fc40000010000 */
[----:B------:R-:W-:-:S03]  /*17690*/  FADD.FTZ R86, R26, R83 ;  /* 0x000000531a567221 */ /* 0x000fc60000010000 */
[----:B------:R-:W0:Y:S01]  /*176a0*/  MUFU.EX2 R36, R36 ;  /* 0x0000002400247308 */ /* 0x000e220000000800 */
[----:B------:R-:W-:-:S04]  /*176b0*/  FADD.FTZ R83, R21, R86 ;  /* 0x0000005615537221 */ /* 0x000fc80000010000 */
[----:B------:R-:W-:-:S03]  /*176c0*/  FADD.FTZ R58, R30, R83 ;  /* 0x000000531e3a7221 */ /* 0x000fc60000010000 */
[----:B------:R-:W1:Y:S01]  /*176d0*/  MUFU.EX2 R37, R37 ;  /* 0x0000002500257308 */ /* 0x000e620000000800 */
[----:B------:R-:W-:-:S01]  /*176e0*/  FADD.FTZ R83, R27, R58 ;  /* 0x0000003a1b537221 */ /* 0x000fc20000010000 */
[----:B--2---:R-:W-:Y:S01]  /*176f0*/  FADD.FTZ R3, R35, R0 ;  /* 0x0000000023037221 */ /* 0x004fe20000010000 */
[----:B------:R-:W-:-:S02]  /*17700*/  FFMA.FTZ R58, R62, UR35, -R11 ;  /* 0x000000233e3a7c23 */ /* 0x000fc4000801080b */
[----:B------:R-:W-:-:S03]  /*17710*/  FADD.FTZ R86, R34, R83 ;  /* 0x0000005322567221 */ /* 0x000fc60000010000 */
[----:B------:R-:W2:Y:S01]  /*17720*/  MUFU.EX2 R40, R40 ;  /* 0x0000002800287308 */ /* 0x000ea20000000800 */
[----:B------:R-:W-:-:S01]  /*17730*/  FADD.FTZ R83, R31, R86 ;  /* 0x000000561f537221 */ /* 0x000fc20000010000 */
[----:B0-----:R-:W-:-:S03]  /*17740*/  FADD.FTZ R0, R36, R3 ;  /* 0x0000000324007221 */ /* 0x001fc60000010000 */
[----:B------:R-:W-:-:S03]  /*17750*/  FADD.FTZ R62, R38, R83 ;  /* 0x00000053263e7221 */ /* 0x000fc60000010000 */
[----:B------:R-:W0:Y:S01]  /*17760*/  MUFU.EX2 R41, R41 ;  /* 0x0000002900297308 */ /* 0x000e220000000800 */
[----:B-1----:R-:W-:-:S01]  /*17770*/  FADD.FTZ R3, R37, R0 ;  /* 0x0000000025037221 */ /* 0x002fc20000010000 */
[----:B------:R-:W-:Y:S01]  /*17780*/  FADD.FTZ R83, R33, R62 ;  /* 0x0000003e21537221 */ /* 0x000fe20000010000 */
[----:B------:R-:W-:-:S03]  /*17790*/  FFMA.FTZ R62, R66, UR35, -R11 ;  /* 0x00000023423e7c23 */ /* 0x000fc6000801080b */
[----:B------:R-:W-:Y:S02]  /*177a0*/  FADD.FTZ R86, R42, R83 ;  /* 0x000000532a567221 */ /* 0x000fe40000010000 */
[----:B------:R-:W1:Y:S01]  /*177b0*/  MUFU.EX2 R44, R44 ;  /* 0x0000002c002c7308 */ /* 0x000e620000000800 */
[----:B--2---:R-:W-:-:S01]  /*177c0*/  FADD.FTZ R0, R40, R3 ;  /* 0x0000000328007221 */ /* 0x004fc20000010000 */
[----:B------:R-:W-:-:S04]  /*177d0*/  FADD.FTZ R83, R39, R86 ;  /* 0x0000005627537221 */ /* 0x000fc80000010000 */
[----:B------:R-:W-:Y:S02]  /*177e0*/  FADD.FTZ R66, R46, R83 ;  /* 0x000000532e427221 */ /* 0x000fe40000010000 */
[----:B------:R-:W2:Y:S01]  /*177f0*/  MUFU.EX2 R45, R45 ;  /* 0x0000002d002d7308 */ /* 0x000ea20000000800 */
[----:B0-----:R-:W-:-:S01]  /*17800*/  FADD.FTZ R3, R41, R0 ;  /* 0x0000000029037221 */ /* 0x001fc20000010000 */
[----:B------:R-:W-:Y:S01]  /*17810*/  FADD.FTZ R83, R43, R66 ;  /* 0x000000422b537221 */ /* 0x000fe20000010000 */
[----:B------:R-:W-:-:S03]  /*17820*/  FFMA.FTZ R66, R70, UR35, -R11 ;  /* 0x0000002346427c23 */ /* 0x000fc6000801080b */
[----:B------:R-:W-:Y:S02]  /*17830*/  FADD.FTZ R86, R50, R83 ;  /* 0x0000005332567221 */ /* 0x000fe40000010000 */
[----:B------:R-:W0:Y:S01]  /*17840*/  MUFU.EX2 R81, R81 ;  /* 0x0000005100517308 */ /* 0x000e220000000800 */
[----:B-1----:R-:W-:-:S01]  /*17850*/  FADD.FTZ R0, R44, R3 ;  /* 0x000000032c007221 */ /* 0x002fc20000010000 */
[----:B------:R-:W-:-:S04]  /*17860*/  FADD.FTZ R83, R9, R86 ;  /* 0x0000005609537221 */ /* 0x000fc80000010000 */
[----:B------:R-:W-:Y:S02]  /*17870*/  FADD.FTZ R70, R82, R83 ;  /* 0x0000005352467221 */ /* 0x000fe40000010000 */
[----:B------:R-:W1:Y:S01]  /*17880*/  MUFU.EX2 R8, R8 ;  /* 0x0000000800087308 */ /* 0x000e620000000800 */
[----:B--2---:R-:W-:-:S01]  /*17890*/  FADD.FTZ R3, R45, R0 ;  /* 0x000000002d037221 */ /* 0x004fc20000010000 */
[----:B------:R-:W-:Y:S01]  /*178a0*/  FADD.FTZ R83, R49, R70 ;  /* 0x0000004631537221 */ /* 0x000fe20000010000 */
[----:B------:R-:W-:-:S01]  /*178b0*/  FFMA.FTZ R70, R74, UR35, -R11 ;  /* 0x000000234a467c23 */ /* 0x000fc2000801080b */
[----:B------:R-:W-:Y:S01]  /*178c0*/  FFMA.FTZ R11, R80, UR35, -R11 ;  /* 0x00000023500b7c23 */ /* 0x000fe2000801080b */
[----:B------:R-:W-:-:S01]  /*178d0*/  FADD.FTZ R0, R10, R3 ;  /* 0x000000030a007221 */ /* 0x000fc20000010000 */
[----:B------:R-:W-:Y:S02]  /*178e0*/  FADD.FTZ R86, R56, R83 ;  /* 0x0000005338567221 */ /* 0x000fe40000010000 */
[----:B------:R-:W2:Y:S01]  /*178f0*/  MUFU.EX2 R51, R51 ;  /* 0x0000003300337308 */ /* 0x000ea20000000800 */
[----:B0-----:R-:W-:-:S01]  /*17900*/  FADD.FTZ R3, R81, R0 ;  /* 0x0000000051037221 */ /* 0x001fc20000010000 */
[----:B------:R-:W-:-:S06]  /*17910*/  FADD.FTZ R83, R53, R86 ;  /* 0x0000005635537221 */ /* 0x000fcc0000010000 */
        /* <DEDUP_REMOVED lines=48> */
[----:B------:R-:W-:Y:S01]  /*17c20*/  FADD.FTZ R3, R84, R3 ;  /* 0x0000000354037221 */ /* 0x000fe20000010000 */
[----:B-1----:R-:W-:-:S04]  /*17c30*/  FADD.FTZ R0, R85, R0 ;  /* 0x0000000055007221 */ /* 0x002fc80000010000 */
[----:B--2---:R-:W-:Y:S01]  /*17c40*/  FADD.FTZ R0, R11, R0 ;  /* 0x000000000b007221 */ /* 0x004fe20000010000 */
[----:B------:R-:W-:Y:S06]  /*17c50*/  @!P0 BRA `(.L_x_1581) ;  /* 0x0000000000048947 */ /* 0x000fec0003800000 */
[----:B------:R-:W-:Y:S01]  /*17c60*/  BPT.TRAP 0x1 ;  /* 0x000000040000795c */ /* 0x000fe20000300000 */
.L_x_1581:
[----:B------:R-:W-:Y:S01]  /*17c70*/  F2FP.SATFINITE.E4M3.F32.PACK_AB_MERGE_C R15, R26, R15, RZ ;  /* 0x0000000f1a0f723e */ /* 0x000fe200048070ff */
[-C--:B------:R-:W-:Y:S01]  /*17c80*/  FMUL.FTZ R88, R88, R77.reuse ;  /* 0x0000004d58587220 */ /* 0x080fe20000410000 */
[----:B------:R-:W-:Y:S01]  /*17c90*/  F2FP.SATFINITE.E4M3.F32.PACK_AB_MERGE_C R52, R55, R52, RZ ;  /* 0x000000343734723e */ /* 0x000fe200048070ff */
[-C--:B------:R-:W-:Y:S01]  /*17ca0*/  FMUL.FTZ R89, R89, R77.reuse ;  /* 0x0000004d59597220 */ /* 0x080fe20000410000 */
[----:B------:R-:W-:Y:S01]  /*17cb0*/  F2FP.SATFINITE.E4M3.F32.PACK_AB_MERGE_C R164, R7, R20, R15 ;  /* 0x0000001407a4723e */ /* 0x000fe2000480700f */
[----:B------:R-:W-:Y:S01]  /*17cc0*/  IMAD R7, R169, 0x8, R16 ;  /* 0x00000008a9077824 */ /* 0x000fe200078e0210 */
[----:B------:R-:W-:Y:S01]  /*17cd0*/  ISETP.GT.AND P4, PT, R5, R14, PT ;  /* 0x0000000e0500720c */ /* 0x000fe20003f84270 */
[-C--:B------:R-:W-:Y:S01]  /*17ce0*/  FMUL.FTZ R92, R92, R77.reuse ;  /* 0x0000004d5c5c7220 */ /* 0x080fe20000410000 */
[----:B------:R-:W-:Y:S01]  /*17cf0*/  F2FP.SATFINITE.E4M3.F32.PACK_AB_MERGE_C R157, R51, R8, R52 ;  /* 0x00000008339d723e */ /* 0x000fe20004807034 */
[----:B------:R-:W-:Y:S01]  /*17d00*/  IMAD.U32 R8, RZ, RZ, UR40 ;  /* 0x00000028ff087e24 */ /* 0x000fe2000f8e00ff */
        /* <DEDUP_REMOVED lines=97> */
[----:B0-----:R-:W-:Y:S06]  /*18320*/  @P4 BRA `(.L_x_1582) ;  /* 0xffffffc800084947 */ /* 0x001fec000383ffff */
[----:B------:R-:W-:Y:S01]  /*18330*/  IMAD.MOV.U32 R10, RZ, RZ, R47 ;  /* 0x000000ffff0a7224 */ /* 0x000fe200078e002f */
[----:B------:R-:W-:Y:S01]  /*18340*/  MOV R169, R13 ;  /* 0x0000000d00a97202 */ /* 0x000fe20000000f00 */
[----:B------:R-:W-:Y:S02]  /*18350*/  IMAD.MOV.U32 R11, RZ, RZ, R6 ;  /* 0x000000ffff0b7224 */ /* 0x000fe400078e0006 */
[----:B------:R-:W-:-:S07]  /*18360*/  IMAD.MOV.U32 R18, RZ, RZ, R12 ;  /* 0x000000ffff127224 */ /* 0x000fce00078e000c */
.L_x_1563:
        /* <DEDUP_REMOVED lines=24> */
.L_x_1585:
[----:B------:R-:W-:-:S13]  /*184f0*/  ISETP.NE.AND P2, PT, R13, 0x1, PT ;  /* 0x000000010d00780c */ /* 0x000fda0003f45270 */
[----:B------:R-:W0:Y:S02]  /*18500*/  @P2 LDC.64 R8, c[0x0][0x9e8] ;  /* 0x00027a00ff082b82 */ /* 0x000e240000000a00 */
[----:B0-----:R-:W-:-:S05]  /*18510*/  @P2 IMAD.HI.U32 R8, R6, R8, RZ ;  /* 0x0000000806082227 */ /* 0x001fca00078e00ff */
[----:B------:R-:W-:-:S07]  /*18520*/  @P2 SHF.R.U32.HI R6, RZ, R9, R8 ;  /* 0x00000009ff062219 */ /* 0x000fce0000011608 */
.L_x_1586:
[----:B------:R-:W-:Y:S05]  /*18530*/  BSYNC B0 ;  /* 0x0000000000007941 */ /* 0x000fea0003800000 */
.L_x_1584:
[----:B------:R-:W-:-:S05]  /*18540*/  IMAD R6, R6, R13, RZ ;  /* 0x0000000d06067224 */ /* 0x000fca00078e02ff */
[----:B------:R-:W-:-:S07]  /*18550*/  VIMNMX R7, R7, R6, !PT ;  /* 0x0000000607077248 */ /* 0x000fce0007fe0100 */
.L_x_1583:
[----:B------:R-:W-:-:S05]  /*18560*/  VIADD R7, R7, 0x7f ;  /* 0x0000007f07077836 */ /* 0x000fca0000000000 */
[----:B------:R-:W-:-:S04]  /*18570*/  SHF.R.S32.HI R6, RZ, 0x1f, R7 ;  /* 0x0000001fff067819 */ /* 0x000fc80000011407 */
[----:B------:R-:W-:-:S04]  /*18580*/  LEA.HI R6, R6, R7, RZ, 0x7 ;  /* 0x0000000706067211 */ /* 0x000fc800078f38ff */
[----:B------:R-:W-:-:S04]  /*18590*/  SHF.R.S32.HI R6, RZ, 0x7, R6 ;  /* 0x00000007ff067819 */ /* 0x000fc80000011406 */
[----:B------:R-:W-:-:S04]  /*185a0*/  VIMNMX R12, R177, R6, !PT ;  /* 0x00000006b10c7248 */ /* 0x000fc80007fe0100 */
[----:B------:R-:W-:-:S13]  /*185b0*/  ISETP.GE.AND P2, PT, R5, R12, PT ;  /* 0x0000000c0500720c */ /* 0x000fda0003f46270 */
[----:B------:R-:W-:Y:S05]  /*185c0*/  @!P2 BRA `(.L_x_1587) ;  /* 0x000000280004a947 */ /* 0x000fea0003800000 */
[----:B------:R-:W-:Y:S02]  /*185d0*/  IMAD.MOV.U32 R15, RZ, RZ, R10 ;  /* 0x000000ffff0f7224 */ /* 0x000fe400078e000a */
[----:B------:R-:W-:Y:S02]  /*185e0*/  IMAD.MOV.U32 R14, RZ, RZ, R11 ;  /* 0x000000ffff0e7224 */ /* 0x000fe400078e000b */
[----:B------:R-:W-:-:S07]  /*185f0*/  IMAD.MOV.U32 R20, RZ, RZ, R18 ;  /* 0x000000ffff147224 */ /* 0x000fce00078e0012 */
.L_x_1598:
        /* <DEDUP_REMOVED lines=8> */
.L_x_1589:
[----:B------:R-:W-:-:S05]  /*18680*/  VIADD R6, R169, 0x1 ;  /* 0x00000001a9067836 */ /* 0x000fca0000000000 */
[----:B------:R-:W-:-:S04]  /*18690*/  ISETP.NE.AND P3, PT, R6, 0x2, PT ;  /* 0x000000020600780c */ /* 0x000fc80003f65270 */
[----:B------:R-:W-:Y:S02]  /*186a0*/  SEL R7, R6, RZ, P3 ;  /* 0x000000ff06077207 */ /* 0x000fe40001800000 */
[----:B------:R-:W-:-:S03]  /*186b0*/  SHF.L.U32 R6, R18, 0x1f, RZ ;  /* 0x0000001f12067819 */ /* 0x000fc600000006ff */
[----:B------:R-:W-:-:S04]  /*186c0*/  IMAD R7, R7, 0x8, R16 ;  /* 0x0000000807077824 */ /* 0x000fc800078e0210 */
[----:B------:R0:W1:Y:S01]  /*186d0*/  SYNCS.PHASECHK.TRANS64.TRYWAIT P3, [R7+URZ+0x22830], R6 ;  /* 0x02283006070075a7 */ /* 0x000062000806017f */
[----:B------:R-:W-:Y:S05]  /*186e0*/  @!P0 BRA `(.L_x_1590) ;  /* 0x0000000000048947 */ /* 0x000fea0003800000 */
[----:B------:R-:W-:Y:S01]  /*186f0*/  BPT.TRAP 0x1 ;  /* 0x000000040000795c */ /* 0x000fe20000300000 */
.L_x_1590:
[----:B------:R-:W-:Y:S04]  /*18700*/  BSSY B0, `(.L_x_1588) ;  /* 0x0000004000007945 */ /* 0x000fe80003800000 */
[----:B-1----:R-:W-:Y:S05]  /*18710*/  @P3 BRA `(.L_x_1591) ;  /* 0x0000000000083947 */ /* 0x002fea0003800000 */
[----:B------:R-:W1:Y:S02]  /*18720*/  SYNCS.PHASECHK.TRANS64.TRYWAIT P3, [R7+URZ+0x22830], R6 ;  /* 0x02283006070075a7 */ /* 0x000e64000806017f */
[----:B-1----:R-:W-:Y:S05]  /*18730*/  @!P3 BRA `(.L_x_1592) ;  /* 0x0000010800a8b947 */ /* 0x002fea0003800000 */
.L_x_1591:
[----:B------:R-:W-:Y:S05]  /*18740*/  BSYNC B0 ;  /* 0x0000000000007941 */ /* 0x000fea0003800000 */
.L_x_1588:
[----:B------:R-:W2:Y:S01]  /*18750*/  S2R R8, SR_TID.X ;  /* 0x0000000000087919 */ /* 0x000ea20000002100 */
[----:B01----:R-:W-:Y:S01]  /*18760*/  IMAD.MOV.U32 R7, RZ, RZ, -0x7fffffe0 ;  /* 0x80000020ff077424 */ /* 0x003fe200078e00ff */
[----:B------:R-:W-:Y:S05]  /*18770*/  WARPSYNC.ALL ;  /* 0x0000000000007948 */ /* 0x000fea0003800000 */
[----:B------:R-:W-:Y:S01]  /*18780*/  R2UR UR31, R7 ;  /* 0x00000000071f72ca */ /* 0x000fe200000e0000 */
[----:B------:R-:W-:Y:S02]  /*18790*/  VIADD R13, R169, 0x1 ;  /* 0x00000001a90d7836 */ /* 0x000fe40000000000 */
[----:B------:R-:W-:-:S03]  /*187a0*/  IMAD.MOV.U32 R9, RZ, RZ, -0x7fffffe0 ;  /* 0x80000020ff097424 */ /* 0x000fc600078e00ff */
[----:B------:R-:W-:Y:S02]  /*187b0*/  ISETP.NE.AND P3, PT, R13, 0x2, PT ;  /* 0x000000020d00780c */ /* 0x000fe40003f65270 */
[----:B------:R-:W-:Y:S01]  /*187c0*/  R2UR UR11, R9 ;  /* 0x00000000090b72ca */ /* 0x000fe200000e0000 */
[----:B------:R-:W-:Y:S01]  /*187d0*/  IMAD.MOV.U32 R9, RZ, RZ, -0x7fffffe0 ;  /* 0x80000020ff097424 */ /* 0x000fe200078e00ff */
[----:B------:R-:W-:-:S04]  /*187e0*/  SEL R13, R13, RZ, P3 ;  /* 0x000000ff0d0d7207 */ /* 0x000fc80001800000 */
[----:B------:R-:W-:Y:S01]  /*187f0*/  R2UR UR15, R9 ;  /* 0x00000000090f72ca */ /* 0x000fe200000e0000 */
[----:B------:R-:W-:Y:S01]  /*18800*/  IMAD R6, R13, 0x600, R4 ;  /* 0x000006000d067824 */ /* 0x000fe200078e0204 */
[----:B------:R-:W-:-:S04]  /*18810*/  MOV R9, 0x80000020 ;  /* 0x8000002000097802 */ /* 0x000fc80000000f00 */
[----:B------:R-:W-:Y:S02]  /*18820*/  R2UR UR30, R6 ;  /* 0x00000000061e72ca */ /* 0x000fe400000e0000 */
[----:B------:R-:W-:Y:S01]  /*18830*/  R2UR UR19, R9 ;  /* 0x00000000091372ca */ /* 0x000fe200000e0000 */
[----:B------:R-:W-:Y:S01]  /*18840*/  IMAD.MOV.U32 R9, RZ, RZ, -0x7fffffe0 ;  /* 0x80000020ff097424 */ /* 0x000fe200078e00ff */
[----:B--2---:R-:W-:-:S04]  /*18850*/  SHF.R.U32.HI R8, RZ, 0x7, R8 ;  /* 0x00000007ff087819 */ /* 0x004fc80000011608 */
[----:B------:R-:W-:Y:S01]  /*18860*/  R2UR UR23, R9 ;  /* 0x00000000091772ca */ /* 0x000fe200000e0000 */
        /* <DEDUP_REMOVED lines=35> */
.L_x_1594:
[----:B------:R-:W-:Y:S01]  /*18aa0*/  SHF.L.U32 R6, R20, 0x1f, RZ ;  /* 0x0000001f14067819 */ /* 0x000fe200000006ff */
[----:B------:R-:W-:-:S04]  /*18ab0*/  IMAD R7, R169, 0x8, R16 ;  /* 0x00000008a9077824 */ /* 0x000fc800078e0210 */
[----:B------:R0:W1:Y:S01]  /*18ac0*/  SYNCS.PHASECHK.TRANS64.TRYWAIT P2, [R7+URZ+0x22850], R6 ;  /* 0x02285006070075a7 */ /* 0x000062000804017f */
[----:B------:R-:W-:Y:S05]  /*18ad0*/  @!P0 BRA `(.L_x_1595) ;  /* 0x0000000000048947 */ /* 0x000fea0003800000 */
[----:B------:R-:W-:Y:S01]  /*18ae0*/  BPT.TRAP 0x1 ;  /* 0x000000040000795c */ /* 0x000fe20000300000 */
.L_x_1595:
[----:B-1----:R-:W-:Y:S05]  /*18af0*/  @P2 BRA `(.L_x_1593) ;  /* 0x0000000000082947 */ /* 0x002fea0003800000 */
[----:B------:R-:W1:Y:S02]  /*18b00*/  SYNCS.PHASECHK.TRANS64.TRYWAIT P2, [R7+URZ+0x22850], R6 ;  /* 0x02285006070075a7 */ /* 0x000e64000804017f */
[----:B-1----:R-:W-:Y:S05]  /*18b10*/  @!P2 BRA `(.L_x_1596) ;  /* 0x0000010400c4a947 */ /* 0x002fea0003800000 */
.L_x_1593:
[----:B01----:R-:W-:Y:S01]  /*18b20*/  VIADD R6, R16, 0x400 ;  /* 0x0000040010067836 */ /* 0x003fe20000000000 */
[----:B------:R-:W-:Y:S05]  /*18b30*/  WARPSYNC.ALL ;  /* 0x0000000000007948 */ /* 0x000fea0003800000 */
[----:B------:R-:W-:-:S04]  /*18b40*/  SHF.R.U32.HI R6, RZ, 0x4, R6 ;  /* 0x00000004ff067819 */ /* 0x000fc80000011606 */
[----:B------:R-:W-:-:S04]  /*18b50*/  LOP3.LUT R6, R6, 0x3fff, RZ, 0xc0, !PT ;  /* 0x00003fff06067812 */ /* 0x000fc800078ec0ff */
[----:B------:R-:W-:Y:S01]  /*18b60*/  LOP3.LUT R6, R6, 0x10000, RZ, 0xfc, !PT ;  /* 0x0001000006067812 */ /* 0x000fe200078efcff */
        /* <DEDUP_REMOVED lines=73> */
[----:B------:R-:W-:Y:S01]  /*19000*/  FMUL.FTZ R81, R2, R87 ;  /* 0x0000005702517220 */ /* 0x000fe20000410000 */
[----:B------:R-:W-:-:S02]  /*19010*/  IMAD R6, R169, 0x400, R6 ;  /* 0x00000400a9067824 */ /* 0x000fc400078e0206 */
[----:B------:R-:W-:Y:S01]  /*19020*/  FMUL.FTZ R83, R2, R85 ;  /* 0x0000005502537220 */ /* 0x000fe20000410000 */
[----:B------:R-:W-:Y:S01]  /*19030*/  WARPGROUP.ARRIVE ;  /* 0x00000000000079c5 */ /* 0x000fe20000000000 */
[----:B------:R-:W-:Y:S01]  /*19040*/  UMOV UR35, UR6 ;  /* 0x0000000600237c82 */ /* 0x000fe20008000000 */
[----:B------:R-:W0:Y:S01]  /*19050*/  MUFU.TANH R31, R31 ;  /* 0x0000001f001f7308 */ /* 0x000e220000002400 */
[----:B-1----:R-:W-:Y:S01]  /*19060*/  FMNMX.FTZ R10, R30, R11, !PT ;  /* 0x0000000b1e0a7209 */ /* 0x002fe20007810000 */
[----:B------:R-:W-:Y:S01]  /*19070*/  IMAD.U32 R220, RZ, RZ, UR35 ;  /* 0x00000023ffdc7e24 */ /* 0x000fe2000f8e00ff */
[----:B------:R-:W-:Y:S01]  /*19080*/  R2UR UR10, R6 ;  /* 0x00000000060a72ca */ /* 0x000fe200000e0000 */
[----:B------:R-:W1:Y:S04]  /*19090*/  S2R R219, SR_TID.X ;  /* 0x0000000000db7919 */ /* 0x000e680000002100 */
[----:B------:R-:W3:Y:S01]  /*190a0*/  MUFU.TANH R28, R28 ;  /* 0x0000001c001c7308 */ /* 0x000ee20000002400 */
[----:B--2---:R-:W-:-:S07]  /*190b0*/  FMNMX.FTZ R7, R24, R7, !PT ;  /* 0x0000000718077209 */ /* 0x004fce0007810000 */
[----:B------:R-:W2:Y:S01]  /*190c0*/  MUFU.TANH R29, R29 ;  /* 0x0000001d001d7308 */ /* 0x000ea20000002400 */
[----:B0-----:R-:W-:-:S07]  /*190d0*/  FMNMX.FTZ R11, R31, R10, !PT ;  /* 0x0000000a1f0b7209 */ /* 0x001fce0007810000 */
[----:B------:R-:W0:Y:S01]  /*190e0*/  MUFU.TANH R34, R34 ;  /* 0x0000002200227308 */ /* 0x000e220000002400 */
[----:B---3--:R-:W-:-:S07]  /*190f0*/  FMNMX.FTZ R10, R28, R7, !PT ;  /* 0x000000071c0a7209 */ /* 0x008fce0007810000 */
[----:B------:R-:W3:Y:S01]  /*19100*/  MUFU.TANH R35, R35 ;  /* 0x0000002300237308 */ /* 0x000ee20000002400 */
[----:B--2---:R-:W-:Y:S02]  /*19110*/  FMNMX.FTZ R7, R29, R10, !PT ;  /* 0x0000000a1d077209 */ /* 0x004fe40007810000 */
[----:B-1----:R-:W-:-:S05]  /*19120*/  SHF.R.U32.HI R219, RZ, 0x7, R219 ;  /* 0x00000007ffdb7819 */ /* 0x002fca00000116db */
[----:B------:R-:W1:Y:S01]  /*19130*/  MUFU.TANH R32, R32 ;  /* 0x0000002000207308 */ /* 0x000e620000002400 */
[----:B0-----:R-:W-:-:S07]  /*19140*/  FMNMX.FTZ R72, R34, R11, !PT ;  /* 0x0000000b22487209 */ /* 0x001fce0007810000 */
[----:B------:R-:W0:Y:S01]  /*19150*/  MUFU.TANH R33, R33 ;  /* 0x0000002100217308 */ /* 0x000e220000002400 */
[----:B---3--:R-:W-:-:S07]  /*19160*/  FMNMX.FTZ R11, R35, R72, !PT ;  /* 0x00000048230b7209 */ /* 0x008fce0007810000 */
        /* <DEDUP_REMOVED lines=8> */
[C---:B------:R-:W-:Y:S01]  /*191f0*/  FMUL.FTZ R72, R2.reuse, R78 ;  /* 0x0000004e02487220 */ /* 0x040fe20000410000 */
[----:B------:R-:W-:-:S05]  /*19200*/  FMUL.FTZ R78, R2, R80 ;  /* 0x00000050024e7220 */ /* 0x000fca0000410000 */
        /* <DEDUP_REMOVED lines=32> */
[C---:B------:R-:W-:Y:S01]  /*19410*/  FMUL.FTZ R76, R2.reuse, R82 ;  /* 0x00000052024c7220 */ /* 0x040fe20000410000 */
[----:B------:R-:W-:-:S05]  /*19420*/  FMUL.FTZ R82, R2, R84 ;  /* 0x0000005402527220 */ /* 0x000fca0000410000 */
        /* <DEDUP_REMOVED lines=48> */
[----:B0-----:R-:W-:-:S05]  /*19730*/  FMNMX.FTZ R7, R81, R10, !PT ;  /* 0x0000000a51077209 */ /* 0x001fca0007810000 */
[----:B------:R-:W0:Y:S02]  /*19740*/  SHFL.BFLY PT, R86, R7, 0x2, 0x1f ;  /* 0x0c401f0007567f89 */ /* 0x000e2400000e0000 */
[----:B------:R-:W3:Y:S01]  /*19750*/  MUFU.TANH R78, R78 ;  /* 0x0000004e004e7308 */ /* 0x000ee20000002400 */
[----:B--2---:R-:W-:-:S07]  /*19760*/  FMNMX.FTZ R84, R74, R11, !PT ;  /* 0x0000000b4a547209 */ /* 0x004fce0007810000 */
[----:B------:R-:W2:Y:S01]  /*19770*/  MUFU.TANH R79, R79 ;  /* 0x0000004f004f7308 */ /* 0x000ea20000002400 */
[----:B-1----:R-:W-:-:S07]  /*19780*/  FMNMX.FTZ R11, R75, R84, !PT ;  /* 0x000000544b0b7209 */ /* 0x002fce0007810000 */
[----:B------:R-:W1:Y:S01]  /*19790*/  MUFU.TANH R82, R82 ;  /* 0x0000005200527308 */ /* 0x000e620000002400 */
[----:B---3--:R-:W-:Y:S02]  /*197a0*/  FMNMX.FTZ R84, R78, R11, !PT ;  /* 0x0000000b4e547209 */ /* 0x008fe40007810000 */
[----:B0-----:R-:W-:Y:S01]  /*197b0*/  FMNMX.FTZ R86, R7, R86, !PT ;  /* 0x0000005607567209 */ /* 0x001fe20007810000 */
[----:B------:R-:W-:-:S04]  /*197c0*/  IMAD.MOV.U32 R7, RZ, RZ, 0x40000040 ;  /* 0x40000040ff077424 */ /* 0x000fc800078e00ff */
[----:B------:R-:W0:Y:S01]  /*197d0*/  MUFU.TANH R83, R83 ;  /* 0x0000005300537308 */ /* 0x000e220000002400 */
[----:B--2---:R-:W-:Y:S01]  /*197e0*/  FMNMX.FTZ R11, R79, R84, !PT ;  /* 0x000000544f0b7209 */ /* 0x004fe20007810000 */
[----:B------:R-:W-:Y:S01]  /*197f0*/  SHFL.BFLY PT, R87, R86, 0x1, 0x1f ;  /* 0x0c201f0056577f89 */ /* 0x000fe200000e0000 */
[----:B------:R-:W-:Y:S02]  /*19800*/  R2UR UR11, R7 ;  /* 0x00000000070b72ca */ /* 0x000fe400000e0000 */
[----:B-1----:R-:W-:-:S11]  /*19810*/  FMNMX.FTZ R84, R82, R11, !PT ;  /* 0x0000000b52547209 */ /* 0x002fd60007810000 */
[----:B------:R-:W-:Y:S01]  /*19820*/  QGMMA.64x128x32.F32.E4M3.E4M3 R88, R164, gdesc[UR8], R88, gsb0 ;  /* 0x01e00008a4587df3 */ /* 0x000fe20008000858 */
[----:B0-----:R-:W-:-:S05]  /*19830*/  FMNMX.FTZ R84, R83, R84, !PT ;  /* 0x0000005453547209 */ /* 0x001fca0007810000 */
[----:B------:R-:W0:Y:S02]  /*19840*/  SHFL.BFLY PT, R11, R84, 0x2, 0x1f ;  /* 0x0c401f00540b7f89 */ /* 0x000e2400000e0000 */
[----:B0-----:R-:W-:-:S05]  /*19850*/  FMNMX.FTZ R85, R84, R11, !PT ;  /* 0x0000000b54557209 */ /* 0x001fca0007810000 */
[----:B------:R-:W0:Y:S02]  /*19860*/  SHFL.BFLY PT, R10, R85, 0x1, 0x1f ;  /* 0x0c201f00550a7f89 */ /* 0x000e2400000e0000 */
[----:B0-----:R-:W-:Y:S02]  /*19870*/  FMNMX.FTZ R11, R85, R10, !PT ;  /* 0x0000000a550b7209 */ /* 0x001fe40007810000 */
[----:B------:R-:W-:-:S03]  /*19880*/  FMNMX.FTZ R10, R86, R87, !PT ;  /* 0x00000057560a7209 */ /* 0x000fc60007810000 */
[C---:B------:R-:W-:Y:S01]  /*19890*/  FADD.FTZ R14, -R11.reuse, R14 ;  /* 0x0000000e0b0e7221 */ /* 0x040fe20000010100 */
[----:B------:R-:W-:-:S01]  /*198a0*/  FFMA.FTZ R220, R11, R220, -8 ;  /* 0xc10000000bdc7423 */ /* 0x000fc200000100dc */
[----:B------:R-:W-:Y:S02]  /*198b0*/  FADD.FTZ R15, -R10, R15 ;  /* 0x0000000f0a0f7221 */ /* 0x000fe40000010100 */
[----:B------:R-:W-:Y:S01]  /*198c0*/  FMUL.FTZ R14, R14, UR35 ;  /* 0x000000230e0e7c20 */ /* 0x000fe20008410000 */
[--C-:B------:R-:W-:Y:S01]  /*198d0*/  FFMA.FTZ R87, R9, UR35, -R220.reuse ;  /* 0x0000002309577c23 */ /* 0x100fe200080108dc */
[----:B------:R-:W-:Y:S01]  /*198e0*/  FMUL.FTZ R15, R15, UR35 ;  /* 0x000000230f0f7c20 */ /* 0x000fe20008410000 */
[----:B------:R-:W-:Y:S01]  /*198f0*/  IMAD.MOV.U32 R9, RZ, RZ, 0x40000040 ;  /* 0x40000040ff097424 */ /* 0x000fe200078e00ff */
[----:B------:R0:W-:Y:S01]  /*19900*/  MUFU.EX2 R84, R14 ;  /* 0x0000000e00547308 */ /* 0x0001e20000000800 */
        /* <DEDUP_REMOVED lines=8> */
[----:B0-----:R-:W-:-:S02]  /*19990*/  VIADD R14, R6, 0x2 ;  /* 0x00000002060e7836 */ /* 0x001fc40000000000 */
[--C-:B------:R-:W-:Y:S01]  /*199a0*/  FFMA.FTZ R46, R47, UR35, -R220.reuse ;  /* 0x000000232f2e7c23 */ /* 0x100fe200080108dc */
[----:B------:R-:W-:-:S01]  /*199b0*/  FFMA.FTZ R47, R55, UR35, -R220 ;  /* 0x00000023372f7c23 */ /* 0x000fc200080108dc */
[--C-:B------:R-:W-:Y:S01]  /*199c0*/  FFMA.FTZ R55, R70, UR35, -R220.reuse ;  /* 0x0000002346377c23 */ /* 0x100fe200080108dc */
[----:B------:R-:W-:-:S01]  /*199d0*/  FFMA.FTZ R70, R79, UR35, -R220 ;  /* 0x000000234f467c23 */ /* 0x000fc200080108dc */
[----:B------:R-:W-:Y:S01]  /*199e0*/  R2UR UR10, R14 ;  /* 0x000000000e0a72ca */ /* 0x000fe200000e0000 */
[----:B------:R-:W-:-:S01]  /*199f0*/  FFMA.FTZ R14, R56, UR35, -R220 ;  /* 0x00000023380e7c23 */ /* 0x000fc200080108dc */
[----:B------:R-:W0:Y:S01]  /*19a00*/  MUFU.EX2 R87, R87 ;  /* 0x0000005700577308 */ /* 0x000e220000000800 */
[----:B-1----:R-:W-:Y:S02]  /*19a10*/  IMAD.MOV.U32 R15, RZ, RZ, 0x40000040 ;  /* 0x40000040ff0f7424 */ /* 0x002fe400078e00ff */
[--C-:B------:R-:W-:Y:S01]  /*19a20*/  FFMA.FTZ R56, R63, UR35, -R220.reuse ;  /* 0x000000233f387c23 */ /* 0x100fe200080108dc */
[----:B------:R-:W-:-:S01]  /*19a30*/  FFMA.FTZ R63, R74, UR35, -R220 ;  /* 0x000000234a3f7c23 */ /* 0x000fc200080108dc */
[--C-:B------:R-:W-:Y:S01]  /*19a40*/  FFMA.FTZ R74, R83, UR35, -R220.reuse ;  /* 0x00000023534a7c23 */ /* 0x100fe200080108dc */
[----:B------:R-:W-:Y:S01]  /*19a50*/  R2UR UR11, R15 ;  /* 0x000000000f0b72ca */ /* 0x000fe200000e0000 */
[--C-:B------:R-:W-:Y:S01]  /*19a60*/  FFMA.FTZ R15, R58, UR35, -R220.reuse ;  /* 0x000000233a0f7c23 */ /* 0x100fe200080108dc */
[----:B------:R-:W-:-:S01]  /*19a70*/  FFMA.FTZ R58, R67, UR35, -R220 ;  /* 0x00000023433a7c23 */ /* 0x000fc200080108dc */
[----:B------:R-:W-:Y:S01]  /*19a80*/  FFMA.FTZ R67, R78, UR35, -R220 ;  /* 0x000000234e437c23 */ /* 0x000fe200080108dc */
[----:B------:R-:W1:Y:S01]  /*19a90*/  MUFU.EX2 R86, R86 ;  /* 0x0000005600567308 */ /* 0x000e620000000800 */
[----:B0-----:R-:W-:-:S07]  /*19aa0*/  FFMA.FTZ R3, R84, R3, R87 ;  /* 0x0000000354037223 */ /* 0x001fce0000010057 */
[----:B------:R-:W0:Y:S08]  /*19ab0*/  MUFU.EX2 R21, R21 ;  /* 0x0000001500157308 */ /* 0x000e300000000800 */
[----:B------:R-:W-:Y:S08]  /*19ac0*/  MUFU.EX2 R25, R25 ;  /* 0x0000001900197308 */ /* 0x000ff00000000800 */
[----:B------:R-:W-:Y:S08]  /*19ad0*/  MUFU.EX2 R30, R30 ;  /* 0x0000001e001e7308 */ /* 0x000ff00000000800 */
[----:B------:R-:W-:Y:S08]  /*19ae0*/  MUFU.EX2 R31, R31 ;  /* 0x0000001f001f7308 */ /* 0x000ff00000000800 */
[----:B------:R-:W-:Y:S01]  /*19af0*/  MUFU.EX2 R38, R38 ;  /* 0x0000002600267308 */ /* 0x000fe20000000800 */
[----:B------:R-:W-:-:S02]  /*19b00*/  WARPGROUP.DEPBAR.LE gsb0, 0x0 ;  /* 0x00008000000079c5 */ /* 0x000fc40000010000 */
[----:B------:R-:W-:Y:S01]  /*19b10*/  WARPGROUP.ARRIVE ;  /* 0x00000000000079c5 */ /* 0x000fe20000000000 */
[----:B------:R-:W-:-:S01]  /*19b20*/  FFMA.FTZ R166, R53, UR35, -R220 ;  /* 0x0000002335a67c23 */ /* 0x000fc200080108dc */
[--C-:B------:R-:W-:Y:S01]  /*19b30*/  FFMA.FTZ R53, R66, UR35, -R220.reuse ;  /* 0x0000002342357c23 */ /* 0x100fe200080108dc */
[----:B------:R-:W-:-:S01]  /*19b40*/  FFMA.FTZ R66, R75, UR35, -R220 ;  /* 0x000000234b427c23 */ /* 0x000fc200080108dc */
[----:B------:R-:W-:Y:S02]  /*19b50*/  IMAD.U32 R75, RZ, RZ, UR35 ;  /* 0x00000023ff4b7e24 */ /* 0x000fe4000f8e00ff */
[----:B------:R-:W-:-:S01]  /*19b60*/  FFMA.FTZ R164, R27, UR35, -R220 ;  /* 0x000000231ba47c23 */ /* 0x000fc200080108dc */
[----:B------:R-:W-:Y:S01]  /*19b70*/  QGMMA.64x128x32.F32.E4M3.E4M3 R88, R160, gdesc[UR8], R88, gsb0 ;  /* 0x01e00008a0587df3 */ /* 0x000fe20008000858 */
[----:B------:R-:W-:Y:S01]  /*19b80*/  R2UR UR11, R9 ;  /* 0x00000000090b72ca */ /* 0x000fe200000e0000 */
[----:B------:R-:W-:Y:S01]  /*19b90*/  FFMA.FTZ R75, R10, R75, -8 ;  /* 0xc10000000a4b7423 */ /* 0x000fe2000001004b */
[----:B------:R-:W-:-:S01]  /*19ba0*/  FFMA.FTZ R27, R34, UR35, -R220 ;  /* 0x00000023221b7c23 */ /* 0x000fc200080108dc */
[----:B------:R-:W-:Y:S01]  /*19bb0*/  FFMA.FTZ R34, R35, UR35, -R220 ;  /* 0x0000002323227c23 */ /* 0x000fe200080108dc */
[----:B------:R-:W2:Y:S01]  /*19bc0*/  MUFU.EX2 R164, R164 ;  /* 0x000000a400a47308 */ /* 0x000ea20000000800 */
[----:B------:R-:W-:-:S01]  /*19bd0*/  FFMA.FTZ R78, R8, UR35, -R75 ;  /* 0x00000023084e7c23 */ /* 0x000fc2000801084b */
[----:B------:R-:W-:-:S02]  /*19be0*/  VIADD R8, R6, 0x4 ;  /* 0x0000000406087836 */ /* 0x000fc40000000000 */
[----:B------:R-:W-:-:S01]  /*19bf0*/  FFMA.FTZ R79, R20, UR35, -R75 ;  /* 0x00000023144f7c23 */ /* 0x000fc2000801084b */
[--C-:B------:R-:W-:Y:S01]  /*19c00*/  FFMA.FTZ R20, R26, UR35, -R75.reuse ;  /* 0x000000231a147c23 */ /* 0x100fe2000801084b */
[----:B------:R-:W-:-:S01]  /*19c10*/  FFMA.FTZ R26, R36, UR35, -R75 ;  /* 0x00000023241a7c23 */ /* 0x000fc2000801084b */
[----:B------:R-:W-:Y:S01]  /*19c20*/  FFMA.FTZ R36, R48, UR35, -R75 ;  /* 0x0000002330247c23 */ /* 0x000fe2000801084b */
[----:B------:R-:W-:Y:S01]  /*19c30*/  R2UR UR10, R8 ;  /* 0x00000000080a72ca */ /* 0x000fe200000e0000 */
[----:B-1----:R-:W-:Y:S01]  /*19c40*/  FADD.FTZ R48, R86, R3 ;  /* 0x0000000356307221 */ /* 0x002fe20000010000 */
[----:B------:R-:W1:Y:S01]  /*19c50*/  MUFU.EX2 R78, R78 ;  /* 0x0000004e004e7308 */ /* 0x000e620000000800 */
[----:B------:R-:W-:Y:S02]  /*19c60*/  VIADD R6, R6, 0x6 ;  /* 0x0000000606067836 */ /* 0x000fe40000000000 */
[----:B------:R-:W-:Y:S01]  /*19c70*/  FFMA.FTZ R83, R24, UR35, -R75 ;  /* 0x0000002318537c23 */ /* 0x000fe2000801084b */
[----:B0-----:R-:W-:-:S01]  /*19c80*/  FADD.FTZ R7, R21, R48 ;  /* 0x0000003015077221 */ /* 0x001fc20000010000 */
[--C-:B------:R-:W-:Y:S01]  /*19c90*/  FFMA.FTZ R8, R28, UR35, -R75.reuse ;  /* 0x000000231c087c23 */ /* 0x100fe2000801084b */
[----:B------:R-:W-:-:S01]  /*19ca0*/  FFMA.FTZ R9, R29, UR35, -R75 ;  /* 0x000000231d097c23 */ /* 0x000fc2000801084b */
[--C-:B------:R-:W-:Y:S01]  /*19cb0*/  FFMA.FTZ R24, R32, UR35, -R75.reuse ;  /* 0x0000002320187c23 */ /* 0x100fe2000801084b */
[----:B------:R-:W-:-:S01]  /*19cc0*/  FFMA.FTZ R29, R33, UR35, -R75 ;  /* 0x00000023211d7c23 */ /* 0x000fc2000801084b */
[----:B------:R-:W0:Y:S01]  /*19cd0*/  MUFU.EX2 R79, R79 ;  /* 0x0000004f004f7308 */ /* 0x000e220000000800 */
[----:B--2---:R-:W-:-:S01]  /*19ce0*/  FADD.FTZ R48, R164, R7 ;  /* 0x00000007a4307221 */ /* 0x004fc20000010000 */
[----:B------:R-:W-:-:S02]  /*19cf0*/  IMAD.MOV.U32 R7, RZ, RZ, 0x40000040 ;  /* 0x40000040ff077424 */ /* 0x000fc400078e00ff */
[----:B------:R-:W-:-:S01]  /*19d00*/  FFMA.FTZ R32, R44, UR35, -R75 ;  /* 0x000000232c207c23 */ /* 0x000fc2000801084b */
[--C-:B------:R-:W-:Y:S01]  /*19d10*/  FFMA.FTZ R33, R37, UR35, -R75.reuse ;  /* 0x0000002325217c23 */ /* 0x100fe2000801084b */
[----:B------:R-:W-:-:S01]  /*19d20*/  FFMA.FTZ R44, R57, UR35, -R75 ;  /* 0x00000023392c7c23 */ /* 0x000fc2000801084b */
[----:B------:R-:W-:Y:S01]  /*19d30*/  FFMA.FTZ R57, R59, UR35, -R75 ;  /* 0x000000233b397c23 */ /* 0x000fe2000801084b */
[----:B------:R-:W-:-:S01]  /*19d40*/  FADD.FTZ R59, R25, R48 ;  /* 0x00000030193b7221 */ /* 0x000fc20000010000 */
[----:B------:R-:W2:Y:S01]  /*19d50*/  MUFU.EX2 R20, R20 ;  /* 0x0000001400147308 */ /* 0x000ea20000000800 */
[----:B-1----:R-:W-:-:S01]  /*19d60*/  FFMA.FTZ R0, R85, R0, R78 ;  /* 0x0000000055007223 */ /* 0x002fc2000001004e */
[----:B------:R-:W-:Y:S01]  /*19d70*/  FFMA.FTZ R35, R42, UR35, -R220 ;  /* 0x000000232a237c23 */ /* 0x000fe200080108dc */
[----:B------:R-:W-:-:S01]  /*19d80*/  FFMA.FTZ R28, R40, UR35, -R75 ;  /* 0x00000023281c7c23 */ /* 0x000fc2000801084b */
[----:B------:R-:W-:Y:S01]  /*19d90*/  FADD.FTZ R48, R30, R59 ;  /* 0x0000003b1e307221 */ /* 0x000fe20000010000 */
[----:B------:R-:W-:-:S01]  /*19da0*/  FFMA.FTZ R42, R43, UR35, -R220 ;  /* 0x000000232b2a7c23 */ /* 0x000fc200080108dc */
[--C-:B------:R-:W-:Y:S01]  /*19db0*/  FFMA.FTZ R37, R41, UR35, -R75.reuse ;  /* 0x0000002329257c23 */ /* 0x100fe2000801084b */
[----:B------:R-:W-:-:S01]  /*19dc0*/  FFMA.FTZ R41, R45, UR35, -R75 ;  /* 0x000000232d297c23 */ /* 0x000fc2000801084b */
[----:B------:R-:W1:Y:S01]  /*19dd0*/  MUFU.EX2 R83, R83 ;  /* 0x0000005300537308 */ /* 0x000e620000000800 */
[----:B0-----:R-:W-:-:S01]  /*19de0*/  FADD.FTZ R3, R79, R0 ;  /* 0x000000004f037221 */ /* 0x001fc20000010000 */
[----:B------:R-:W-:Y:S01]  /*19df0*/  FFMA.FTZ R43, R50, UR35, -R220 ;  /* 0x00000023322b7c23 */ /* 0x000fe200080108dc */
[----:B------:R-:W-:-:S01]  /*19e00*/  FFMA.FTZ R40, R52, UR35, -R75 ;  /* 0x0000002334287c23 */ /* 0x000fc2000801084b */
[----:B------:R-:W-:Y:S01]  /*19e10*/  FFMA.FTZ R50, R51, UR35, -R220 ;  /* 0x0000002333327c23 */ /* 0x000fe200080108dc */
[----:B------:R-:W-:-:S01]  /*19e20*/  FFMA.FTZ R45, R49, UR35, -R75 ;  /* 0x00000023312d7c23 */ /* 0x000fc2000801084b */
[----:B------:R-:W-:Y:S01]  /*19e30*/  FFMA.FTZ R49, R54, UR35, -R75 ;  /* 0x0000002336317c23 */ /* 0x000fe2000801084b */
[----:B------:R-:W-:-:S01]  /*19e40*/  FFMA.FTZ R51, R62, UR35, -R220 ;  /* 0x000000233e337c23 */ /* 0x000fc200080108dc */
[----:B------:R-:W0:Y:S01]  /*19e50*/  MUFU.EX2 R8, R8 ;  /* 0x0000000800087308 */ /* 0x000e220000000800 */
[----:B--2---:R-:W-:-:S01]  /*19e60*/  FADD.FTZ R0, R20, R3 ;  /* 0x0000000314007221 */ /* 0x004fc20000010000 */
[----:B------:R-:W-:Y:S01]  /*19e70*/  FFMA.FTZ R60, R60, UR35, -R75 ;  /* 0x000000233c3c7c23 */ /* 0x000fe2000801084b */
[----:B------:R-:W-:-:S01]  /*19e80*/  FFMA.FTZ R62, R71, UR35, -R220 ;  /* 0x00000023473e7c23 */ /* 0x000fc200080108dc */
[----:B------:R-:W-:Y:S01]  /*19e90*/  FFMA.FTZ R71, R82, UR35, -R220 ;  /* 0x0000002352477c23 */ /* 0x000fe200080108dc */
[----:B------:R-:W-:-:S03]  /*19ea0*/  FFMA.FTZ R80, R80, UR35, -R75 ;  /* 0x0000002350507c23 */ /* 0x000fc6000801084b */
        /* <DEDUP_REMOVED lines=11> */
[----:B--2---:R-:W-:-:S04]  /*19f60*/  FADD.FTZ R48, R34, R59 ;  /* 0x0000003b22307221 */ /* 0x004fc80000010000 */
[----:B------:R-:W-:Y:S01]  /*19f70*/  FADD.FTZ R59, R31, R48 ;  /* 0x000000301f3b7221 */ /* 0x000fe20000010000 */
[----:B------:R-:W-:-:S02]  /*19f80*/  FFMA.FTZ R48, R64, UR35, -R75 ;  /* 0x0000002340307c23 */ /* 0x000fc4000801084b */
[----:B------:R-:W2:Y:S01]  /*19f90*/  MUFU.EX2 R33, R33 ;  /* 0x0000002100217308 */ /* 0x000ea20000000800 */
[----:B-1----:R-:W-:-:S01]  /*19fa0*/  FADD.FTZ R3, R29, R0 ;  /* 0x000000001d037221 */ /* 0x002fc20000010000 */
[----:B------:R-:W-:Y:S01]  /*19fb0*/  FADD.FTZ R52, R38, R59 ;  /* 0x0000003b26347221 */ /* 0x000fe20000010000 */
[----:B------:R-:W-:-:S05]  /*19fc0*/  FFMA.FTZ R59, R65, UR35, -R75 ;  /* 0x00000023413b7c23 */ /* 0x000fca000801084b */
[----:B------:R-:W-:Y:S01]  /*19fd0*/  MUFU.EX2 R35, R35 ;  /* 0x0000002300237308 */ /* 0x000fe20000000800 */
[----:B0-----:R-:W-:-:S07]  /*19fe0*/  FADD.FTZ R0, R26, R3 ;  /* 0x000000031a007221 */ /* 0x001fce0000010000 */
[----:B------:R-:W0:Y:S01]  /*19ff0*/  MUFU.EX2 R28, R28 ;  /* 0x0000001c001c7308 */ /* 0x000e220000000800 */
[----:B--2---:R-:W-:-:S07]  /*1a000*/  FADD.FTZ R3, R33, R0 ;  /* 0x0000000021037221 */ /* 0x004fce0000010000 */
[----:B------:R-:W-:Y:S08]  /*1a010*/  MUFU.EX2 R42, R42 ;  /* 0x0000002a002a7308 */ /* 0x000ff00000000800 */
[----:B------:R-:W1:Y:S01]  /*1a020*/  MUFU.EX2 R37, R37 ;  /* 0x0000002500257308 */ /* 0x000e620000000800 */
[----:B0-----:R-:W-:-:S01]  /*1a030*/  FADD.FTZ R0, R28, R3 ;  /* 0x000000031c007221 */ /* 0x001fc20000010000 */
[----:B------:R-:W-:-:S02]  /*1a040*/  WARPGROUP.DEPBAR.LE gsb0, 0x0 ;  /* 0x00008000000079c5 */ /* 0x000fc40000010000 */
[----:B------:R-:W-:-:S04]  /*1a050*/  WARPGROUP.ARRIVE ;  /* 0x00000000000079c5 */ /* 0x000fc80000000000 */
[----:B------:R-:W0:Y:S02]  /*1a060*/  MUFU.EX2 R39, R39 ;  /* 0x0000002700277308 */ /* 0x000e240000000800 */
[----:B------:R-:W-:Y:S01]  /*1a070*/  QGMMA.64x128x32.F32.E4M3.E4M3 R88, R156, gdesc[UR8], R88, gsb0 ;  /* 0x01e000089c587df3 */ /* 0x000fe20008000858 */
[----:B------:R-:W-:Y:S01]  /*1a080*/  R2UR UR10, R6 ;  /* 0x00000000060a72ca */ /* 0x000fe200000e0000 */
[----:B-1----:R-:W-:Y:S01]  /*1a090*/  FADD.FTZ R3, R37, R0 ;  /* 0x0000000025037221 */ /* 0x002fe20000010000 */
[----:B------:R-:W-:-:S03]  /*1a0a0*/  R2UR UR11, R7 ;  /* 0x00000000070b72ca */ /* 0x000fc600000e0000 */
[----:B------:R-:W1:Y:S01]  /*1a0b0*/  MUFU.EX2 R32, R32 ;  /* 0x0000002000207308 */ /* 0x000e620000000800 */
[----:B------:R-:W-:-:S01]  /*1a0c0*/  FFMA.FTZ R7, R61, UR35, -R75 ;  /* 0x000000233d077c23 */ /* 0x000fc2000801084b */
[----:B------:R-:W-:-:S04]  /*1a0d0*/  FADD.FTZ R61, R35, R52 ;  /* 0x00000034233d7221 */ /* 0x000fc80000010000 */
[----:B------:R-:W-:Y:S02]  /*1a0e0*/  FADD.FTZ R52, R42, R61 ;  /* 0x0000003d2a347221 */ /* 0x000fe40000010000 */
[----:B------:R-:W2:Y:S02]  /*1a0f0*/  MUFU.EX2 R46, R46 ;  /* 0x0000002e002e7308 */ /* 0x000ea40000000800 */
[----:B0-----:R-:W-:-:S01]  /*1a100*/  FADD.FTZ R61, R39, R52 ;  /* 0x00000034273d7221 */ /* 0x001fc20000010000 */
[----:B------:R-:W-:-:S05]  /*1a110*/  FFMA.FTZ R52, R68, UR35, -R75 ;  /* 0x0000002344347c23 */ /* 0x000fca000801084b */
[----:B------:R-:W0:Y:S01]  /*1a120*/  MUFU.EX2 R41, R41 ;  /* 0x0000002900297308 */ /* 0x000e220000000800 */
[----:B-1----:R-:W-:-:S07]  /*1a130*/  FADD.FTZ R0, R32, R3 ;  /* 0x0000000320007221 */ /* 0x002fce0000010000 */
[----:B------:R-:W1:Y:S01]  /*1a140*/  MUFU.EX2 R43, R43 ;  /* 0x0000002b002b7308 */ /* 0x000e620000000800 */
[----:B--2---:R-:W-:-:S01]  /*1a150*/  FADD.FTZ R54, R46, R61 ;  /* 0x0000003d2e367221 */ /* 0x004fc20000010000 */
[----:B------:R-:W-:-:S06]  /*1a160*/  FFMA.FTZ R61, R69, UR35, -R75 ;  /* 0x00000023453d7c23 */ /* 0x000fcc000801084b */
        /* <DEDUP_REMOVED lines=12> */
[----:B------:R-:W-:Y:S01]  /*1a230*/  FFMA.FTZ R54, R72, UR35, -R75 ;  /* 0x0000002348367c23 */ /* 0x000fe2000801084b */
[----:B------:R-:W-:-:S05]  /*1a240*/  IADD3 R72, -R219, 0xb, RZ ;  /* 0x0000000bdb487810 */ /* 0x000fca0007ffe1ff */
[----:B------:R-:W2:Y:S01]  /*1a250*/  MUFU.EX2 R49, R49 ;  /* 0x0000003100317308 */ /* 0x000ea20000000800 */
[----:B0-----:R-:W-:-:S07]  /*1a260*/  FADD.FTZ R0, R40, R3 ;  /* 0x0000000328007221 */ /* 0x001fce0000010000 */
[----:B------:R-:W0:Y:S01]  /*1a270*/  MUFU.EX2 R14, R14 ;  /* 0x0000000e000e7308 */ /* 0x000e220000000800 */
[----:B-1----:R-:W-:-:S07]  /*1a280*/  FADD.FTZ R65, R166, R65 ;  /* 0x00000041a6417221 */ /* 0x002fce0000010000 */
[----:B------:R-:W-:Y:S01]  /*1a290*/  MUFU.EX2 R44, R44 ;  /* 0x0000002c002c7308 */ /* 0x000fe20000000800 */
[----:B--2---:R-:W-:-:S07]  /*1a2a0*/  FADD.FTZ R3, R49, R0 ;  /* 0x0000000031037221 */ /* 0x004fce0000010000 */
[----:B------:R-:W1:Y:S01]  /*1a2b0*/  MUFU.EX2 R15, R15 ;  /* 0x0000000f000f7308 */ /* 0x000e620000000800 */
[----:B0-----:R-:W-:-:S01]  /*1a2c0*/  FADD.FTZ R0, R14, R65 ;  /* 0x000000410e007221 */ /* 0x001fc20000010000 */
[----:B------:R-:W-:-:S06]  /*1a2d0*/  FFMA.FTZ R65, R73, UR35, -R75 ;  /* 0x0000002349417c23 */ /* 0x000fcc000801084b */
[----:B------:R-:W0:Y:S08]  /*1a2e0*/  MUFU.EX2 R57, R57 ;  /* 0x0000003900397308 */ /* 0x000e300000000800 */
[----:B------:R-:W2:Y:S01]  /*1a2f0*/  MUFU.EX2 R51, R51 ;  /* 0x0000003300337308 */ /* 0x000ea20000000800 */
[----:B-1----:R-:W-:-:S07]  /*1a300*/  FADD.FTZ R0, R15, R0 ;  /* 0x000000000f007221 */ /* 0x002fce0000010000 */
[----:B------:R1:W3:Y:S08]  /*1a310*/  MUFU.EX2 R6, R60 ;  /* 0x0000003c00067308 */ /* 0x0002f00000000800 */
[----:B------:R-:W4:Y:S01]  /*1a320*/  MUFU.EX2 R56, R56 ;  /* 0x0000003800387308 */ /* 0x000f220000000800 */
[----:B-1----:R-:W-:-:S01]  /*1a330*/  FADD.FTZ R60, R44, R3 ;  /* 0x000000032c3c7221 */ /* 0x002fc20000010000 */
[----:B------:R-:W-:-:S02]  /*1a340*/  WARPGROUP.DEPBAR.LE gsb0, 0x0 ;  /* 0x00008000000079c5 */ /* 0x000fc40000010000 */
[----:B------:R-:W-:Y:S01]  /*1a350*/  WARPGROUP.ARRIVE ;  /* 0x00000000000079c5 */ /* 0x000fe20000000000 */
[----:B0-----:R-:W-:Y:S01]  /*1a360*/  FADD.FTZ R3, R57, R60 ;  /* 0x0000003c39037221 */ /* 0x001fe20000010000 */
[----:B--2---:R-:W-:-:S01]  /*1a370*/  FADD.FTZ R69, R51, R0 ;  /* 0x0000000033457221 */ /* 0x004fc20000010000 */
[----:B------:R-:W-:Y:S01]  /*1a380*/  FFMA.FTZ R60, R76, UR35, -R75 ;  /* 0x000000234c3c7c23 */ /* 0x000fe2000801084b */
[----:B------:R-:W0:Y:S01]  /*1a390*/  MUFU.EX2 R7, R7 ;  /* 0x0000000700077308 */ /* 0x000e220000000800 */
[----:B---3--:R-:W-:-:S01]  /*1a3a0*/  FADD.FTZ R0, R6, R3 ;  /* 0x0000000306007221 */ /* 0x008fc20000010000 */
[----:B------:R-:W-:Y:S06]  /*1a3b0*/  QGMMA.64x128x32.F32.E4M3.E4M3 R88, R152, gdesc[UR8], R88, gsb0 ;  /* 0x01e0000898587df3 */ /* 0x000fec0008000858 */
[----:B------:R-:W1:Y:S01]  /*1a3c0*/  MUFU.EX2 R53, R53 ;  /* 0x0000003500357308 */ /* 0x000e620000000800 */
[----:B----4-:R-:W-:-:S01]  /*1a3d0*/  FADD.FTZ R64, R56, R69 ;  /* 0x0000004538407221 */ /* 0x010fc20000010000 */
[--C-:B------:R-:W-:Y:S01]  /*1a3e0*/  FFMA.FTZ R69, R77, UR35, -R75.reuse ;  /* 0x000000234d457c23 */ /* 0x100fe2000801084b */
[----:B------:R-:W-:-:S05]  /*1a3f0*/  FFMA.FTZ R75, R81, UR35, -R75 ;  /* 0x00000023514b7c23 */ /* 0x000fca000801084b */
        /* <DEDUP_REMOVED lines=10> */
[----:B------:R-:W-:-:S04]  /*1a4a0*/  @!P1 IMAD R0, R13, 0x8, R16 ;  /* 0x000000080d009824 */ /* 0x000fc800078e0210 */
[----:B------:R-:W-:Y:S02]  /*1a4b0*/  @!P1 VIADD R0, R0, 0x22840 ;  /* 0x0002284000009836 */ /* 0x000fe40000000000 */
[----:B------:R-:W1:Y:S01]  /*1a4c0*/  MUFU.EX2 R62, R62 ;  /* 0x0000003e003e7308 */ /* 0x000e620000000800 */
[----:B--2---:R-:W-:-:S02]  /*1a4d0*/  FADD.FTZ R73, R55, R64 ;  /* 0x0000004037497221 */ /* 0x004fc40000010000 */
[----:B------:R-:W-:-:S05]  /*1a4e0*/  @!P1 PRMT R0, RZ, 0x654, R0 ;  /* 0x00000654ff009816 */ /* 0x000fca0000000000 */
[----:B------:R-:W2:Y:S01]  /*1a4f0*/  MUFU.EX2 R61, R61 ;  /* 0x0000003d003d7308 */ /* 0x000ea20000000800 */
[----:B0-----:R-:W-:-:S07]  /*1a500*/  FADD.FTZ R64, R52, R3 ;  /* 0x0000000334407221 */ /* 0x001fce0000010000 */
[----:B------:R-:W0:Y:S01]  /*1a510*/  MUFU.EX2 R63, R63 ;  /* 0x0000003f003f7308 */ /* 0x000e220000000800 */
[----:B-1----:R-:W-:-:S07]  /*1a520*/  FADD.FTZ R68, R62, R73 ;  /* 0x000000493e447221 */ /* 0x002fce0000010000 */
[----:B------:R-:W1:Y:S01]  /*1a530*/  MUFU.EX2 R54, R54 ;  /* 0x0000003600367308 */ /* 0x000e620000000800 */
[----:B--2---:R-:W-:-:S07]  /*1a540*/  FADD.FTZ R3, R61, R64 ;  /* 0x000000403d037221 */ /* 0x004fce0000010000 */
[----:B------:R-:W-:Y:S01]  /*1a550*/  MUFU.EX2 R66, R66 ;  /* 0x0000004200427308 */ /* 0x000fe20000000800 */
[----:B0-----:R-:W-:-:S07]  /*1a560*/  FADD.FTZ R73, R63, R68 ;  /* 0x000000443f497221 */ /* 0x001fce0000010000 */
[----:B------:R-:W0:Y:S01]  /*1a570*/  MUFU.EX2 R65, R65 ;  /* 0x0000004100417308 */ /* 0x000e220000000800 */
[----:B-1----:R-:W-:-:S07]  /*1a580*/  FADD.FTZ R64, R54, R3 ;  /* 0x0000000336407221 */ /* 0x002fce0000010000 */
[----:B------:R-:W1:Y:S08]  /*1a590*/  MUFU.EX2 R67, R67 ;  /* 0x0000004300437308 */ /* 0x000e700000000800 */
[----:B------:R-:W2:Y:S01]  /*1a5a0*/  MUFU.EX2 R60, R60 ;  /* 0x0000003c003c7308 */ /* 0x000ea20000000800 */
[----:B0-----:R-:W-:-:S07]  /*1a5b0*/  FADD.FTZ R3, R65, R64 ;  /* 0x0000004041037221 */ /* 0x001fce0000010000 */
[----:B------:R-:W0:Y:S08]  /*1a5c0*/  MUFU.EX2 R70, R70 ;  /* 0x0000004600467308 */ /* 0x000e300000000800 */
[----:B------:R-:W3:Y:S08]  /*1a5d0*/  MUFU.EX2 R69, R69 ;  /* 0x0000004500457308 */ /* 0x000ef00000000800 */
[----:B------:R-:W4:Y:S08]  /*1a5e0*/  MUFU.EX2 R71, R71 ;  /* 0x0000004700477308 */ /* 0x000f300000000800 */
[----:B------:R-:W5:Y:S01]  /*1a5f0*/  MUFU.EX2 R77, R80 ;  /* 0x00000050004d7308 */ /* 0x000f620000000800 */
[----:B------:R-:W-:-:S02]  /*1a600*/  WARPGROUP.DEPBAR.LE gsb0, 0x0 ;  /* 0x00008000000079c5 */ /* 0x000fc40000010000 */
[----:B------:R0:W-:Y:S06]  /*1a610*/  BAR.ARV R72, 0x100 ;  /* 0x000400480000751d */ /* 0x0001ec0000002000 */
[----:B------:R1:W-:Y:S01]  /*1a620*/  @!P1 SYNCS.ARRIVE.TRANS64.RED.A1T0 RZ, [R0+URZ], RZ ;  /* 0x000000ff00ff99a7 */ /* 0x0003e2000810043f */
[----:B------:R-:W5:Y:S01]  /*1a630*/  MUFU.EX2 R74, R74 ;  /* 0x0000004a004a7308 */ /* 0x000f620000000800 */
[----:B-1----:R-:W-:-:S07]  /*1a640*/  FADD.FTZ R0, R66, R73 ;  /* 0x0000004942007221 */ /* 0x002fce0000010000 */
[----:B------:R-:W1:Y:S01]  /*1a650*/  MUFU.EX2 R75, R75 ;  /* 0x0000004b004b7308 */ /* 0x000e620000000800 */
[----:B------:R-:W-:-:S01]  /*1a660*/  FADD.FTZ R73, R67, R0 ;  /* 0x0000000043497221 */ /* 0x000fc20000010000 */
[----:B--2---:R-:W-:-:S03]  /*1a670*/  FADD.FTZ R0, R60, R3 ;  /* 0x000000033c007221 */ /* 0x004fc60000010000 */
[----:B0-----:R-:W-:Y:S01]  /*1a680*/  FADD.FTZ R64, R70, R73 ;  /* 0x0000004946407221 */ /* 0x001fe20000010000 */
[----:B---3--:R-:W-:-:S03]  /*1a690*/  FADD.FTZ R0, R69, R0 ;  /* 0x0000000045007221 */ /* 0x008fc60000010000 */
[----:B----4-:R-:W-:Y:S01]  /*1a6a0*/  FADD.FTZ R3, R71, R64 ;  /* 0x0000004047037221 */ /* 0x010fe20000010000 */
[----:B-----5:R-:W-:-:S03]  /*1a6b0*/  FADD.FTZ R0, R77, R0 ;  /* 0x000000004d007221 */ /* 0x020fc60000010000 */
[----:B------:R-:W-:Y:S01]  /*1a6c0*/  FADD.FTZ R3, R74, R3 ;  /* 0x000000034a037221 */ /* 0x000fe20000010000 */
[----:B-1----:R-:W-:-:S01]  /*1a6d0*/  FADD.FTZ R0, R75, R0 ;  /* 0x000000004b007221 */ /* 0x002fc20000010000 */
[----:B------:R-:W-:Y:S06]  /*1a6e0*/  @!P0 BRA `(.L_x_1597) ;  /* 0x0000000000048947 */ /* 0x000fec0003800000 */
[----:B------:R-:W-:Y:S01]  /*1a6f0*/  BPT.TRAP 0x1 ;  /* 0x000000040000795c */ /* 0x000fe20000300000 */
.L_x_1597:
[----:B------:R-:W-:Y:S01]  /*1a700*/  F2FP.SATFINITE.E4M3.F32.PACK_AB_MERGE_C R24, R29, R24, RZ ;  /* 0x000000181d18723e */ /* 0x000fe200048070ff */
[----:B------:R-:W-:Y:S01]  /*1a710*/  FMUL.FTZ R88, R88, R84 ;  /* 0x0000005458587220 */ /* 0x000fe20000410000 */
[----:B------:R-:W-:Y:S01]  /*1a720*/  ISETP.GT.AND P2, PT, R5, R12, PT ;  /* 0x0000000c0500720c */ /* 0x000fe20003f44270 */
[----:B------:R-:W-:Y:S01]  /*1a730*/  FMUL.FTZ R89, R89, R84 ;  /* 0x0000005459597220 */ /* 0x000fe20000410000 */
[----:B------:R-:W-:Y:S01]  /*1a740*/  F2FP.SATFINITE.E4M3.F32.PACK_AB_MERGE_C R167, R9, R8, R24 ;  /* 0x0000000809a7723e */ /* 0x000fe20004807018 */
[----:B------:R-:W-:Y:S01]  /*1a750*/  IMAD.U32 R9, RZ, RZ, UR40 ;  /* 0x00000028ff097e24 */ /* 0x000fe2000f8e00ff */
[----:B------:R-:W-:Y:S01]  /*1a760*/  LEA R8, R169, R16, 0x3 ;  /* 0x00000010a9087211 */ /* 0x000fe200078e18ff */
[-C--:B------:R-:W-:Y:S01]  /*1a770*/  FMUL.FTZ R92, R92, R84.reuse ;  /* 0x000000545c5c7220 */ /* 0x080fe20000410000 */
[----:B------:R-:W-:Y:S01]  /*1a780*/  F2FP.SATFINITE.E4M3.F32.PACK_AB_MERGE_C R27, R34, R27, RZ ;  /* 0x0000001b221b723e */ /* 0x000fe200048070ff */
[----:B------:R-:W-:Y:S01]  /*1a790*/  FMUL.FTZ R93, R93, R84 ;  /* 0x000000545d5d7220 */ /* 0x000fe20000410000 */
[----:B------:R-:W-:Y:S01]  /*1a7a0*/  F2FP.SATFINITE.E4M3.F32.PACK_AB_MERGE_C R14, R15, R14, RZ ;  /* 0x0000000e0f0e723e */ /* 0x000fe200048070ff */
[----:B------:R-:W-:Y:S01]  /*1a7b0*/  VIADD R8, R8, 0x22860 ;  /* 0x0002286008087836 */ /* 0x000fe20000000000 */
[----:B------:R-:W-:Y:S01]  /*1a7c0*/  F2FP.SATFINITE.E4M3.F32.PACK_AB_MERGE_C R20, R83, R20, RZ ;  /* 0x000000145314723e */ /* 0x000fe200048070ff */
[-C--:B------:R-:W-:Y:S01]  /*1a7d0*/  FMUL.FTZ R96, R96, R84.reuse ;  /* 0x0000005460607220 */ /* 0x080fe20000410000 */
[----:B------:R-:W-:Y:S01]  /*1a7e0*/  F2FP.SATFINITE.E4M3.F32.PACK_AB_MERGE_C R15, R75, R77, RZ ;  /* 0x0000004d4b0f723e */ /* 0x000fe200048070ff */
[-C--:B------:R-:W-:Y:S01]  /*1a7f0*/  FMUL.FTZ R97, R97, R84.reuse ;  /* 0x0000005461617220 */ /* 0x080fe20000410000 */
[----:B------:R-:W-:Y:S01]  /*1a800*/  PRMT R8, R9, 0x654, R8 ;  /* 0x0000065409087816 */ /* 0x000fe20000000008 */
[-C--:B------:R-:W-:Y:S01]  /*1a810*/  FMUL.FTZ R100, R100, R84.reuse ;  /* 0x0000005464647220 */ /* 0x080fe20000410000 */
[----:B------:R-:W-:Y:S01]  /*1a820*/  F2FP.SATFINITE.E4M3.F32.PACK_AB_MERGE_C R27, R30, R25, R27 ;  /* 0x000000191e1b723e */ /* 0x000fe2000480701b */
[-C--:B------:R-:W-:Y:S01]  /*1a830*/  FMUL.FTZ R101, R101, R84.reuse ;  /* 0x0000005465657220 */ /* 0x080fe20000410000 */
        /* <DEDUP_REMOVED lines=86> */
[----:B------:R-:W-:Y:S02]  /*1ada0*/  IMAD.MOV.U32 R169, RZ, RZ, R13 ;  /* 0x000000ffffa97224 */ /* 0x000fe400078e000d */
[----:B------:R-:W-:Y:S01]  /*1adb0*/  IMAD.MOV.U32 R166, RZ, RZ, R27 ;  /* 0x000000ffffa67224 */ /* 0x000fe200078e001b */
[----:B0-----:R-:W-:Y:S06]  /*1adc0*/  @P2 BRA `(.L_x_1598) ;  /* 0xffffffd8000c2947 */ /* 0x001fec000383ffff */
[----:B------:R-:W-:-:S07]  /*1add0*/  IMAD.MOV.U32 R169, RZ, RZ, R13 ;  /* 0x000000ffffa97224 */ /* 0x000fce00078e000d */
.L_x_1587:
[----:B------:R-:W-:-:S13]  /*1ade0*/  ISETP.GE.AND P2, PT, R5, R177, PT ;  /* 0x000000b10500720c */ /* 0x000fda0003f46270 */
[----:B------:R-:W-:Y:S05]  /*1adf0*/  @!P2 BRA `(.L_x_1599) ;  /* 0x000000380018a947 */ /* 0x000fea0003800000 */
[----:B------:R-:W-:Y:S02]  /*1ae00*/  IMAD.MOV.U32 R13, RZ, RZ, R10 ;  /* 0x000000ffff0d7224 */ /* 0x000fe400078e000a */
[----:B------:R-:W-:Y:S02]  /*1ae10*/  IMAD.MOV.U32 R12, RZ, RZ, R11 ;  /* 0x000000ffff0c7224 */ /* 0x000fe400078e000b */
[----:B------:R-:W-:Y:S02]  /*1ae20*/  IMAD.MOV.U32 R14, RZ, RZ, R18 ;  /* 0x000000ffff0e7224 */ /* 0x000fe400078e0012 */
[----:B------:R-:W-:-:S07]  /*1ae30*/  IMAD.MOV.U32 R15, RZ, RZ, R169 ;  /* 0x000000ffff0f7224 */ /* 0x000fce00078e00a9 */
.L_x_1618:
        /* <DEDUP_REMOVED lines=8> */
.L_x_1601:
        /* <DEDUP_REMOVED lines=8> */
.L_x_1602:
[----:B------:R-:W-:Y:S04]  /*1af40*/  BSSY B0, `(.L_x_1600) ;  /* 0x0000004000007945 */ /* 0x000fe80003800000 */
[----:B-1----:R-:W-:Y:S05]  /*1af50*/  @P3 BRA `(.L_x_1603) ;  /* 0x0000000000083947 */ /* 0x002fea0003800000 */
[----:B------:R-:W1:Y:S02]  /*1af60*/  SYNCS.PHASECHK.TRANS64.TRYWAIT P3, [R7+URZ+0x22830], R6 ;  /* 0x02283006070075a7 */ /* 0x000e64000806017f */
[----:B-1----:R-:W-:Y:S05]  /*1af70*/  @!P3 BRA `(.L_x_1604) ;  /* 0x000000e000c0b947 */ /* 0x002fea0003800000 */
.L_x_1603:
[----:B------:R-:W-:Y:S05]  /*1af80*/  BSYNC B0 ;  /* 0x0000000000007941 */ /* 0x000fea0003800000 */
.L_x_1600:
        /* <DEDUP_REMOVED lines=11> */
[----:B------:R-:W-:Y:S02]  /*1b040*/  IMAD R6, R169, 0x600, R4 ;  /* 0x00000600a9067824 */ /* 0x000fe400078e0204 */
[----:B------:R-:W-:-:S03]  /*1b050*/  IMAD.MOV.U32 R9, RZ, RZ, -0x7fffffe0 ;  /* 0x80000020ff097424 */ /* 0x000fc600078e00ff */
[----:B------:R-:W-:Y:S02]  /*1b060*/  R2UR UR30, R6 ;  /* 0x00000000061e72ca */ /* 0x000fe400000e0000 */
[----:B------:R-:W-:Y:S01]  /*1b070*/  R2UR UR19, R9 ;  /* 0x00000000091372ca */ /* 0x000fe200000e0000 */
[----:B------:R-:W-:Y:S01]  /*1b080*/  IMAD.MOV.U32 R9, RZ, RZ, -0x7fffffe0 ;  /* 0x80000020ff097424 */ /* 0x000fe200078e00ff */
[----:B--2---:R-:W-:-:S04]  /*1b090*/  SHF.R.U32.HI R8, RZ, 0x7, R8 ;  /* 0x00000007ff087819 */ /* 0x004fc80000011608 */
[----:B------:R-:W-:Y:S01]  /*1b0a0*/  R2UR UR23, R9 ;  /* 0x00000000091772ca */ /* 0x000fe200000e0000 */
[----:B------:R-:W-:Y:S01]  /*1b0b0*/  VIADD R7, R8, 0x8 ;  /* 0x0000000808077836 */ /* 0x000fe20000000000 */
[----:B------:R-:W-:-:S04]  /*1b0c0*/  IADD3 R8, R6, 0x2, RZ ;  /* 0x0000000206087810 */ /* 0x000fc80007ffe0ff */
[----:B------:R0:W-:Y:S01]  /*1b0d0*/  BAR.SYNC.DEFER_BLOCKING R7, 0x100 ;  /* 0x000400070000751d */ /* 0x0001e20000010000 */
        /* <DEDUP_REMOVED lines=32> */
.L_x_1606:
[----:B------:R-:W-:Y:S01]  /*1b2e0*/  SHF.L.U32 R6, R14, 0x1f, RZ ;  /* 0x0000001f0e067819 */ /* 0x000fe200000006ff */
[----:B------:R-:W-:-:S04]  /*1b2f0*/  IMAD R7, R15, 0x8, R16 ;  /* 0x000000080f077824 */ /* 0x000fc800078e0210 */
[----:B------:R0:W1:Y:S01]  /*1b300*/  SYNCS.PHASECHK.TRANS64.TRYWAIT P2, [R7+URZ+0x22850], R6 ;  /* 0x02285006070075a7 */ /* 0x000062000804017f */
[----:B------:R-:W-:Y:S05]  /*1b310*/  @!P0 BRA `(.L_x_1607) ;  /* 0x0000000000048947 */ /* 0x000fea0003800000 */
[----:B------:R-:W-:Y:S01]  /*1b320*/  BPT.TRAP 0x1 ;  /* 0x000000040000795c */ /* 0x000fe20000300000 */
.L_x_1607:
[----:B-1----:R-:W-:Y:S05]  /*1b330*/  @P2 BRA `(.L_x_1605) ;  /* 0x0000000000082947 */ /* 0x002fea0003800000 */
[----:B------:R-:W1:Y:S02]  /*1b340*/  SYNCS.PHASECHK.TRANS64.TRYWAIT P2, [R7+URZ+0x22850], R6 ;  /* 0x02285006070075a7 */ /* 0x000e64000804017f */
[----:B-1----:R-:W-:Y:S05]  /*1b350*/  @!P2 BRA `(.L_x_1608) ;  /* 0x000000dc00dca947 */ /* 0x002fea0003800000 */
.L_x_1605:
[----:B01----:R-:W-:Y:S01]  /*1b360*/  VIADD R6, R16, 0x400 ;  /* 0x0000040010067836 */ /* 0x003fe20000000000 */
[----:B------:R-:W-:Y:S05]  /*1b370*/  WARPSYNC.ALL ;  /* 0x0000000000007948 */ /* 0x000fea0003800000 */
[----:B------:R-:W-:Y:S01]  /*1b380*/  SHF.R.U32.HI R6, RZ, 0x4, R6 ;  /* 0x00000004ff067819 */ /* 0x000fe20000011606 */
[----:B------:R-:W-:Y:S01]  /*1b390*/  IMAD.MOV.U32 R7, RZ, RZ, 0x40000040 ;  /* 0x40000040ff077424 */ /* 0x000fe200078e00ff */
[----:B------:R-:W-:Y:S01]  /*1b3a0*/  WARPGROUP.ARRIVE ;  /* 0x00000000000079c5 */ /* 0x000fe20000000000 */
[----:B------:R-:W-:Y:S01]  /*1b3b0*/  IMAD.MOV.U32 R9, RZ, RZ, 0x40000040 ;  /* 0x40000040ff097424 */ /* 0x000fe200078e00ff */
[----:B------:R-:W-:Y:S01]  /*1b3c0*/  LOP3.LUT R6, R6, 0x3fff, RZ, 0xc0, !PT ;  /* 0x00003fff06067812 */ /* 0x000fe200078ec0ff */
[C---:B------:R-:W-:Y:S01]  /*1b3d0*/  FMUL.FTZ R20, R2.reuse, R25 ;  /* 0x0000001902147220 */ /* 0x040fe20000410000 */
[----:B------:R-:W-:Y:S01]  /*1b3e0*/  R2UR UR11, R7 ;  /* 0x00000000070b72ca */ /* 0x000fe200000e0000 */
[----:B------:R-:W-:Y:S01]  /*1b3f0*/  FMUL.FTZ R25, R2, R28 ;  /* 0x0000001c02197220 */ /* 0x000fe20000410000 */
[----:B------:R-:W-:Y:S01]  /*1b400*/  LOP3.LUT R6, R6, 0x10000, RZ, 0xfc, !PT ;  /* 0x0001000006067812 */ /* 0x000fe200078efcff */
[C---:B------:R-:W-:Y:S01]  /*1b410*/  FMUL.FTZ R28, R2.reuse, R35 ;  /* 0x00000023021c7220 */ /* 0x040fe20000410000 */
[----:B------:R-:W-:Y:S01]  /*1b420*/  MOV R7, 0x40000040 ;  /* 0x4000004000077802 */ /* 0x000fe20000000f00 */
[C---:B------:R-:W-:Y:S01]  /*1b430*/  FMUL.FTZ R35, R2.reuse, R42 ;  /* 0x0000002a02237220 */ /* 0x040fe20000410000 */
[C---:B------:R-:W-:Y:S01]  /*1b440*/  FMUL.FTZ R42, R2.reuse, R45 ;  /* 0x0000002d022a7220 */ /* 0x040fe20000410000 */
[----:B------:R-:W-:Y:S01]  /*1b450*/  IMAD R6, R15, 0x400, R6 ;  /* 0x000004000f067824 */ /* 0x000fe200078e0206 */
[----:B------:R-:W0:Y:S01]  /*1b460*/  S2R R219, SR_TID.X ;  /* 0x0000000000db7919 */ /* 0x000e220000002100 */
[C---:B------:R-:W-:Y:S01]  /*1b470*/  FMUL.FTZ R45, R2.reuse, R48 ;  /* 0x00000030022d7220 */ /* 0x040fe20000410000 */
[----:B------:R-:W-:Y:S01]  /*1b480*/  FMUL.FTZ R48, R2, R55 ;  /* 0x0000003702307220 */ /* 0x000fe20000410000 */
[C---:B------:R-:W-:Y:S01]  /*1b490*/  VIADD R8, R6.reuse, 0x2 ;  /* 0x0000000206087836 */ /* 0x040fe20000000000 */
[----:B------:R-:W-:Y:S01]  /*1b4a0*/  R2UR UR10, R6 ;  /* 0x00000000060a72ca */ /* 0x000fe200000e0000 */
[C---:B------:R-:W-:Y:S01]  /*1b4b0*/  FMUL.FTZ R55, R2.reuse, R60 ;  /* 0x0000003c02377220 */ /* 0x040fe20000410000 */
        /* <DEDUP_REMOVED lines=19> */
[----:B------:R-:W-:Y:S02]  /*1b5f0*/  IMAD.SHL.U32 R73, R5, 0x80, RZ ;  /* 0x0000008005497824 */ /* 0x000fe400078e00ff */
        /* <DEDUP_REMOVED lines=84> */
[----:B------:R-:W-:Y:S01]  /*1bb40*/  R2UR UR11, R7 ;  /* 0x00000000070b72ca */ /* 0x000fe200000e0000 */
[----:B------:R-:W5:Y:S03]  /*1bb50*/  @P4 LDC R6, c[0x0][0x44c] ;  /* 0x00011300ff064b82 */ /* 0x000f660000000800 */
[----:B------:R-:W0:Y:S05]  /*1bb60*/  MUFU.TANH R8, R8 ;  /* 0x0000000800087308 */ /* 0x000e2a0000002400 */
[----:B------:R-:W1:Y:S03]  /*1bb70*/  @P4 LDC R7, c[0x0][0x450] ;  /* 0x00011400ff074b82 */ /* 0x000e660000000800 */
[----:B------:R-:W0:Y:S08]  /*1bb80*/  MUFU.TANH R9, R9 ;  /* 0x0000000900097308 */ /* 0x000e300000002400 */
[----:B------:R-:W0:Y:S01]  /*1bb90*/  MUFU.TANH R51, R51 ;  /* 0x0000003300337308 */ /* 0x000e220000002400 */
[----:B-----5:R-:W-:-:S07]  /*1bba0*/  @P4 IMAD.HI.U32 R6, R83, R6, RZ ;  /* 0x0000000653064227 */ /* 0x020fce00078e00ff */
[----:B------:R-:W0:Y:S01]  /*1bbb0*/  MUFU.TANH R52, R52 ;  /* 0x0000003400347308 */ /* 0x000e220000002400 */
[----:B-1----:R-:W-:Y:S01]  /*1bbc0*/  @P4 SHF.R.U32.HI R83, RZ, R7, R6 ;  /* 0x00000007ff534219 */ /* 0x002fe20000011606 */
[----:B------:R-:W-:Y:S02]  /*1bbd0*/  IMAD R7, R171, -0x2, R74 ;  /* 0xfffffffeab077824 */ /* 0x000fe400078e024a */
[----:B------:R-:W-:Y:S01]  /*1bbe0*/  FMUL.FTZ R74, R2, R87 ;  /* 0x00000057024a7220 */ /* 0x000fe20000410000 */
[----:B------:R-:W-:-:S03]  /*1bbf0*/  @!P1 IMAD R6, R169, 0x8, R16 ;  /* 0x00000008a9069824 */ /* 0x000fc600078e0210 */
[----:B------:R-:W1:Y:S01]  /*1bc00*/  MUFU.TANH R55, R55 ;  /* 0x0000003700377308 */ /* 0x000e620000002400 */
[----:B------:R-:W-:Y:S01]  /*1bc10*/  IADD3 R7, -R168, R7, R170 ;  /* 0x00000007a8077210 */ /* 0x000fe20007ffe1aa */
[----:B------:R-:W-:-:S04]  /*1bc20*/  @!P1 VIADD R6, R6, 0x22840 ;  /* 0x0002284006069836 */ /* 0x000fc80000000000 */
[C---:B------:R-:W-:Y:S02]  /*1bc30*/  VIADD R84, R7.reuse, UR33 ;  /* 0x0000002107547c36 */ /* 0x040fe40008000000 */
[----:B------:R-:W0:Y:S01]  /*1bc40*/  MUFU.TANH R56, R56 ;  /* 0x0000003800387308 */ /* 0x000e220000002400 */
[----:B------:R-:W-:Y:S01]  /*1bc50*/  @!P1 PRMT R6, RZ, 0x654, R6 ;  /* 0x00000654ff069816 */ /* 0x000fe20000000006 */
[----:B------:R-:W-:-:S06]  /*1bc60*/  VIADD R81, R7, UR43 ;  /* 0x0000002b07517c36 */ /* 0x000fcc0008000000 */
        /* <DEDUP_REMOVED lines=28> */
[C---:B------:R-:W-:Y:S01]  /*1be30*/  FMUL.FTZ R152, R2.reuse, R76 ;  /* 0x0000004c02987220 */ /* 0x040fe20000410000 */
[----:B------:R-:W-:Y:S01]  /*1be40*/  FMUL.FTZ R76, R2, R77 ;  /* 0x0000004d024c7220 */ /* 0x000fe20000410000 */
[----:B------:R-:W-:Y:S01]  /*1be50*/  IADD3 R153, -R219, 0xb, RZ ;  /* 0x0000000bdb997810 */ /* 0x000fe20007ffe1ff */
[----:B------:R-:W5:Y:S03]  /*1be60*/  SHFL.IDX PT, R77, R83, RZ, 0x1c1f ;  /* 0x001c1fff534d7589 */ /* 0x000f6600000e0000 */
[----:B------:R-:W0:Y:S01]  /*1be70*/  MUFU.TANH R152, R152 ;  /* 0x0000009800987308 */ /* 0x000e220000002400 */
[----:B------:R0:W-:Y:S06]  /*1be80*/  BAR.ARV R153, 0x100 ;  /* 0x000400990000751d */ /* 0x0001ec0000002000 */
[----:B------:R0:W-:Y:S01]  /*1be90*/  @!P1 SYNCS.ARRIVE.TRANS64.RED.A1T0 RZ, [R6+URZ], RZ ;  /* 0x000000ff06ff99a7 */ /* 0x0001e2000810043f */
[----:B------:R-:W0:Y:S01]  /*1bea0*/  MUFU.TANH R76, R76 ;  /* 0x0000004c004c7308 */ /* 0x000e220000002400 */
[----:B-----5:R-:W-:-:S02]  /*1beb0*/  IMAD.IADD R86, R84, 0x1, R77 ;  /* 0x0000000154567824 */ /* 0x020fc400078e024d */
[----:B------:R-:W-:Y:S01]  /*1bec0*/  IMAD.IADD R85, R81, 0x1, R77 ;  /* 0x0000000151557824 */ /* 0x000fe200078e024d */
[----:B01234-:R-:W-:Y:S06]  /*1bed0*/  @!P5 BRA `(.L_x_1609) ;  /* 0x000000000058d947 */ /* 0x01ffec0003800000 */
        /* <DEDUP_REMOVED lines=12> */
.L_x_1611:
[----:B------:R-:W-:-:S05]  /*1bfa0*/  IMAD.U32 R87, RZ, RZ, UR4 ;  /* 0x00000004ff577e24 */ /* 0x000fca000f8e00ff */
[----:B------:R-:W-:-:S13]  /*1bfb0*/  ISETP.NE.AND P2, PT, R87, 0x1, PT ;  /* 0x000000015700780c */ /* 0x000fda0003f45270 */
[----:B------:R-:W0:Y:S02]  /*1bfc0*/  @P2 LDC.64 R6, c[0x0][0x9e8] ;  /* 0x00027a00ff062b82 */ /* 0x000e240000000a00 */
[----:B0-----:R-:W-:-:S05]  /*1bfd0*/  @P2 IMAD.HI.U32 R6, R77, R6, RZ ;  /* 0x000000064d062227 */ /* 0x001fca00078e00ff */
[----:B------:R-:W-:-:S07]  /*1bfe0*/  @P2 SHF.R.U32.HI R77, RZ, R7, R6 ;  /* 0x00000007ff4d2219 */ /* 0x000fce0000011606 */
.L_x_1612:
[----:B------:R-:W-:Y:S05]  /*1bff0*/  BSYNC B0 ;  /* 0x0000000000007941 */ /* 0x000fea0003800000 */
.L_x_1610:
[----:B------:R-:W-:-:S04]  /*1c000*/  IMAD R6, R77, R87, -R73 ;  /* 0x000000574d067224 */ /* 0x000fc800078e0a49 */
[----:B------:R-:W-:-:S05]  /*1c010*/  IMAD R6, R171, -0x2, R6 ;  /* 0xfffffffeab067824 */ /* 0x000fca00078e0206 */
[----:B------:R-:W-:Y:S02]  /*1c020*/  VIADDMNMX R86, R6, R87, R86, PT ;  /* 0x0000005706567246 */ /* 0x000fe40003800156 */
[----:B------:R-:W-:-:S07]  /*1c030*/  VIMNMX R85, R85, R6, !PT ;  /* 0x0000000655557248 */ /* 0x000fce0007fe0100 */
.L_x_1609:
        /* <DEDUP_REMOVED lines=113> */
.L_x_1615:
[----:B------:R-:W-:-:S05]  /*1c750*/  IMAD.U32 R84, RZ, RZ, UR4 ;  /* 0x00000004ff547e24 */ /* 0x000fca000f8e00ff */
[----:B------:R-:W-:-:S13]  /*1c760*/  ISETP.NE.AND P3, PT, R84, 0x1, PT ;  /* 0x000000015400780c */ /* 0x000fda0003f65270 */
[----:B------:R-:W0:Y:S02]  /*1c770*/  @P3 LDC.64 R6, c[0x0][0x9e8] ;  /* 0x00027a00ff063b82 */ /* 0x000e240000000a00 */
[----:B0-----:R-:W-:-:S05]  /*1c780*/  @P3 IMAD.HI.U32 R6, R83, R6, RZ ;  /* 0x0000000653063227 */ /* 0x001fca00078e00ff */
[----:B------:R-:W-:-:S07]  /*1c790*/  @P3 SHF.R.U32.HI R83, RZ, R7, R6 ;  /* 0x00000007ff533219 */ /* 0x000fce0000011606 */
.L_x_1616:
[----:B------:R-:W-:Y:S05]  /*1c7a0*/  BSYNC B0 ;  /* 0x0000000000007941 */ /* 0x000fea0003800000 */
.L_x_1614:
[----:B------:R-:W-:-:S04]  /*1c7b0*/  IMAD R6, R83, R84, -R73 ;  /* 0x0000005453067224 */ /* 0x000fc800078e0a49 */
[----:B------:R-:W-:-:S05]  /*1c7c0*/  IMAD R6, R171, -0x2, R6 ;  /* 0xfffffffeab067824 */ /* 0x000fca00078e0206 */
[----:B------:R-:W-:Y:S02]  /*1c7d0*/  VIADDMNMX R10, R6, R84, R10, PT ;  /* 0x00000054060a7246 */ /* 0x000fe4000380010a */
[----:B------:R-:W-:-:S07]  /*1c7e0*/  VIMNMX R81, R81, R6, !PT ;  /* 0x0000000651517248 */ /* 0x000fce0007fe0100 */
.L_x_1613:
[----:B------:R-:W-:Y:S01]  /*1c7f0*/  ISETP.GT.AND P3, PT, R81, 0x1, P2 ;  /* 0x000000015100780c */ /* 0x000fe20001764270 */
[----:B------:R-:W-:Y:S01]  /*1c800*/  UMOV UR35, UR5 ;  /* 0x0000000500237c82 */ /* 0x000fe20008000000 */
[----:B------:R-:W-:Y:S01]  /*1c810*/  FMNMX.FTZ R7, R77, R12, !PT ;  /* 0x0000000c4d077209 */ /* 0x000fe20007810000 */
[----:B------:R-:W-:Y:S01]  /*1c820*/  IMAD.U32 R86, RZ, RZ, UR35 ;  /* 0x00000023ff567e24 */ /* 0x000fe2000f8e00ff */
        /* <DEDUP_REMOVED lines=143> */
[----:B------:R-:W-:Y:S01]  /*1d120*/  MUFU.EX2 R29, R77 ;  /* 0x0000004d001d7308 */ /* 0x000fe20000000800 */
        /* <DEDUP_REMOVED lines=14> */
[----:B------:R-:W-:Y:S03]  /*1d210*/  MUFU.EX2 R14, R14 ;  /* 0x0000000e000e7308 */ /* 0x000fe60000000800 */
[----:B------:R-:W-:-:S04]  /*1d220*/  FMNMX.FTZ R32, R31, R32, !PT ;  /* 0x000000201f207209 */ /* 0x000fc80007810000 */
[----:B------:R-:W-:Y:S01]  /*1d230*/  FMNMX.FTZ R34, R33, R32, !PT ;  /* 0x0000002021227209 */ /* 0x000fe20007810000 */
[----:B------:R0:W-:Y:S03]  /*1d240*/  MUFU.EX2 R73, R85 ;  /* 0x0000005500497308 */ /* 0x0001e60000000800 */
[----:B------:R-:W-:-:S04]  /*1d250*/  FMNMX.FTZ R37, R35, R34, !PT ;  /* 0x0000002223257209 */ /* 0x000fc80007810000 */
[----:B------:R-:W-:Y:S01]  /*1d260*/  FMNMX.FTZ R34, R36, R37, !PT ;  /* 0x0000002524227209 */ /* 0x000fe20007810000 */
[----:B------:R1:W-:Y:S01]  /*1d270*/  MUFU.EX2 R32, R86 ;  /* 0x0000005600207308 */ /* 0x0003e20000000800 */
[----:B0-----:R-:W-:-:S02]  /*1d280*/  FFMA.FTZ R85, R42, UR35, -R83 ;  /* 0x000000232a557c23 */ /* 0x001fc40008010853 */
[----:B------:R-:W-:Y:S01]  /*1d290*/  FMNMX.FTZ R77, R39, R34, !PT ;  /* 0x00000022274d7209 */ /* 0x000fe20007810000 */
[----:B------:R-:W-:-:S03]  /*1d2a0*/  FFMA.FTZ R34, R41, UR35, -R83 ;  /* 0x0000002329227c23 */ /* 0x000fc60008010853 */
[----:B------:R-:W-:Y:S01]  /*1d2b0*/  FMNMX.FTZ R38, R40, R77, !PT ;  /* 0x0000004d28267209 */ /* 0x000fe20007810000 */
[----:B------:R-:W-:Y:S01]  /*1d2c0*/  MUFU.EX2 R7, R7 ;  /* 0x0000000700077308 */ /* 0x000fe20000000800 */
[----:B-1----:R-:W-:-:S02]  /*1d2d0*/  FFMA.FTZ R86, R46, UR35, -R83 ;  /* 0x000000232e567c23 */ /* 0x002fc40008010853 */
[----:B------:R-:W-:-:S04]  /*1d2e0*/  FMNMX.FTZ R41, R43, R38, !PT ;  /* 0x000000262b297209 */ /* 0x000fc80007810000 */
[----:B------:R-:W-:Y:S01]  /*1d2f0*/  FMNMX.FTZ R38, R44, R41, !PT ;  /* 0x000000292c267209 */ /* 0x000fe20007810000 */
[----:B------:R-:W-:Y:S03]  /*1d300*/  MUFU.EX2 R20, R20 ;  /* 0x0000001400147308 */ /* 0x000fe60000000800 */
[----:B------:R-:W-:Y:S01]  /*1d310*/  FMNMX.FTZ R77, R47, R38, !PT ;  /* 0x000000262f4d7209 */ /* 0x000fe20007810000 */
[----:B------:R-:W-:-:S03]  /*1d320*/  FFMA.FTZ R38, R45, UR35, -R83 ;  /* 0x000000232d267c23 */ /* 0x000fc60008010853 */
[----:B------:R-:W-:Y:S01]  /*1d330*/  FMNMX.FTZ R42, R48, R77, !PT ;  /* 0x0000004d302a7209 */ /* 0x000fe20007810000 */
[----:B------:R0:W-:Y:S03]  /*1d340*/  MUFU.EX2 R41, R85 ;  /* 0x0000005500297308 */ /* 0x0001e60000000800 */
[----:B------:R-:W-:-:S04]  /*1d350*/  FMNMX.FTZ R45, R51, R42, !PT ;  /* 0x0000002a332d7209 */ /* 0x000fc80007810000 */
[----:B------:R-:W-:Y:S01]  /*1d360*/  FMNMX.FTZ R42, R52, R45, !PT ;  /* 0x0000002d342a7209 */ /* 0x000fe20007810000 */
[----:B------:R-:W-:Y:S01]  /*1d370*/  MUFU.EX2 R25, R25 ;  /* 0x0000001900197308 */ /* 0x000fe20000000800 */
[----:B0-----:R-:W-:Y:S02]  /*1d380*/  IMAD.U32 R85, RZ, RZ, UR35 ;  /* 0x00000023ff557e24 */ /* 0x001fe4000f8e00ff */
[----:B------:R-:W-:Y:S01]  /*1d390*/  FMNMX.FTZ R77, R53, R42, !PT ;  /* 0x0000002a354d7209 */ /* 0x000fe20007810000 */
[----:B------:R-:W-:-:S03]  /*1d3a0*/  FFMA.FTZ R42, R49, UR35, -R83 ;  /* 0x00000023312a7c23 */ /* 0x000fc60008010853 */
[----:B------:R-:W-:Y:S01]  /*1d3b0*/  FMNMX.FTZ R46, R54, R77, !PT ;  /* 0x0000004d362e7209 */ /* 0x000fe20007810000 */
[----:B------:R-:W-:Y:S03]  /*1d3c0*/  MUFU.EX2 R26, R26 ;  /* 0x0000001a001a7308 */ /* 0x000fe60000000800 */
        /* <DEDUP_REMOVED lines=9> */
[----:B------:R-:W-:Y:S01]  /*1d460*/  FMNMX.FTZ R77, R69, R46, !PT ;  /* 0x0000002e454d7209 */ /* 0x000fe20007810000 */
[----:B------:R-:W-:-:S03]  /*1d470*/  FFMA.FTZ R46, R55, UR35, -R83 ;  /* 0x00000023372e7c23 */ /* 0x000fc60008010853 */
[----:B0-----:R-:W-:Y:S01]  /*1d480*/  FMNMX.FTZ R50, R70, R77, !PT ;  /* 0x0000004d46327209 */ /* 0x001fe20007810000 */
[----:B------:R-:W-:Y:S03]  /*1d490*/  MUFU.EX2 R34, R34 ;  /* 0x0000002200227308 */ /* 0x000fe60000000800 */
[----:B------:R-:W-:Y:S01]  /*1d4a0*/  FMNMX.FTZ R55, R71, R50, !PT ;  /* 0x0000003247377209 */ /* 0x000fe20007810000 */
[--C-:B------:R-:W-:Y:S01]  /*1d4b0*/  FFMA.FTZ R50, R59, UR35, -R83.reuse ;  /* 0x000000233b327c23 */ /* 0x100fe20008010853 */
[----:B------:R-:W-:-:S01]  /*1d4c0*/  FFMA.FTZ R59, R60, UR35, -R83 ;  /* 0x000000233c3b7c23 */ /* 0x000fc20008010853 */
[--C-:B------:R-:W-:Y:S01]  /*1d4d0*/  FFMA.FTZ R60, R65, UR35, -R83.reuse ;  /* 0x00000023413c7c23 */ /* 0x100fe20008010853 */
[----:B------:R-:W-:Y:S01]  /*1d4e0*/  FMNMX.FTZ R10, R72, R55, !PT ;  /* 0x00000037480a7209 */ /* 0x000fe20007810000 */
[--C-:B------:R-:W-:Y:S01]  /*1d4f0*/  FFMA.FTZ R65, R68, UR35, -R83.reuse ;  /* 0x0000002344417c23 */ /* 0x100fe20008010853 */
[----:B------:R0:W-:Y:S01]  /*1d500*/  MUFU.EX2 R55, R81 ;  /* 0x0000005100377308 */ /* 0x0001e20000000800 */
[----:B------:R-:W-:-:S01]  /*1d510*/  FFMA.FTZ R68, R79, UR35, -R83 ;  /* 0x000000234f447c23 */ /* 0x000fc20008010853 */
[----:B------:R-:W-:Y:S01]  /*1d520*/  FMNMX.FTZ R77, R75, R10, !PT ;  /* 0x0000000a4b4d7209 */ /* 0x000fe20007810000 */
[----:B------:R-:W-:-:S03]  /*1d530*/  FFMA.FTZ R79, R78, UR35, -R83 ;  /* 0x000000234e4f7c23 */ /* 0x000fc60008010853 */
[----:B------:R-:W-:Y:S02]  /*1d540*/  FMNMX.FTZ R77, R74, R77, !PT ;  /* 0x0000004d4a4d7209 */ /* 0x000fe40007810000 */
[----:B------:R-:W-:Y:S03]  /*1d550*/  MUFU.EX2 R38, R38 ;  /* 0x0000002600267308 */ /* 0x000fe60000000800 */
[----:B------:R-:W1:Y:S05]  /*1d560*/  SHFL.BFLY PT, R10, R77, 0x2, 0x1f ;  /* 0x0c401f004d0a7f89 */ /* 0x000e6a00000e0000 */
[----:B------:R-:W-:Y:S08]  /*1d570*/  MUFU.EX2 R45, R86 ;  /* 0x00000056002d7308 */ /* 0x000ff00000000800 */
[----:B------:R-:W-:Y:S08]  /*1d580*/  MUFU.EX2 R42, R42 ;  /* 0x0000002a002a7308 */ /* 0x000ff00000000800 */
[----:B------:R-:W-:Y:S01]  /*1d590*/  MUFU.EX2 R8, R8 ;  /* 0x0000000800087308 */ /* 0x000fe20000000800 */
[----:B-1----:R-:W-:Y:S01]  /*1d5a0*/  FMNMX.FTZ R10, R77, R10, !PT ;  /* 0x0000000a4d0a7209 */ /* 0x002fe20007810000 */
[--C-:B------:R-:W-:Y:S01]  /*1d5b0*/  FFMA.FTZ R77, R76, UR35, -R83.reuse ;  /* 0x000000234c4d7c23 */ /* 0x100fe20008010853 */
[----:B------:R-:W-:-:S01]  /*1d5c0*/  FFMA.FTZ R76, R80, UR35, -R83 ;  /* 0x00000023504c7c23 */ /* 0x000fc20008010853 */
[----:B------:R-:W-:-:S02]  /*1d5d0*/  FSEL R83, R11, RZ, P3 ;  /* 0x000000ff0b537208 */ /* 0x000fc40001800000 */
[----:B0-----:R-:W0:Y:S02]  /*1d5e0*/  SHFL.BFLY PT, R81, R10, 0x1, 0x1f ;  /* 0x0c201f000a517f89 */ /* 0x001e2400000e0000 */
[----:B------:R-:W-:Y:S01]  /*1d5f0*/  MUFU.EX2 R9, R9 ;  /* 0x0000000900097308 */ /* 0x000fe20000000800 */
[----:B------:R-:W-:-:S04]  /*1d600*/  FADD.FTZ R83, -R83, R12 ;  /* 0x0000000c53537221 */ /* 0x000fc80000010100 */
[----:B------:R-:W-:-:S03]  /*1d610*/  FMUL.FTZ R83, R83, UR35 ;  /* 0x0000002353537c20 */ /* 0x000fc60008410000 */
[----:B------:R-:W-:Y:S08]  /*1d620*/  MUFU.EX2 R46, R46 ;  /* 0x0000002e002e7308 */ /* 0x000ff00000000800 */
[----:B------:R-:W1:Y:S01]  /*1d630*/  MUFU.EX2 R83, R83 ;  /* 0x0000005300537308 */ /* 0x000e620000000800 */
[----:B0-----:R-:W-:-:S07]  /*1d640*/  FMNMX.FTZ R10, R10, R81, !PT ;  /* 0x000000510a0a7209 */ /* 0x001fce0007810000 */
[----:B------:R-:W-:Y:S01]  /*1d650*/  MUFU.EX2 R50, R50 ;  /* 0x0000003200327308 */ /* 0x000fe20000000800 */
[C---:B------:R-:W-:Y:S01]  /*1d660*/  FSETP.NEU.FTZ.AND P2, PT, R10.reuse, -INF , PT ;  /* 0xff8000000a00780b */ /* 0x040fe20003f5d000 */
[----:B------:R-:W-:-:S03]  /*1d670*/  FFMA.FTZ R12, R10, R85, -8 ;  /* 0xc10000000a0c7423 */ /* 0x000fc60000010055 */
[----:B------:R-:W-:-:S03]  /*1d680*/  FSEL R80, R10, RZ, P2 ;  /* 0x000000ff0a507208 */ /* 0x000fc60001000000 */
[----:B------:R1:W-:Y:S01]  /*1d690*/  MUFU.EX2 R81, R82 ;  /* 0x0000005200517308 */ /* 0x0003e20000000800 */
[----:B------:R-:W-:Y:S01]  /*1d6a0*/  FSEL R12, R12, RZ, P2 ;  /* 0x000000ff0c0c7208 */ /* 0x000fe20001000000 */
[----:B------:R-:W-:-:S04]  /*1d6b0*/  FADD.FTZ R80, -R80, R13 ;  /* 0x0000000d50507221 */ /* 0x000fc80000010100 */
[--C-:B------:R-:W-:Y:S01]  /*1d6c0*/  FFMA.FTZ R85, R84, UR35, -R12.reuse ;  /* 0x0000002354557c23 */ /* 0x100fe2000801080c */
[----:B------:R-:W-:-:S01]  /*1d6d0*/  FFMA.FTZ R6, R6, UR35, -R12 ;  /* 0x0000002306067c23 */ /* 0x000fc2000801080c */
[----:B------:R-:W-:Y:S01]  /*1d6e0*/  FMUL.FTZ R80, R80, UR35 ;  /* 0x0000002350507c20 */ /* 0x000fe20008410000 */
[----:B------:R-:W-:-:S01]  /*1d6f0*/  FFMA.FTZ R21, R21, UR35, -R12 ;  /* 0x0000002315157c23 */ /* 0x000fc2000801080c */
[--C-:B------:R-:W-:Y:S01]  /*1d700*/  FFMA.FTZ R24, R24, UR35, -R12.reuse ;  /* 0x0000002318187c23 */ /* 0x100fe2000801080c */
[----:B------:R-:W-:-:S01]  /*1d710*/  FFMA.FTZ R27, R27, UR35, -R12 ;  /* 0x000000231b1b7c23 */ /* 0x000fc2000801080c */
[----:B------:R-:W-:Y:S01]  /*1d720*/  MUFU.EX2 R85, R85 ;  /* 0x0000005500557308 */ /* 0x000fe20000000800 */
[----:B------:R-:W-:-:S01]  /*1d730*/  FFMA.FTZ R28, R28, UR35, -R12 ;  /* 0x000000231c1c7c23 */ /* 0x000fc2000801080c */
[--C-:B------:R-:W-:Y:S01]  /*1d740*/  FFMA.FTZ R78, R33, UR35, -R12.reuse ;  /* 0x00000023214e7c23 */ /* 0x100fe2000801080c */
[----:B------:R-:W-:-:S01]  /*1d750*/  FFMA.FTZ R33, R35, UR35, -R12 ;  /* 0x0000002323217c23 */ /* 0x000fc2000801080c */
[----:B-1----:R-:W-:Y:S01]  /*1d760*/  FFMA.FTZ R82, R83, R3, R14 ;  /* 0x0000000353527223 */ /* 0x002fe2000001000e */
[----:B------:R-:W-:-:S01]  /*1d770*/  FFMA.FTZ R35, R39, UR35, -R12 ;  /* 0x0000002327237c23 */ /* 0x000fc2000801080c */
[--C-:B------:R-:W-:Y:S01]  /*1d780*/  FFMA.FTZ R31, R31, UR35, -R12.reuse ;  /* 0x000000231f1f7c23 */ /* 0x100fe2000801080c */
[----:B------:R-:W-:-:S01]  /*1d790*/  FFMA.FTZ R39, R43, UR35, -R12 ;  /* 0x000000232b277c23 */ /* 0x000fc2000801080c */
[----:B------:R-:W0:Y:S01]  /*1d7a0*/  MUFU.EX2 R80, R80 ;  /* 0x0000005000507308 */ /* 0x000e220000000800 */
[----:B------:R-:W-:-:S01]  /*1d7b0*/  FFMA.FTZ R43, R51, UR35, -R12 ;  /* 0x00000023332b7c23 */ /* 0x000fc2000801080c */
[----:B------:R-:W-:Y:S01]  /*1d7c0*/  FADD.FTZ R51, R7, R82 ;  /* 0x0000005207337221 */ /* 0x000fe20000010000 */
[----:B------:R-:W-:-:S01]  /*1d7d0*/  FFMA.FTZ R47, R47, UR35, -R12 ;  /* 0x000000232f2f7c23 */ /* 0x000fc2000801080c */
[--C-:B------:R-:W-:Y:S01]  /*1d7e0*/  FFMA.FTZ R36, R36, UR35, -R12.reuse ;  /* 0x0000002324247c23 */ /* 0x100fe2000801080c */
[----:B------:R-:W-:-:S01]  /*1d7f0*/  FFMA.FTZ R53, R53, UR35, -R12 ;  /* 0x0000002335357c23 */ /* 0x000fc2000801080c */
[----:B------:R-:W-:Y:S01]  /*1d800*/  FADD.FTZ R82, R20, R51 ;  /* 0x0000003314527221 */ /* 0x000fe20000010000 */
[----:B------:R-:W-:-:S01]  /*1d810*/  FFMA.FTZ R40, R40, UR35, -R12 ;  /* 0x0000002328287c23 */ /* 0x000fc2000801080c */
[----:B------:R-:W1:Y:S01]  /*1d820*/  MUFU.EX2 R6, R6 ;  /* 0x0000000600067308 */ /* 0x000e620000000800 */
[----:B------:R-:W-:-:S01]  /*1d830*/  FFMA.FTZ R51, R57, UR35, -R12 ;  /* 0x0000002339337c23 */ /* 0x000fc2000801080c */
[----:B------:R-:W-:Y:S01]  /*1d840*/  FADD.FTZ R87, R25, R82 ;  /* 0x0000005219577221 */ /* 0x000fe20000010000 */
[----:B------:R-:W-:-:S01]  /*1d850*/  FFMA.FTZ R44, R44, UR35, -R12 ;  /* 0x000000232c2c7c23 */ /* 0x000fc2000801080c */
[--C-:B------:R-:W-:Y:S01]  /*1d860*/  FFMA.FTZ R48, R48, UR35, -R12.reuse ;  /* 0x0000002330307c23 */ /* 0x100fe2000801080c */
[----:B------:R-:W-:-:S01]  /*1d870*/  FFMA.FTZ R52, R52, UR35, -R12 ;  /* 0x0000002334347c23 */ /* 0x000fc2000801080c */
[----:B------:R-:W-:Y:S01]  /*1d880*/  FADD.FTZ R82, R26, R87 ;  /* 0x000000571a527221 */ /* 0x000fe20000010000 */
[----:B------:R-:W-:-:S01]  /*1d890*/  FFMA.FTZ R54, R54, UR35, -R12 ;  /* 0x0000002336367c23 */ /* 0x000fc2000801080c */
[----:B------:R-:W2:Y:S01]  /*1d8a0*/  MUFU.EX2 R21, R21 ;  /* 0x0000001500157308 */ /* 0x000ea20000000800 */
[----:B0-----:R-:W-:-:S01]  /*1d8b0*/  FFMA.FTZ R3, R80, R0, R85 ;  /* 0x0000000050037223 */ /* 0x001fc20000010055 */
[--C-:B------:R-:W-:Y:S01]  /*1d8c0*/  FFMA.FTZ R58, R58, UR35, -R12.reuse ;  /* 0x000000233a3a7c23 */ /* 0x100fe2000801080c */
[----:B------:R-:W-:-:S01]  /*1d8d0*/  FFMA.FTZ R62, R62, UR35, -R12 ;  /* 0x000000233e3e7c23 */ /* 0x000fc2000801080c */
[--C-:B------:R-:W-:Y:S01]  /*1d8e0*/  FFMA.FTZ R70, R70, UR35, -R12.reuse ;  /* 0x0000002346467c23 */ /* 0x100fe2000801080c */
[----:B------:R-:W-:-:S01]  /*1d8f0*/  FFMA.FTZ R72, R72, UR35, -R12 ;  /* 0x0000002348487c23 */ /* 0x000fc2000801080c */
[----:B------:R-:W-:-:S02]  /*1d900*/  FFMA.FTZ R75, R75, UR35, -R12 ;  /* 0x000000234b4b7c23 */ /* 0x000fc4000801080c */
        /* <DEDUP_REMOVED lines=12> */
[----:B------:R-:W-:Y:S01]  /*1d9d0*/  MUFU.EX2 R13, R47 ;  /* 0x0000002f000d7308 */ /* 0x000fe20000000800 */
[----:B-1----:R-:W-:-:S07]  /*1d9e0*/  FADD.FTZ R0, R78, R3 ;  /* 0x000000034e007221 */ /* 0x002fce0000010000 */
[----:B------:R0:W-:Y:S01]  /*1d9f0*/  MUFU.EX2 R47, R53 ;  /* 0x00000035002f7308 */ /* 0x0001e20000000800 */
[----:B--2---:R-:W-:-:S07]  /*1da00*/  FADD.FTZ R3, R33, R0 ;  /* 0x0000000021037221 */ /* 0x004fce0000010000 */
[----:B------:R-:W1:Y:S01]  /*1da10*/  MUFU.EX2 R36, R36 ;  /* 0x0000002400247308 */ /* 0x000e620000000800 */
[----:B0-----:R-:W-:-:S04]  /*1da20*/  FADD.FTZ R53, R29, R82 ;  /* 0x000000521d357221 */ /* 0x001fc80000010000 */
[----:B------:R-:W-:Y:S01]  /*1da30*/  FADD.FTZ R82, R30, R53 ;  /* 0x000000351e527221 */ /* 0x000fe20000010000 */
[----:B------:R-:W-:-:S02]  /*1da40*/  FFMA.FTZ R53, R61, UR35, -R12 ;  /* 0x000000233d357c23 */ /* 0x000fc4000801080c */
[----:B------:R-:W0:Y:S01]  /*1da50*/  MUFU.EX2 R35, R35 ;  /* 0x0000002300237308 */ /* 0x000e220000000800 */
[----:B------:R-:W-:-:S04]  /*1da60*/  FADD.FTZ R57, R73, R82 ;  /* 0x0000005249397221 */ /* 0x000fc80000010000 */
[----:B------:R-:W-:-:S03]  /*1da70*/  FADD.FTZ R82, R32, R57 ;  /* 0x0000003920527221 */ /* 0x000fc60000010000 */
[----:B------:R-:W2:Y:S01]  /*1da80*/  MUFU.EX2 R40, R40 ;  /* 0x0000002800287308 */ /* 0x000ea20000000800 */
[----:B------:R-:W-:-:S01]  /*1da90*/  FADD.FTZ R57, R37, R82 ;  /* 0x0000005225397221 */ /* 0x000fc20000010000 */
[----:B-1----:R-:W-:-:S03]  /*1daa0*/  FADD.FTZ R0, R36, R3 ;  /* 0x0000000324007221 */ /* 0x002fc60000010000 */
[----:B------:R-:W-:Y:S01]  /*1dab0*/  FADD.FTZ R82, R34, R57 ;  /* 0x0000003922527221 */ /* 0x000fe20000010000 */
[----:B------:R-:W-:-:S02]  /*1dac0*/  FFMA.FTZ R57, R66, UR35, -R12 ;  /* 0x0000002342397c23 */ /* 0x000fc4000801080c */
[----:B------:R-:W1:Y:S01]  /*1dad0*/  MUFU.EX2 R39, R39 ;  /* 0x0000002700277308 */ /* 0x000e620000000800 */
[----:B0-----:R-:W-:-:S01]  /*1dae0*/  FADD.FTZ R3, R35, R0 ;  /* 0x0000000023037221 */ /* 0x001fc20000010000 */
[----:B------:R-:W-:-:S04]  /*1daf0*/  FADD.FTZ R61, R41, R82 ;  /* 0x00000052293d7221 */ /* 0x000fc80000010000 */
[----:B------:R-:W-:Y:S02]  /*1db00*/  FADD.FTZ R66, R38, R61 ;  /* 0x0000003d26427221 */ /* 0x000fe40000010000 */
[----:B------:R-:W0:Y:S01]  /*1db10*/  MUFU.EX2 R44, R44 ;  /* 0x0000002c002c7308 */ /* 0x000e220000000800 */
[----:B--2---:R-:W-:-:S01]  /*1db20*/  FADD.FTZ R0, R40, R3 ;  /* 0x0000000328007221 */ /* 0x004fc20000010000 */
[----:B------:R-:W-:Y:S01]  /*1db30*/  FADD.FTZ R61, R45, R66 ;  /* 0x000000422d3d7221 */ /* 0x000fe20000010000 */
[----:B------:R-:W-:-:S03]  /*1db40*/  FFMA.FTZ R66, R67, UR35, -R12 ;  /* 0x0000002343427c23 */ /* 0x000fc6000801080c */
[----:B------:R-:W-:Y:S01]  /*1db50*/  FADD.FTZ R82, R42, R61 ;  /* 0x0000003d2a527221 */ /* 0x000fe20000010000 */
[----:B------:R-:W-:-:S01]  /*1db60*/  FFMA.FTZ R61, R69, UR35, -R12 ;  /* 0x00000023453d7c23 */ /* 0x000fc2000801080c */
        /* <DEDUP_REMOVED lines=8> */
[----:B------:R-:W-:-:S01]  /*1dbf0*/  FADD.FTZ R82, R46, R67 ;  /* 0x000000432e527221 */ /* 0x000fc20000010000 */
[----:B------:R-:W-:Y:S01]  /*1dc00*/  FFMA.FTZ R67, R71, UR35, -R12 ;  /* 0x0000002347437c23 */ /* 0x000fe2000801080c */
[----:B------:R-:W0:Y:S01]  /*1dc10*/  MUFU.EX2 R52, R52 ;  /* 0x0000003400347308 */ /* 0x000e220000000800 */
[----:B--2---:R-:W-:-:S01]  /*1dc20*/  FADD.FTZ R0, R48, R3 ;  /* 0x0000000330007221 */ /* 0x004fc20000010000 */
[----:B------:R-:W-:Y:S01]  /*1dc30*/  FADD.FTZ R69, R55, R82 ;  /* 0x0000005237457221 */ /* 0x000fe20000010000 */
[----:B------:R-:W-:-:S03]  /*1dc40*/  FFMA.FTZ R12, R74, UR35, -R12 ;  /* 0x000000234a0c7c23 */ /* 0x000fc6000801080c */
[----:B------:R-:W-:Y:S02]  /*1dc50*/  FADD.FTZ R82, R50, R69 ;  /* 0x0000004532527221 */ /* 0x000fe40000010000 */
        /* <DEDUP_REMOVED lines=47> */
[----:B--2---:R-:W-:-:S03]  /*1df50*/  FADD.FTZ R69, R84, R3 ;  /* 0x0000000354457221 */ /* 0x004fc60000010000 */
[----:B------:R-:W-:Y:S01]  /*1df60*/  FADD.FTZ R3, R81, R0 ;  /* 0x0000000051037221 */ /* 0x000fe20000010000 */
[----:B-1----:R-:W-:-:S01]  /*1df70*/  FADD.FTZ R0, R12, R69 ;  /* 0x000000450c007221 */ /* 0x002fc20000010000 */
[----:B------:R-:W-:Y:S06]  /*1df80*/  @!P0 BRA `(.L_x_1617) ;  /* 0x0000000000048947 */ /* 0x000fec0003800000 */
[----:B------:R-:W-:Y:S01]  /*1df90*/  BPT.TRAP 0x1 ;  /* 0x000000040000795c */ /* 0x000fe20000300000 */
.L_x_1617:
[----:B------:R-:W-:Y:S01]  /*1dfa0*/  F2FP.SATFINITE.E4M3.F32.PACK_AB_MERGE_C R21, R24, R21, RZ ;  /* 0x000000151815723e */ /* 0x000fe200048070ff */
[-C--:B------:R-:W-:Y:S01]  /*1dfb0*/  FMUL.FTZ R88, R88, R83.reuse ;  /* 0x0000005358587220 */ /* 0x080fe20000410000 */
[----:B------:R-:W-:Y:S01]  /*1dfc0*/  F2FP.SATFINITE.E4M3.F32.PACK_AB_MERGE_C R20, R25, R20, RZ ;  /* 0x000000141914723e */ /* 0x000fe200048070ff */
[----:B------:R-:W-:Y:S01]  /*1dfd0*/  FMUL.FTZ R89, R89, R83 ;  /* 0x0000005359597220 */ /* 0x000fe20000410000 */
[----:B------:R-:W-:Y:S01]  /*1dfe0*/  F2FP.SATFINITE.E4M3.F32.PACK_AB_MERGE_C R165, R6, R85, R21 ;  /* 0x0000005506a5723e */ /* 0x000fe20004807015 */
[----:B------:R-:W-:Y:S01]  /*1dff0*/  IMAD R6, R15, 0x8, R16 ;  /* 0x000000080f067824 */ /* 0x000fe200078e0210 */
[----:B------:R-:W-:Y:S01]  /*1e000*/  ISETP.GT.AND P2, PT, R5, R177, PT ;  /* 0x000000b10500720c */ /* 0x000fe20003f44270 */
[-C--:B------:R-:W-:Y:S01]  /*1e010*/  FMUL.FTZ R92, R92, R83.reuse ;  /* 0x000000535c5c7220 */ /* 0x080fe20000410000 */
[----:B------:R-:W-:Y:S01]  /*1e020*/  F2FP.SATFINITE.E4M3.F32.PACK_AB_MERGE_C R164, R7, R14, R20 ;  /* 0x0000000e07a4723e */ /* 0x000fe20004807014 */
[----:B------:R-:W-:Y:S01]  /*1e030*/  IMAD.U32 R7, RZ, RZ, UR40 ;  /* 0x00000028ff077e24 */ /* 0x000fe2000f8e00ff */
[----:B------:R-:W-:Y:S01]  /*1e040*/  IADD3 R6, R6, 0x22860, RZ ;  /* 0x0002286006067810 */ /* 0x000fe20007ffe0ff */
[----:B------:R-:W-:Y:S01]  /*1e050*/  FMUL.FTZ R93, R93, R83 ;  /* 0x000000535d5d7220 */ /* 0x000fe20000410000 */
[----:B------:R-:W-:Y:S01]  /*1e060*/  F2FP.SATFINITE.E4M3.F32.PACK_AB_MERGE_C R13, R48, R13, RZ ;  /* 0x0000000d300d723e */ /* 0x000fe200048070ff */
        /* <DEDUP_REMOVED lines=95> */
.L_x_1599:
[----:B------:R-:W-:Y:S05]  /*1e660*/  WARPSYNC.ALL ;  /* 0x0000000000007948 */ /* 0x000fea0003800000 */
[----:B------:R-:W-:Y:S06]  /*1e670*/  BAR.ARV 0x8, 0x180 ;  /* 0x0206000000007b1d */ /* 0x000fec0000002000 */
[----:B------:R-:W-:Y:S05]  /*1e680*/  @!P0 BRA `(.L_x_1619) ;  /* 0x0000000000048947 */ /* 0x000fea0003800000 */
[----:B------:R-:W-:Y:S01]  /*1e690*/  BPT.TRAP 0x1 ;  /* 0x000000040000795c */ /* 0x000fe20000300000 */
.L_x_1619:
[----:B------:R-:W-:Y:S01]  /*1e6a0*/  IMAD R13, R169, 0x8, R16 ;  /* 0x00000008a90d7824 */ /* 0x000fe200078e0210 */
[----:B------:R-:W-:-:S04]  /*1e6b0*/  SHF.L.U32 R2, R18, 0x1f, RZ ;  /* 0x0000001f12027819 */ /* 0x000fc800000006ff */
[----:B------:R0:W1:Y:S01]  /*1e6c0*/  SYNCS.PHASECHK.TRANS64.TRYWAIT P1, [R13+URZ+0x22850], R2 ;  /* 0x022850020d0075a7 */ /* 0x000062000802017f */
[----:B------:R-:W-:Y:S05]  /*1e6d0*/  @!P0 BRA `(.L_x_1620) ;  /* 0x0000000000048947 */ /* 0x000fea0003800000 */
[----:B------:R-:W-:Y:S01]  /*1e6e0*/  BPT.TRAP 0x1 ;  /* 0x000000040000795c */ /* 0x000fe20000300000 */
.L_x_1620:
[----:B------:R-:W-:-:S05]  /*1e6f0*/  VIADD R16, R16, 0x400 ;  /* 0x0000040010107836 */ /* 0x000fca0000000000 */
[----:B------:R-:W-:-:S04]  /*1e700*/  SHF.R.U32.HI R16, RZ, 0x4, R16 ;  /* 0x00000004ff107819 */ /* 0x000fc80000011610 */
[----:B------:R-:W-:-:S04]  /*1e710*/  LOP3.LUT R16, R16, 0x3fff, RZ, 0xc0, !PT ;  /* 0x00003fff10107812 */ /* 0x000fc800078ec0ff */
[----:B------:R-:W-:Y:S01]  /*1e720*/  LOP3.LUT R16, R16, 0x10000, RZ, 0xfc, !PT ;  /* 0x0001000010107812 */ /* 0x000fe200078efcff */
[----:B-1----:R-:W-:Y:S06]  /*1e730*/  @P1 BRA `(.L_x_1621) ;  /* 0x0000000000081947 */ /* 0x002fec0003800000 */
[----:B------:R-:W1:Y:S02]  /*1e740*/  SYNCS.PHASECHK.TRANS64.TRYWAIT P1, [R13+URZ+0x22850], R2 ;  /* 0x022850020d0075a7 */ /* 0x000e64000802017f */
[----:B-1----:R-:W-:Y:S05]  /*1e750*/  @!P1 BRA `(.L_x_1622) ;  /* 0x000000a800f09947 */ /* 0x002fea0003800000 */
.L_x_1621:
[----:B------:R-:W-:Y:S01]  /*1e760*/  IMAD R4, R169, 0x400, R16 ;  /* 0x00000400a9047824 */ /* 0x000fe200078e0210 */
[----:B------:R-:W-:Y:S05]  /*1e770*/  WARPSYNC.ALL ;  /* 0x0000000000007948 */ /* 0x000fea0003800000 */
[----:B------:R-:W-:Y:S01]  /*1e780*/  IMAD.MOV.U32 R5, RZ, RZ, 0x40000040 ;  /* 0x40000040ff057424 */ /* 0x000fe200078e00ff */
[----:B------:R-:W-:Y:S01]  /*1e790*/  R2UR UR6, R4 ;  /* 0x00000000040672ca */ /* 0x000fe200000e0000 */
[----:B------:R-:W-:Y:S01]  /*1e7a0*/  WARPGROUP.ARRIVE ;  /* 0x00000000000079c5 */ /* 0x000fe20000000000 */
[----:B------:R-:W-:Y:S02]  /*1e7b0*/  ULDC.64 UR4, c[0x0][0x9a0] ;  /* 0x0002680000047ab9 */ /* 0x000fe40000000a00 */
[----:B------:R-:W-:-:S02]  /*1e7c0*/  R2UR UR7, R5 ;  /* 0x00000000050772ca */ /* 0x000fc400000e0000 */
[----:B------:R-:W-:-:S04]  /*1e7d0*/  ISETP.NE.U32.AND P1, PT, RZ, UR4, PT ;  /* 0x00000004ff007c0c */ /* 0x000fc8000bf25070 */
[----:B------:R-:W-:-:S07]  /*1e7e0*/  ISETP.NE.AND.EX P1, PT, RZ, UR5, PT, P1 ;  /* 0x00000005ff007c0c */ /* 0x000fce000bf25310 */
[----:B------:R-:W-:Y:S06]  /*1e7f0*/  QGMMA.64x128x32.F32.E4M3.E4M3 R88, R164, gdesc[UR4], R88, gsb0 ;  /* 0x01e00004a4587df3 */ /* 0x000fec0008000858 */
[----:B------:R-:W0:Y:S01]  /*1e800*/  @P1 LDC.64 R6, c[0x0][0x9c8] ;  /* 0x00027200ff061b82 */ /* 0x000e220000000a00 */
[----:B------:R-:W-:Y:S02]  /*1e810*/  @P1 SHF.R.S32.HI R5, RZ, 0x1f, R179 ;  /* 0x0000001fff051819 */ /* 0x000fe400000114b3 */
[----:B------:R-:W-:-:S05]  /*1e820*/  @P1 SHF.R.S32.HI R15, RZ, 0x1f, R178 ;  /* 0x0000001fff0f1819 */ /* 0x000fca00000114b2 */
[----:B------:R-:W2:Y:S01]  /*1e830*/  @P1 LDC.64 R8, c[0x0][0x9d0] ;  /* 0x00027400ff081b82 */ /* 0x000ea20000000a00 */
[----:B01----:R-:W-:-:S04]  /*1e840*/  @P1 IMAD R2, R5, R6, RZ ;  /* 0x0000000605021224 */ /* 0x003fc800078e02ff */
[C---:B------:R-:W-:Y:S02]  /*1e850*/  @P1 IMAD R5, R179.reuse, R7, R2 ;  /* 0x00000007b3051224 */ /* 0x040fe400078e0202 */
[----:B------:R-:W-:-:S04]  /*1e860*/  @P1 IMAD.WIDE.U32 R6, R179, R6, RZ ;  /* 0x00000006b3061225 */ /* 0x000fc800078e00ff */
[-C--:B--2---:R-:W-:Y:S02]  /*1e870*/  @P1 IMAD R2, R15, R8.reuse, RZ ;  /* 0x000000080f021224 */ /* 0x084fe400078e02ff */
[----:B------:R-:W-:Y:S02]  /*1e880*/  @P1 IMAD.IADD R7, R7, 0x1, R5 ;  /* 0x0000000107071824 */ /* 0x000fe400078e0205 */
[C---:B------:R-:W-:Y:S02]  /*1e890*/  @P1 IMAD R5, R178.reuse, R9, R2 ;  /* 0x00000009b2051224 */ /* 0x040fe400078e0202 */
[----:B------:R-:W-:-:S04]  /*1e8a0*/  @P1 IMAD.WIDE.U32 R6, R178, R8, R6 ;  /* 0x00000008b2061225 */ /* 0x000fc800078e0006 */
[----:B------:R-:W-:Y:S01]  /*1e8b0*/  @P1 IMAD.IADD R5, R7, 0x1, R5 ;  /* 0x0000000107051824 */ /* 0x000fe200078e0205 */
[C---:B------:R-:W-:Y:S01]  /*1e8c0*/  @P1 LEA R8, P2, R6.reuse, UR4, 0x2 ;  /* 0x0000000406081c11 */ /* 0x040fe2000f8410ff */
[----:B------:R-:W-:Y:S02]  /*1e8d0*/  IMAD.MOV.U32 R7, RZ, RZ, 0x40000040 ;  /* 0x40000040ff077424 */ /* 0x000fe400078e00ff */
[----:B------:R-:W-:Y:S01]  /*1e8e0*/  IMAD.MOV.U32 R2, RZ, RZ, 0x3f800000 ;  /* 0x3f800000ff027424 */ /* 0x000fe200078e00ff */
[----:B------:R-:W-:Y:S01]  /*1e8f0*/  @P1 LEA.HI.X R9, R6, UR5, R5, 0x2, P2 ;  /* 0x0000000506091c11 */ /* 0x000fe200090f1405 */
[----:B------:R-:W-:Y:S01]  /*1e900*/  VIADD R6, R4, 0x2 ;  /* 0x0000000204067836 */ /* 0x000fe20000000000 */
[----:B------:R-:W-:-:S03]  /*1e910*/  R2UR UR7, R7 ;  /* 0x00000000070772ca */ /* 0x000fc600000e0000 */
[----:B------:R0:W2:Y:S01]  /*1e920*/  @P1 LDG.E R2, desc[UR38][R8.64] ;  /* 0x0000002608021981 */ /* 0x0000a2000c1e1900 */
[----:B------:R-:W-:Y:S01]  /*1e930*/  R2UR UR6, R6 ;  /* 0x00000000060672ca */ /* 0x000fe200000e0000 */
[----:B------:R-:W-:Y:S02]  /*1e940*/  WARPGROUP.DEPBAR.LE gsb0, 0x0 ;  /* 0x00008000000079c5 */ /* 0x000fe40000010000 */
[----:B------:R-:W-:-:S10]  /*1e950*/  WARPGROUP.ARRIVE ;  /* 0x00000000000079c5 */ /* 0x000fd40000000000 */
[----:B------:R-:W-:Y:S01]  /*1e960*/  QGMMA.64x128x32.F32.E4M3.E4M3 R88, R160, gdesc[UR4], R88, gsb0 ;  /* 0x01e00004a0587df3 */ /* 0x000fe20008000858 */
[----:B------:R-:W-:Y:S02]  /*1e970*/  VIADD R6, R4, 0x4 ;  /* 0x0000000404067836 */ /* 0x000fe40000000000 */
[----:B------:R-:W-:-:S03]  /*1e980*/  IMAD.MOV.U32 R7, RZ, RZ, 0x40000040 ;  /* 0x40000040ff077424 */ /* 0x000fc600078e00ff */
[----:B------:R-:W-:Y:S02]  /*1e990*/  R2UR UR6, R6 ;  /* 0x00000000060672ca */ /* 0x000fe400000e0000 */
[----:B------:R-:W-:Y:S01]  /*1e9a0*/  R2UR UR7, R7 ;  /* 0x00000000070772ca */ /* 0x000fe200000e0000 */
[----:B------:R-:W-:Y:S02]  /*1e9b0*/  VIADD R4, R4, 0x6 ;  /* 0x0000000604047836 */ /* 0x000fe40000000000 */
[----:B------:R-:W-:Y:S01]  /*1e9c0*/  IMAD.MOV.U32 R5, RZ, RZ, 0x40000040 ;  /* 0x40000040ff057424 */ /* 0x000fe200078e00ff */
[----:B------:R-:W1:Y:S04]  /*1e9d0*/  SHFL.BFLY PT, R6, R3, 0x2, 0x1f ;  /* 0x0c401f0003067f89 */ /* 0x000e6800000e0000 */
[----:B------:R-:W3:Y:S01]  /*1e9e0*/  SHFL.BFLY PT, R7, R0, 0x2, 0x1f ;  /* 0x0c401f0000077f89 */ /* 0x000ee200000e0000 */
[----:B------:R-:W-:-:S02]  /*1e9f0*/  WARPGROUP.DEPBAR.LE gsb0, 0x0 ;  /* 0x00008000000079c5 */ /* 0x000fc40000010000 */
[----:B------:R-:W-:-:S06]  /*1ea00*/  WARPGROUP.ARRIVE ;  /* 0x00000000000079c5 */ /* 0x000fcc0000000000 */
[----:B------:R-:W-:Y:S01]  /*1ea10*/  QGMMA.64x128x32.F32.E4M3.E4M3 R88, R156, gdesc[UR4], R88, gsb0 ;  /* 0x01e000049c587df3 */ /* 0x000fe20008000858 */
[----:B------:R-:W-:Y:S02]  /*1ea20*/  R2UR UR6, R4 ;  /* 0x00000000040672ca */ /* 0x000fe400000e0000 */
[----:B------:R-:W-:Y:S01]  /*1ea30*/  R2UR UR7, R5 ;  /* 0x00000000050772ca */ /* 0x000fe200000e0000 */
[----:B-1----:R-:W-:-:S01]  /*1ea40*/  FADD.FTZ R6, R6, R3 ;  /* 0x0000000306067221 */ /* 0x002fc20000010000 */
[----:B---3--:R-:W-:-:S04]  /*1ea50*/  FADD.FTZ R7, R7, R0 ;  /* 0x0000000007077221 */ /* 0x008fc80000010000 */
[----:B------:R-:W1:Y:S04]  /*1ea60*/  SHFL.BFLY PT, R5, R6, 0x1, 0x1f ;  /* 0x0c201f0006057f89 */ /* 0x000e6800000e0000 */
[----:B------:R-:W0:Y:S01]  /*1ea70*/  SHFL.BFLY PT, R4, R7, 0x1, 0x1f ;  /* 0x0c201f0007047f89 */ /* 0x000e2200000e0000 */
[----:B------:R-:W-:Y:S01]  /*1ea80*/  MOV R3, RZ ;  /* 0x000000ff00037202 */ /* 0x000fe20000000f00 */
[----:B-1----:R-:W-:Y:S01]  /*1ea90*/  FADD.FTZ R5, R6, R5 ;  /* 0x0000000506057221 */ /* 0x002fe20000010000 */
[----:B0-----:R-:W-:-:S04]  /*1eaa0*/  FADD.FTZ R8, R7, R4 ;  /* 0x0000000407087221 */ /* 0x001fc80000010000 */
        /* <DEDUP_REMOVED lines=14> */
[----:B------:R-:W-:-:S02]  /*1eb90*/  IMAD.U32 R0, RZ, RZ, UR35 ;  /* 0x00000023ff007e24 */ /* 0x000fc4000f8e00ff */
[----:B------:R-:W-:Y:S02]  /*1eba0*/  IMAD.U32 R14, RZ, RZ, UR35 ;  /* 0x00000023ff0e7e24 */ /* 0x000fe4000f8e00ff */
[----:B0-----:R-:W-:Y:S01]  /*1ebb0*/  @P2 FMUL.FTZ R5, R4, 0.69314718246459960938 ;  /* 0x3f31721804052820 */ /* 0x001fe20000410000 */
[----:B------:R-:W-:Y:S01]  /*1ebc0*/  @P2 FMUL.FTZ R0, R0, 0.69314718246459960938 ;  /* 0x3f31721800002820 */ /* 0x000fe20000410000 */
[----:B------:R-:W-:Y:S01]  /*1ebd0*/  @P3 FMUL.FTZ R14, R14, 0.69314718246459960938 ;  /* 0x3f3172180e0e3820 */ /* 0x000fe20000410000 */
[----:B-1----:R-:W-:Y:S01]  /*1ebe0*/  @P3 FMUL.FTZ R9, R6, 0.69314718246459960938 ;  /* 0x3f31721806093820 */ /* 0x002fe20000410000 */
[----:B------:R-:W-:Y:S02]  /*1ebf0*/  IMAD.MOV.U32 R64, RZ, RZ, -0x800000 ;  /* 0xff800000ff407424 */ /* 0x000fe400078e00ff */
[----:B--2---:R-:W-:Y:S01]  /*1ec00*/  FMUL.FTZ R3, R3, R2 ;  /* 0x0000000203037220 */ /* 0x004fe20000410000 */
[----:B------:R-:W-:Y:S02]  /*1ec10*/  IMAD.MOV.U32 R62, RZ, RZ, -0x800000 ;  /* 0xff800000ff3e7424 */ /* 0x000fe400078e00ff */
[----:B------:R-:W-:Y:S01]  /*1ec20*/  @P2 FFMA.FTZ R64, R0, R11, R5 ;  /* 0x0000000b00402223 */ /* 0x000fe20000010005 */
[----:B------:R-:W-:-:S01]  /*1ec30*/  @P3 FFMA.FTZ R62, R14, R10, R9 ;  /* 0x0000000a0e3e3223 */ /* 0x000fc20000010009 */
[----:B---3--:R-:W-:Y:S01]  /*1ec40*/  FMUL.FTZ R2, R7, R2 ;  /* 0x0000000207027220 */ /* 0x008fe20000410000 */
[----:B------:R-:W-:-:S02]  /*1ec50*/  WARPGROUP.DEPBAR.LE gsb0, 0x0 ;  /* 0x00008000000079c5 */ /* 0x000fc40000010000 */
[----:B------:R-:W-:Y:S05]  /*1ec60*/  @!P0 BRA `(.L_x_1623) ;  /* 0x0000000000048947 */ /* 0x000fea0003800000 */
[----:B------:R-:W-:Y:S01]  /*1ec70*/  BPT.TRAP 0x1 ;  /* 0x000000040000795c */ /* 0x000fe20000300000 */
.L_x_1623:
[----:B------:R-:W-:Y:S02]  /*1ec80*/  VIADD R0, R13, 0x22860 ;  /* 0x000228600d007836 */ /* 0x000fe40000000000 */
[-C--:B------:R-:W-:Y:S01]  /*1ec90*/  FMUL.FTZ R41, R88, R3.reuse ;  /* 0x0000000358297220 */ /* 0x080fe20000410000 */
[----:B------:R-:W-:Y:S02]  /*1eca0*/  IMAD.U32 R5, RZ, RZ, UR40 ;  /* 0x00000028ff057e24 */ /* 0x000fe4000f8e00ff */
[-C--:B------:R-:W-:Y:S01]  /*1ecb0*/  FMUL.FTZ R42, R89, R3.reuse ;  /* 0x00000003592a7220 */ /* 0x080fe20000410000 */
[----:B------:R-:W-:Y:S02]  /*1ecc0*/  VIADD R169, R169, 0x1 ;  /* 0x00000001a9a97836 */ /* 0x000fe40000000000 */
[-C--:B------:R-:W-:Y:S01]  /*1ecd0*/  FMUL.FTZ R92, R92, R3.reuse ;  /* 0x000000035c5c7220 */ /* 0x080fe20000410000 */
[-C--:B------:R-:W-:Y:S01]  /*1ece0*/  FMUL.FTZ R93, R93, R3.reuse ;  /* 0x000000035d5d7220 */ /* 0x080fe20000410000 */
[----:B------:R-:W-:Y:S01]  /*1ecf0*/  PRMT R0, R5, 0x654, R0 ;  /* 0x0000065405007816 */ /* 0x000fe20000000000 */
[-C--:B------:R-:W-:Y:S01]  /*1ed00*/  FMUL.FTZ R37, R96, R3.reuse ;  /* 0x0000000360257220 */ /* 0x080fe20000410000 */
[----:B------:R-:W-:Y:S01]  /*1ed10*/  ISETP.NE.AND P1, PT, R169, 0x2, PT ;  /* 0x00000002a900780c */ /* 0x000fe20003f25270 */
        /* <DEDUP_REMOVED lines=65> */
.L_x_1511:
        /* <DEDUP_REMOVED lines=10> */
[----:B-----5:R-:W2:Y:S01]  /*1f1d0*/  S2R R24, SR_TID.X ;  /* 0x0000000000187919 */ /* 0x020ea20000002100 */
[----:B------:R-:W-:Y:S01]  /*1f1e0*/  ULDC.64 UR4, c[0x4][0x40] ;  /* 0x0100100000047ab9 */ /* 0x000fe20000000a00 */
[----:B--2---:R-:W-:-:S05]  /*1f1f0*/  IMAD.SHL.U32 R0, R24, 0x4, RZ ;  /* 0x0000000418007824 */ /* 0x004fca00078e00ff */
[----:B------:R-:W-:-:S04]  /*1f200*/  LOP3.LUT R0, R0, 0xc, RZ, 0xc0, !PT ;  /* 0x0000000c00007812 */ /* 0x000fc800078ec0ff */
[----:B------:R-:W-:-:S05]  /*1f210*/  IADD3 R2, P0, R0, UR4, RZ ;  /* 0x0000000400027c10 */ /* 0x000fca000ff1e0ff */
[----:B------:R-:W-:-:S05]  /*1f220*/  IMAD.X R3, RZ, RZ, UR5, P0 ;  /* 0x00000005ff037e24 */ /* 0x000fca00080e06ff */
[----:B------:R2:W3:Y:S01]  /*1f230*/  LDG.E.CONSTANT R0, desc[UR38][R2.64] ;  /* 0x0000002602007981 */ /* 0x0004e2000c1e9900 */
[----:B------:R-:W-:Y:S01]  /*1f240*/  F2FP.BF16.F32.PACK_AB R56, R143, R4 ;  /* 0x000000048f38723e */ /* 0x000fe200000010ff */
[----:B------:R-:W-:Y:S01]  /*1f250*/  UMOV UR4, 0xffffffff ;  /* 0xffffffff00047882 */ /* 0x000fe20000000000 */
[----:B------:R-:W-:Y:S01]  /*1f260*/  F2FP.BF16.F32.PACK_AB R73, R142, R9 ;  /* 0x000000098e49723e */ /* 0x000fe200000010ff */
[----:B------:R-:W4:Y:S01]  /*1f270*/  S2R R43, SR_SWINHI ;  /* 0x00000000002b7919 */ /* 0x000f220000002f00 */
        /* <DEDUP_REMOVED lines=15> */
[----:B--2---:R-:W-:-:S02]  /*1f370*/  LOP3.LUT P0, R2, R24, 0x3, RZ, 0xc0, !PT ;  /* 0x0000000318027812 */ /* 0x004fc4000780c0ff */
[----:B------:R-:W-:Y:S02]  /*1f380*/  MOV R52, R16 ;  /* 0x0000001000347202 */ /* 0x000fe40000000f00 */
[----:B----4-:R-:W-:Y:S02]  /*1f390*/  MOV R53, R43 ;  /* 0x0000002b00357202 */ /* 0x010fe40000000f00 */
[----:B------:R-:W-:Y:S02]  /*1f3a0*/  F2FP.BF16.F32.PACK_AB R43, R148, R5 ;  /* 0x00000005942b723e */ /* 0x000fe400000010ff */
[----:B------:R-:W-:Y:S01]  /*1f3b0*/  F2FP.BF16.F32.PACK_AB R41, R92, R41 ;  /* 0x000000295c29723e */ /* 0x000fe200000010ff */
[----:B------:R-:W-:Y:S01]  /*1f3c0*/  IMAD.WIDE R4, R215, 0x2, R52 ;  /* 0x00000002d7047825 */ /* 0x000fe200078e0234 */
[----:B------:R-:W-:Y:S02]  /*1f3d0*/  F2FP.BF16.F32.PACK_AB R42, R93, R42 ;  /* 0x0000002a5d2a723e */ /* 0x000fe400000010ff */
[----:B------:R-:W-:-:S02]  /*1f3e0*/  ISETP.EQ.OR P0, PT, R2, 0x3, !P0 ;  /* 0x000000030200780c */ /* 0x000fc40004702670 */
        /* <DEDUP_REMOVED lines=33> */
[--C-:B------:R-:W-:Y:S01]  /*1f600*/  IMAD.X R25, RZ, RZ, R5.reuse, P5 ;  /* 0x000000ffff197224 */ /* 0x100fe200028e0605 */
[----:B------:R-:W-:Y:S01]  /*1f610*/  LOP3.LUT R26, R26, R27, RZ, 0x3c, !PT ;  /* 0x0000001b1a1a7212 */ /* 0x000fe200078e3cff */
[--C-:B------:R-:W-:Y:S01]  /*1f620*/  IMAD.X R27, RZ, RZ, R5.reuse, P1 ;  /* 0x000000ffff1b7224 */ /* 0x100fe200008e0605 */
[----:B------:R-:W-:Y:S01]  /*1f630*/  LOP3.LUT R4, R15, R4, RZ, 0x3c, !PT ;  /* 0x000000040f047212 */ /* 0x000fe200078e3cff */
[----:B------:R-:W-:Y:S01]  /*1f640*/  IMAD.X R15, RZ, RZ, R5, P3 ;  /* 0x000000ffff0f7224 */ /* 0x000fe200018e0605 */
        /* <DEDUP_REMOVED lines=12> */
[----:B------:R-:W-:-:S02]  /*1f710*/  SEL R13, R41, R42, P0 ;  /* 0x0000002a290d7207 */ /* 0x000fc40000000000 */
[----:B------:R-:W-:Y:S02]  /*1f720*/  SEL R3, R42, R41, P0 ;  /* 0x000000292a037207 */ /* 0x000fe40000000000 */
[----:B------:R-:W-:Y:S02]  /*1f730*/  MOV R79, R4 ;  /* 0x00000004004f7202 */ /* 0x000fe40000000f00 */
[----:B------:R-:W-:Y:S02]  /*1f740*/  MOV R66, R6 ;  /* 0x0000000600427202 */ /* 0x000fe40000000f00 */
[----:B------:R-:W-:Y:S02]  /*1f750*/  MOV R68, R8 ;  /* 0x0000000800447202 */ /* 0x000fe40000000f00 */
[----:B------:R-:W-:Y:S02]  /*1f760*/  MOV R70, R10 ;  /* 0x0000000a00467202 */ /* 0x000fe40000000f00 */
[----:B------:R-:W-:-:S02]  /*1f770*/  MOV R72, R14 ;  /* 0x0000000e00487202 */ /* 0x000fc40000000f00 */
[----:B------:R-:W-:Y:S02]  /*1f780*/  MOV R74, R20 ;  /* 0x00000014004a7202 */ /* 0x000fe40000000f00 */
[----:B------:R-:W-:Y:S02]  /*1f790*/  MOV R76, R24 ;  /* 0x00000018004c7202 */ /* 0x000fe40000000f00 */
[----:B------:R-:W-:Y:S02]  /*1f7a0*/  MOV R78, R26 ;  /* 0x0000001a004e7202 */ /* 0x000fe40000000f00 */
[----:B---3--:R-:W-:Y:S01]  /*1f7b0*/  LOP3.LUT R2, R0, 0x2, RZ, 0x3c, !PT ;  /* 0x0000000200027812 */ /* 0x008fe200078e3cff */
        /* <DEDUP_REMOVED lines=11> */
[----:B------:R-:W-:Y:S01]  /*1f870*/  SHFL.IDX PT, R26, R25, R0, 0x1c1f ;  /* 0x001c1f00191a7589 */ /* 0x000fe200000e0000 */
[----:B------:R-:W-:Y:S02]  /*1f880*/  SEL R33, R35, R48, P0 ;  /* 0x0000003023217207 */ /* 0x000fe40000000000 */
[----:B------:R-:W-:Y:S01]  /*1f890*/  SEL R37, R39, R54, P0 ;  /* 0x0000003627257207 */ /* 0x000fe20000000000 */
[----:B------:R-:W3:Y:S01]  /*1f8a0*/  SHFL.IDX PT, R27, R27, R2, 0x1c1f ;  /* 0x001c1f021b1b7589 */ /* 0x000ee200000e0000 */
[----:B------:R-:W-:Y:S02]  /*1f8b0*/  SEL R31, R44, R31, P0 ;  /* 0x0000001f2c1f7207 */ /* 0x000fe40000000000 */
[----:B------:R-:W-:Y:S01]  /*1f8c0*/  SEL R35, R48, R35, P0 ;  /* 0x0000002330237207 */ /* 0x000fe20000000000 */
[----:B------:R-:W-:Y:S01]  /*1f8d0*/  SHFL.IDX PT, R30, R29, R0, 0x1c1f ;  /* 0x001c1f001d1e7589 */ /* 0x000fe200000e0000 */
[----:B------:R-:W-:-:S02]  /*1f8e0*/  SEL R39, R54, R39, P0 ;  /* 0x0000002736277207 */ /* 0x000fc40000000000 */
[----:B------:R-:W-:Y:S01]  /*1f8f0*/  SEL R41, R43, R58, P0 ;  /* 0x0000003a2b297207 */ /* 0x000fe20000000000 */
[----:B------:R-:W4:Y:S01]  /*1f900*/  SHFL.IDX PT, R31, R31, R2, 0x1c1f ;  /* 0x001c1f021f1f7589 */ /* 0x000f2200000e0000 */
[----:B------:R-:W-:Y:S02]  /*1f910*/  SEL R43, R58, R43, P0 ;  /* 0x0000002b3a2b7207 */ /* 0x000fe40000000000 */
[----:B------:R-:W-:Y:S01]  /*1f920*/  SEL R45, R47, R40, P0 ;  /* 0x000000282f2d7207 */ /* 0x000fe20000000000 */
[----:B------:R-:W-:Y:S01]  /*1f930*/  SHFL.IDX PT, R34, R33, R0, 0x1c1f ;  /* 0x001c1f0021227589 */ /* 0x000fe200000e0000 */
[----:B------:R-:W-:Y:S02]  /*1f940*/  SEL R49, R51, R36, P0 ;  /* 0x0000002433317207 */ /* 0x000fe40000000000 */
[----:B------:R-:W-:Y:S01]  /*1f950*/  SEL R55, R57, R32, P0 ;  /* 0x0000002039377207 */ /* 0x000fe20000000000 */
[----:B------:R-:W5:Y:S01]  /*1f960*/  SHFL.IDX PT, R35, R35, R2, 0x1c1f ;  /* 0x001c1f0223237589 */ /* 0x000f6200000e0000 */
[----:B------:R-:W-:-:S02]  /*1f970*/  SEL R59, R61, R28, P0 ;  /* 0x0000001c3d3b7207 */ /* 0x000fc40000000000 */
[----:B------:R-:W-:Y:S01]  /*1f980*/  SEL R63, R65, R46, P0 ;  /* 0x0000002e413f7207 */ /* 0x000fe20000000000 */
[----:B------:R-:W-:Y:S01]  /*1f990*/  SHFL.IDX PT, R38, R37, R0, 0x1c1f ;  /* 0x001c1f0025267589 */ /* 0x000fe200000e0000 */
[----:B------:R-:W-:Y:S02]  /*1f9a0*/  SEL R67, R69, R50, P0 ;  /* 0x0000003245437207 */ /* 0x000fe40000000000 */
[----:B------:R-:W-:Y:S01]  /*1f9b0*/  SEL R71, R73, R56, P0 ;  /* 0x0000003849477207 */ /* 0x000fe20000000000 */
[----:B------:R-:W0:Y:S01]  /*1f9c0*/  SHFL.IDX PT, R39, R39, R2, 0x1c1f ;  /* 0x001c1f0227277589 */ /* 0x000e2200000e0000 */
[----:B------:R-:W-:Y:S02]  /*1f9d0*/  SEL R47, R40, R47, P0 ;  /* 0x0000002f282f7207 */ /* 0x000fe40000000000 */
[----:B------:R-:W-:Y:S01]  /*1f9e0*/  SEL R51, R36, R51, P0 ;  /* 0x0000003324337207 */ /* 0x000fe20000000000 */
[----:B------:R-:W1:Y:S01]  /*1f9f0*/  SHFL.IDX PT, R3, R3, R2, 0x1c1f ;  /* 0x001c1f0203037589 */ /* 0x000e6200000e0000 */
[----:B------:R-:W-:-:S02]  /*1fa00*/  SEL R57, R32, R57, P0 ;  /* 0x0000003920397207 */ /* 0x000fc40000000000 */
[----:B------:R-:W-:Y:S01]  /*1fa10*/  SEL R61, R28, R61, P0 ;  /* 0x0000003d1c3d7207 */ /* 0x000fe20000000000 */
[----:B------:R-:W-:Y:S01]  /*1fa20*/  SHFL.IDX PT, R9, R9, R0, 0x1c1f ;  /* 0x001c1f0009097589 */ /* 0x000fe200000e0000 */
[----:B------:R-:W-:Y:S02]  /*1fa30*/  SEL R65, R46, R65, P0 ;  /* 0x000000412e417207 */ /* 0x000fe40000000000 */
[----:B------:R-:W-:Y:S01]  /*1fa40*/  SEL R69, R50, R69, P0 ;  /* 0x0000004532457207 */ /* 0x000fe20000000000 */
[----:B------:R-:W1:Y:S01]  /*1fa50*/  SHFL.IDX PT, R20, R21, R2, 0x1c1f ;  /* 0x001c1f0215147589 */ /* 0x000e6200000e0000 */
[----:B------:R-:W-:Y:S02]  /*1fa60*/  SEL R73, R56, R73, P0 ;  /* 0x0000004938497207 */ /* 0x000fe40000000000 */
[----:B------:R-:W-:Y:S01]  /*1fa70*/  SEL R75, R77, R60, P0 ;  /* 0x0000003c4d4b7207 */ /* 0x000fe20000000000 */
[----:B------:R-:W-:Y:S01]  /*1fa80*/  SHFL.IDX PT, R42, R41, R0, 0x1c1f ;  /* 0x001c1f00292a7589 */ /* 0x000fe200000e0000 */
[----:B------:R-:W-:-:S02]  /*1fa90*/  SEL R77, R60, R77, P0 ;  /* 0x0000004d3c4d7207 */ /* 0x000fc40000000000 */
[----:B--2---:R-:W-:Y:S01]  /*1faa0*/  SEL R8, R10, R7, P0 ;  /* 0x000000070a087207 */ /* 0x004fe20000000000 */
[----:B------:R-:W2:Y:S01]  /*1fab0*/  SHFL.IDX PT, R43, R43, R2, 0x1c1f ;  /* 0x001c1f022b2b7589 */ /* 0x000ea200000e0000 */
[----:B---3--:R-:W-:Y:S02]  /*1fac0*/  SEL R24, R26, R27, P0 ;  /* 0x0000001b1a187207 */ /* 0x008fe40000000000 */
[----:B----4-:R-:W-:Y:S01]  /*1fad0*/  SEL R28, R30, R31, P0 ;  /* 0x0000001f1e1c7207 */ /* 0x010fe20000000000 */
[----:B------:R-:W-:Y:S01]  /*1fae0*/  SHFL.IDX PT, R45, R45, R0, 0x1c1f ;  /* 0x001c1f002d2d7589 */ /* 0x000fe200000e0000 */
[----:B-----5:R-:W-:Y:S02]  /*1faf0*/  SEL R32, R34, R35, P0 ;  /* 0x0000002322207207 */ /* 0x020fe40000000000 */
[----:B0-----:R-:W-:Y:S01]  /*1fb00*/  SEL R36, R38, R39, P0 ;  /* 0x0000002726247207 */ /* 0x001fe20000000000 */
[----:B------:R-:W-:Y:S01]  /*1fb10*/  SHFL.IDX PT, R49, R49, R0, 0x1c1f ;  /* 0x001c1f0031317589 */ /* 0x000fe200000e0000 */
[----:B-1----:R-:W-:-:S02]  /*1fb20*/  SEL R4, R6, R3, P0 ;  /* 0x0000000306047207 */ /* 0x002fc40000000000 */
        /* <DEDUP_REMOVED lines=11> */
[----:B--2---:R-:W-:Y:S02]  /*1fbe0*/  SEL R40, R42, R43, P0 ;  /* 0x0000002b2a287207 */ /* 0x004fe40000000000 */
[----:B------:R-:W-:Y:S01]  /*1fbf0*/  SEL R6, R3, R6, P0 ;  /* 0x0000000603067207 */ /* 0x000fe20000000000 */
[----:B------:R-:W-:Y:S01]  /*1fc00*/  SHFL.IDX PT, R71, R71, R0, 0x1c1f ;  /* 0x001c1f0047477589 */ /* 0x000fe200000e0000 */
[----:B------:R-:W-:-:S03]  /*1fc10*/  SEL R42, R43, R42, P0 ;  /* 0x0000002a2b2a7207 */ /* 0x000fc60000000000 */
[----:B------:R0:W1:Y:S04]  /*1fc20*/  SHFL.IDX PT, R44, R47, R2, 0x1c1f ;  /* 0x001c1f022f2c7589 */ /* 0x00006800000e0000 */
[----:B------:R-:W2:Y:S04]  /*1fc30*/  SHFL.IDX PT, R46, R51, R2, 0x1c1f ;  /* 0x001c1f02332e7589 */ /* 0x000ea800000e0000 */
[----:B------:R-:W3:Y:S01]  /*1fc40*/  SHFL.IDX PT, R48, R57, R2, 0x1c1f ;  /* 0x001c1f0239307589 */ /* 0x000ee200000e0000 */
[----:B0-----:R-:W-:-:S03]  /*1fc50*/  MOV R47, RZ ;  /* 0x000000ff002f7202 */ /* 0x001fc60000000f00 */
[----:B------:R-:W0:Y:S04]  /*1fc60*/  SHFL.IDX PT, R50, R61, R2, 0x1c1f ;  /* 0x001c1f023d327589 */ /* 0x000e2800000e0000 */
[----:B------:R-:W4:Y:S04]  /*1fc70*/  SHFL.IDX PT, R54, R65, R2, 0x1c1f ;  /* 0x001c1f0241367589 */ /* 0x000f2800000e0000 */
[----:B------:R-:W5:Y:S04]  /*1fc80*/  SHFL.IDX PT, R56, R69, R2, 0x1c1f ;  /* 0x001c1f0245387589 */ /* 0x000f6800000e0000 */
[----:B------:R-:W5:Y:S01]  /*1fc90*/  SHFL.IDX PT, R58, R73, R2, 0x1c1f ;  /* 0x001c1f02493a7589 */ /* 0x000f6200000e0000 */
        /* <DEDUP_REMOVED lines=12> */
[----:B-----5:R-:W-:Y:S02]  /*1fd60*/  SEL R33, R67, R56, P0 ;  /* 0x0000003843217207 */ /* 0x020fe40000000000 */
[----:B------:R-:W-:Y:S02]  /*1fd70*/  SEL R35, R56, R67, P0 ;  /* 0x0000004338237207 */ /* 0x000fe40000000000 */
[----:B------:R-:W-:-:S02]  /*1fd80*/  SEL R37, R71, R58, P0 ;  /* 0x0000003a47257207 */ /* 0x000fc40000000000 */
[----:B--2---:R-:W-:-:S07]  /*1fd90*/  SEL R39, R58, R71, P0 ;  /* 0x000000473a277207 */ /* 0x004fce0000000000 */
.L_x_1852:
[----:B------:R-:W-:Y:S05]  /*1fda0*/  WARPSYNC.ALL ;  /* 0x0000000000007948 */ /* 0x000fea0003800000 */
[----:B------:R-:W-:Y:S01]  /*1fdb0*/  BAR.SYNC.DEFER_BLOCKING 0x1, 0x100 ;  /* 0x0044000000007b1d */ /* 0x000fe20000010000 */
[----:B-1----:R-:W-:Y:S02]  /*1fdc0*/  SEL R41, R75, R60, P0 ;  /* 0x0000003c4b297207 */ /* 0x002fe40000000000 */
[----:B------:R-:W-:-:S03]  /*1fdd0*/  SEL R43, R60, R75, P0 ;  /* 0x0000004b3c2b7207 */ /* 0x000fc60000000000 */
[----:B------:R-:W-:Y:S02]  /*1fde0*/  ULDC.64 UR4, c[0x0][0xc00] ;  /* 0x0003000000047ab9 */ /* 0x000fe40000000a00 */
[----:B------:R-:W0:Y:S01]  /*1fdf0*/  LDC.64 R2, c[0x0][0xc00] ;  /* 0x00030000ff027b82 */ /* 0x000e220000000a00 */
[----:B------:R-:W-:-:S04]  /*1fe00*/  ISETP.NE.U32.AND P2, PT, RZ, UR4, PT ;  /* 0x00000004ff007c0c */ /* 0x000fc8000bf45070 */
[----:B------:R-:W-:Y:S01]  /*1fe10*/  ISETP.NE.AND.EX P2, PT, RZ, UR5, PT, P2 ;  /* 0x00000005ff007c0c */ /* 0x000fe2000bf45320 */
[----:B------:R-:W-:Y:S02]  /*1fe20*/  ULDC.64 UR4, c[0x0][0xc08] ;  /* 0x0003020000047ab9 */ /* 0x000fe40000000a00 */
[----:B------:R-:W-:Y:S01]  /*1fe30*/  ISETP.NE.U32.AND P0, PT, RZ, UR4, PT ;  /* 0x00000004ff007c0c */ /* 0x000fe2000bf05070 */
[----:B------:R-:W1:Y:S03]  /*1fe40*/  LDC R49, c[0x0][0xbe8] ;  /* 0x0002fa00ff317b82 */ /* 0x000e660000000800 */
[----:B------:R-:W-:Y:S01]  /*1fe50*/  ISETP.NE.AND.EX P0, PT, RZ, UR5, PT, P0 ;  /* 0x00000005ff007c0c */ /* 0x000fe2000bf05300 */
[----:B------:R-:W-:Y:S04]  /*1fe60*/  STSM.16.M88.4 [R79], R4 ;  /* 0x000000044f007844 */ /* 0x000fe80000000200 */
[----:B------:R-:W-:Y:S01]  /*1fe70*/  STSM.16.M88.4 [R78], R8 ;  /* 0x000000084e007844 */ /* 0x000fe20000000200 */
[----:B0-----:R-:W-:-:S03]  /*1fe80*/  IMAD.WIDE R20, R197, 0x4, R2 ;  /* 0x00000004c5147825 */ /* 0x001fc600078e0202 */
[----:B------:R0:W-:Y:S04]  /*1fe90*/  STSM.16.M88.4 [R76], R12 ;  /* 0x0000000c4c007844 */ /* 0x0001e80000000200 */
[----:B------:R-:W2:Y:S01]  /*1fea0*/  @P0 LDC.64 R2, c[0x0][0xc08] ;  /* 0x00030200ff020b82 */ /* 0x000ea20000000a00 */
[----:B------:R3:W-:Y:S04]  /*1feb0*/  STSM.16.M88.4 [R74], R24 ;  /* 0x000000184a007844 */ /* 0x0007e80000000200 */
[----:B------:R3:W-:Y:S04]  /*1fec0*/  STSM.16.M88.4 [R72], R28 ;  /* 0x0000001c48007844 */ /* 0x0007e80000000200 */
[----:B------:R3:W-:Y:S04]  /*1fed0*/  STSM.16.M88.4 [R70], R32 ;  /* 0x0000002046007844 */ /* 0x0007e80000000200 */
[----:B------:R3:W-:Y:S04]  /*1fee0*/  STSM.16.M88.4 [R68], R36 ;  /* 0x0000002444007844 */ /* 0x0007e80000000200 */
[----:B------:R3:W-:Y:S01]  /*1fef0*/  STSM.16.M88.4 [R66], R40 ;  /* 0x0000002842007844 */ /* 0x0007e20000000200 */
[----:B------:R-:W-:Y:S01]  /*1ff00*/  BAR.SYNC.DEFER_BLOCKING 0x1, 0x100 ;  /* 0x0044000000007b1d */ /* 0x000fe20000010000 */
[----:B--2---:R-:W-:-:S05]  /*1ff10*/  @P0 IMAD.WIDE R2, R197, 0x4, R2 ;  /* 0x00000004c5020825 */ /* 0x004fca00078e0202 */
[----:B------:R-:W-:Y:S02]  /*1ff20*/  ULDC UR4, c[0x0][0xa88] ;  /* 0x0002a20000047ab9 */ /* 0x000fe40000000800 */
[----:B------:R-:W-:Y:S01]  /*1ff30*/  IMAD.U32 R0, RZ, RZ, UR4 ;  /* 0x00000004ff007e24 */ /* 0x000fe2000f8e00ff */
[----:B------:R3:W5:Y:S01]  /*1ff40*/  @P2 LDG.E R47, desc[UR38][R20.64] ;  /* 0x00000026142f2981 */ /* 0x000762000c1e1900 */
[----:B-1----:R-:W-:Y:S01]  /*1ff50*/  ISETP.NE.AND P1, PT, R49, 0x1, PT ;  /* 0x000000013100780c */ /* 0x002fe20003f25270 */
[----:B0-----:R-:W-:-:S03]  /*1ff60*/  IMAD.IADD R13, R189, 0x1, R175 ;  /* 0x00000001bd0d7824 */ /* 0x001fc600078e02af */
[----:B------:R3:W5:Y:S09]  /*1ff70*/  @P0 LDG.E R0, desc[UR38][R2.64] ;  /* 0x0000002602000981 */ /* 0x000772000c1e1900 */
[----:B------:R-:W0:Y:S08]  /*1ff80*/  @P1 LDC R4, c[0x0][0xbec] ;  /* 0x0002fb00ff041b82 */ /* 0x000e300000000800 */
[----:B------:R-:W1:Y:S01]  /*1ff90*/  @P1 LDC R5, c[0x0][0xbf0] ;  /* 0x0002fc00ff051b82 */ /* 0x000e620000000800 */
[----:B---3--:R-:W-:Y:S05]  /*1ffa0*/  @P0 BRA `(.L_x_1627) ;  /* 0x0000000000100947 */ /* 0x008fea0003800000 */
[----:B------:R-:W-:Y:S05]  /*1ffb0*/  @!P2 BRA `(.L_x_1627) ;  /* 0x00000000000ca947 */ /* 0x000fea0003800000 */
[----:B------:R-:W2:Y:S04]  /*1ffc0*/  LDG.E R3, desc[UR38][R20.64] ;  /* 0x0000002614037981 */ /* 0x000ea8000c1e1900 */
[----:B-----5:R-:W2:Y:S02]  /*1ffd0*/  LDG.E R0, desc[UR38][R20.64+0x4] ;  /* 0x0000042614007981 */ /* 0x020ea4000c1e1900 */
[----:B--2---:R-:W-:-:S07]  /*1ffe0*/  IMAD.IADD R0, R0, 0x1, -R3 ;  /* 0x0000000100007824 */ /* 0x004fce00078e0a03 */
.L_x_1627:
[----:B0-----:R-:W-:Y:S01]  /*1fff0*/  @P1 IMAD.HI.U32 R2, R13, R4, RZ ;  /* 0x000000040d021227 */ /* 0x001fe200078e00ff */
[----:B------:R-:W-:Y:S01]  /*20000*/  SHF.R.S32.HI R48, RZ, 0x1f, R196 ;  /* 0x0000001fff307819 */ /* 0x000fe200000114c4 */
[----:B------:R-:W-:Y:S01]  /*20010*/  ULDC.64 UR4, c[0x0][0xb90] ;  /* 0x0002e40000047ab9 */ /* 0x000fe20000000a00 */
[----:B-----5:R-:W-:Y:S01]  /*20020*/  SHF.R.S32.HI R3, RZ, 0x1f, R47 ;  /* 0x0000001fff037819 */ /* 0x020fe2000001142f */
[----:B------:R-:W-:Y:S01]  /*20030*/  IMAD.MOV.U32 R7, RZ, RZ, R13 ;  /* 0x000000ffff077224 */ /* 0x000fe200078e000d */
[----:B-1----:R-:W-:Y:S01]  /*20040*/  @P1 SHF.R.U32.HI R7, RZ, R5, R2 ;  /* 0x00000005ff071219 */ /* 0x002fe20000011602 */
[----:B------:R-:W-:Y:S01]  /*20050*/  IMAD R9, R48, UR4, RZ ;  /* 0x0000000430097c24 */ /* 0x000fe2000f8e02ff */
[----:B------:R-:W-:Y:S01]  /*20060*/  SHF.R.S32.HI R46, RZ, 0x1f, R197 ;  /* 0x0000001fff2e7819 */ /* 0x000fe200000114c5 */
[----:B------:R-:W-:Y:S01]  /*20070*/  IMAD.MOV.U32 R2, RZ, RZ, R47 ;  /* 0x000000ffff027224 */ /* 0x000fe200078e002f */
[----:B------:R-:W-:Y:S01]  /*20080*/  SEL R51, R197, RZ, !P2 ;  /* 0x000000ffc5337207 */ /* 0x000fe20005000000 */
[----:B------:R-:W-:Y:S01]  /*20090*/  IMAD R9, R196, UR5, R9 ;  /* 0x00000005c4097c24 */ /* 0x000fe2000f8e0209 */
[----:B------:R-:W-:Y:S01]  /*200a0*/  SEL R46, R46, RZ, !P2 ;  /* 0x000000ff2e2e7207 */ /* 0x000fe20005000000 */
[----:B------:R-:W-:Y:S01]  /*200b0*/  IMAD.WIDE.U32 R4, R196, UR4, R2 ;  /* 0x00000004c4047c25 */ /* 0x000fe2000f8e0002 */
[----:B------:R-:W-:Y:S01]  /*200c0*/  ULDC.64 UR4, c[0x0][0xb98] ;  /* 0x0002e60000047ab9 */ /* 0x000fe20000000a00 */
[----:B------:R-:W0:Y:S02]  /*200d0*/  @P1 LDC R57, c[0x0][0xbec] ;  /* 0x0002fb00ff391b82 */ /* 0x000e240000000800 */
[----:B------:R-:W-:-:S02]  /*200e0*/  IMAD.MOV R2, RZ, RZ, -R7 ;  /* 0x000000ffff027224 */ /* 0x000fc400078e0a07 */
[----:B------:R-:W-:Y:S02]  /*200f0*/  IMAD.IADD R5, R5, 0x1, R9 ;  /* 0x0000000105057824 */ /* 0x000fe400078e0209 */
[----:B------:R-:W-:Y:S02]  /*20100*/  IMAD R9, R49, R2, R13 ;  /* 0x0000000231097224 */ /* 0x000fe400078e020d */
[----:B------:R-:W-:Y:S02]  /*20110*/  IMAD R11, R199, 0x40, R190 ;  /* 0x00000040c70b7824 */ /* 0x000fe400078e02be */
        /* <DEDUP_REMOVED lines=12> */
[----:B------:R-:W-:Y:S01]  /*201e0*/  IADD3 R29, P3, R52, 0x4000, RZ ;  /* 0x00004000341d7810 */ /* 0x000fe20007f7e0ff */
[----:B------:R-:W-:Y:S01]  /*201f0*/  IMAD.IADD R6, R214, 0x1, R175 ;  /* 0x00000001d6067824 */ /* 0x000fe200078e02af */
[----:B------:R-:W-:Y:S01]  /*20200*/  IADD3 R13, P4, R52, 0x2000, RZ ;  /* 0x00002000340d7810 */ /* 0x000fe20007f9e0ff */
[----:B------:R-:W-:Y:S01]  /*20210*/  IMAD R11, R9, UR5, R2 ;  /* 0x00000005090b7c24 */ /* 0x000fe2000f8e0202 */
[----:B------:R-:W-:Y:S01]  /*20220*/  LOP3.LUT R28, R29, 0x380, RZ, 0xc0, !PT ;  /* 0x000003801d1c7812 */ /* 0x000fe200078ec0ff */
[----:B------:R-:W-:Y:S01]  /*20230*/  IMAD.WIDE.U32 R4, R9, UR4, R4 ;  /* 0x0000000409047c25 */ /* 0x000fe2000f8e0004 */
[----:B------:R-:W-:Y:S01]  /*20240*/  ULDC.64 UR4, c[0x0][0xb50] ;  /* 0x0002d40000047ab9 */ /* 0x000fe20000000a00 */
[----:B------:R-:W-:-:S02]  /*20250*/  LOP3.LUT R12, R13, 0x380, RZ, 0xc0, !PT ;  /* 0x000003800d0c7812 */ /* 0x000fc400078ec0ff */
[----:B------:R-:W-:Y:S01]  /*20260*/  IMAD.IADD R5, R5, 0x1, R11 ;  /* 0x0000000105057824 */ /* 0x000fe200078e020b */
[----:B------:R-:W-:Y:S01]  /*20270*/  LEA R2, P2, R4, UR4, 0x2 ;  /* 0x0000000404027c11 */ /* 0x000fe2000f8410ff */
[----:B------:R-:W-:Y:S01]  /*20280*/  IMAD.X R9, RZ, RZ, R53, P0 ;  /* 0x000000ffff097224 */ /* 0x000fe200000e0635 */
[----:B------:R-:W-:Y:S01]  /*20290*/  LOP3.LUT P0, RZ, R203, 0x3, RZ, 0xc0, !PT ;  /* 0x00000003cbff7812 */ /* 0x000fe2000780c0ff */
[----:B------:R-:W-:Y:S01]  /*202a0*/  VIADD R0, R6, 0x8 ;  /* 0x0000000806007836 */ /* 0x000fe20000000000 */
        /* <DEDUP_REMOVED lines=13> */
[----:B------:R-:W-:Y:S01]  /*20380*/  LOP3.LUT R24, R24, R25, RZ, 0x3c, !PT ;  /* 0x0000001918187212 */ /* 0x000fe200078e3cff */
[--C-:B------:R-:W-:Y:S01]  /*20390*/  IMAD.X R25, RZ, RZ, R53.reuse, P2 ;  /* 0x000000ffff197224 */ /* 0x100fe200010e0635 */
[-C--:B------:R-:W-:Y:S01]  /*203a0*/  ISETP.GE.OR P2, PT, R6, R55.reuse, P0 ;  /* 0x000000370600720c */ /* 0x080fe20000746670 */
[----:B------:R-:W-:Y:S01]  /*203b0*/  IMAD.X R41, RZ, RZ, R53, P3 ;  /* 0x000000ffff297224 */ /* 0x000fe200018e0635 */
[----:B------:R-:W-:-:S02]  /*203c0*/  ISETP.GE.OR P0, PT, R0, R55, P0 ;  /* 0x000000370000720c */ /* 0x000fc40000706670 */
[----:B------:R-:W-:Y:S02]  /*203d0*/  LOP3.LUT R0, R5, 0x380, RZ, 0xc0, !PT ;  /* 0x0000038005007812 */ /* 0x000fe400078ec0ff */
[----:B------:R-:W-:Y:S02]  /*203e0*/  SHF.R.U64 R12, R12, 0x3, RZ ;  /* 0x000000030c0c7819 */ /* 0x000fe400000012ff */
[----:B------:R-:W-:Y:S02]  /*203f0*/  SHF.R.U64 R0, R0, 0x3, RZ ;  /* 0x0000000300007819 */ /* 0x000fe400000012ff */
[----:B------:R-:W-:Y:S02]  /*20400*/  LOP3.LUT R8, R7, 0x380, RZ, 0xc0, !PT ;  /* 0x0000038007087812 */ /* 0x000fe400078ec0ff */
[----:B------:R-:W-:Y:S01]  /*20410*/  LOP3.LUT R40, R0, R5, RZ, 0x3c, !PT ;  /* 0x0000000500287212 */ /* 0x000fe200078e3cff */
[----:B-1----:R1:W-:Y:S01]  /*20420*/  @!P2 ST.E desc[UR38][R20.64], R64 ;  /* 0x000000401400a985 */ /* 0x0023e2000c101926 */
[----:B------:R-:W-:Y:S01]  /*20430*/  IMAD R0, R3, UR4, RZ ;  /* 0x0000000403007c24 */ /* 0x000fe2000f8e02ff */
[----:B------:R-:W-:-:S02]  /*20440*/  LOP3.LUT R12, R12, R13, RZ, 0x3c, !PT ;  /* 0x0000000d0c0c7212 */ /* 0x000fc400078e3cff */
[----:B------:R-:W-:Y:S02]  /*20450*/  IADD3 R33, P5, R52, 0x5000, RZ ;  /* 0x0000500034217810 */ /* 0x000fe40007fbe0ff */
[----:B------:R-:W-:Y:S01]  /*20460*/  SHF.R.U64 R8, R8, 0x3, RZ ;  /* 0x0000000308087819 */ /* 0x000fe200000012ff */
[----:B--2---:R2:W-:Y:S01]  /*20470*/  @!P0 ST.E desc[UR38][R44.64], R62 ;  /* 0x0000003e2c008985 */ /* 0x0045e2000c101926 */
[----:B------:R-:W-:Y:S01]  /*20480*/  IMAD.WIDE.U32 R2, R47, UR4, RZ ;  /* 0x000000042f027c25 */ /* 0x000fe2000f8e00ff */
[----:B------:R-:W-:Y:S02]  /*20490*/  LOP3.LUT R32, R33, 0x380, RZ, 0xc0, !PT ;  /* 0x0000038021207812 */ /* 0x000fe400078ec0ff */
[----:B------:R-:W-:Y:S01]  /*204a0*/  LOP3.LUT R8, R8, R7, RZ, 0x3c, !PT ;  /* 0x0000000708087212 */ /* 0x000fe200078e3cff */
[----:B-1----:R-:W-:Y:S01]  /*204b0*/  IMAD R21, R47, UR5, R0 ;  /* 0x000000052f157c24 */ /* 0x002fe2000f8e0200 */
[----:B------:R-:W-:Y:S01]  /*204c0*/  ULDC.64 UR4, c[0x0][0xae8] ;  /* 0x0002ba0000047ab9 */ /* 0x000fe20000000a00 */
[----:B------:R-:W-:Y:S01]  /*204d0*/  IMAD.X R13, RZ, RZ, R53, P4 ;  /* 0x000000ffff0d7224 */ /* 0x000fe200020e0635 */
[----:B------:R-:W-:Y:S01]  /*204e0*/  IADD3 R37, P4, R52, 0x6000, RZ ;  /* 0x0000600034257810 */ /* 0x000fe20007f9e0ff */
[----:B--2---:R-:W1:Y:S01]  /*204f0*/  @P1 LDC R45, c[0x0][0xbf0] ;  /* 0x0002fc00ff2d1b82 */ /* 0x004e620000000800 */
[----:B------:R-:W-:Y:S01]  /*20500*/  IMAD R0, R195, 0x20, R199 ;  /* 0x00000020c3007824 */ /* 0x000fe200078e02c7 */
[----:B------:R-:W-:Y:S01]  /*20510*/  IADD3 R3, R3, R21, RZ ;  /* 0x0000001503037210 */ /* 0x000fe20007ffe0ff */
[----:B------:R-:W-:Y:S01]  /*20520*/  IMAD R21, R48, UR4, RZ ;  /* 0x0000000430157c24 */ /* 0x000fe2000f8e02ff */
[----:B------:R-:W-:Y:S01]  /*20530*/  LOP3.LUT R36, R37, 0x380, RZ, 0xc0, !PT ;  /* 0x0000038025247812 */ /* 0x000fe200078ec0ff */
[----:B------:R-:W-:Y:S01]  /*20540*/  IMAD.IADD R44, R175, 0x1, R0 ;  /* 0x00000001af2c7824 */ /* 0x000fe200078e0200 */
[----:B------:R-:W-:Y:S01]  /*20550*/  LOP3.LUT R7, R52, 0x380, RZ, 0xc0, !PT ;  /* 0x0000038034077812 */ /* 0x000fe200078ec0ff */
[----:B------:R-:W-:Y:S01]  /*20560*/  IMAD R21, R196, UR5, R21 ;  /* 0x00000005c4157c24 */ /* 0x000fe2000f8e0215 */
[----:B------:R-:W-:Y:S01]  /*20570*/  SHF.R.U64 R32, R32, 0x3, RZ ;  /* 0x0000000320207819 */ /* 0x000fe200000012ff */
[----:B------:R-:W-:Y:S01]  /*20580*/  IMAD.WIDE.U32 R2, R196, UR4, R2 ;  /* 0x00000004c4027c25 */ /* 0x000fe2000f8e0002 */
[----:B------:R-:W-:Y:S01]  /*20590*/  ULDC.64 UR4, c[0x0][0xaf0] ;  /* 0x0002bc0000047ab9 */ /* 0x000fe20000000a00 */
[----:B------:R-:W-:Y:S01]  /*205a0*/  SHF.R.U64 R36, R36, 0x3, RZ ;  /* 0x0000000324247819 */ /* 0x000fe200000012ff */
[----:B------:R-:W5:Y:S01]  /*205b0*/  LD.E.128 R8, desc[UR38][R8.64] ;  /* 0x0000002608087980 */ /* 0x000f62000c101d00 */
[----:B0-----:R-:W-:Y:S01]  /*205c0*/  @P1 IMAD.HI.U32 R0, R44, R57, RZ ;  /* 0x000000392c001227 */ /* 0x001fe200078e00ff */
[----:B------:R-:W-:-:S02]  /*205d0*/  SHF.R.U64 R7, R7, 0x3, RZ ;  /* 0x0000000307077819 */ /* 0x000fc400000012ff */
[----:B------:R-:W-:Y:S01]  /*205e0*/  LOP3.LUT R32, R32, R33, RZ, 0x3c, !PT ;  /* 0x0000002120207212 */ /* 0x000fe200078e3cff */
[----:B------:R-:W-:Y:S01]  /*205f0*/  IMAD.IADD R3, R3, 0x1, R21 ;  /* 0x0000000103037824 */ /* 0x000fe200078e0215 */
[----:B------:R-:W-:Y:S01]  /*20600*/  LOP3.LUT R36, R36, R37, RZ, 0x3c, !PT ;  /* 0x0000002524247212 */ /* 0x000fe200078e3cff */
[----:B------:R-:W-:Y:S01]  /*20610*/  IMAD.MOV.U32 R21, RZ, RZ, R44 ;  /* 0x000000ffff157224 */ /* 0x000fe200078e002c */
[----:B------:R-:W-:Y:S01]  /*20620*/  LOP3.LUT R52, R7, R52, RZ, 0x3c, !PT ;  /* 0x0000003407347212 */ /* 0x000fe200078e3cff */
[----:B------:R-:W-:Y:S01]  /*20630*/  IMAD R20, R46, UR4, RZ ;  /* 0x000000042e147c24 */ /* 0x000fe2000f8e02ff */
[----:B------:R-:W5:Y:S01]  /*20640*/  LD.E.128 R12, desc[UR38][R12.64] ;  /* 0x000000260c0c7980 */ /* 0x000f62000c101d00 */
[C---:B------:R-:W-:Y:S01]  /*20650*/  IMAD.WIDE.U32 R2, R51.reuse, UR4, R2 ;  /* 0x0000000433027c25 */ /* 0x040fe2000f8e0002 */
[----:B-1----:R-:W-:Y:S02]  /*20660*/  @P1 SHF.R.U32.HI R21, RZ, R45, R0 ;  /* 0x0000002dff151219 */ /* 0x002fe40000011600 */
[----:B------:R0:W5:Y:S01]  /*20670*/  LD.E.128 R4, desc[UR38][R52.64] ;  /* 0x0000002634047980 */ /* 0x000162000c101d00 */
[----:B------:R-:W-:Y:S01]  /*20680*/  IMAD R45, R51, UR5, R20 ;  /* 0x00000005332d7c24 */ /* 0x000fe2000f8e0214 */
[--C-:B------:R-:W-:Y:S01]  /*20690*/  SHF.R.S32.HI R0, RZ, 0x1f, R21.reuse ;  /* 0x0000001fff007819 */ /* 0x100fe20000011415 */
[----:B------:R-:W-:Y:S01]  /*206a0*/  IMAD.MOV R20, RZ, RZ, -R21 ;  /* 0x000000ffff147224 */ /* 0x000fe200078e0a15 */
[----:B------:R-:W-:Y:S01]  /*206b0*/  ULDC.64 UR4, c[0x0][0xae0] ;  /* 0x0002b80000047ab9 */ /* 0x000fe20000000a00 */
[--C-:B------:R-:W-:Y:S01]  /*206c0*/  IMAD.X R33, RZ, RZ, R53.reuse, P5 ;  /* 0x000000ffff217224 */ /* 0x100fe200028e0635 */
[----:B------:R-:W5:Y:S01]  /*206d0*/  LD.E.128 R24, desc[UR38][R24.64] ;  /* 0x0000002618187980 */ /* 0x000f62000c101d00 */
[----:B------:R-:W-:-:S02]  /*206e0*/  IMAD.X R37, RZ, RZ, R53, P4 ;  /* 0x000000ffff257224 */ /* 0x000fc400020e0635 */
[----:B------:R-:W-:Y:S01]  /*206f0*/  IMAD.IADD R3, R3, 0x1, R45 ;  /* 0x0000000103037824 */ /* 0x000fe200078e022d */
[----:B------:R-:W5:Y:S01]  /*20700*/  LD.E.128 R28, desc[UR38][R28.64] ;  /* 0x000000261c1c7980 */ /* 0x000f62000c101d00 */
[----:B------:R-:W-:Y:S02]  /*20710*/  IMAD R0, R0, UR4, RZ ;  /* 0x0000000400007c24 */ /* 0x000fe4000f8e02ff */
[----:B------:R-:W-:Y:S01]  /*20720*/  IMAD R45, R49, R20, R44 ;  /* 0x00000014312d7224 */ /* 0x000fe200078e022c */
[----:B------:R-:W5:Y:S01]  /*20730*/  LD.E.128 R32, desc[UR38][R32.64] ;  /* 0x0000002620207980 */ /* 0x000f62000c101d00 */
[----:B------:R-:W-:-:S03]  /*20740*/  IMAD R47, R21, UR5, R0 ;  /* 0x00000005152f7c24 */ /* 0x000fc6000f8e0200 */
        /* <DEDUP_REMOVED lines=10> */
[----:B-1----:R-:W1:Y:S01]  /*207f0*/  FENCE.VIEW.ASYNC.S ;  /* 0x00000000000073c6 */ /* 0x002e620000000000 */
[----:B------:R-:W-:-:S02]  /*20800*/  IMAD.IADD R46, R199, 0x1, R175 ;  /* 0x00000001c72e7824 */ /* 0x000fc400078e02af */
[----:B------:R-:W-:Y:S02]  /*20810*/  IMAD.IADD R3, R3, 0x1, R47 ;  /* 0x0000000103037824 */ /* 0x000fe400078e022f */
[----:B------:R-:W-:Y:S02]  /*20820*/  IMAD R20, R0, UR4, RZ ;  /* 0x0000000400147c24 */ /* 0x000fe4000f8e02ff */
[C---:B------:R-:W-:Y:S02]  /*20830*/  VIADD R0, R46.reuse, 0x20 ;  /* 0x000000202e007836 */ /* 0x040fe40000000000 */
[C---:B------:R-:W-:Y:S02]  /*20840*/  IMAD R21, R45.reuse, UR5, R20 ;  /* 0x000000052d157c24 */ /* 0x040fe4000f8e0214 */
[----:B------:R-:W-:Y:S01]  /*20850*/  IMAD.WIDE.U32 R2, R45, UR4, R2 ;  /* 0x000000042d027c25 */ /* 0x000fe2000f8e0002 */
[-C--:B------:R-:W-:Y:S01]  /*20860*/  ISETP.GE.AND P2, PT, R46, R55.reuse, PT ;  /* 0x000000372e00720c */ /* 0x080fe20003f46270 */
[----:B------:R-:W-:Y:S01]  /*20870*/  ULDC.64 UR4, c[0x0][0xa80] ;  /* 0x0002a00000047ab9 */ /* 0x000fe20000000a00 */
[----:B------:R-:W-:Y:S01]  /*20880*/  ISETP.GE.AND P0, PT, R0, R55, PT ;  /* 0x000000370000720c */ /* 0x000fe20003f06270 */
[----:B------:R-:W-:Y:S01]  /*20890*/  IMAD.IADD R3, R3, 0x1, R21 ;  /* 0x0000000103037824 */ /* 0x000fe200078e0215 */
[----:B------:R-:W-:Y:S01]  /*208a0*/  LEA R44, P3, R2, UR4, 0x1 ;  /* 0x00000004022c7c11 */ /* 0x000fe2000f8608ff */
[----:B------:R-:W-:-:S03]  /*208b0*/  VIADD R0, R16, 0x22820 ;  /* 0x0002282010007836 */ /* 0x000fc60000000000 */
[----:B------:R-:W-:Y:S02]  /*208c0*/  LEA.HI.X R45, R2, UR5, R3, 0x1, P3 ;  /* 0x00000005022d7c11 */ /* 0x000fe400098f0c03 */
[----:B------:R-:W-:Y:S01]  /*208d0*/  PRMT R0, RZ, 0x654, R0 ;  /* 0x00000654ff007816 */ /* 0x000fe20000000000 */
[----:B------:R-:W-:Y:S01]  /*208e0*/  VIADD R20, R46, 0x40 ;  /* 0x000000402e147836 */ /* 0x000fe20000000000 */
[----:B-1----:R0:W1:Y:S01]  /*208f0*/  SHFL.IDX PT, R3, R44, RZ, 0x181f ;  /* 0x00181fff2c037589 */ /* 0x00206200000e0000 */
[----:B------:R-:W-:Y:S01]  /*20900*/  BSSY B1, `(.L_x_1628) ;  /* 0x000000e000017945 */ /* 0x000fe20003800000 */
[----:B------:R0:W-:Y:S02]  /*20910*/  SYNCS.ARRIVE.TRANS64.RED.A1T0 RZ, [R0+URZ], RZ ;  /* 0x000000ff00ff79a7 */ /* 0x0001e4000810043f */
[----:B------:R0:W2:Y:S01]  /*20920*/  SHFL.IDX PT, R21, R45, RZ, 0x181f ;  /* 0x00181fff2d157589 */ /* 0x0000a200000e0000 */
        /* <DEDUP_REMOVED lines=11> */
.L_x_1629:
[----:B------:R-:W-:Y:S05]  /*209e0*/  BSYNC B1 ;  /* 0x0000000000017941 */ /* 0x000fea0003800000 */
.L_x_1628:
[----:B---3-5:R3:W4:Y:S01]  /*209f0*/  SHFL.IDX PT, R5, R45, 0x1, 0x181f ;  /* 0x00381f002d057f89 */ /* 0x02872200000e0000 */
        /* <DEDUP_REMOVED lines=10> */
[----:B------:R1:W-:Y:S04]  /*20aa0*/  @!P3 ST.E.128 desc[UR38][R2.64], R8 ;  /* 0x000000080200b985 */ /* 0x0003e8000c101d26 */
[----:B------:R1:W-:Y:S02]  /*20ab0*/  @!P4 ST.E.128 desc[UR38][R4.64], R32 ;  /* 0x000000200400c985 */ /* 0x0003e4000c101d26 */
.L_x_1631:
[----:B------:R-:W-:Y:S05]  /*20ac0*/  BSYNC B1 ;  /* 0x0000000000017941 */ /* 0x000fea0003800000 */
.L_x_1630:
[----:B-1--4-:R1:W4:Y:S01]  /*20ad0*/  SHFL.IDX PT, R5, R45, 0x2, 0x181f ;  /* 0x00581f002d057f89 */ /* 0x01232200000e0000 */
[----:B------:R-:W-:Y:S03]  /*20ae0*/  BSSY B1, `(.L_x_1632) ;  /* 0x000000c000017945 */ /* 0x000fe60003800000 */
[----:B------:R1:W0:Y:S01]  /*20af0*/  SHFL.IDX PT, R3, R44, 0x2, 0x181f ;  /* 0x00581f002c037f89 */ /* 0x00022200000e0000 */
[----:B------:R-:W-:Y:S05]  /*20b00*/  @P1 BRA `(.L_x_1633) ;  /* 0x0000000000241947 */ /* 0x000fea0003800000 */
[----:B------:R-:W-:Y:S02]  /*20b10*/  ULDC UR4, c[0x0][0xac8] ;  /* 0x0002b20000047ab9 */ /* 0x000fe40000000800 */
[----:B------:R-:W-:Y:S02]  /*20b20*/  ISETP.GE.AND P2, PT, R190, UR4, PT ;  /* 0x00000004be007c0c */ /* 0x000fe4000bf46270 */
[----:B------:R-:W-:-:S11]  /*20b30*/  ISETP.GE.AND P3, PT, R194, UR4, PT ;  /* 0x00000004c2007c0c */ /* 0x000fd6000bf66270 */
[-C--:B0-----:R-:W-:Y:S02]  /*20b40*/  @!P2 LEA R2, P0, R190, R3.reuse, 0x1 ;  /* 0x00000003be02a211 */ /* 0x081fe400078008ff */
[----:B------:R-:W-:Y:S02]  /*20b50*/  @!P3 LEA R4, P1, R194, R3, 0x1 ;  /* 0x00000003c204b211 */ /* 0x000fe400078208ff */
[-C--:B----4-:R-:W-:Y:S02]  /*20b60*/  @!P2 LEA.HI.X R3, R190, R5.reuse, R217, 0x1, P0 ;  /* 0x00000005be03a211 */ /* 0x090fe400000f0cd9 */
[----:B------:R-:W-:-:S03]  /*20b70*/  @!P3 LEA.HI.X R5, R194, R5, R216, 0x1, P1 ;  /* 0x00000005c205b211 */ /* 0x000fc600008f0cd8 */
[----:B------:R0:W-:Y:S04]  /*20b80*/  @!P2 ST.E.128 desc[UR38][R2.64], R12 ;  /* 0x0000000c0200a985 */ /* 0x0001e8000c101d26 */
[----:B------:R0:W-:Y:S02]  /*20b90*/  @!P3 ST.E.128 desc[UR38][R4.64], R36 ;  /* 0x000000240400b985 */ /* 0x0001e4000c101d26 */
.L_x_1633:
[----:B------:R-:W-:Y:S05]  /*20ba0*/  BSYNC B1 ;  /* 0x0000000000017941 */ /* 0x000fea0003800000 */
.L_x_1632:
[----:B0-----:R-:W-:Y:S01]  /*20bb0*/  VIADD R0, R46, 0x60 ;  /* 0x000000602e007836 */ /* 0x001fe20000000000 */
[----:B-1-3--:R-:W3:Y:S04]  /*20bc0*/  SHFL.IDX PT, R45, R45, 0x3, 0x181f ;  /* 0x00781f002d2d7f89 */ /* 0x00aee800000e0000 */
[----:B------:R-:W-:Y:S01]  /*20bd0*/  ISETP.GE.AND P0, PT, R0, R55, PT ;  /* 0x000000370000720c */ /* 0x000fe20003f06270 */
[----:B----4-:R4:W0:-:S12]  /*20be0*/  SHFL.IDX PT, R5, R44, 0x3, 0x181f ;  /* 0x00781f002c057f89 */ /* 0x01081800000e0000 */
[----:B----4-:R-:W-:Y:S05]  /*20bf0*/  @P0 BRA `(.L_x_1634) ;  /* 0x0000000800fc0947 */ /* 0x010fea0003800000 */
[----:B------:R-:W-:Y:S02]  /*20c00*/  ULDC UR4, c[0x0][0xac8] ;  /* 0x0002b20000047ab9 */ /* 0x000fe40000000800 */
[----:B------:R-:W-:-:S13]  /*20c10*/  ISETP.GE.AND P1, PT, R190, UR4, PT ;  /* 0x00000004be007c0c */ /* 0x000fda000bf26270 */
[----:B0-----:R-:W-:-:S04]  /*20c20*/  @!P1 LEA R2, P0, R190, R5, 0x1 ;  /* 0x00000005be029211 */ /* 0x001fc800078008ff */
[----:B---3--:R-:W-:Y:S02]  /*20c30*/  @!P1 LEA.HI.X R3, R190, R45, R217, 0x1, P0 ;  /* 0x0000002dbe039211 */ /* 0x008fe400000f0cd9 */
[----:B------:R-:W-:-:S03]  /*20c40*/  ISETP.GE.AND P0, PT, R194, UR4, PT ;  /* 0x00000004c2007c0c */ /* 0x000fc6000bf06270 */
[----:B------:R4:W-:Y:S10]  /*20c50*/  @!P1 ST.E.128 desc[UR38][R2.64], R24 ;  /* 0x0000001802009985 */ /* 0x0009f4000c101d26 */
[----:B------:R-:W-:Y:S05]  /*20c60*/  @P0 BRA `(.L_x_1634) ;  /* 0x0000000800e00947 */ /* 0x000fea0003800000 */
[----:B----4-:R-:W-:-:S04]  /*20c70*/  LEA R2, P0, R194, R5, 0x1 ;  /* 0x00000005c2027211 */ /* 0x010fc800078008ff */
[----:B------:R-:W-:-:S05]  /*20c80*/  LEA.HI.X R3, R194, R45, R216, 0x1, P0 ;  /* 0x0000002dc2037211 */ /* 0x000fca00000f0cd8 */
[----:B------:R0:W-:Y:S01]  /*20c90*/  ST.E.128 desc[UR38][R2.64], R40 ;  /* 0x0000002802007985 */ /* 0x0001e2000c101d26 */
[----:B------:R-:W-:Y:S05]  /*20ca0*/  BRA `(.L_x_1634) ;  /* 0x0000000800d07947 */ /* 0x000fea0003800000 */
.L_x_1625:
[----:B------:R-:W-:Y:S01]  /*20cb0*/  ULDC.64 UR4, c[0x0][0xc00] ;  /* 0x0003000000047ab9 */ /* 0x000fe20000000a00 */
[----:B------:R-:W2:Y:S01]  /*20cc0*/  LDC.64 R2, c[0x0][0xc00] ;  /* 0x00030000ff027b82 */ /* 0x000ea20000000a00 */
[----:B------:R-:W-:Y:S01]  /*20cd0*/  ISETP.NE.U32.AND P0, PT, RZ, UR4, PT ;  /* 0x00000004ff007c0c */ /* 0x000fe2000bf05070 */
[----:B------:R-:W-:-:S03]  /*20ce0*/  IMAD.MOV.U32 R0, RZ, RZ, RZ ;  /* 0x000000ffff007224 */ /* 0x000fc600078e00ff */
[----:B------:R-:W-:Y:S01]  /*20cf0*/  ISETP.NE.AND.EX P0, PT, RZ, UR5, PT, P0 ;  /* 0x00000005ff007c0c */ /* 0x000fe2000bf05300 */
[----:B------:R-:W-:Y:S02]  /*20d00*/  ULDC.64 UR4, c[0x0][0xc08] ;  /* 0x0003020000047ab9 */ /* 0x000fe40000000a00 */
[----:B------:R-:W-:Y:S01]  /*20d10*/  ISETP.NE.U32.AND P1, PT, RZ, UR4, PT ;  /* 0x00000004ff007c0c */ /* 0x000fe2000bf25070 */
[----:B------:R-:W3:Y:S03]  /*20d20*/  LDC R25, c[0x0][0xbe8] ;  /* 0x0002fa00ff197b82 */ /* 0x000ee60000000800 */
[----:B------:R-:W-:Y:S01]  /*20d30*/  ISETP.NE.AND.EX P1, PT, RZ, UR5, PT, P1 ;  /* 0x00000005ff007c0c */ /* 0x000fe2000bf25310 */
[----:B--2---:R-:W-:-:S12]  /*20d40*/  IMAD.WIDE R2, R197, 0x4, R2 ;  /* 0x00000004c5027825 */ /* 0x004fd800078e0202 */
[----:B------:R-:W2:Y:S01]  /*20d50*/  @P1 LDC.64 R4, c[0x0][0xc08] ;  /* 0x00030200ff041b82 */ /* 0x000ea20000000a00 */
[----:B------:R-:W-:Y:S02]  /*20d60*/  ULDC UR4, c[0x0][0xa88] ;  /* 0x0002a20000047ab9 */ /* 0x000fe40000000800 */
[----:B------:R-:W-:Y:S01]  /*20d70*/  IMAD.U32 R6, RZ, RZ, UR4 ;  /* 0x00000004ff067e24 */ /* 0x000fe2000f8e00ff */
[----:B------:R4:W5:Y:S01]  /*20d80*/  @P0 LDG.E R0, desc[UR38][R2.64] ;  /* 0x0000002602000981 */ /* 0x000962000c1e1900 */
[----:B--2---:R-:W-:-:S05]  /*20d90*/  @P1 IMAD.WIDE R4, R197, 0x4, R4 ;  /* 0x00000004c5041825 */ /* 0x004fca00078e0204 */
[----:B------:R4:W5:Y:S01]  /*20da0*/  @P1 LDG.E R6, desc[UR38][R4.64] ;  /* 0x0000002604061981 */ /* 0x000962000c1e1900 */
[----:B---3--:R-:W-:Y:S02]  /*20db0*/  ISETP.NE.AND P2, PT, R25, 0x1, PT ;  /* 0x000000011900780c */ /* 0x008fe40003f45270 */
[----:B------:R-:W-:Y:S02]  /*20dc0*/  ISETP.GE.AND P3, PT, R218, 0x80, PT ;  /* 0x00000080da00780c */ /* 0x000fe40003f66270 */
[----:B------:R-:W-:-:S09]  /*20dd0*/  SHF.R.S32.HI R7, RZ, 0x1f, R197 ;  /* 0x0000001fff077819 */ /* 0x000fd200000114c5 */
[----:B------:R-:W2:Y:S08]  /*20de0*/  @P2 LDC R14, c[0x0][0xbec] ;  /* 0x0002fb00ff0e2b82 */ /* 0x000eb00000000800 */
[----:B------:R-:W3:Y:S01]  /*20df0*/  @P2 LDC R27, c[0x0][0xbf0] ;  /* 0x0002fc00ff1b2b82 */ /* 0x000ee20000000800 */
[----:B----4-:R-:W-:Y:S05]  /*20e00*/  @P1 BRA `(.L_x_1635) ;  /* 0x0000000000101947 */ /* 0x010fea0003800000 */
[----:B------:R-:W-:Y:S05]  /*20e10*/  @!P0 BRA `(.L_x_1635) ;  /* 0x00000000000c8947 */ /* 0x000fea0003800000 */
[----:B------:R-:W4:Y:S04]  /*20e20*/  LDG.E R5, desc[UR38][R2.64] ;  /* 0x0000002602057981 */ /* 0x000f28000c1e1900 */
[----:B-----5:R-:W4:Y:S02]  /*20e30*/  LDG.E R6, desc[UR38][R2.64+0x4] ;  /* 0x0000042602067981 */ /* 0x020f24000c1e1900 */
[----:B----4-:R-:W-:-:S07]  /*20e40*/  IMAD.IADD R6, R6, 0x1, -R5 ;  /* 0x0000000106067824 */ /* 0x010fce00078e0a05 */
.L_x_1635:
[----:B------:R-:W-:Y:S01]  /*20e50*/  BSSY B1, `(.L_x_1636) ;  /* 0x000002d000017945 */ /* 0x000fe20003800000 */
[----:B------:R-:W-:Y:S02]  /*20e60*/  SHF.R.S32.HI R10, RZ, 0x1f, R196 ;  /* 0x0000001fff0a7819 */ /* 0x000fe400000114c4 */
[----:B------:R-:W-:Y:S02]  /*20e70*/  SEL R13, R197, RZ, !P0 ;  /* 0x000000ffc50d7207 */ /* 0x000fe40004000000 */
[----:B------:R-:W-:Y:S02]  /*20e80*/  SEL R12, R7, RZ, !P0 ;  /* 0x000000ff070c7207 */ /* 0x000fe40004000000 */
[----:B-----5:R-:W-:Y:S01]  /*20e90*/  SHF.R.S32.HI R11, RZ, 0x1f, R0 ;  /* 0x0000001fff0b7819 */ /* 0x020fe20000011400 */
[----:B------:R-:W-:Y:S06]  /*20ea0*/  @P3 BRA `(.L_x_1637) ;  /* 0x00000000009c3947 */ /* 0x000fec0003800000 */
[----:B------:R-:W4:Y:S01]  /*20eb0*/  S2R R3, SR_TID.X ;  /* 0x0000000000037919 */ /* 0x000f220000002100 */
[----:B------:R-:W5:Y:S02]  /*20ec0*/  LDC R9, c[0x0][0xbe8] ;  /* 0x0002fa00ff097b82 */ /* 0x000f640000000800 */
[----:B-----5:R-:W-:Y:S01]  /*20ed0*/  IMAD R2, R6, R9, RZ ;  /* 0x0000000906027224 */ /* 0x020fe200078e02ff */
[----:B----4-:R-:W-:-:S04]  /*20ee0*/  IADD3 R8, R175, -0x80, R3 ;  /* 0xffffff80af087810 */ /* 0x010fc80007ffe003 */
        /* <DEDUP_REMOVED lines=9> */
[----:B------:R-:W4:Y:S01]  /*20f80*/  @P0 LDC R15, c[0x0][0xbec] ;  /* 0x0002fb00ff0f0b82 */ /* 0x000f220000000800 */
[----:B------:R-:W-:Y:S01]  /*20f90*/  IMAD R7, R196, UR5, R7 ;  /* 0x00000005c4077c24 */ /* 0x000fe2000f8e0207 */
[----:B------:R-:W-:-:S03]  /*20fa0*/  ULDC.64 UR4, c[0x0][0xb98] ;  /* 0x0002e60000047ab9 */ /* 0x000fc60000000a00 */
[----:B------:R-:W-:-:S03]  /*20fb0*/  IMAD.IADD R3, R3, 0x1, R7 ;  /* 0x0000000103037824 */ /* 0x000fc600078e0207 */
[----:B------:R-:W5:Y:S01]  /*20fc0*/  @P0 LDC R21, c[0x0][0xbf0] ;  /* 0x0002fc00ff150b82 */ /* 0x000f620000000800 */
[----:B------:R-:W-:-:S04]  /*20fd0*/  IMAD.WIDE.U32 R2, R13, UR4, R2 ;  /* 0x000000040d027c25 */ /* 0x000fc8000f8e0002 */
[----:B----4-:R-:W-:-:S05]  /*20fe0*/  @P0 IMAD.HI.U32 R4, R8, R15, RZ ;  /* 0x0000000f08040227 */ /* 0x010fca00078e00ff */
[----:B-----5:R-:W-:Y:S01]  /*20ff0*/  @P0 SHF.R.U32.HI R5, RZ, R21, R4 ;  /* 0x00000015ff050219 */ /* 0x020fe20000011604 */
[----:B------:R-:W-:-:S03]  /*21000*/  IMAD R4, R12, UR4, RZ ;  /* 0x000000040c047c24 */ /* 0x000fc6000f8e02ff */
[----:B------:R-:W-:Y:S01]  /*21010*/  IADD3 R2, P0, R5, R2, RZ ;  /* 0x0000000205027210 */ /* 0x000fe20007f1e0ff */
[----:B------:R-:W-:-:S04]  /*21020*/  IMAD.MOV R7, RZ, RZ, -R5 ;  /* 0x000000ffff077224 */ /* 0x000fc800078e0a05 */
[----:B------:R-:W-:Y:S01]  /*21030*/  IMAD R7, R9, R7, R8 ;  /* 0x0000000709077224 */ /* 0x000fe200078e0208 */
[----:B------:R-:W-:Y:S01]  /*21040*/  SHF.R.S32.HI R9, RZ, 0x1f, R5 ;  /* 0x0000001fff097819 */ /* 0x000fe20000011405 */
[----:B------:R-:W-:Y:S01]  /*21050*/  IMAD R8, R13, UR5, R4 ;  /* 0x000000050d087c24 */ /* 0x000fe2000f8e0204 */
[----:B------:R-:W-:Y:S02]  /*21060*/  ULDC.64 UR4, c[0x0][0xb88] ;  /* 0x0002e20000047ab9 */ /* 0x000fe40000000a00 */
        /* <DEDUP_REMOVED lines=11> */
.L_x_1637:
[----:B------:R-:W-:Y:S05]  /*21120*/  BSYNC B1 ;  /* 0x0000000000017941 */ /* 0x000fea0003800000 */
.L_x_1636:
[----:B------:R-:W-:Y:S02]  /*21130*/  ULDC.64 UR4, c[0x0][0xaa0] ;  /* 0x0002a80000047ab9 */ /* 0x000fe40000000a00 */
[----:B----4-:R-:W-:-:S04]  /*21140*/  IMAD R3, R11, UR4, RZ ;  /* 0x000000040b037c24 */ /* 0x010fc8000f8e02ff */
[C---:B------:R-:W-:Y:S02]  /*21150*/  IMAD R5, R0.reuse, UR5, R3 ;  /* 0x0000000500057c24 */ /* 0x040fe4000f8e0203 */
[----:B------:R-:W-:Y:S01]  /*21160*/  IMAD.WIDE.U32 R2, R0, UR4, RZ ;  /* 0x0000000400027c25 */ /* 0x000fe2000f8e00ff */
[----:B------:R-:W-:-:S03]  /*21170*/  ULDC.64 UR4, c[0x0][0xae8] ;  /* 0x0002ba0000047ab9 */ /* 0x000fc60000000a00 */
[----:B------:R-:W-:Y:S02]  /*21180*/  IMAD R0, R195, 0x20, R199 ;  /* 0x00000020c3007824 */ /* 0x000fe400078e02c7 */
[----:B------:R-:W-:Y:S02]  /*21190*/  IMAD.IADD R3, R3, 0x1, R5 ;  /* 0x0000000103037824 */ /* 0x000fe400078e0205 */
        /* <DEDUP_REMOVED lines=34> */
.L_x_1855:
[----:B------:R-:W-:Y:S01]  /*213c0*/  IMAD R25, R6, R25, RZ ;  /* 0x0000001906197224 */ /* 0x000fe200078e02ff */
[----:B------:R-:W-:Y:S01]  /*213d0*/  BSSY B1, `(.L_x_1639) ;  /* 0x000000d000017945 */ /* 0x000fe20003800000 */
[----:B------:R-:W-:-:S05]  /*213e0*/  IMAD.IADD R6, R199, 0x1, R175 ;  /* 0x00000001c7067824 */ /* 0x000fca00078e02af */
[----:B------:R-:W-:-:S13]  /*213f0*/  ISETP.GE.AND P0, PT, R6, R25, PT ;  /* 0x000000190600720c */ /* 0x000fda0003f06270 */
[----:B------:R-:W-:Y:S05]  /*21400*/  @P0 BRA `(.L_x_1640) ;  /* 0x0000000000240947 */ /* 0x000fea0003800000 */
[----:B------:R-:W-:Y:S02]  /*21410*/  ULDC UR4, c[0x0][0xac8] ;  /* 0x0002b20000047ab9 */ /* 0x000fe40000000800 */
[----:B------:R-:W-:Y:S02]  /*21420*/  ISETP.GE.AND P2, PT, R190, UR4, PT ;  /* 0x00000004be007c0c */ /* 0x000fe4000bf46270 */
[----:B------:R-:W-:-:S11]  /*21430*/  ISETP.GE.AND P3, PT, R194, UR4, PT ;  /* 0x00000004c2007c0c */ /* 0x000fd6000bf66270 */
[-C--:B----4-:R-:W-:Y:S02]  /*21440*/  @!P2 LEA R4, P0, R190, R14.reuse, 0x1 ;  /* 0x0000000ebe04a211 */ /* 0x090fe400078008ff */
[----:B------:R-:W-:Y:S02]  /*21450*/  @!P3 LEA R14, P1, R194, R14, 0x1 ;  /* 0x0000000ec20eb211 */ /* 0x000fe400078208ff */
[-C--:B---3--:R-:W-:Y:S02]  /*21460*/  @!P2 LEA.HI.X R5, R190, R3.reuse, R217, 0x1, P0 ;  /* 0x00000003be05a211 */ /* 0x088fe400000f0cd9 */
[----:B------:R-:W-:-:S03]  /*21470*/  @!P3 LEA.HI.X R15, R194, R3, R216, 0x1, P1 ;  /* 0x00000003c20fb211 */ /* 0x000fc600008f0cd8 */
[----:B------:R3:W-:Y:S04]  /*21480*/  @!P2 ST.E.128 desc[UR38][R4.64], RZ ;  /* 0x000000ff0400a985 */ /* 0x0007e8000c101d26 */
[----:B------:R3:W-:Y:S02]  /*21490*/  @!P3 ST.E.128 desc[UR38][R14.64], RZ ;  /* 0x000000ff0e00b985 */ /* 0x0007e4000c101d26 */
.L_x_1640:
[----:B------:R-:W-:Y:S05]  /*214a0*/  BSYNC B1 ;  /* 0x0000000000017941 */ /* 0x000fea0003800000 */
.L_x_1639:
[----:B------:R-:W-:-:S03]  /*214b0*/  UMOV UR4, 0xffffffff ;  /* 0xffffffff00047882 */ /* 0x000fc60000000000 */
[----:B------:R-:W-:Y:S05]  /*214c0*/  BRA.DIV UR4, `(.L_x_1641) ;  /* 0x0000008e04d87947 */ /* 0x000fea000b800000 */
[----:B---3--:R3:W0:Y:S04]  /*214d0*/  SHFL.IDX PT, R3, R2, 0x1, 0x181f ;  /* 0x00381f0002037f89 */ /* 0x00862800000e0000 */
[----:B----4-:R3:W4:Y:S02]  /*214e0*/  SHFL.IDX PT, R14, R0, 0x1, 0x181f ;  /* 0x00381f00000e7f89 */ /* 0x01072400000e0000 */
.L_x_1859:
[----:B------:R-:W-:Y:S01]  /*214f0*/  VIADD R4, R6, 0x20 ;  /* 0x0000002006047836 */ /* 0x000fe20000000000 */
[----:B------:R-:W-:Y:S04]  /*21500*/  BSSY B1, `(.L_x_1642) ;  /* 0x000000c000017945 */ /* 0x000fe80003800000 */
[----:B------:R-:W-:-:S13]  /*21510*/  ISETP.GE.AND P0, PT, R4, R25, PT ;  /* 0x000000190400720c */ /* 0x000fda0003f06270 */
        /* <DEDUP_REMOVED lines=10> */
.L_x_1643:
[----:B------:R-:W-:Y:S05]  /*215c0*/  BSYNC B1 ;  /* 0x0000000000017941 */ /* 0x000fea0003800000 */
.L_x_1642:
[----:B------:R-:W-:-:S03]  /*215d0*/  UMOV UR4, 0xffffffff ;  /* 0xffffffff00047882 */ /* 0x000fc60000000000 */
[----:B------:R-:W-:Y:S05]  /*215e0*/  BRA.DIV UR4, `(.L_x_1644) ;  /* 0x0000008e04d87947 */ /* 0x000fea000b800000 */
[----:B0-----:R0:W0:Y:S04]  /*215f0*/  SHFL.IDX PT, R3, R2, 0x2, 0x181f ;  /* 0x00581f0002037f89 */ /* 0x00102800000e0000 */
[----:B----4-:R4:W0:Y:S02]  /*21600*/  SHFL.IDX PT, R14, R0, 0x2, 0x181f ;  /* 0x00581f00000e7f89 */ /* 0x01082400000e0000 */
.L_x_1863:
[----:B------:R-:W-:Y:S01]  /*21610*/  VIADD R4, R6, 0x40 ;  /* 0x0000004006047836 */ /* 0x000fe20000000000 */
[----:B------:R-:W-:Y:S04]  /*21620*/  BSSY B1, `(.L_x_1645) ;  /* 0x000000c000017945 */ /* 0x000fe80003800000 */
[----:B------:R-:W-:-:S13]  /*21630*/  ISETP.GE.AND P0, PT, R4, R25, PT ;  /* 0x000000190400720c */ /* 0x000fda0003f06270 */
[----:B------:R-:W-:Y:S05]  /*21640*/  @P0 BRA `(.L_x_1646) ;  /* 0x0000000000240947 */ /* 0x000fea0003800000 */
[----:B------:R-:W-:Y:S02]  /*21650*/  ULDC UR4, c[0x0][0xac8] ;  /* 0x0002b20000047ab9 */ /* 0x000fe40000000800 */
[----:B------:R-:W-:Y:S02]  /*21660*/  ISETP.GE.AND P2, PT, R190, UR4, PT ;  /* 0x00000004be007c0c */ /* 0x000fe4000bf46270 */
[----:B------:R-:W-:-:S11]  /*21670*/  ISETP.GE.AND P3, PT, R194, UR4, PT ;  /* 0x00000004c2007c0c */ /* 0x000fd6000bf66270 */
[-C--:B0-----:R-:W-:Y:S02]  /*21680*/  @!P2 LEA R4, P0, R190, R14.reuse, 0x1 ;  /* 0x0000000ebe04a211 */ /* 0x081fe400078008ff */
[----:B------:R-:W-:Y:S02]  /*21690*/  @!P3 LEA R14, P1, R194, R14, 0x1 ;  /* 0x0000000ec20eb211 */ /* 0x000fe400078208ff */
[-C--:B------:R-:W-:Y:S02]  /*216a0*/  @!P2 LEA.HI.X R5, R190, R3.reuse, R217, 0x1, P0 ;  /* 0x00000003be05a211 */ /* 0x080fe400000f0cd9 */
[----:B------:R-:W-:-:S03]  /*216b0*/  @!P3 LEA.HI.X R15, R194, R3, R216, 0x1, P1 ;  /* 0x00000003c20fb211 */ /* 0x000fc600008f0cd8 */
[----:B------:R0:W-:Y:S04]  /*216c0*/  @!P2 ST.E.128 desc[UR38][R4.64], RZ ;  /* 0x000000ff0400a985 */ /* 0x0001e8000c101d26 */
[----:B------:R0:W-:Y:S02]  /*216d0*/  @!P3 ST.E.128 desc[UR38][R14.64], RZ ;  /* 0x000000ff0e00b985 */ /* 0x0001e4000c101d26 */
.L_x_1646:
[----:B------:R-:W-:Y:S05]  /*216e0*/  BSYNC B1 ;  /* 0x0000000000017941 */ /* 0x000fea0003800000 */
.L_x_1645:
[----:B------:R-:W-:-:S03]  /*216f0*/  UMOV UR4, 0xffffffff ;  /* 0xffffffff00047882 */ /* 0x000fc60000000000 */
[----:B------:R-:W-:Y:S05]  /*21700*/  BRA.DIV UR4, `(.L_x_1647) ;  /* 0x0000008e04d87947 */ /* 0x000fea000b800000 */
[----:B0-----:R0:W0:Y:S04]  /*21710*/  SHFL.IDX PT, R3, R2, 0x3, 0x181f ;  /* 0x00781f0002037f89 */ /* 0x00102800000e0000 */
[----:B------:R0:W0:Y:S02]  /*21720*/  SHFL.IDX PT, R14, R0, 0x3, 0x181f ;  /* 0x00781f00000e7f89 */ /* 0x00002400000e0000 */
.L_x_1867:
[----:B0-234-:R-:W-:-:S05]  /*21730*/  VIADD R0, R6, 0x60 ;  /* 0x0000006006007836 */ /* 0x01dfca0000000000 */
[----:B------:R-:W-:-:S13]  /*21740*/  ISETP.GE.AND P0, PT, R0, R25, PT ;  /* 0x000000190000720c */ /* 0x000fda0003f06270 */
[----:B------:R-:W-:Y:S05]  /*21750*/  @P0 BRA `(.L_x_1634) ;  /* 0x0000000000240947 */ /* 0x000fea0003800000 */
[----:B------:R-:W-:Y:S02]  /*21760*/  ULDC UR4, c[0x0][0xac8] ;  /* 0x0002b20000047ab9 */ /* 0x000fe40000000800 */
[----:B------:R-:W-:Y:S02]  /*21770*/  ISETP.GE.AND P2, PT, R190, UR4, PT ;  /* 0x00000004be007c0c */ /* 0x000fe4000bf46270 */
[----:B------:R-:W-:-:S11]  /*21780*/  ISETP.GE.AND P3, PT, R194, UR4, PT ;  /* 0x00000004c2007c0c */ /* 0x000fd6000bf66270 */
[-C--:B------:R-:W-:Y:S02]  /*21790*/  @!P2 LEA R4, P0, R190, R14.reuse, 0x1 ;  /* 0x0000000ebe04a211 */ /* 0x080fe400078008ff */
[----:B------:R-:W-:Y:S02]  /*217a0*/  @!P3 LEA R14, P1, R194, R14, 0x1 ;  /* 0x0000000ec20eb211 */ /* 0x000fe400078208ff */
[-C--:B------:R-:W-:Y:S02]  /*217b0*/  @!P2 LEA.HI.X R5, R190, R3.reuse, R217, 0x1, P0 ;  /* 0x00000003be05a211 */ /* 0x080fe400000f0cd9 */
[----:B------:R-:W-:-:S03]  /*217c0*/  @!P3 LEA.HI.X R15, R194, R3, R216, 0x1, P1 ;  /* 0x00000003c20fb211 */ /* 0x000fc600008f0cd8 */
[----:B------:R0:W-:Y:S04]  /*217d0*/  @!P2 ST.E.128 desc[UR38][R4.64], RZ ;  /* 0x000000ff0400a985 */ /* 0x0001e8000c101d26 */
[----:B------:R0:W-:Y:S02]  /*217e0*/  @!P3 ST.E.128 desc[UR38][R14.64], RZ ;  /* 0x000000ff0e00b985 */ /* 0x0001e4000c101d26 */
.L_x_1634:
[----:B------:R-:W-:Y:S05]  /*217f0*/  BSYNC B0 ;  /* 0x0000000000007941 */ /* 0x000fea0003800000 */
.L_x_1624:
[----:B------:R-:W-:Y:S02]  /*21800*/  ULDC UR4, c[0x0][0xc3c] ;  /* 0x00030f0000047ab9 */ /* 0x000fe40000000800 */
[----:B-1----:R-:W-:-:S13]  /*21810*/  ISETP.GE.AND P0, PT, R179, UR4, PT ;  /* 0x00000004b3007c0c */ /* 0x002fda000bf06270 */
[----:B------:R-:W-:Y:S05]  /*21820*/  @!P0 BRA `(.L_x_1648) ;  /* 0xfffffdf800c48947 */ /* 0x000fea000383ffff */
[----:B------:R-:W-:Y:S05]  /*21830*/  BRA `(.L_x_1429) ;  /* 0x0000007000a47947 */ /* 0x000fea0003800000 */
.L_x_1427:
        /* <DEDUP_REMOVED lines=18> */
.L_x_1649:
[----:B------:R-:W1:Y:S01]  /*21960*/  S2R R0, SR_TID.X ;  /* 0x0000000000007919 */ /* 0x000e620000002100 */
[----:B------:R-:W-:Y:S01]  /*21970*/  ULDC UR4, c[0x0][0xc3c] ;  /* 0x00030f0000047ab9 */ /* 0x000fe20000000800 */
[----:B------:R-:W2:Y:S01]  /*21980*/  S2UR UR6, SR_CTAID.X ;  /* 0x00000000000679c3 */ /* 0x000ea20000002500 */
[----:B------:R-:W-:Y:S01]  /*21990*/  ULDC UR5, c[0x0][0xc38] ;  /* 0x00030e0000057ab9 */ /* 0x000fe20000000800 */
[----:B-1----:R-:W-:-:S04]  /*219a0*/  LOP3.LUT R0, R0, 0x1f, RZ, 0xc0, !PT ;  /* 0x0000001f00007812 */ /* 0x002fc800078ec0ff */
[----:B------:R-:W-:-:S04]  /*219b0*/  ISETP.NE.AND P0, PT, R0, 0x1f, PT ;  /* 0x0000001f0000780c */ /* 0x000fc80003f05270 */
[----:B------:R-:W-:-:S13]  /*219c0*/  ISETP.GE.OR P1, PT, R0, UR4, !P0 ;  /* 0x0000000400007c0c */ /* 0x000fda000c726670 */
[----:B0-----:R-:W0:Y:S02]  /*219d0*/  @!P1 LDC.64 R2, c[0x0][0xc80] ;  /* 0x00032000ff029b82 */ /* 0x001e240000000a00 */
[----:B0-----:R-:W-:-:S05]  /*219e0*/  @!P1 IMAD.WIDE.U32 R2, R0, 0x4, R2 ;  /* 0x0000000400029825 */ /* 0x001fca00078e0002 */
[----:B------:R-:W3:Y:S01]  /*219f0*/  @!P1 LDG.E R4, desc[UR38][R2.64] ;  /* 0x0000002602049981 */ /* 0x000ee2000c1e1900 */
[C---:B------:R-:W-:Y:S01]  /*21a00*/  ISETP.NE.AND P1, PT, R0.reuse, RZ, PT ;  /* 0x000000ff0000720c */ /* 0x040fe20003f25270 */
[----:B------:R-:W-:Y:S01]  /*21a10*/  UMOV UR4, URZ ;  /* 0x0000003f00047c82 */ /* 0x000fe20008000000 */
[C---:B------:R-:W-:Y:S01]  /*21a20*/  ISETP.GE.U32.AND P2, PT, R0.reuse, 0x2, PT ;  /* 0x000000020000780c */ /* 0x040fe20003f46070 */
[----:B------:R-:W-:Y:S01]  /*21a30*/  IMAD.MOV.U32 R16, RZ, RZ, RZ ;  /* 0x000000ffff107224 */ /* 0x000fe200078e00ff */
[C---:B------:R-:W-:Y:S02]  /*21a40*/  ISETP.GE.U32.AND P3, PT, R0.reuse, 0x4, PT ;  /* 0x000000040000780c */ /* 0x040fe40003f66070 */
[C---:B------:R-:W-:Y:S02]  /*21a50*/  ISETP.GE.U32.AND P4, PT, R0.reuse, 0x8, PT ;  /* 0x000000080000780c */ /* 0x040fe40003f86070 */
[----:B------:R-:W-:Y:S01]  /*21a60*/  ISETP.GE.U32.AND P5, PT, R0, 0x10, PT ;  /* 0x000000100000780c */ /* 0x000fe20003fa6070 */
[----:B---3--:R-:W0:Y:S02]  /*21a70*/  SHFL.UP PT, R5, R4, 0x1, RZ ;  /* 0x0420000004057989 */ /* 0x008e2400000e00ff */
        /* <DEDUP_REMOVED lines=14> */
[----:B------:R-:W0:Y:S02]  /*21b60*/  SHFL.IDX PT, R6, R5, 0x1f, 0x1f ;  /* 0x03e01f0005067f89 */ /* 0x000e2400000e0000 */
[----:B0-----:R-:W-:-:S04]  /*21b70*/  IMAD R6, R6, UR5, RZ ;  /* 0x0000000506067c24 */ /* 0x001fc8000f8e02ff */
[----:B------:R-:W-:Y:S01]  /*21b80*/  IMAD.MOV.U32 R3, RZ, RZ, R6 ;  /* 0x000000ffff037224 */ /* 0x000fe200078e0006 */
[----:B--2---:R-:W-:-:S13]  /*21b90*/  ISETP.GT.AND P6, PT, R6, UR6, PT ;  /* 0x0000000606007c0c */ /* 0x004fda000bfc4270 */
[----:B------:R-:W-:Y:S05]  /*21ba0*/  @P6 BRA `(.L_x_1651) ;  /* 0x00000000009c6947 */ /* 0x000fea0003800000 */
[----:B------:R-:W0:Y:S01]  /*21bb0*/  LDC R5, c[0x0][0xc3c] ;  /* 0x00030f00ff057b82 */ /* 0x000e220000000800 */
[----:B------:R-:W-:Y:S01]  /*21bc0*/  IMAD.MOV.U32 R6, RZ, RZ, R3 ;  /* 0x000000ffff067224 */ /* 0x000fe200078e0003 */
[----:B------:R-:W-:Y:S01]  /*21bd0*/  UMOV UR4, URZ ;  /* 0x0000003f00047c82 */ /* 0x000fe20008000000 */
[----:B------:R-:W-:Y:S01]  /*21be0*/  ULDC UR7, c[0x0][0xc3c] ;  /* 0x00030f0000077ab9 */ /* 0x000fe20000000800 */
[----:B------:R-:W-:-:S05]  /*21bf0*/  ULDC UR5, c[0x0][0xc38] ;  /* 0x00030e0000057ab9 */ /* 0x000fca0000000800 */
.L_x_1655:
[----:B------:R-:W-:Y:S01]  /*21c00*/  UIADD3 UR4, UR4, 0x1f, URZ ;  /* 0x0000001f04047890 */ /* 0x000fe2000fffe03f */
[----:B------:R-:W-:-:S05]  /*21c10*/  IMAD.U32 R19, RZ, RZ, UR7 ;  /* 0x00000007ff137e24 */ /* 0x000fca000f8e00ff */
[----:B0-----:R-:W-:-:S13]  /*21c20*/  ISETP.LE.AND P6, PT, R5, UR4, PT ;  /* 0x0000000405007c0c */ /* 0x001fda000bfc3270 */
[----:B------:R-:W-:Y:S05]  /*21c30*/  @P6 BRA `(.L_x_1652) ;  /* 0x0000000400a86947 */ /* 0x000fea0003800000 */
[----:B------:R-:W-:Y:S01]  /*21c40*/  VIADD R7, R0, UR4 ;  /* 0x0000000400077c36 */ /* 0x000fe20008000000 */
[----:B------:R-:W-:Y:S01]  /*21c50*/  BSSY B0, `(.L_x_1653) ;  /* 0x0000007000007945 */ /* 0x000fe20003800000 */
[----:B------:R-:W-:-:S03]  /*21c60*/  IMAD.MOV.U32 R4, RZ, RZ, RZ ;  /* 0x000000ffff047224 */ /* 0x000fc600078e00ff */
[----:B------:R-:W-:-:S13]  /*21c70*/  ISETP.GE.OR P6, PT, R7, R5, !P0 ;  /* 0x000000050700720c */ /* 0x000fda00047c6670 */
[----:B------:R-:W-:Y:S05]  /*21c80*/  @P6 BRA `(.L_x_1654) ;  /* 0x00000000000c6947 */ /* 0x000fea0003800000 */
[----:B------:R-:W0:Y:S02]  /*21c90*/  LDC.64 R2, c[0x0][0xc80] ;  /* 0x00032000ff027b82 */ /* 0x000e240000000a00 */
[----:B0-----:R-:W-:-:S05]  /*21ca0*/  IMAD.WIDE R2, R7, 0x4, R2 ;  /* 0x0000000407027825 */ /* 0x001fca00078e0202 */
[----:B------:R0:W5:Y:S02]  /*21cb0*/  LDG.E R4, desc[UR38][R2.64] ;  /* 0x0000002602047981 */ /* 0x000164000c1e1900 */
.L_x_1654:
[----:B------:R-:W-:Y:S05]  /*21cc0*/  BSYNC B0 ;  /* 0x0000000000007941 */ /* 0x000fea0003800000 */
.L_x_1653:
        /* <DEDUP_REMOVED lines=17> */
[----:B------:R-:W-:-:S05]  /*21de0*/  IMAD.IADD R6, R3, 0x1, R6 ;  /* 0x0000000103067824 */ /* 0x000fca00078e0206 */
[----:B------:R-:W-:-:S13]  /*21df0*/  ISETP.GT.AND P6, PT, R6, UR6, PT ;  /* 0x0000000606007c0c */ /* 0x000fda000bfc4270 */
[----:B------:R-:W-:Y:S05]  /*21e00*/  @!P6 BRA `(.L_x_1655) ;  /* 0xfffffffc007ce947 */ /* 0x000fea000383ffff */
[----:B------:R-:W-:-:S07]  /*21e10*/  IMAD.MOV.U32 R5, RZ, RZ, R9 ;  /* 0x000000ffff057224 */ /* 0x000fce00078e0009 */
.L_x_1651:
[----:B------:R-:W-:-:S04]  /*21e20*/  IMAD.IADD R6, R6, 0x1, -R3 ;  /* 0x0000000106067824 */ /* 0x000fc800078e0a03 */
[----:B------:R-:W-:-:S05]  /*21e30*/  IMAD R2, R5, UR5, R6 ;  /* 0x0000000505027c24 */ /* 0x000fca000f8e0206 */
[----:B------:R-:W-:Y:S02]  /*21e40*/  ISETP.GT.AND P0, PT, R2, UR6, PT ;  /* 0x0000000602007c0c */ /* 0x000fe4000bf04270 */
[----:B------:R-:W0:Y:S11]  /*21e50*/  LDC.64 R2, c[0x0][0xc90] ;  /* 0x00032400ff027b82 */ /* 0x000e360000000a00 */
[----:B------:R-:W-:-:S04]  /*21e60*/  VOTE.ANY R11, PT, !P0 ;  /* 0x00000000000b7806 */ /* 0x000fc800040e0100 */
[----:B------:R-:W1:Y:S02]  /*21e70*/  POPC R7, R11 ;  /* 0x0000000b00077309 */ /* 0x000e640000000000 */
[----:B-1----:R-:W-:-:S05]  /*21e80*/  IADD3 R19, R7, UR4, RZ ;  /* 0x0000000407137c10 */ /* 0x002fca000fffe0ff */
[----:B0-----:R-:W-:-:S05]  /*21e90*/  IMAD.WIDE R2, R19, 0x4, R2 ;  /* 0x0000000413027825 */ /* 0x001fca00078e0202 */
[----:B------:R-:W2:Y:S01]  /*21ea0*/  LDG.E R9, desc[UR38][R2.64] ;  /* 0x0000002602097981 */ /* 0x000ea2000c1e1900 */
[----:B------:R-:W-:-:S03]  /*21eb0*/  ISETP.NE.AND P0, PT, R11, RZ, PT ;  /* 0x000000ff0b00720c */ /* 0x000fc60003f05270 */
[----:B------:R-:W2:Y:S02]  /*21ec0*/  SHFL.IDX PT, R4, R4, R7, 0x1f ;  /* 0x00001f0704047589 */ /* 0x000ea400000e0000 */
[----:B--2---:R-:W-:-:S05]  /*21ed0*/  IMAD R8, R4, R9, RZ ;  /* 0x0000000904087224 */ /* 0x004fca00078e02ff */
[----:B------:R-:W-:-:S04]  /*21ee0*/  IABS R10, R8 ;  /* 0x00000008000a7213 */ /* 0x000fc80000000000 */
[----:B------:R-:W0:Y:S08]  /*21ef0*/  I2F.RP R12, R10 ;  /* 0x0000000a000c7306 */ /* 0x000e300000209400 */
[----:B0-----:R-:W0:Y:S02]  /*21f00*/  MUFU.RCP R12, R12 ;  /* 0x0000000c000c7308 */ /* 0x001e240000001000 */
[----:B0-----:R-:W-:-:S06]  /*21f10*/  VIADD R13, R12, 0xffffffe ;  /* 0x0ffffffe0c0d7836 */ /* 0x001fcc0000000000 */
[----:B------:R0:W1:Y:S01]  /*21f20*/  F2I.FTZ.U32.TRUNC.NTZ R3, R13 ;  /* 0x0000000d00037305 */ /* 0x000062000021f000 */
[----:B------:R-:W-:Y:S05]  /*21f30*/  @!P0 BRA `(.L_x_1656) ;  /* 0x0000000000088947 */ /* 0x000fea0003800000 */
[----:B------:R-:W-:-:S06]  /*21f40*/  VIADD R16, R7, 0xffffffff ;  /* 0xffffffff07107836 */ /* 0x000fcc0000000000 */
[----:B------:R2:W3:Y:S02]  /*21f50*/  SHFL.IDX PT, R16, R5, R16, 0x1f ;  /* 0x00001f1005107589 */ /* 0x0004e400000e0000 */
.L_x_1656:
[--C-:B-12---:R-:W-:Y:S02]  /*21f60*/  IMAD.MOV R5, RZ, RZ, -R3.reuse ;  /* 0x000000ffff057224 */ /* 0x106fe400078e0a03 */
[----:B---3--:R-:W-:Y:S01]  /*21f70*/  IMAD R16, R16, UR5, R6 ;  /* 0x0000000510107c24 */ /* 0x008fe2000f8e0206 */
[----:B------:R-:W-:Y:S01]  /*21f80*/  IABS R6, R8 ;  /* 0x0000000800067213 */ /* 0x000fe20000000000 */
[----:B------:R-:W-:Y:S02]  /*21f90*/  IMAD R5, R5, R10, RZ ;  /* 0x0000000a05057224 */ /* 0x000fe400078e02ff */
[----:B------:R-:W-:Y:S02]  /*21fa0*/  IMAD.MOV.U32 R2, RZ, RZ, RZ ;  /* 0x000000ffff027224 */ /* 0x000fe400078e00ff */
[----:B------:R-:W-:Y:S02]  /*21fb0*/  IMAD.MOV R6, RZ, RZ, -R6 ;  /* 0x000000ffff067224 */ /* 0x000fe400078e0a06 */
[----:B------:R-:W-:Y:S01]  /*21fc0*/  IMAD.HI.U32 R2, R3, R5, R2 ;  /* 0x0000000503027227 */ /* 0x000fe200078e0002 */
[----:B------:R-:W-:-:S04]  /*21fd0*/  IADD3 R5, -R16, UR6, RZ ;  /* 0x0000000610057c10 */ /* 0x000fc8000fffe1ff */
[----:B------:R-:W-:-:S05]  /*21fe0*/  IABS R3, R5 ;  /* 0x0000000500037213 */ /* 0x000fca0000000000 */
        /* <DEDUP_REMOVED lines=16> */
[----:B------:R-:W-:-:S04]  /*220f0*/  VIADDMNMX R9, R10, UR5, R9, PT ;  /* 0x000000050a097c46 */ /* 0x000fc8000b800109 */
[-C--:B------:R-:W-:Y:S02]  /*22100*/  IABS R7, R9.reuse ;  /* 0x0000000900077213 */ /* 0x080fe40000000000 */
[----:B------:R-:W-:Y:S02]  /*22110*/  IABS R8, R9 ;  /* 0x0000000900087213 */ /* 0x000fe40000000000 */
[----:B------:R-:W1:Y:S03]  /*22120*/  I2F.RP R10, R7 ;  /* 0x00000007000a7306 */ /* 0x000e660000209400 */
[----:B------:R-:W-:-:S05]  /*22130*/  IMAD.MOV R8, RZ, RZ, -R8 ;  /* 0x000000ffff087224 */ /* 0x000fca00078e0a08 */
        /* <DEDUP_REMOVED lines=8> */
[C---:B------:R-:W-:Y:S01]  /*221c0*/  LOP3.LUT R3, R5.reuse, R9, RZ, 0x3c, !PT ;  /* 0x0000000905037212 */ /* 0x040fe200078e3cff */
[----:B------:R-:W-:Y:S02]  /*221d0*/  IMAD.IADD R5, R5, 0x1, R6 ;  /* 0x0000000105057824 */ /* 0x000fe400078e0206 */
[----:B------:R-:W-:Y:S01]  /*221e0*/  IMAD.HI.U32 R2, R2, R11, RZ ;  /* 0x0000000b02027227 */ /* 0x000fe200078e00ff */
[----:B------:R-:W-:-:S03]  /*221f0*/  ISETP.GE.AND P2, PT, R3, RZ, PT ;  /* 0x000000ff0300720c */ /* 0x000fc60003f46270 */
[----:B------:R-:W-:-:S05]  /*22200*/  IMAD R8, R2, R8, R11 ;  /* 0x0000000802087224 */ /* 0x000fca00078e020b */
[----:B------:R-:W-:-:S13]  /*22210*/  ISETP.GT.U32.AND P1, PT, R7, R8, PT ;  /* 0x000000080700720c */ /* 0x000fda0003f24070 */
[----:B------:R-:W-:Y:S02]  /*22220*/  @!P1 IMAD.IADD R8, R8, 0x1, -R7 ;  /* 0x0000000108089824 */ /* 0x000fe400078e0a07 */
[----:B------:R-:W-:Y:S01]  /*22230*/  @!P1 VIADD R2, R2, 0x1 ;  /* 0x0000000102029836 */ /* 0x000fe20000000000 */
[----:B------:R-:W-:Y:S02]  /*22240*/  ISETP.NE.AND P1, PT, R9, RZ, PT ;  /* 0x000000ff0900720c */ /* 0x000fe40003f25270 */
[----:B------:R-:W-:-:S13]  /*22250*/  ISETP.GE.U32.AND P0, PT, R8, R7, PT ;  /* 0x000000070800720c */ /* 0x000fda0003f06070 */
[----:B------:R-:W-:-:S05]  /*22260*/  @P0 VIADD R2, R2, 0x1 ;  /* 0x0000000102020836 */ /* 0x000fca0000000000 */
[----:B------:R-:W-:Y:S02]  /*22270*/  @!P2 IADD3 R2, -R2, RZ, RZ ;  /* 0x000000ff0202a210 */ /* 0x000fe40007ffe1ff */
[----:B------:R-:W-:Y:S01]  /*22280*/  @!P1 LOP3.LUT R2, RZ, R9, RZ, 0x33, !PT ;  /* 0x00000009ff029212 */ /* 0x000fe200078e33ff */
[----:B------:R-:W-:-:S03]  /*22290*/  IMAD.MOV R9, RZ, RZ, -R9 ;  /* 0x000000ffff097224 */ /* 0x000fc600078e0a09 */
[----:B------:R-:W-:Y:S01]  /*222a0*/  LOP3.LUT R17, RZ, R2, RZ, 0x33, !PT ;  /* 0x00000002ff117212 */ /* 0x000fe200078e33ff */
[----:B------:R-:W-:-:S04]  /*222b0*/  IMAD R18, R2, R9, R5 ;  /* 0x0000000902127224 */ /* 0x000fc800078e0205 */
[----:B------:R-:W-:Y:S01]  /*222c0*/  IMAD.IADD R17, R4, 0x1, R17 ;  /* 0x0000000104117824 */ /* 0x000fe200078e0211 */
[----:B------:R-:W-:Y:S06]  /*222d0*/  BRA `(.L_x_1657) ;  /* 0x00000000000c7947 */ /* 0x000fec0003800000 */
.L_x_1652:
[----:B------:R-:W-:Y:S02]  /*222e0*/  IMAD.MOV.U32 R17, RZ, RZ, RZ ;  /* 0x000000ffff117224 */ /* 0x000fe400078e00ff */
[----:B------:R-:W-:Y:S02]  /*222f0*/  IMAD.U32 R16, RZ, RZ, UR6 ;  /* 0x00000006ff107e24 */ /* 0x000fe4000f8e00ff */
[----:B------:R-:W-:-:S07]  /*22300*/  IMAD.MOV.U32 R18, RZ, RZ, RZ ;  /* 0x000000ffff127224 */ /* 0x000fce00078e00ff */
.L_x_1657:
[----:B------:R-:W-:-:S13]  /*22310*/  ISETP.NE.AND P0, PT, R0, RZ, PT ;  /* 0x000000ff0000720c */ /* 0x000fda0003f05270 */
[----:B------:R-:W1:Y:S01]  /*22320*/  @!P0 S2R R3, SR_CgaCtaId ;  /* 0x0000000000038919 */ /* 0x000e620000008800 */
[----:B------:R-:W-:-:S04]  /*22330*/  @!P0 MOV R0, 0x400 ;  /* 0x0000040000008802 */ /* 0x000fc80000000f00 */
[----:B-1----:R-:W-:-:S05]  /*22340*/  @!P0 LEA R0, R3, R0, 0x18 ;  /* 0x0000000003008211 */ /* 0x002fca00078ec0ff */
[----:B------:R2:W-:Y:S01]  /*22350*/  @!P0 STS.128 [R0+0x228d0], R16 ;  /* 0x0228d01000008388 */ /* 0x0005e20000000c00 */
[----:B------:R-:W-:Y:S06]  /*22360*/  BAR.ARV 0x5, 0x180 ;  /* 0x0146000000007b1d */ /* 0x000fec0000002000 */
.L_x_1650:
[----:B--2---:R-:W-:Y:S01]  /*22370*/  IMAD.MOV.U32 R0, RZ, RZ, 0x1 ;  /* 0x00000001ff007424 */ /* 0x004fe200078e00ff */
[----:B------:R2:W-:Y:S01]  /*22380*/  STL [R1+0x4], RZ ;  /* 0x000004ff01007387 */ /* 0x0005e20000100800 */
[----:B------:R-:W-:Y:S02]  /*22390*/  ULDC UR4, c[0x0][0xc3c] ;  /* 0x00030f0000047ab9 */ /* 0x000fe40000000800 */
[----:B-1----:R-:W-:Y:S01]  /*223a0*/  ISETP.GE.AND P0, PT, R19, UR4, PT ;  /* 0x0000000413007c0c */ /* 0x002fe2000bf06270 */
[----:B------:R2:W-:Y:S04]  /*223b0*/  STL [R1+0x10], R0 ;  /* 0x0000100001007387 */ /* 0x0005e80000100800 */
[----:B------:R2:W-:Y:S08]  /*223c0*/  STL [R1+0x58], RZ ;  /* 0x000058ff01007387 */ /* 0x0005f00000100800 */
[----:B--2---:R-:W-:Y:S05]  /*223d0*/  @P0 BRA `(.L_x_1658) ;  /* 0x0000006000b80947 */ /* 0x004fea0003800000 */
[----:B------:R-:W0:Y:S01]  /*223e0*/  S2R R8, SR_TID.X ;  /* 0x0000000000087919 */ /* 0x000e220000002100 */
[----:B------:R-:W1:Y:S01]  /*223f0*/  S2UR UR5, SR_CgaCtaId ;  /* 0x00000000000579c3 */ /* 0x000e620000008800 */
[----:B------:R-:W-:Y:S01]  /*22400*/  UMOV UR4, 0x400 ;  /* 0x0000040000047882 */ /* 0x000fe20000000000 */
[----:B------:R-:W-:Y:S01]  /*22410*/  BSSY B7, `(.L_x_1658) ;  /* 0x000062a000077945 */ /* 0x000fe20003800000 */
[----:B------:R-:W-:Y:S01]  /*22420*/  ULDC.64 UR42, c[0x0][0x198] ;  /* 0x00006600002a7ab9 */ /* 0x000fe20000000a00 */
[----:B------:R-:W-:Y:S02]  /*22430*/  ULOP3.LUT UR37, UR36, 0x1, URZ, 0xfc, !UPT ;  /* 0x0000000124257892 */ /* 0x000fe4000f8efc3f */
[----:B------:R-:W-:Y:S01]  /*22440*/  ULOP3.LUT UR41, UR36, 0x2, URZ, 0xfc, !UPT ;  /* 0x0000000224297892 */ /* 0x000fe2000f8efc3f */
[----:B------:R-:W-:Y:S01]  /*22450*/  ULDC UR40, c[0x0][0xc] ;  /* 0x0000030000287ab9 */ /* 0x000fe20000000800 */
[----:B-1----:R-:W-:Y:S01]  /*22460*/  ULEA UR4, UR5, UR4, 0x18 ;  /* 0x0000000405047291 */ /* 0x002fe2000f8ec03f */
[----:B0-----:R-:W-:Y:S01]  /*22470*/  IMAD.SHL.U32 R2, R8, 0x80, RZ ;  /* 0x0000008008027824 */ /* 0x001fe200078e00ff */
[----:B------:R-:W-:-:S02]  /*22480*/  SHF.R.U32.HI R3, RZ, 0x1, R8 ;  /* 0x00000001ff037819 */ /* 0x000fc40000011608 */
[----:B------:R-:W-:Y:S02]  /*22490*/  LOP3.LUT R6, R8, 0x7f, RZ, 0xc0, !PT ;  /* 0x0000007f08067812 */ /* 0x000fe400078ec0ff */
[----:B------:R-:W-:Y:S02]  /*224a0*/  LOP3.LUT R0, R2, 0x380, RZ, 0xc0, !PT ;  /* 0x0000038002007812 */ /* 0x000fe400078ec0ff */
[----:B------:R-:W-:Y:S02]  /*224b0*/  SHF.R.U32.HI R7, RZ, 0x5, R6 ;  /* 0x00000005ff077819 */ /* 0x000fe40000011606 */
[C---:B------:R-:W-:Y:S02]  /*224c0*/  LOP3.LUT R3, R0.reuse, 0x30, R3, 0xf8, !PT ;  /* 0x0000003000037812 */ /* 0x040fe400078ef803 */
[----:B------:R-:W-:Y:S01]  /*224d0*/  LOP3.LUT R5, R0, 0x10, R8, 0xf8, !PT ;  /* 0x0000001000057812 */ /* 0x000fe200078ef808 */
[----:B------:R-:W-:Y:S01]  /*224e0*/  IMAD.SHL.U32 R0, R8, 0x10, RZ ;  /* 0x0000001008007824 */ /* 0x000fe200078e00ff */
[----:B------:R-:W-:-:S02]  /*224f0*/  LOP3.LUT R4, R2, 0x400, RZ, 0xc0, !PT ;  /* 0x0000040002047812 */ /* 0x000fc400078ec0ff */
[----:B------:R-:W-:Y:S02]  /*22500*/  R2P PR, R8, 0x6 ;  /* 0x0000000608007804 */ /* 0x000fe40000000000 */
[----:B------:R-:W-:Y:S01]  /*22510*/  LOP3.LUT R3, R3, 0x70, R0, 0x78, !PT ;  /* 0x0000007003037812 */ /* 0x000fe200078e7800 */
[----:B------:R-:W-:Y:S01]  /*22520*/  IMAD R4, R7, 0x800, R4 ;  /* 0x0000080007047824 */ /* 0x000fe200078e0204 */
[----:B------:R-:W-:Y:S02]  /*22530*/  LOP3.LUT R5, R5, 0x70, R0, 0x78, !PT ;  /* 0x0000007005057812 */ /* 0x000fe400078e7800 */
[----:B------:R-:W-:Y:S02]  /*22540*/  LOP3.LUT R9, R3, 0xc00, R2, 0xf8, !PT ;  /* 0x00000c0003097812 */ /* 0x000fe400078ef802 */
[----:B------:R-:W-:Y:S01]  /*22550*/  LOP3.LUT R2, R0, 0x40, RZ, 0xc0, !PT ;  /* 0x0000004000027812 */ /* 0x000fe200078ec0ff */
[----:B------:R-:W-:Y:S01]  /*22560*/  IMAD.IADD R3, R4, 0x1, R5 ;  /* 0x0000000104037824 */ /* 0x000fe200078e0205 */
[C---:B------:R-:W-:Y:S01]  /*22570*/  LOP3.LUT R4, R0.reuse, 0x30, RZ, 0xc0, !PT ;  /* 0x0000003000047812 */ /* 0x040fe200078ec0ff */
[----:B------:R0:W-:Y:S01]  /*22580*/  STL [R1+0x38], R9 ;  /* 0x0000380901007387 */ /* 0x0001e20000100800 */
[----:B------:R-:W-:Y:S01]  /*22590*/  SHF.R.U32.HI R5, RZ, 0x2, R6 ;  /* 0x00000002ff057819 */ /* 0x000fe20000011606 */
[----:B------:R-:W-:Y:S01]  /*225a0*/  IMAD R7, R7, 0x200, R2 ;  /* 0x0000020007077824 */ /* 0x000fe200078e0202 */
[----:B------:R-:W-:Y:S01]  /*225b0*/  LOP3.LUT R2, R0, 0x1b0, RZ, 0xc0, !PT ;  /* 0x000001b000027812 */ /* 0x000fe200078ec0ff */
[----:B------:R1:W-:Y:S01]  /*225c0*/  STL [R1+0x34], R3 ;  /* 0x0000340301007387 */ /* 0x0003e20000100800 */
[----:B------:R-:W-:-:S02]  /*225d0*/  IMAD.MOV.U32 R0, RZ, RZ, 0x40 ;  /* 0x00000040ff007424 */ /* 0x000fc400078e00ff */
[----:B0-----:R-:W-:-:S03]  /*225e0*/  IMAD.U32 R9, RZ, RZ, UR4 ;  /* 0x00000004ff097e24 */ /* 0x001fc6000f8e00ff */
[----:B------:R-:W-:Y:S01]  /*225f0*/  SEL R0, R0, 0xffffffc0, !P2 ;  /* 0xffffffc000007807 */ /* 0x000fe20005000000 */
[----:B-1----:R-:W-:Y:S01]  /*22600*/  IMAD.SHL.U32 R3, R8, 0x2, RZ ;  /* 0x0000000208037824 */ /* 0x002fe200078e00ff */
[----:B------:R-:W-:Y:S04]  /*22610*/  STL [R1], R9 ;  /* 0x0000000901007387 */ /* 0x000fe80000100800 */
[----:B------:R-:W-:Y:S01]  /*22620*/  LOP3.LUT R2, R2, 0x30, R3, 0x78, !PT ;  /* 0x0000003002027812 */ /* 0x000fe200078e7803 */
[----:B------:R-:W-:-:S03]  /*22630*/  IMAD.MOV.U32 R3, RZ, RZ, 0x20 ;  /* 0x00000020ff037424 */ /* 0x000fc600078e00ff */
[----:B------:R-:W-:Y:S02]  /*22640*/  IADD3 R2, R9, R7, R2 ;  /* 0x0000000709027210 */ /* 0x000fe40007ffe002 */
[----:B------:R-:W-:-:S03]  /*22650*/  SEL R3, R3, 0xffffffe0, !P1 ;  /* 0xffffffe003037807 */ /* 0x000fc60004800000 */
[----:B------:R0:W-:Y:S04]  /*22660*/  STL [R1+0x3c], R2 ;  /* 0x00003c0201007387 */ /* 0x0001e80000100800 */
[----:B------:R1:W-:Y:S04]  /*22670*/  STL [R1+0x20], R0 ;  /* 0x0000200001007387 */ /* 0x0003e80000100800 */
[----:B------:R2:W-:Y:S01]  /*22680*/  STL [R1+0x1c], R3 ;  /* 0x00001c0301007387 */ /* 0x0005e20000100800 */
[----:B0-----:R-:W-:-:S03]  /*22690*/  IMAD.SHL.U32 R2, R8, 0x20, RZ ;  /* 0x0000002008027824 */ /* 0x001fc600078e00ff */
[----:B------:R-:W-:Y:S01]  /*226a0*/  STL [R1+0x58], RZ ;  /* 0x000058ff01007387 */ /* 0x000fe20000100800 */
[----:B-1----:R-:W-:Y:S01]  /*226b0*/  IMAD.MOV.U32 R0, RZ, RZ, 0x1 ;  /* 0x00000001ff007424 */ /* 0x002fe200078e00ff */
[----:B------:R-:W-:Y:S02]  /*226c0*/  LOP3.LUT R2, R5, 0x60, R2, 0xf8, !PT ;  /* 0x0000006005027812 */ /* 0x000fe400078ef802 */
[C---:B------:R-:W-:Y:S02]  /*226d0*/  LOP3.LUT R2, R4.reuse, 0x40, RZ, 0xfc, !PT ;  /* 0x0000004004027812 */ /* 0x040fe400078efcff */
[----:B--2---:R-:W-:Y:S01]  /*226e0*/  MOV R3, 0x1 ;  /* 0x0000000100037802 */ /* 0x004fe20000000f00 */
[----:B------:R0:W-:Y:S04]  /*226f0*/  STL [R1+0x14], R0 ;  /* 0x0000140001007387 */ /* 0x0001e80000100800 */
[----:B------:R1:W-:Y:S04]  /*22700*/  STL [R1+0x8], RZ ;  /* 0x000008ff01007387 */ /* 0x0003e80000100800 */
[----:B------:R1:W-:Y:S01]  /*22710*/  STL [R1+0x4], RZ ;  /* 0x000004ff01007387 */ /* 0x0003e20000100800 */
[----:B0-----:R-:W-:-:S03]  /*22720*/  LOP3.LUT R0, R4, 0x80, RZ, 0xfc, !PT ;  /* 0x0000008004007812 */ /* 0x001fc600078efcff */
[----:B------:R1:W-:Y:S04]  /*22730*/  STL [R1+0x10], R3 ;  /* 0x0000100301007387 */ /* 0x0003e80000100800 */
.L_x_1784:
[----:B------:R-:W-:Y:S05]  /*22740*/  YIELD ;  /* 0x0000000000007946 */ /* 0x000fea0003800000 */
[----:B------:R-:W-:Y:S01]  /*22750*/  ULDC.64 UR4, c[0x0][0xa28] ;  /* 0x00028a0000047ab9 */ /* 0x000fe20000000a00 */
[----:B------:R-:W-:Y:S02]  /*22760*/  CS2R R6, SRZ ;  /* 0x0000000000067805 */ /* 0x000fe4000001ff00 */
[----:B------:R-:W-:Y:S01]  /*22770*/  ISETP.NE.U32.AND P0, PT, RZ, UR4, PT ;  /* 0x00000004ff007c0c */ /* 0x000fe2000bf05070 */
[----:B0---4-:R-:W0:Y:S01]  /*22780*/  LDC.64 R12, c[0x0][0xa00] ;  /* 0x00028000ff0c7b82 */ /* 0x011e220000000a00 */
[----:B------:R-:W-:Y:S01]  /*22790*/  ULDC.64 UR6, c[0x0][0xa08] ;  /* 0x0002820000067ab9 */ /* 0x000fe20000000a00 */
[----:B------:R-:W-:Y:S01]  /*227a0*/  ULDC.64 UR8, c[0x0][0xa10] ;  /* 0x0002840000087ab9 */ /* 0x000fe20000000a00 */
[----:B------:R-:W-:Y:S01]  /*227b0*/  ISETP.NE.AND.EX P0, PT, RZ, UR5, PT, P0 ;  /* 0x00000005ff007c0c */ /* 0x000fe2000bf05300 */
[----:B------:R-:W-:-:S04]  /*227c0*/  ULDC.64 UR4, c[0x0][0xa18] ;  /* 0x0002860000047ab9 */ /* 0x000fc80000000a00 */
[----:B--2---:R-:W2:Y:S08]  /*227d0*/  LDC.64 R4, c[0x0][0xa08] ;  /* 0x00028200ff047b82 */ /* 0x004eb00000000a00 */
[----:B-1----:R-:W1:Y:S02]  /*227e0*/  @P0 LDC.64 R2, c[0x0][0xa28] ;  /* 0x00028a00ff020b82 */ /* 0x002e640000000a00 */
[----:B-1----:R-:W-:-:S05]  /*227f0*/  @P0 IMAD.WIDE R2, R19, 0x4, R2 ;  /* 0x0000000413020825 */ /* 0x002fca00078e0202 */
[----:B------:R1:W5:Y:S01]  /*22800*/  @P0 LDG.E R6, desc[UR38][R2.64] ;  /* 0x0000002602060981 */ /* 0x000362000c1e1900 */
[----:B------:R-:W-:Y:S01]  /*22810*/  ISETP.NE.U32.AND P0, PT, RZ, UR4, PT ;  /* 0x00000004ff007c0c */ /* 0x000fe2000bf05070 */
[----:B0-----:R-:W-:Y:S01]  /*22820*/  IMAD.WIDE R12, R19, 0x4, R12 ;  /* 0x00000004130c7825 */ /* 0x001fe200078e020c */
[----:B------:R-:W-:Y:S02]  /*22830*/  ISETP.NE.U32.AND P2, PT, RZ, UR6, PT ;  /* 0x00000006ff007c0c */ /* 0x000fe4000bf45070 */
[----:B------:R-:W-:Y:S01]  /*22840*/  ISETP.NE.AND.EX P0, PT, RZ, UR5, PT, P0 ;  /* 0x00000005ff007c0c */ /* 0x000fe2000bf05300 */
[----:B------:R-:W-:Y:S01]  /*22850*/  ULDC.64 UR4, c[0x0][0xa00] ;  /* 0x0002800000047ab9 */ /* 0x000fe20000000a00 */
[----:B------:R-:W-:Y:S01]  /*22860*/  ISETP.NE.U32.AND P4, PT, RZ, UR8, PT ;  /* 0x00000008ff007c0c */ /* 0x000fe2000bf85070 */
[----:B------:R-:W-:Y:S01]  /*22870*/  IMAD.MOV.U32 R8, RZ, RZ, RZ ;  /* 0x000000ffff087224 */ /* 0x000fe200078e00ff */
[----:B------:R-:W-:Y:S01]  /*22880*/  ISETP.NE.U32.AND P1, PT, RZ, UR4, PT ;  /* 0x00000004ff007c0c */ /* 0x000fe2000bf25070 */
[----:B-1----:R-:W0:Y:S01]  /*22890*/  LDC.64 R2, c[0x0][0xa10] ;  /* 0x00028400ff027b82 */ /* 0x002e220000000a00 */
[----:B------:R-:W-:-:S02]  /*228a0*/  IMAD.MOV.U32 R0, RZ, RZ, RZ ;  /* 0x000000ffff007224 */ /* 0x000fc400078e00ff */
[----:B------:R-:W-:Y:S01]  /*228b0*/  ISETP.NE.AND.EX P3, PT, RZ, UR5, PT, P1 ;  /* 0x00000005ff007c0c */ /* 0x000fe2000bf65310 */
[----:B--2---:R-:W-:-:S04]  /*228c0*/  IMAD.WIDE R4, R19, 0x4, R4 ;  /* 0x0000000413047825 */ /* 0x004fc800078e0204 */
[----:B------:R-:W1:Y:S01]  /*228d0*/  @P0 LDC.64 R10, c[0x0][0xa18] ;  /* 0x00028600ff0a0b82 */ /* 0x000e620000000a00 */
[----:B------:R-:W-:Y:S01]  /*228e0*/  ULDC UR4, c[0x0][0x288] ;  /* 0x0000a20000047ab9 */ /* 0x000fe20000000800 */
[----:B------:R-:W-:Y:S02]  /*228f0*/  ISETP.NE.AND.EX P1, PT, RZ, UR7, PT, P2 ;  /* 0x00000007ff007c0c */ /* 0x000fe4000bf25320 */
[----:B------:R-:W-:-:S04]  /*22900*/  ISETP.NE.AND.EX P2, PT, RZ, UR9, PT, P4 ;  /* 0x00000009ff007c0c */ /* 0x000fc8000bf45340 */
[----:B------:R-:W2:Y:S07]  /*22910*/  @P3 LDG.E R7, desc[UR38][R12.64] ;  /* 0x000000260c073981 */ /* 0x000eae000c1e1900 */
[----:B------:R-:W5:Y:S01]  /*22920*/  @P1 LDG.E R8, desc[UR38][R4.64] ;  /* 0x0000002604081981 */ /* 0x000f62000c1e1900 */
[----:B0-----:R-:W-:-:S05]  /*22930*/  IMAD.WIDE R2, R19, 0x4, R2 ;  /* 0x0000000413027825 */ /* 0x001fca00078e0202 */
[----:B------:R-:W5:Y:S01]  /*22940*/  @P2 LDG.E R0, desc[UR38][R2.64] ;  /* 0x0000002602002981 */ /* 0x000f62000c1e1900 */
[----:B-1----:R-:W-:-:S03]  /*22950*/  @P0 IMAD.WIDE R10, R19, 0x4, R10 ;  /* 0x00000004130a0825 */ /* 0x002fc600078e020a */
        /* <DEDUP_REMOVED lines=12> */
[----:B--2---:R0:W-:Y:S01]  /*22a20*/  STL [R1+0x40], R7 ;  /* 0x0000400701007387 */ /* 0x0041e20000100800 */
[----:B------:R-:W-:Y:S02]  /*22a30*/  IMAD.MOV.U32 R11, RZ, RZ, R7 ;  /* 0x000000ffff0b7224 */ /* 0x000fe400078e0007 */
[----:B0-----:R-:W-:Y:S01]  /*22a40*/  IMAD.U32 R7, RZ, RZ, UR4 ;  /* 0x00000004ff077e24 */ /* 0x001fe2000f8e00ff */
[----:B------:R-:W-:Y:S06]  /*22a50*/  @P0 BRA `(.L_x_1659) ;  /* 0x0000000000140947 */ /* 0x000fec0003800000 */
[----:B------:R-:W-:Y:S05]  /*22a60*/  @!P3 BRA `(.L_x_1659) ;  /* 0x000000000010b947 */ /* 0x000fea0003800000 */
[----:B------:R-:W2:Y:S04]  /*22a70*/  LDG.E R9, desc[UR38][R12.64] ;  /* 0x000000260c097981 */ /* 0x000ea8000c1e1900 */
[----:B------:R-:W2:Y:S02]  /*22a80*/  LDG.E R12, desc[UR38][R12.64+0x4] ;  /* 0x000004260c0c7981 */ /* 0x000ea4000c1e1900 */
[----:B--2---:R-:W-:-:S05]  /*22a90*/  IMAD.IADD R11, R12, 0x1, -R9 ;  /* 0x000000010c0b7824 */ /* 0x004fca00078e0a09 */
[----:B------:R0:W-:Y:S02]  /*22aa0*/  STL [R1+0x40], R11 ;  /* 0x0000400b01007387 */ /* 0x0001e40000100800 */
.L_x_1659:
[----:B-----5:R-:W-:Y:S01]  /*22ab0*/  IMAD.IADD R8, R8, 0x1, R6 ;  /* 0x0000000108087824 */ /* 0x020fe200078e0206 */
[----:B------:R-:W-:Y:S02]  /*22ac0*/  ULDC.64 UR4, c[0x0][0xa20] ;  /* 0x0002880000047ab9 */ /* 0x000fe40000000a00 */
[----:B------:R-:W-:Y:S02]  /*22ad0*/  ISETP.NE.U32.AND P0, PT, RZ, UR4, PT ;  /* 0x00000004ff007c0c */ /* 0x000fe4000bf05070 */
[----:B------:R1:W-:Y:S02]  /*22ae0*/  STL [R1+0x30], R8 ;  /* 0x0000300801007387 */ /* 0x0003e40000100800 */
[----:B------:R-:W-:-:S13]  /*22af0*/  ISETP.NE.AND.EX P0, PT, RZ, UR5, PT, P0 ;  /* 0x00000005ff007c0c */ /* 0x000fda000bf05300 */
[----:B-1----:R-:W-:Y:S05]  /*22b00*/  @!P0 BRA `(.L_x_1660) ;  /* 0x0000000000108947 */ /* 0x002fea0003800000 */
[----:B------:R-:W1:Y:S02]  /*22b10*/  LDC.64 R4, c[0x0][0xa20] ;  /* 0x00028800ff047b82 */ /* 0x000e640000000a00 */
[----:B-1----:R-:W-:-:S05]  /*22b20*/  IMAD.WIDE R4, R19, 0x4, R4 ;  /* 0x0000000413047825 */ /* 0x002fca00078e0204 */
[----:B------:R1:W5:Y:S01]  /*22b30*/  LDG.E R7, desc[UR38][R4.64] ;  /* 0x0000002604077981 */ /* 0x000362000c1e1900 */
[----:B------:R-:W-:Y:S05]  /*22b40*/  BRA `(.L_x_1661) ;  /* 0x0000000000107947 */ /* 0x000fea0003800000 */
.L_x_1660:
[----:B------:R-:W-:Y:S05]  /*22b50*/  @!P1 BRA `(.L_x_1661) ;  /* 0x00000000000c9947 */ /* 0x000fea0003800000 */
[----:B------:R-:W2:Y:S04]  /*22b60*/  LDG.E R7, desc[UR38][R4.64] ;  /* 0x0000002604077981 */ /* 0x000ea8000c1e1900 */
[----:B------:R-:W2:Y:S02]  /*22b70*/  LDG.E R4, desc[UR38][R4.64+0x4] ;  /* 0x0000042604047981 */ /* 0x000ea4000c1e1900 */
[----:B--2---:R-:W-:-:S07]  /*22b80*/  IMAD.IADD R7, R4, 0x1, -R7 ;  /* 0x0000000104077824 */ /* 0x004fce00078e0a07 */
.L_x_1661:
[----:B-1----:R-:W2:Y:S04]  /*22b90*/  @P2 LDG.E R4, desc[UR38][R2.64] ;  /* 0x0000002602042981 */ /* 0x002ea8000c1e1900 */
[----:B------:R1:W2:Y:S01]  /*22ba0*/  @P2 LDG.E R2, desc[UR38][R2.64+0x4] ;  /* 0x0000042602022981 */ /* 0x0002a2000c1e1900 */
[----:B------:R-:W-:Y:S02]  /*22bb0*/  IMAD.SHL.U32 R12, R17, 0x80, RZ ;  /* 0x00000080110c7824 */ /* 0x000fe400078e00ff */
[----:B-----5:R-:W-:-:S03]  /*22bc0*/  IMAD.IADD R9, R7, 0x1, -R6 ;  /* 0x0000000107097824 */ /* 0x020fc600078e0a06 */
[----:B------:R3:W-:Y:S01]  /*22bd0*/  STL [R1+0xc], R12 ;  /* 0x00000c0c01007387 */ /* 0x0007e20000100800 */
[----:B-1----:R-:W1:Y:S02]  /*22be0*/  LDC R3, c[0x0][0x448] ;  /* 0x00011200ff037b82 */ /* 0x002e640000000800 */
[----:B-1----:R-:W-:-:S13]  /*22bf0*/  ISETP.NE.AND P1, PT, R3, 0x1, PT ;  /* 0x000000010300780c */ /* 0x002fda0003f25270 */
[----:B------:R-:W1:Y:S08]  /*22c00*/  @P1 LDC R3, c[0x0][0x44c] ;  /* 0x00011300ff031b82 */ /* 0x000e700000000800 */
[----:B------:R-:W4:Y:S01]  /*22c10*/  @P1 LDC R5, c[0x0][0x450] ;  /* 0x00011400ff051b82 */ /* 0x000f220000000800 */
[----:B--2---:R-:W-:Y:S02]  /*22c20*/  @P2 IMAD.IADD R10, R2, 0x1, -R4 ;  /* 0x00000001020a2824 */ /* 0x004fe400078e0a04 */
[----:B------:R-:W-:-:S02]  /*22c30*/  VIADD R2, R12, 0x7f ;  /* 0x0000007f0c027836 */ /* 0x000fc40000000000 */
[----:B------:R-:W-:Y:S02]  /*22c40*/  IMAD.IADD R7, R9, 0x1, R10 ;  /* 0x0000000109077824 */ /* 0x000fe400078e020a */
[----:B-1----:R-:W-:-:S03]  /*22c50*/  @P1 IMAD.HI.U32 R3, R2, R3, RZ ;  /* 0x0000000302031227 */ /* 0x002fc600078e00ff */
[C---:B------:R-:W-:Y:S01]  /*22c60*/  IADD3 R17, R7.reuse, 0x1, -R11 ;  /* 0x0000000107117810 */ /* 0x040fe20007ffe80b */
[----:B------:R-:W-:Y:S01]  /*22c70*/  IMAD.MOV.U32 R6, RZ, RZ, R2 ;  /* 0x000000ffff067224 */ /* 0x000fe200078e0002 */
[----:B----4-:R-:W-:Y:S01]  /*22c80*/  @P1 SHF.R.U32.HI R6, RZ, R5, R3 ;  /* 0x00000005ff061219 */ /* 0x010fe20000011603 */
[----:B------:R-:W-:-:S04]  /*22c90*/  VIADD R2, R7, 0x7f ;  /* 0x0000007f07027836 */ /* 0x000fc80000000000 */
[----:B------:R-:W-:Y:S01]  /*22ca0*/  IMAD.IADD R6, R17, 0x1, R6 ;  /* 0x0000000111067824 */ /* 0x000fe200078e0206 */
[----:B------:R-:W-:-:S04]  /*22cb0*/  SHF.R.S32.HI R3, RZ, 0x1f, R2 ;  /* 0x0000001fff037819 */ /* 0x000fc80000011402 */
[----:B------:R-:W-:Y:S02]  /*22cc0*/  LEA.HI R21, R3, R2, RZ, 0x7 ;  /* 0x0000000203157211 */ /* 0x000fe400078f38ff */
[----:B------:R-:W1:Y:S02]  /*22cd0*/  LDC.64 R2, c[0x0][0x9e0] ;  /* 0x00027800ff027b82 */ /* 0x000e640000000a00 */
[----:B------:R-:W-:Y:S02]  /*22ce0*/  SHF.R.S32.HI R21, RZ, 0x7, R21 ;  /* 0x00000007ff157819 */ /* 0x000fe40000011415 */
[----:B-1----:R-:W-:Y:S01]  /*22cf0*/  ISETP.GE.AND P3, PT, R3, 0x1, PT ;  /* 0x000000010300780c */ /* 0x002fe20003f66270 */
[----:B------:R-:W-:-:S12]  /*22d00*/  IMAD.IADD R8, R6, 0x1, R2 ;  /* 0x0000000106087824 */ /* 0x000fd800078e0202 */
[----:B---3--:R-:W-:Y:S05]  /*22d10*/  @!P3 BRA `(.L_x_1662) ;  /* 0x000000000048b947 */ /* 0x008fea0003800000 */
[C---:B------:R-:W-:Y:S01]  /*22d20*/  ISETP.GT.AND P0, PT, R6.reuse, RZ, PT ;  /* 0x000000ff0600720c */ /* 0x040fe20003f04270 */
[----:B------:R-:W-:Y:S01]  /*22d30*/  BSSY B0, `(.L_x_1663) ;  /* 0x000000e000007945 */ /* 0x000fe20003800000 */
[----:B------:R-:W-:-:S11]  /*22d40*/  IADD3 R2, R6, -0x1, RZ ;  /* 0xffffffff06027810 */ /* 0x000fd60007ffe0ff */
        /* <DEDUP_REMOVED lines=8> */
.L_x_1664:
[----:B------:R-:W-:-:S13]  /*22dd0*/  ISETP.NE.AND P0, PT, R3, 0x1, PT ;  /* 0x000000010300780c */ /* 0x000fda0003f05270 */
[----:B------:R-:W1:Y:S02]  /*22de0*/  @P0 LDC.64 R4, c[0x0][0x9e8] ;  /* 0x00027a00ff040b82 */ /* 0x000e640000000a00 */
[----:B-1----:R-:W-:-:S05]  /*22df0*/  @P0 IMAD.HI.U32 R4, R2, R4, RZ ;  /* 0x0000000402040227 */ /* 0x002fca00078e00ff */
[----:B------:R-:W-:-:S07]  /*22e00*/  @P0 SHF.R.U32.HI R2, RZ, R5, R4 ;  /* 0x00000005ff020219 */ /* 0x000fce0000011604 */
.L_x_1665:
[----:B------:R-:W-:Y:S05]  /*22e10*/  BSYNC B0 ;  /* 0x0000000000007941 */ /* 0x000fea0003800000 */
.L_x_1663:
[----:B------:R-:W-:-:S05]  /*22e20*/  IMAD R2, R2, R3, R3 ;  /* 0x0000000302027224 */ /* 0x000fca00078e0203 */
[----:B------:R-:W-:-:S07]  /*22e30*/  VIMNMX R8, R8, R2, PT ;  /* 0x0000000208087248 */ /* 0x000fce0003fe0100 */
.L_x_1662:
[----:B------:R-:W1:Y:S01]  /*22e40*/  @P1 LDC R4, c[0x0][0x44c] ;  /* 0x00011300ff041b82 */ /* 0x000e620000000800 */
[----:B------:R-:W-:Y:S01]  /*22e50*/  IMAD.MOV.U32 R2, RZ, RZ, R12 ;  /* 0x000000ffff027224 */ /* 0x000fe200078e000c */
[----:B------:R-:W-:Y:S01]  /*22e60*/  ULDC UR4, c[0x0][0x9dc] ;  /* 0x0002770000047ab9 */ /* 0x000fe20000000800 */
[----:B------:R-:W-:-:S05]  /*22e70*/  IMAD.IADD R20, R7, 0x1, -R11 ;  /* 0x0000000107147824 */ /* 0x000fca00078e0a0b */
[----:B------:R-:W2:Y:S01]  /*22e80*/  @P1 LDC R5, c[0x0][0x450] ;  /* 0x00011400ff051b82 */ /* 0x000ea20000000800 */
        /* <DEDUP_REMOVED lines=15> */
.L_x_1668:
[----:B------:R-:W-:-:S13]  /*22f80*/  ISETP.NE.AND P0, PT, R3, 0x1, PT ;  /* 0x000000010300780c */ /* 0x000fda0003f05270 */
[----:B------:R-:W1:Y:S02]  /*22f90*/  @P0 LDC.64 R4, c[0x0][0x9e8] ;  /* 0x00027a00ff040b82 */ /* 0x000e640000000a00 */
[----:B-1----:R-:W-:-:S05]  /*22fa0*/  @P0 IMAD.HI.U32 R4, R2, R4, RZ ;  /* 0x0000000402040227 */ /* 0x002fca00078e00ff */
[----:B------:R-:W-:-:S07]  /*22fb0*/  @P0 SHF.R.U32.HI R2, RZ, R5, R4 ;  /* 0x00000005ff020219 */ /* 0x000fce0000011604 */
.L_x_1669:
[----:B------:R-:W-:Y:S05]  /*22fc0*/  BSYNC B0 ;  /* 0x0000000000007941 */ /* 0x000fea0003800000 */
.L_x_1667:
[----:B------:R-:W-:-:S05]  /*22fd0*/  IMAD R2, R2, R3, RZ ;  /* 0x0000000302027224 */ /* 0x000fca00078e02ff */
[----:B------:R-:W-:-:S07]  /*22fe0*/  VIMNMX R6, R6, R2, !PT ;  /* 0x0000000206067248 */ /* 0x000fce0007fe0100 */
.L_x_1666:
[----:B------:R-:W-:Y:S01]  /*22ff0*/  VIADD R8, R8, 0x7f ;  /* 0x0000007f08087836 */ /* 0x000fe20000000000 */
[----:B------:R-:W-:Y:S04]  /*23000*/  BSSY B0, `(.L_x_1670) ;  /* 0x0000131000007945 */ /* 0x000fe80003800000 */
[----:B------:R-:W-:-:S04]  /*23010*/  SHF.R.S32.HI R2, RZ, 0x1f, R8 ;  /* 0x0000001fff027819 */ /* 0x000fc80000011408 */
[----:B------:R-:W-:Y:S02]  /*23020*/  LEA.HI R4, R2, R8, RZ, 0x7 ;  /* 0x0000000802047211 */ /* 0x000fe400078f38ff */
[----:B------:R-:W-:Y:S02]  /*23030*/  SHF.R.S32.HI R2, RZ, 0x1f, R6 ;  /* 0x0000001fff027819 */ /* 0x000fe40000011406 */
[----:B------:R-:W-:Y:S02]  /*23040*/  SHF.R.S32.HI R4, RZ, 0x7, R4 ;  /* 0x00000007ff047819 */ /* 0x000fe40000011404 */
[----:B------:R-:W-:-:S04]  /*23050*/  LEA.HI R2, R2, R6, RZ, 0x7 ;  /* 0x0000000602027211 */ /* 0x000fc800078f38ff */
[----:B------:R-:W-:-:S04]  /*23060*/  SHF.R.S32.HI R2, RZ, 0x7, R2 ;  /* 0x00000007ff027819 */ /* 0x000fc80000011402 */
[----:B------:R-:W-:Y:S02]  /*23070*/  VIMNMX R3, RZ, R2, !PT ;  /* 0x00000002ff037248 */ /* 0x000fe40007fe0100 */
[----:B------:R-:W-:-:S03]  /*23080*/  VIMNMX R2, R21, R4, PT ;  /* 0x0000000415027248 */ /* 0x000fc60003fe0100 */
[--C-:B------:R-:W-:Y:S02]  /*23090*/  IMAD R3, R3, 0x80, -R9.reuse ;  /* 0x0000008003037824 */ /* 0x100fe400078e0a09 */
[----:B------:R-:W-:-:S03]  /*230a0*/  IMAD R2, R2, 0x80, -R9 ;  /* 0x0000008002027824 */ /* 0x000fc600078e0a09 */
[----:B------:R-:W-:Y:S02]  /*230b0*/  VIMNMX R3, RZ, R3, !PT ;  /* 0x00000003ff037248 */ /* 0x000fe40007fe0100 */
[----:B------:R-:W-:-:S04]  /*230c0*/  VIMNMX R2, R2, R10, PT ;  /* 0x0000000a02027248 */ /* 0x000fc80003fe0100 */
[----:B------:R-:W-:Y:S02]  /*230d0*/  ISETP.GT.AND P0, PT, R2, R3, PT ;  /* 0x000000030200720c */ /* 0x000fe40003f04270 */
[----:B------:R-:W-:-:S05]  /*230e0*/  SHF.R.U32.HI R3, RZ, 0x7, R3 ;  /* 0x00000007ff037819 */ /* 0x000fca0000011603 */
[----:B------:R-:W-:-:S06]  /*230f0*/  IMAD.MOV.U32 R8, RZ, RZ, R3 ;  /* 0x000000ffff087224 */ /* 0x000fcc00078e0003 */
[----:B------:R-:W-:-:S05]  /*23100*/  @P0 VIADD R2, R2, 0x7f ;  /* 0x0000007f02020836 */ /* 0x000fca0000000000 */
[----:B------:R-:W-:-:S04]  /*23110*/  @P0 SHF.R.S32.HI R4, RZ, 0x1f, R2 ;  /* 0x0000001fff040819 */ /* 0x000fc80000011402 */
[----:B------:R-:W-:-:S04]  /*23120*/  @P0 LEA.HI R2, R4, R2, RZ, 0x7 ;  /* 0x0000000204020211 */ /* 0x000fc800078f38ff */
[----:B------:R-:W-:Y:S02]  /*23130*/  @P0 SHF.R.S32.HI R8, RZ, 0x7, R2 ;  /* 0x00000007ff080819 */ /* 0x000fe40000011402 */
[----:B------:R-:W-:Y:S02]  /*23140*/  PLOP3.LUT P0, PT, PT, PT, PT, 0x80, 0x0 ;  /* 0x000000000000781c */ /* 0x000fe40003f0f070 */
[----:B------:R-:W-:-:S13]  /*23150*/  ISETP.GT.AND P1, PT, R8, R3, PT ;  /* 0x000000030800720c */ /* 0x000fda0003f24270 */
[----:B------:R-:W-:Y:S05]  /*23160*/  @!P1 BRA `(.L_x_1671) ;  /* 0x0000001000689947 */ /* 0x000fea0003800000 */
[----:B------:R-:W-:Y:S01]  /*23170*/  UMOV UR4, 0xffffffff ;  /* 0xffffffff00047882 */ /* 0x000fe20000000000 */
[----:B------:R-:W-:Y:S02]  /*23180*/  SEL R2, R19, RZ, !P2 ;  /* 0x000000ff13027207 */ /* 0x000fe40005000000 */
[----:B------:R-:W-:Y:S05]  /*23190*/  BRA.DIV UR4, `(.L_x_1672) ;  /* 0x00000076047c7947 */ /* 0x000fea000b800000 */
[----:B------:R-:W1:Y:S02]  /*231a0*/  S2R R4, SR_TID.X ;  /* 0x0000000000047919 */ /* 0x000e640000002100 */
[----:B-1----:R-:W-:-:S04]  /*231b0*/  SHF.R.U32.HI R4, RZ, 0x5, R4 ;  /* 0x00000005ff047819 */ /* 0x002fc80000011604 */
[----:B------:R-:W-:-:S05]  /*231c0*/  LOP3.LUT R4, R4, 0x3, RZ, 0xc0, !PT ;  /* 0x0000000304047812 */ /* 0x000fca00078ec0ff */
[----:B------:R1:W2:Y:S02]  /*231d0*/  SHFL.IDX PT, R14, R4, RZ, 0x1f ;  /* 0x00001fff040e7589 */ /* 0x0002a400000e0000 */
.L_x_1870:
[----:B--2---:R-:W-:Y:S02]  /*231e0*/  ISETP.NE.AND P0, PT, R14, RZ, PT ;  /* 0x000000ff0e00720c */ /* 0x004fe40003f05270 */
[----:B------:R-:W-:-:S11]  /*231f0*/  PLOP3.LUT P6, PT, PT, PT, PT, 0x8, 0x0 ;  /* 0x000000000000781c */ /* 0x000fd60003fce170 */
[----:B------:R-:W-:Y:S05]  /*23200*/  @P0 BRA `(.L_x_1673) ;  /* 0x00000000000c0947 */ /* 0x000fea0003800000 */
[----:B------:R-:W-:-:S03]  /*23210*/  UMOV UR4, 0xffffffff ;  /* 0xffffffff00047882 */ /* 0x000fc60000000000 */
[----:B------:R-:W-:Y:S05]  /*23220*/  BRA.DIV UR4, `(.L_x_1674) ;  /* 0x00000076048c7947 */ /* 0x000fea000b800000 */
[----:B------:R-:W-:-:S13]  /*23230*/  ELECT P6, URZ, PT ;  /* 0x00000000003f782f */ /* 0x000fda00038c0000 */
.L_x_1673:
[----:B-1----:R-:W2:Y:S04]  /*23240*/  LDL R4, [R1+0x58] ;  /* 0x0000580001047983 */ /* 0x002ea80000100800 */
[----:B------:R-:W3:Y:S01]  /*23250*/  LDL R6, [R1] ;  /* 0x0000000001067983 */ /* 0x000ee20000100800 */
[----:B------:R-:W-:Y:S01]  /*23260*/  BSSY B1, `(.L_x_1675) ;  /* 0x0000008000017945 */ /* 0x000fe20003800000 */
[----:B--2---:R-:W-:-:S05]  /*23270*/  VIADD R4, R4, 0x1 ;  /* 0x0000000104047836 */ /* 0x004fca0000000000 */
[----:B------:R-:W-:-:S04]  /*23280*/  LEA.HI R5, R4, R4, RZ, 0x1 ;  /* 0x0000000404057211 */ /* 0x000fc800078f08ff */
[----:B------:R-:W-:-:S05]  /*23290*/  LOP3.LUT R5, R5, 0xfffffffe, RZ, 0xc0, !PT ;  /* 0xfffffffe05057812 */ /* 0x000fca00078ec0ff */
[----:B------:R-:W-:-:S05]  /*232a0*/  IMAD.IADD R4, R4, 0x1, -R5 ;  /* 0x0000000104047824 */ /* 0x000fca00078e0a05 */
[----:B------:R-:W-:-:S04]  /*232b0*/  SHF.L.U32 R4, R4, 0x1f, RZ ;  /* 0x0000001f04047819 */ /* 0x000fc800000006ff */
[----:B---3--:R-:W1:Y:S02]  /*232c0*/  SYNCS.PHASECHK.TRANS64.TRYWAIT P0, [R6+URZ+0x22820], R4 ;  /* 0x02282004060075a7 */ /* 0x008e64000800017f */
[----:B-1----:R-:W-:Y:S05]  /*232d0*/  @!P0 BRA `(.L_x_1676) ;  /* 0x0000007400808947 */ /* 0x002fea0003800000 */
.L_x_1873:
[----:B------:R-:W-:Y:S05]  /*232e0*/  BSYNC B1 ;  /* 0x0000000000017941 */ /* 0x000fea0003800000 */
.L_x_1675:
[----:B------:R-:W-:Y:S04]  /*232f0*/  BSSY B1, `(.L_x_1677) ;  /* 0x0000074000017945 */ /* 0x000fe80003800000 */
[----:B------:R-:W-:Y:S05]  /*23300*/  @!P6 BRA `(.L_x_1678) ;  /* 0x0000000400c8e947 */ /* 0x000fea0003800000 */
[----:B------:R-:W2:Y:S04]  /*23310*/  LDL R6, [R1] ;  /* 0x0000000001067983 */ /* 0x000ea80000100800 */
[----:B------:R-:W3:Y:S01]  /*23320*/  LDL R7, [R1+0x8] ;  /* 0x0000080001077983 */ /* 0x000ee20000100800 */
[----:B-1----:R-:W1:Y:S01]  /*23330*/  S2R R5, SR_TID.X ;  /* 0x0000000000057919 */ /* 0x002e620000002100 */
[----:B--2---:R-:W-:Y:S02]  /*23340*/  IMAD.MOV.U32 R9, RZ, RZ, R6 ;  /* 0x000000ffff097224 */ /* 0x004fe400078e0006 */
[----:B------:R-:W2:Y:S02]  /*23350*/  LDL R6, [R1+0x14] ;  /* 0x0000140001067983 */ /* 0x000ea40000100800 */
[----:B---3--:R-:W-:Y:S01]  /*23360*/  IMAD R7, R7, 0x8, R9 ;  /* 0x0000000807077824 */ /* 0x008fe200078e0209 */
[----:B-1----:R-:W-:Y:S01]  /*23370*/  LOP3.LUT R5, R5, 0x7f, RZ, 0xc0, !PT ;  /* 0x0000007f05057812 */ /* 0x002fe200078ec0ff */
[----:B------:R-:W-:Y:S03]  /*23380*/  BSSY B2, `(.L_x_1679) ;  /* 0x0000005000027945 */ /* 0x000fe60003800000 */
[----:B------:R-:W-:-:S02]  /*23390*/  ISETP.NE.AND P1, PT, R5, RZ, PT ;  /* 0x000000ff0500720c */ /* 0x000fc40003f25270 */
[----:B--2---:R-:W-:-:S04]  /*233a0*/  SHF.L.U32 R10, R6, 0x1f, RZ ;  /* 0x0000001f060a7819 */ /* 0x004fc800000006ff */
[----:B------:R-:W1:Y:S02]  /*233b0*/  SYNCS.PHASECHK.TRANS64.TRYWAIT P0, [R7+URZ+0x228a0], R10 ;  /* 0x0228a00a070075a7 */ /* 0x000e64000800017f */
[----:B-1----:R-:W-:Y:S05]  /*233c0*/  @!P0 BRA `(.L_x_1680) ;  /* 0x00000074005c8947 */ /* 0x002fea0003800000 */
.L_x_1874:
[----:B------:R-:W-:Y:S05]  /*233d0*/  BSYNC B2 ;  /* 0x0000000000027941 */ /* 0x000fea0003800000 */
.L_x_1679:
        /* <DEDUP_REMOVED lines=9> */
.L_x_1682:
[----:B------:R-:W-:Y:S05]  /*23470*/  BSYNC B2 ;  /* 0x0000000000027941 */ /* 0x000fea0003800000 */
.L_x_1681:
[----:B------:R-:W2:Y:S04]  /*23480*/  LDL R6, [R1] ;  /* 0x0000000001067983 */ /* 0x000ea80000100800 */
[----:B------:R-:W2:Y:S01]  /*23490*/  LDL R4, [R1+0x8] ;  /* 0x0000080001047983 */ /* 0x000ea20000100800 */
[----:B0-----:R-:W-:Y:S01]  /*234a0*/  IMAD.MOV.U32 R11, RZ, RZ, RZ ;  /* 0x000000ffff0b7224 */ /* 0x001fe200078e00ff */
        /* <DEDUP_REMOVED lines=8> */
[----:B--2---:R-:W-:Y:S01]  /*23530*/  IMAD R9, R4, 0x6000, R6 ;  /* 0x0000600004097824 */ /* 0x004fe200078e0206 */
[----:B------:R-:W-:-:S03]  /*23540*/  IADD3 R4, R7, 0x22890, RZ ;  /* 0x0002289007047810 */ /* 0x000fc60007ffe0ff */
[----:B------:R-:W-:-:S07]  /*23550*/  VIADD R6, R9, 0x16400 ;  /* 0x0001640009067836 */ /* 0x000fce0000000000 */
.L_x_1683:
        /* <DEDUP_REMOVED lines=9> */
[----:B0-----:R-:W-:Y:S05]  /*235f0*/  @P0 BRA.U.ANY `(.L_x_1683) ;  /* 0xfffffffd00d80947 */ /* 0x001fea000393ffff */
[----:B------:R-:W-:Y:S01]  /*23600*/  PLOP3.LUT P0, PT, PT, PT, PT, 0x80, 0x0 ;  /* 0x000000000000781c */ /* 0x000fe20003f0f070 */
[----:B------:R-:W-:Y:S01]  /*23610*/  VIADD R6, R9, 0x18400 ;  /* 0x0001840009067836 */ /* 0x000fe20000000000 */
[----:B------:R-:W-:Y:S01]  /*23620*/  UMOV UR6, 0x0 ;  /* 0x0000000000067882 */ /* 0x000fe20000000000 */
[----:B------:R-:W-:Y:S01]  /*23630*/  UMOV UR7, 0x12f00000 ;  /* 0x12f0000000077882 */ /* 0x000fe20000000000 */
[----:B------:R-:W-:-:S09]  /*23640*/  UMOV UR10, 0x40 ;  /* 0x00000040000a7882 */ /* 0x000fd20000000000 */
.L_x_1684:
        /* <DEDUP_REMOVED lines=15> */
.L_x_1685:
        /* <DEDUP_REMOVED lines=10> */
[----:B------:R-:W0:Y:S01]  /*237e0*/  SYNCS.PHASECHK.TRANS64.TRYWAIT P0, [R7+URZ+0x228c0], R10 ;  /* 0x0228c00a070075a7 */ /* 0x000e22000800017f */
[----:B------:R-:W-:Y:S04]  /*237f0*/  BSSY B2, `(.L_x_1686) ;  /* 0x0000002000027945 */ /* 0x000fe80003800000 */
[----:B0-----:R-:W-:Y:S05]  /*23800*/  @!P0 BRA `(.L_x_1687) ;  /* 0x0000007000608947 */ /* 0x001fea0003800000 */
.L_x_1875:
[----:B------:R-:W-:Y:S05]  /*23810*/  BSYNC B2 ;  /* 0x0000000000027941 */ /* 0x000fea0003800000 */
.L_x_1686:
[----:B------:R-:W-:Y:S01]  /*23820*/  BSSY B2, `(.L_x_1688) ;  /* 0x000000b000027945 */ /* 0x000fe20003800000 */
[----:B------:R-:W-:Y:S02]  /*23830*/  IMAD.MOV.U32 R12, RZ, RZ, 0x0 ;  /* 0x00000000ff0c7424 */ /* 0x000fe400078e00ff */
[----:B------:R-:W-:Y:S01]  /*23840*/  IMAD.MOV.U32 R13, RZ, RZ, 0x12f00000 ;  /* 0x12f00000ff0d7424 */ /* 0x000fe200078e00ff */
[----:B------:R-:W-:Y:S06]  /*23850*/  @P1 BRA `(.L_x_1689) ;  /* 0x00000000001c1947 */ /* 0x000fec0003800000 */
[----:B------:R-:W2:Y:S02]  /*23860*/  S2R R4, SR_TID.X ;  /* 0x0000000000047919 */ /* 0x000ea40000002100 */
[----:B--2---:R-:W-:Y:S01]  /*23870*/  LOP3.LUT R6, R4, 0x1f, RZ, 0xc0, !PT ;  /* 0x0000001f04067812 */ /* 0x004fe200078ec0ff */
[----:B------:R-:W-:-:S03]  /*23880*/  IMAD.MOV.U32 R4, RZ, RZ, 0x4000 ;  /* 0x00004000ff047424 */ /* 0x000fc600078e00ff */
[----:B------:R-:W-:Y:S01]  /*23890*/  ISETP.NE.AND P0, PT, R6, RZ, PT ;  /* 0x000000ff0600720c */ /* 0x000fe20003f05270 */
[----:B------:R2:W-:-:S12]  /*238a0*/  SYNCS.ARRIVE.TRANS64 RZ, [R7+URZ+0x228b0], R4 ;  /* 0x0228b00407ff79a7 */ /* 0x0005d8000800003f */
[----:B--2---:R-:W-:Y:S05]  /*238b0*/  @!P0 BRA `(.L_x_1689) ;  /* 0x0000000000048947 */ /* 0x004fea0003800000 */
[----:B------:R-:W-:Y:S01]  /*238c0*/  BPT.TRAP 0x1 ;  /* 0x000000040000795c */ /* 0x000fe20000300000 */
.L_x_1689:
[----:B------:R-:W-:Y:S05]  /*238d0*/  BSYNC B2 ;  /* 0x0000000000027941 */ /* 0x000fea0003800000 */
.L_x_1688:
[----:B------:R-:W2:Y:S04]  /*238e0*/  LDL R6, [R1] ;  /* 0x0000000001067983 */ /* 0x000ea80000100800 */
        /* <DEDUP_REMOVED lines=8> */
[----:B--2---:R-:W-:-:S04]  /*23970*/  IMAD R4, R4, 0x4000, R6 ;  /* 0x0000400004047824 */ /* 0x004fc800078e0206 */
[----:B------:R-:W-:-:S08]  /*23980*/  VIADD R4, R4, 0x8400 ;  /* 0x0000840004047836 */ /* 0x000fd00000000000 */
.L_x_1690:
        /* <DEDUP_REMOVED lines=9> */
[----:B--2---:R-:W-:Y:S05]  /*23a20*/  @P0 BRA.U.ANY `(.L_x_1690) ;  /* 0xfffffffd00d80947 */ /* 0x004fea000393ffff */
.L_x_1678:
[----:B------:R-:W-:Y:S05]  /*23a30*/  BSYNC B1 ;  /* 0x0000000000017941 */ /* 0x000fea0003800000 */
.L_x_1677:
[----:B------:R-:W1:Y:S04]  /*23a40*/  LDL.LU R9, [R1+0x8] ;  /* 0x0000080001097983 */ /* 0x000e680000300800 */
[----:B------:R-:W2:Y:S01]  /*23a50*/  LDL.LU R6, [R1+0x14] ;  /* 0x0000140001067983 */ /* 0x000ea20000300800 */
[----:B------:R-:W-:Y:S01]  /*23a60*/  PLOP3.LUT P0, PT, PT, PT, PT, 0x8, 0x0 ;  /* 0x000000000000781c */ /* 0x000fe20003f0e170 */
[----:B-1----:R-:W-:Y:S02]  /*23a70*/  VIADD R4, R9, 0x1 ;  /* 0x0000000109047836 */ /* 0x002fe40000000000 */
        /* <DEDUP_REMOVED lines=9> */
.L_x_1705:
[----:B------:R-:W-:Y:S05]  /*23b10*/  YIELD ;  /* 0x0000000000007946 */ /* 0x000fea0003800000 */
[----:B------:R-:W-:Y:S04]  /*23b20*/  BSSY B1, `(.L_x_1691) ;  /* 0x0000072000017945 */ /* 0x000fe80003800000 */
[----:B--2---:R-:W-:Y:S05]  /*23b30*/  @!P6 BRA `(.L_x_1692) ;  /* 0x0000000400c0e947 */ /* 0x004fea0003800000 */
[----:B------:R-:W2:Y:S04]  /*23b40*/  LDL R7, [R1] ;  /* 0x0000000001077983 */ /* 0x000ea80000100800 */
[----:B-1----:R-:W2:Y:S04]  /*23b50*/  LDL R6, [R1+0x8] ;  /* 0x0000080001067983 */ /* 0x002ea80000100800 */
[----:B------:R-:W3:Y:S01]  /*23b60*/  LDL R5, [R1+0x14] ;  /* 0x0000140001057983 */ /* 0x000ee20000100800 */
[----:B------:R-:W1:Y:S01]  /*23b70*/  S2R R4, SR_TID.X ;  /* 0x0000000000047919 */ /* 0x000e620000002100 */
[----:B------:R-:W-:Y:S01]  /*23b80*/  BSSY B2, `(.L_x_1693) ;  /* 0x0000007000027945 */ /* 0x000fe20003800000 */
[----:B-1----:R-:W-:-:S04]  /*23b90*/  LOP3.LUT R4, R4, 0x7f, RZ, 0xc0, !PT ;  /* 0x0000007f04047812 */ /* 0x002fc800078ec0ff */
[----:B------:R-:W-:Y:S01]  /*23ba0*/  ISETP.NE.AND P2, PT, R4, RZ, PT ;  /* 0x000000ff0400720c */ /* 0x000fe20003f45270 */
[----:B--2---:R-:W-:Y:S01]  /*23bb0*/  IMAD R8, R6, 0x8, R7 ;  /* 0x0000000806087824 */ /* 0x004fe200078e0207 */
[----:B---3--:R-:W-:-:S04]  /*23bc0*/  SHF.L.U32 R7, R5, 0x1f, RZ ;  /* 0x0000001f05077819 */ /* 0x008fc800000006ff */
[----:B------:R-:W1:Y:S02]  /*23bd0*/  SYNCS.PHASECHK.TRANS64.TRYWAIT P1, [R8+URZ+0x228a0], R7 ;  /* 0x0228a007080075a7 */ /* 0x000e64000802017f */
[----:B-1----:R-:W-:Y:S05]  /*23be0*/  @!P1 BRA `(.L_x_1694) ;  /* 0x0000006c007c9947 */ /* 0x002fea0003800000 */
.L_x_1876:
[----:B------:R-:W-:Y:S05]  /*23bf0*/  BSYNC B2 ;  /* 0x0000000000027941 */ /* 0x000fea0003800000 */
.L_x_1693:
        /* <DEDUP_REMOVED lines=9> */
.L_x_1696:
[----:B------:R-:W-:Y:S05]  /*23c90*/  BSYNC B2 ;  /* 0x0000000000027941 */ /* 0x000fea0003800000 */
.L_x_1695:
[----:B------:R-:W2:Y:S04]  /*23ca0*/  LDL R5, [R1] ;  /* 0x0000000001057983 */ /* 0x000ea80000100800 */
[----:B------:R-:W2:Y:S01]  /*23cb0*/  LDL R4, [R1+0x8] ;  /* 0x0000080001047983 */ /* 0x000ea20000100800 */
[----:B0-----:R-:W-:Y:S01]  /*23cc0*/  IMAD.MOV.U32 R11, RZ, RZ, RZ ;  /* 0x000000ffff0b7224 */ /* 0x001fe200078e00ff */
[----:B------:R-:W-:Y:S01]  /*23cd0*/  UIADD3 UR4, UP0, UR42, 0x570, URZ ;  /* 0x000005702a047890 */ /* 0x000fe2000ff1e03f */
[----:B------:R-:W-:Y:S01]  /*23ce0*/  PLOP3.LUT P1, PT, PT, PT, PT, 0x80, 0x0 ;  /* 0x000000000000781c */ /* 0x000fe20003f2f070 */
[----:B------:R-:W-:Y:S01]  /*23cf0*/  UMOV UR6, 0x0 ;  /* 0x0000000000067882 */ /* 0x000fe20000000000 */
[----:B------:R-:W-:Y:S01]  /*23d00*/  UMOV UR7, 0x12f00000 ;  /* 0x12f0000000077882 */ /* 0x000fe20000000000 */
[----:B------:R-:W-:Y:S01]  /*23d10*/  R2UR UR10, R11 ;  /* 0x000000000b0a72ca */ /* 0x000fe200000e0000 */
[----:B------:R-:W-:Y:S01]  /*23d20*/  UIADD3.X UR5, URZ, UR43, URZ, UP0, !UPT ;  /* 0x0000002b3f057290 */ /* 0x000fe200087fe43f */
[----:B--2---:R-:W-:-:S02]  /*23d30*/  IMAD R6, R4, 0x6000, R5 ;  /* 0x0000600004067824 */ /* 0x004fc400078e0205 */
[----:B------:R-:W-:Y:S02]  /*23d40*/  IMAD R5, R9, 0x80, R0 ;  /* 0x0000008009057824 */ /* 0x000fe400078e0200 */
[----:B------:R-:W-:Y:S02]  /*23d50*/  VIADD R4, R8, 0x22890 ;  /* 0x0002289008047836 */ /* 0x000fe40000000000 */
[----:B------:R-:W-:-:S07]  /*23d60*/  VIADD R10, R6, 0x16400 ;  /* 0x00016400060a7836 */ /* 0x000fce0000000000 */
.L_x_1697:
        /* <DEDUP_REMOVED lines=15> */
.L_x_1698:
        /* <DEDUP_REMOVED lines=11> */
[----:B------:R-:W-:Y:S01]  /*23f10*/  UMOV UR6, 0x0 ;  /* 0x0000000000067882 */ /* 0x000fe20000000000 */
[----:B------:R-:W-:Y:S01]  /*23f20*/  IADD3 R6, R6, 0x1a400, RZ ;  /* 0x0001a40006067810 */ /* 0x000fe20007ffe0ff */
[----:B------:R-:W-:Y:S01]  /*23f30*/  UMOV UR7, 0x12f00000 ;  /* 0x12f0000000077882 */ /* 0x000fe20000000000 */
[----:B------:R-:W-:-:S09]  /*23f40*/  UMOV UR10, 0x80 ;  /* 0x00000080000a7882 */ /* 0x000fd20000000000 */
.L_x_1699:
        /* <DEDUP_REMOVED lines=13> */
.L_x_1877:
[----:B------:R-:W-:Y:S05]  /*24020*/  BSYNC B2 ;  /* 0x0000000000027941 */ /* 0x000fea0003800000 */
.L_x_1700:
[----:B------:R-:W-:Y:S01]  /*24030*/  BSSY B2, `(.L_x_1702) ;  /* 0x000000b000027945 */ /* 0x000fe20003800000 */
[----:B------:R-:W-:Y:S02]  /*24040*/  IMAD.MOV.U32 R6, RZ, RZ, 0x0 ;  /* 0x00000000ff067424 */ /* 0x000fe400078e00ff */
[----:B01----:R-:W-:Y:S01]  /*24050*/  IMAD.MOV.U32 R7, RZ, RZ, 0x12f00000 ;  /* 0x12f00000ff077424 */ /* 0x003fe200078e00ff */
        /* <DEDUP_REMOVED lines=8> */
.L_x_1703:
[----:B------:R-:W-:Y:S05]  /*240e0*/  BSYNC B2 ;  /* 0x0000000000027941 */ /* 0x000fea0003800000 */
.L_x_1702:
[----:B------:R-:W2:Y:S04]  /*240f0*/  LDL R10, [R1] ;  /* 0x00000000010a7983 */ /* 0x000ea80000100800 */
        /* <DEDUP_REMOVED lines=10> */
.L_x_1704:
        /* <DEDUP_REMOVED lines=10> */
.L_x_1692:
[----:B------:R-:W-:Y:S05]  /*24240*/  BSYNC B1 ;  /* 0x0000000000017941 */ /* 0x000fea0003800000 */
.L_x_1691:
[----:B------:R-:W2:Y:S04]  /*24250*/  LDL.LU R7, [R1+0x8] ;  /* 0x0000080001077983 */ /* 0x000ea80000300800 */
[----:B-1----:R-:W3:Y:S01]  /*24260*/  LDL.LU R6, [R1+0x14] ;  /* 0x0000140001067983 */ /* 0x002ee20000300800 */
[C---:B------:R-:W-:Y:S01]  /*24270*/  ISETP.GT.AND P2, PT, R9.reuse, R3, PT ;  /* 0x000000030900720c */ /* 0x040fe20003f44270 */
[----:B------:R-:W-:Y:S02]  /*24280*/  VIADD R9, R9, 0xffffffff ;  /* 0xffffffff09097836 */ /* 0x000fe40000000000 */
[----:B--2---:R-:W-:-:S05]  /*24290*/  VIADD R4, R7, 0x1 ;  /* 0x0000000107047836 */ /* 0x004fca0000000000 */
[----:B------:R-:W-:-:S04]  /*242a0*/  ISETP.NE.AND P1, PT, R4, 0x2, PT ;  /* 0x000000020400780c */ /* 0x000fc80003f25270 */
[----:B------:R-:W-:Y:S02]  /*242b0*/  SEL R5, RZ, 0x1, P1 ;  /* 0x00000001ff057807 */ /* 0x000fe40000800000 */
[----:B------:R-:W-:Y:S02]  /*242c0*/  SEL R4, R4, RZ, P1 ;  /* 0x000000ff04047207 */ /* 0x000fe40000800000 */
[----:B---3--:R-:W-:-:S05]  /*242d0*/  LOP3.LUT R6, R6, R5, RZ, 0x3c, !PT ;  /* 0x0000000506067212 */ /* 0x008fca00078e3cff */
[----:B------:R2:W-:Y:S04]  /*242e0*/  STL [R1+0x14], R6 ;  /* 0x0000140601007387 */ /* 0x0005e80000100800 */
[----:B------:R2:W-:Y:S01]  /*242f0*/  STL [R1+0x8], R4 ;  /* 0x0000080401007387 */ /* 0x0005e20000100800 */
[----:B------:R-:W-:Y:S05]  /*24300*/  @P2 BRA `(.L_x_1705) ;  /* 0xfffffff800002947 */ /* 0x000fea000383ffff */
.L_x_1671:
[----:B------:R-:W-:Y:S05]  /*24310*/  BSYNC B0 ;  /* 0x0000000000007941 */ /* 0x000fea0003800000 */
.L_x_1670:
[----:B------:R-:W3:Y:S01]  /*24320*/  LDL R8, [R1+0xc] ;  /* 0x00000c0001087983 */ /* 0x000ee20000100800 */
[----:B------:R-:W4:Y:S01]  /*24330*/  LDC R0, c[0x0][0x448] ;  /* 0x00011200ff007b82 */ /* 0x000f220000000800 */
[----:B------:R-:W-:Y:S07]  /*24340*/  @!P0 WARPSYNC.ALL ;  /* 0x0000000000008948 */ /* 0x000fee0003800000 */
[----:B------:R-:W-:Y:S01]  /*24350*/  @!P0 BAR.SYNC.DEFER_BLOCKING 0xc, 0x180 ;  /* 0x0306000000008b1d */ /* 0x000fe20000010000 */
[----:B----4-:R-:W-:-:S13]  /*24360*/  ISETP.NE.AND P1, PT, R0, 0x1, PT ;  /* 0x000000010000780c */ /* 0x010fda0003f25270 */
[----:B------:R-:W4:Y:S08]  /*24370*/  @P1 LDC R2, c[0x0][0x44c] ;  /* 0x00011300ff021b82 */ /* 0x000f300000000800 */
[----:B------:R-:W5:Y:S01]  /*24380*/  @P1 LDC R3, c[0x0][0x450] ;  /* 0x00011400ff031b82 */ /* 0x000f620000000800 */
[----:B---3--:R-:W-:-:S04]  /*24390*/  VIADD R0, R8, 0x7f ;  /* 0x0000007f08007836 */ /* 0x008fc80000000000 */
[----:B----4-:R-:W-:-:S05]  /*243a0*/  @P1 IMAD.HI.U32 R2, R0, R2, RZ ;  /* 0x0000000200021227 */ /* 0x010fca00078e00ff */
[----:B-----5:R-:W-:Y:S02]  /*243b0*/  @P1 SHF.R.U32.HI R0, RZ, R3, R2 ;  /* 0x00000003ff001219 */ /* 0x020fe40000011602 */
[----:B------:R-:W3:Y:S03]  /*243c0*/  LDC.64 R2, c[0x0][0x9e0] ;  /* 0x00027800ff027b82 */ /* 0x000ee60000000a00 */
[----:B------:R-:W-:Y:S01]  /*243d0*/  IMAD.IADD R0, R17, 0x1, R0 ;  /* 0x0000000111007824 */ /* 0x000fe200078e0200 */
[----:B---3--:R-:W-:-:S03]  /*243e0*/  ISETP.GE.AND P2, PT, R3, 0x1, PT ;  /* 0x000000010300780c */ /* 0x008fc60003f46270 */
[----:B-12---:R-:W-:-:S10]  /*243f0*/  IMAD.IADD R6, R0, 0x1, R2 ;  /* 0x0000000100067824 */ /* 0x006fd400078e0202 */
[----:B------:R-:W-:Y:S05]  /*24400*/  @!P2 BRA `(.L_x_1706) ;  /* 0x000000000048a947 */ /* 0x000fea0003800000 */
        /* <DEDUP_REMOVED lines=11> */
.L_x_1708:
[----:B------:R-:W-:-:S13]  /*244c0*/  ISETP.NE.AND P0, PT, R3, 0x1, PT ;  /* 0x000000010300780c */ /* 0x000fda0003f05270 */
[----:B------:R-:W1:Y:S02]  /*244d0*/  @P0 LDC.64 R4, c[0x0][0x9e8] ;  /* 0x00027a00ff040b82 */ /* 0x000e640000000a00 */
[----:B-1----:R-:W-:-:S05]  /*244e0*/  @P0 IMAD.HI.U32 R4, R2, R4, RZ ;  /* 0x0000000402040227 */ /* 0x002fca00078e00ff */
[----:B------:R-:W-:-:S07]  /*244f0*/  @P0 SHF.R.U32.HI R2, RZ, R5, R4 ;  /* 0x00000005ff020219 */ /* 0x000fce0000011604 */
.L_x_1709:
[----:B------:R-:W-:Y:S05]  /*24500*/  BSYNC B0 ;  /* 0x0000000000007941 */ /* 0x000fea0003800000 */
.L_x_1707:
[----:B------:R-:W-:-:S05]  /*24510*/  IMAD R2, R2, R3, R3 ;  /* 0x0000000302027224 */ /* 0x000fca00078e0203 */
[----:B------:R-:W-:-:S07]  /*24520*/  VIMNMX R6, R6, R2, PT ;  /* 0x0000000206067248 */ /* 0x000fce0003fe0100 */
.L_x_1706:
[----:B------:R-:W-:Y:S01]  /*24530*/  VIADD R6, R6, 0x7f ;  /* 0x0000007f06067836 */ /* 0x000fe20000000000 */
[----:B------:R-:W1:Y:S01]  /*24540*/  @P1 LDC R2, c[0x0][0x44c] ;  /* 0x00011300ff021b82 */ /* 0x000e620000000800 */
[----:B------:R-:W-:-:S03]  /*24550*/  ULDC UR4, c[0x0][0x9dc] ;  /* 0x0002770000047ab9 */ /* 0x000fc60000000800 */
[----:B------:R-:W-:-:S04]  /*24560*/  SHF.R.S32.HI R0, RZ, 0x1f, R6 ;  /* 0x0000001fff007819 */ /* 0x000fc80000011406 */
[----:B------:R-:W2:Y:S01]  /*24570*/  @P1 LDC R4, c[0x0][0x450] ;  /* 0x00011400ff041b82 */ /* 0x000ea20000000800 */
[----:B------:R-:W-:-:S04]  /*24580*/  LEA.HI R0, R0, R6, RZ, 0x7 ;  /* 0x0000000600007211 */ /* 0x000fc800078f38ff */
[----:B------:R-:W-:-:S04]  /*24590*/  SHF.R.S32.HI R0, RZ, 0x7, R0 ;  /* 0x00000007ff007819 */ /* 0x000fc80000011400 */
[----:B------:R-:W-:Y:S01]  /*245a0*/  VIMNMX R7, R21, R0, PT ;  /* 0x0000000015077248 */ /* 0x000fe20003fe0100 */
[----:B------:R-:W-:-:S04]  /*245b0*/  IMAD.MOV.U32 R0, RZ, RZ, R8 ;  /* 0x000000ffff007224 */ /* 0x000fc800078e0008 */
[----:B------:R3:W-:Y:S01]  /*245c0*/  STL [R1+0x48], R7 ;  /* 0x0000480701007387 */ /* 0x0007e20000100800 */
[----:B-1----:R-:W-:-:S05]  /*245d0*/  @P1 IMAD.HI.U32 R2, R8, R2, RZ ;  /* 0x0000000208021227 */ /* 0x002fca00078e00ff */
[----:B--2---:R-:W-:-:S05]  /*245e0*/  @P1 SHF.R.U32.HI R0, RZ, R4, R2 ;  /* 0x00000004ff001219 */ /* 0x004fca0000011602 */
[----:B------:R-:W-:-:S04]  /*245f0*/  IMAD.IADD R0, R20, 0x1, R0 ;  /* 0x0000000114007824 */ /* 0x000fc800078e0200 */
[----:B------:R-:W-:Y:S01]  /*24600*/  VIADD R2, R0, -UR4 ;  /* 0x8000000400027c36 */ /* 0x000fe20008000000 */
[----:B---3--:R-:W-:Y:S06]  /*24610*/  @!P2 BRA `(.L_x_1710) ;  /* 0x000000000044a947 */ /* 0x008fec0003800000 */
        /* <DEDUP_REMOVED lines=10> */
.L_x_1712:
[----:B------:R-:W-:-:S13]  /*246c0*/  ISETP.NE.AND P0, PT, R3, 0x1, PT ;  /* 0x000000010300780c */ /* 0x000fda0003f05270 */
[----:B------:R-:W1:Y:S02]  /*246d0*/  @P0 LDC.64 R4, c[0x0][0x9e8] ;  /* 0x00027a00ff040b82 */ /* 0x000e640000000a00 */
[----:B-1----:R-:W-:-:S05]  /*246e0*/  @P0 IMAD.HI.U32 R4, R0, R4, RZ ;  /* 0x0000000400040227 */ /* 0x002fca00078e00ff */
[----:B------:R-:W-:-:S07]  /*246f0*/  @P0 SHF.R.U32.HI R0, RZ, R5, R4 ;  /* 0x00000005ff000219 */ /* 0x000fce0000011604 */
.L_x_1713:
[----:B------:R-:W-:Y:S05]  /*24700*/  BSYNC B0 ;  /* 0x0000000000007941 */ /* 0x000fea0003800000 */
.L_x_1711:
[----:B------:R-:W-:-:S05]  /*24710*/  IMAD R0, R0, R3, RZ ;  /* 0x0000000300007224 */ /* 0x000fca00078e02ff */
[----:B------:R-:W-:-:S07]  /*24720*/  VIMNMX R2, R2, R0, !PT ;  /* 0x0000000002027248 */ /* 0x000fce0007fe0100 */
.L_x_1710:
[----:B------:R-:W-:-:S04]  /*24730*/  SHF.R.S32.HI R0, RZ, 0x1f, R2 ;  /* 0x0000001fff007819 */ /* 0x000fc80000011402 */
[----:B------:R-:W-:-:S04]  /*24740*/  LEA.HI R0, R0, R2, RZ, 0x7 ;  /* 0x0000000200007211 */ /* 0x000fc800078f38ff */
[----:B------:R-:W-:-:S04]  /*24750*/  SHF.R.S32.HI R0, RZ, 0x7, R0 ;  /* 0x00000007ff007819 */ /* 0x000fc80000011400 */
[----:B------:R-:W-:-:S04]  /*24760*/  VIMNMX R3, RZ, R0, !PT ;  /* 0x00000000ff037248 */ /* 0x000fc80007fe0100 */
[----:B------:R-:W-:Y:S01]  /*24770*/  ISETP.GT.AND P0, PT, R7, R3, PT ;  /* 0x000000030700720c */ /* 0x000fe20003f04270 */
[----:B------:R1:W-:-:S12]  /*24780*/  STL [R1+0x2c], R3 ;  /* 0x00002c0301007387 */ /* 0x0003d80000100800 */
[----:B-1----:R-:W-:Y:S05]  /*24790*/  @P0 BRA `(.L_x_1714) ;  /* 0x0000000000440947 */ /* 0x002fea0003800000 */
[----:B------:R-:W1:Y:S02]  /*247a0*/  S2R R3, SR_TID.X ;  /* 0x0000000000037919 */ /* 0x000e640000002100 */
[----:B-1----:R-:W-:-:S04]  /*247b0*/  LOP3.LUT R3, R3, 0x7f, RZ, 0xc0, !PT ;  /* 0x0000007f03037812 */ /* 0x002fc800078ec0ff */
[----:B------:R-:W-:-:S13]  /*247c0*/  ISETP.NE.AND P0, PT, R3, RZ, PT ;  /* 0x000000ff0300720c */ /* 0x000fda0003f05270 */
[----:B------:R-:W-:Y:S05]  /*247d0*/  @P0 BRA `(.L_x_1715) ;  /* 0x0000003000940947 */ /* 0x000fea0003800000 */
[----:B------:R-:W1:Y:S01]  /*247e0*/  S2R R2, SR_LANEID ;  /* 0x0000000000027919 */ /* 0x000e620000000000 */
[----:B------:R-:W-:Y:S01]  /*247f0*/  VOTEU.ANY UR4, UPT, PT ;  /* 0x0000000000047886 */ /* 0x000fe200038e0100 */
[----:B------:R-:W2:Y:S01]  /*24800*/  LDC.64 R4, c[0x0][0xc60] ;  /* 0x00031800ff047b82 */ /* 0x000ea20000000a00 */
[----:B------:R-:W1:Y:S02]  /*24810*/  FLO.U32 R0, UR4 ;  /* 0x0000000400007d00 */ /* 0x000e6400080e0000 */
[----:B-1----:R-:W-:-:S06]  /*24820*/  ISETP.EQ.U32.AND P0, PT, R0, R2, PT ;  /* 0x000000020000720c */ /* 0x002fcc0003f02070 */
[----:B------:R-:W2:Y:S07]  /*24830*/  POPC R2, UR4 ;  /* 0x0000000400027d09 */ /* 0x000eae0008000000 */
[----:B--2---:R-:W2:Y:S04]  /*24840*/  @P0 ATOMG.E.ADD.STRONG.GPU PT, R2, desc[UR38][R4.64], R2 ;  /* 0x00000002040209a8 */ /* 0x004ea800081ee1e6 */
[----:B--2---:R1:W2:Y:S02]  /*24850*/  SHFL.IDX PT, R2, R2, R0, 0x1f ;  /* 0x00001f0002027589 */ /* 0x0042a400000e0000 */
[----:B-1----:R-:W1:Y:S02]  /*24860*/  S2R R0, SR_LTMASK ;  /* 0x0000000000007919 */ /* 0x002e640000003900 */
[----:B-1----:R-:W-:-:S06]  /*24870*/  LOP3.LUT R0, R0, UR4, RZ, 0xc0, !PT ;  /* 0x0000000400007c12 */ /* 0x002fcc000f8ec0ff */
[----:B------:R-:W2:Y:S02]  /*24880*/  POPC R0, R0 ;  /* 0x0000000000007309 */ /* 0x000ea40000000000 */
[----:B--2---:R-:W-:Y:S01]  /*24890*/  IADD3 R16, R2, UR40, R0 ;  /* 0x0000002802107c10 */ /* 0x004fe2000fffe000 */
[----:B------:R-:W-:Y:S06]  /*248a0*/  BRA `(.L_x_1715) ;  /* 0x0000003000607947 */ /* 0x000fec0003800000 */
.L_x_1714:
[----:B------:R-:W2:Y:S01]  /*248b0*/  LDL R17, [R1] ;  /* 0x0000000001117983 */ /* 0x000ea20000100800 */
        /* <DEDUP_REMOVED lines=10> */
[----:B------:R-:W1:Y:S01]  /*24960*/  LDC.64 R2, c[0x4][R2] ;  /* 0x0100000002027b82 */ /* 0x000e620000000a00 */
[----:B------:R-:W-:Y:S02]  /*24970*/  IMAD.U32 R6, RZ, RZ, UR8 ;  /* 0x00000008ff067e24 */ /* 0x000fe4000f8e00ff */
[----:B------:R-:W-:Y:S02]  /*24980*/  IMAD.U32 R7, RZ, RZ, UR9 ;  /* 0x00000009ff077e24 */ /* 0x000fe4000f8e00ff */
[----:B------:R-:W-:-:S02]  /*24990*/  IMAD.U32 R10, RZ, RZ, UR4 ;  /* 0x00000004ff0a7e24 */ /* 0x000fc4000f8e00ff */
[----:B0-----:R-:W-:Y:S02]  /*249a0*/  IMAD.U32 R11, RZ, RZ, UR5 ;  /* 0x00000005ff0b7e24 */ /* 0x001fe4000f8e00ff */
[----:B------:R-:W-:Y:S02]  /*249b0*/  IMAD.MOV.U32 R8, RZ, RZ, 0x70 ;  /* 0x00000070ff087424 */ /* 0x000fe400078e00ff */
[----:B------:R-:W-:Y:S02]  /*249c0*/  IMAD.MOV.U32 R12, RZ, RZ, 0x1 ;  /* 0x00000001ff0c7424 */ /* 0x000fe400078e00ff */
[----:B------:R-:W-:-:S07]  /*249d0*/  IMAD.MOV.U32 R13, RZ, RZ, RZ ;  /* 0x000000ffff0d7224 */ /* 0x000fce00078e00ff */
[----:B------:R-:W-:-:S07]  /*249e0*/  LEPC R20, `(.L_x_1717) ;  /* 0x000000001014794e */ /* 0x000fce0000000000 */
[----:B-1----:R-:W-:Y:S05]  /*249f0*/  CALL.ABS.NOINC R2 ;  /* 0x0000000002007343 */ /* 0x002fea0003c00000 */
.L_x_1717:
[----:B------:R-:W-:Y:S05]  /*24a00*/  BSYNC B6 ;  /* 0x0000000000067941 */ /* 0x000fea0003800000 */
.L_x_1716:
[----:B------:R-:W-:Y:S02]  /*24a10*/  IMAD.MOV.U32 R2, RZ, RZ, R17 ;  /* 0x000000ffff027224 */ /* 0x000fe400078e0011 */
[----:B------:R-:W2:Y:S01]  /*24a20*/  LDL.LU R17, [R1+0x24] ;  /* 0x0000240001117983 */ /* 0x000ea20000300800 */
[----:B------:R-:W-:Y:S01]  /*24a30*/  BSSY B6, `(.L_x_1718) ;  /* 0x0000017000067945 */ /* 0x000fe20003800000 */
[----:B------:R-:W-:-:S05]  /*24a40*/  VIADD R0, R2, 0x8400 ;  /* 0x0000840002007836 */ /* 0x000fca0000000000 */
        /* <DEDUP_REMOVED lines=9> */
[----:B------:R-:W-:Y:S01]  /*24ae0*/  IMAD.U32 R4, RZ, RZ, UR6 ;  /* 0x00000006ff047e24 */ /* 0x000fe2000f8e00ff */
[----:B------:R-:W-:Y:S01]  /*24af0*/  MOV R13, RZ ;  /* 0x000000ff000d7202 */ /* 0x000fe20000000f00 */
[----:B------:R-:W2:Y:S01]  /*24b00*/  LDC.64 R2, c[0x4][R2] ;  /* 0x0100000002027b82 */ /* 0x000ea20000000a00 */
[----:B------:R-:W-:Y:S02]  /*24b10*/  IMAD.U32 R5, RZ, RZ, UR7 ;  /* 0x00000007ff057e24 */ /* 0x000fe4000f8e00ff */
[----:B------:R-:W-:Y:S02]  /*24b20*/  IMAD.U32 R6, RZ, RZ, UR8 ;  /* 0x00000008ff067e24 */ /* 0x000fe4000f8e00ff */
[----:B------:R-:W-:-:S02]  /*24b30*/  IMAD.U32 R7, RZ, RZ, UR9 ;  /* 0x00000009ff077e24 */ /* 0x000fc4000f8e00ff */
[----:B------:R-:W-:Y:S02]  /*24b40*/  IMAD.U32 R10, RZ, RZ, UR4 ;  /* 0x00000004ff0a7e24 */ /* 0x000fe4000f8e00ff */
[----:B0-----:R-:W-:Y:S02]  /*24b50*/  IMAD.U32 R11, RZ, RZ, UR5 ;  /* 0x00000005ff0b7e24 */ /* 0x001fe4000f8e00ff */
[----:B------:R-:W-:Y:S02]  /*24b60*/  IMAD.MOV.U32 R8, RZ, RZ, 0x70 ;  /* 0x00000070ff087424 */ /* 0x000fe400078e00ff */
[----:B------:R-:W-:-:S07]  /*24b70*/  IMAD.MOV.U32 R12, RZ, RZ, 0x1 ;  /* 0x00000001ff0c7424 */ /* 0x000fce00078e00ff */
[----:B------:R-:W-:-:S07]  /*24b80*/  LEPC R20, `(.L_x_1719) ;  /* 0x000000001014794e */ /* 0x000fce0000000000 */
[----:B-12---:R-:W-:Y:S05]  /*24b90*/  CALL.ABS.NOINC R2 ;  /* 0x0000000002007343 */ /* 0x006fea0003c00000 */
.L_x_1719:
[----:B------:R-:W-:Y:S05]  /*24ba0*/  BSYNC B6 ;  /* 0x0000000000067941 */ /* 0x000fea0003800000 */
.L_x_1718:
        /* <DEDUP_REMOVED lines=9> */
[----:B------:R-:W-:Y:S02]  /*24c40*/  IMAD.U32 R4, RZ, RZ, UR4 ;  /* 0x00000004ff047e24 */ /* 0x000fe4000f8e00ff */
[----:B------:R-:W2:Y:S01]  /*24c50*/  LDC.64 R2, c[0x4][R2] ;  /* 0x0100000002027b82 */ /* 0x000ea20000000a00 */
[----:B------:R-:W-:Y:S02]  /*24c60*/  IMAD.U32 R5, RZ, RZ, UR5 ;  /* 0x00000005ff057e24 */ /* 0x000fe4000f8e00ff */
[----:B------:R-:W-:Y:S02]  /*24c70*/  IMAD.U32 R6, RZ, RZ, UR6 ;  /* 0x00000006ff067e24 */ /* 0x000fe4000f8e00ff */
[----:B------:R-:W-:-:S02]  /*24c80*/  IMAD.U32 R7, RZ, RZ, UR7 ;  /* 0x00000007ff077e24 */ /* 0x000fc4000f8e00ff */
[----:B------:R-:W-:Y:S02]  /*24c90*/  IMAD.U32 R10, RZ, RZ, UR8 ;  /* 0x00000008ff0a7e24 */ /* 0x000fe4000f8e00ff */
[----:B0-----:R-:W-:Y:S02]  /*24ca0*/  IMAD.U32 R11, RZ, RZ, UR9 ;  /* 0x00000009ff0b7e24 */ /* 0x001fe4000f8e00ff */
[----:B------:R-:W-:Y:S02]  /*24cb0*/  IMAD.MOV.U32 R8, RZ, RZ, 0x70 ;  /* 0x00000070ff087424 */ /* 0x000fe400078e00ff */
[----:B------:R-:W-:Y:S02]  /*24cc0*/  IMAD.MOV.U32 R12, RZ, RZ, 0x1 ;  /* 0x00000001ff0c7424 */ /* 0x000fe400078e00ff */
[----:B------:R-:W-:-:S07]  /*24cd0*/  IMAD.MOV.U32 R13, RZ, RZ, RZ ;  /* 0x000000ffff0d7224 */ /* 0x000fce00078e00ff */
[----:B------:R-:W-:-:S07]  /*24ce0*/  LEPC R20, `(.L_x_1721) ;  /* 0x000000001014794e */ /* 0x000fce0000000000 */
[----:B-12---:R-:W-:Y:S05]  /*24cf0*/  CALL.ABS.NOINC R2 ;  /* 0x0000000002007343 */ /* 0x006fea0003c00000 */
.L_x_1721:
[----:B------:R-:W-:Y:S05]  /*24d00*/  BSYNC B6 ;  /* 0x0000000000067941 */ /* 0x000fea0003800000 */
.L_x_1720:
[----:B------:R-:W-:Y:S01]  /*24d10*/  LOP3.LUT P6, RZ, R17, 0x1, RZ, 0xc0, !PT ;  /* 0x0000000111ff7812 */ /* 0x000fe200078cc0ff */
[----:B------:R-:W-:-:S12]  /*24d20*/  BSSY B6, `(.L_x_1722) ;  /* 0x0000012000067945 */ /* 0x000fd80003800000 */
        /* <DEDUP_REMOVED lines=17> */
.L_x_1723:
[----:B------:R-:W-:Y:S05]  /*24e40*/  BSYNC B6 ;  /* 0x0000000000067941 */ /* 0x000fea0003800000 */
.L_x_1722:
[----:B------:R-:W-:Y:S01]  /*24e50*/  ULDC.64 UR4, c[0x0][0x9f8] ;  /* 0x00027e0000047ab9 */ /* 0x000fe20000000a00 */
[----:B------:R-:W-:Y:S01]  /*24e60*/  IMAD.MOV.U32 R9, RZ, RZ, R19 ;  /* 0x000000ffff097224 */ /* 0x000fe200078e0013 */
[----:B------:R-:W-:-:S04]  /*24e70*/  ISETP.NE.U32.AND P0, PT, RZ, UR4, PT ;  /* 0x00000004ff007c0c */ /* 0x000fc8000bf05070 */
[----:B------:R-:W-:Y:S01]  /*24e80*/  ISETP.NE.AND.EX P0, PT, RZ, UR5, PT, P0 ;  /* 0x00000005ff007c0c */ /* 0x000fe2000bf05300 */
[----:B------:R-:W-:-:S12]  /*24e90*/  ULDC.64 UR4, c[0x0][0xa08] ;  /* 0x0002820000047ab9 */ /* 0x000fd80000000a00 */
[----:B------:R-:W2:Y:S02]  /*24ea0*/  @P0 LDC.64 R2, c[0x0][0x9f8] ;  /* 0x00027e00ff020b82 */ /* 0x000ea40000000a00 */
[----:B--2---:R-:W-:-:S05]  /*24eb0*/  @P0 IMAD.WIDE R2, R19, 0x4, R2 ;  /* 0x0000000413020825 */ /* 0x004fca00078e0202 */
[----:B------:R2:W3:Y:S02]  /*24ec0*/  @P0 LDG.E R9, desc[UR38][R2.64] ;  /* 0x0000002602090981 */ /* 0x0004e4000c1e1900 */
[----:B--2---:R-:W2:Y:S02]  /*24ed0*/  LDC.64 R2, c[0x0][0x418] ;  /* 0x00010600ff027b82 */ /* 0x004ea40000000a00 */
[----:B--2---:R-:W-:Y:S01]  /*24ee0*/  LOP3.LUT P0, RZ, R2, UR4, RZ, 0xfc, !PT ;  /* 0x0000000402ff7c12 */ /* 0x004fe2000f80fcff */
[----:B------:R-:W-:-:S03]  /*24ef0*/  UMOV UR4, 0xffffffff ;  /* 0xffffffff00047882 */ /* 0x000fc60000000000 */
[----:B------:R-:W-:Y:S02]  /*24f00*/  LOP3.LUT P0, RZ, R3, UR5, RZ, 0xfc, P0 ;  /* 0x0000000503ff7c12 */ /* 0x000fe4000800fcff */
[----:B---3--:R-:W-:Y:S01]  /*24f10*/  SHF.R.S32.HI R10, RZ, 0x1f, R9 ;  /* 0x0000001fff0a7819 */ /* 0x008fe20000011409 */
[----:B------:R2:W-:Y:S01]  /*24f20*/  STL [R1+0x18], R9 ;  /* 0x0000180901007387 */ /* 0x0005e20000100800 */
[----:B-1----:R-:W-:-:S03]  /*24f30*/  SEL R17, R9, RZ, !P0 ;  /* 0x000000ff09117207 */ /* 0x002fc60004000000 */
[----:B------:R2:W-:Y:S01]  /*24f40*/  STL [R1+0x28], R10 ;  /* 0x0000280a01007387 */ /* 0x0005e20000100800 */
[----:B------:R-:W-:Y:S05]  /*24f50*/  BRA.DIV UR4, `(.L_x_1724) ;  /* 0x0000005a04c87947 */ /* 0x000fea000b800000 */
[----:B------:R-:W1:Y:S02]  /*24f60*/  S2R R0, SR_TID.X ;  /* 0x0000000000007919 */ /* 0x000e640000002100 */
[----:B-1----:R-:W-:-:S04]  /*24f70*/  SHF.R.U32.HI R0, RZ, 0x5, R0 ;  /* 0x00000005ff007819 */ /* 0x002fc80000011600 */
[----:B------:R-:W-:-:S05]  /*24f80*/  LOP3.LUT R0, R0, 0x3, RZ, 0xc0, !PT ;  /* 0x0000000300007812 */ /* 0x000fca00078ec0ff */
[----:B------:R1:W3:Y:S02]  /*24f90*/  SHFL.IDX PT, R14, R0, RZ, 0x1f ;  /* 0x00001fff000e7589 */ /* 0x0002e400000e0000 */
.L_x_1880:
[----:B-1----:R-:W4:Y:S01]  /*24fa0*/  LDL.LU R0, [R1+0x24] ;  /* 0x0000240001007983 */ /* 0x002f220000300800 */
[----:B------:R-:W-:Y:S02]  /*24fb0*/  PLOP3.LUT P1, PT, PT, PT, PT, 0x8, 0x0 ;  /* 0x000000000000781c */ /* 0x000fe40003f2e170 */
[----:B---3--:R-:W-:Y:S02]  /*24fc0*/  ISETP.NE.AND P0, PT, R14, RZ, PT ;  /* 0x000000ff0e00720c */ /* 0x008fe40003f05270 */
[----:B----4-:R-:W-:-:S09]  /*24fd0*/  LOP3.LUT R0, R0, 0xfffffffe, RZ, 0xc0, !PT ;  /* 0xfffffffe00007812 */ /* 0x010fd200078ec0ff */
[----:B------:R-:W-:-:S05]  /*24fe0*/  @P1 LOP3.LUT R0, R0, 0x1, RZ, 0xfc, !PT ;  /* 0x0000000100001812 */ /* 0x000fca00078efcff */
[----:B------:R1:W-:Y:S01]  /*24ff0*/  STL [R1+0x24], R0 ;  /* 0x0000240001007387 */ /* 0x0003e20000100800 */
[----:B------:R-:W-:Y:S05]  /*25000*/  @P0 BRA `(.L_x_1725) ;  /* 0x0000000400a80947 */ /* 0x000fea0003800000 */
[----:B------:R-:W-:-:S03]  /*25010*/  UMOV UR4, 0xffffffff ;  /* 0xffffffff00047882 */ /* 0x000fc60000000000 */
[----:B------:R-:W-:Y:S05]  /*25020*/  BRA.DIV UR4, `(.L_x_1726) ;  /* 0x0000005a04c87947 */ /* 0x000fea000b800000 */
[----:B------:R-:W-:-:S13]  /*25030*/  ELECT P6, URZ, PT ;  /* 0x00000000003f782f */ /* 0x000fda00038c0000 */
.L_x_1883:
[----:B------:R-:W-:Y:S05]  /*25040*/  @!P6 BRA `(.L_x_1725) ;  /* 0x000000040098e947 */ /* 0x000fea0003800000 */
[----:B-1----:R-:W3:Y:S01]  /*25050*/  LDL R0, [R1+0x48] ;  /* 0x0000480001007983 */ /* 0x002ee20000100800 */
[----:B------:R-:W-:-:S04]  /*25060*/  ISETP.NE.U32.AND P0, PT, R2, RZ, PT ;  /* 0x000000ff0200720c */ /* 0x000fc80003f05070 */
[----:B------:R-:W-:Y:S01]  /*25070*/  ISETP.NE.AND.EX P0, PT, R3, RZ, PT, P0 ;  /* 0x000000ff0300720c */ /* 0x000fe20003f05300 */
[----:B---3--:R-:W-:-:S12]  /*25080*/  VIADD R4, R0, 0xffffffff ;  /* 0xffffffff00047836 */ /* 0x008fd80000000000 */
[----:B------:R-:W-:Y:S05]  /*25090*/  @!P0 BRA `(.L_x_1727) ;  /* 0x0000000000488947 */ /* 0x000fea0003800000 */
[----:B------:R-:W1:Y:S01]  /*250a0*/  LDC R8, c[0x0][0x43c] ;  /* 0x00010f00ff087b82 */ /* 0x000e620000000800 */
[----:B------:R-:W-:Y:S01]  /*250b0*/  IMAD.MOV.U32 R0, RZ, RZ, R4 ;  /* 0x000000ffff007224 */ /* 0x000fe200078e0004 */
[----:B------:R-:W-:Y:S01]  /*250c0*/  ULDC.64 UR4, c[0x0][0x428] ;  /* 0x00010a0000047ab9 */ /* 0x000fe20000000a00 */
[----:B-1----:R-:W-:-:S13]  /*250d0*/  ISETP.NE.AND P0, PT, R8, 0x1, PT ;  /* 0x000000010800780c */ /* 0x002fda0003f05270 */
[----:B------:R-:W1:Y:S02]  /*250e0*/  @P0 LDC.64 R6, c[0x0][0x440] ;  /* 0x00011000ff060b82 */ /* 0x000e640000000a00 */
[----:B-1----:R-:W-:-:S05]  /*250f0*/  @P0 IMAD.HI.U32 R6, R4, R6, RZ ;  /* 0x0000000604060227 */ /* 0x002fca00078e00ff */
[----:B------:R-:W-:-:S04]  /*25100*/  @P0 SHF.R.U32.HI R0, RZ, R7, R6 ;  /* 0x00000007ff000219 */ /* 0x000fc80000011606 */
[--C-:B------:R-:W-:Y:S01]  /*25110*/  SHF.R.S32.HI R7, RZ, 0x1f, R0.reuse ;  /* 0x0000001fff077819 */ /* 0x100fe20000011400 */
[--C-:B------:R-:W-:Y:S02]  /*25120*/  IMAD.MOV R5, RZ, RZ, -R0.reuse ;  /* 0x000000ffff057224 */ /* 0x100fe400078e0a00 */
[----:B------:R-:W-:Y:S02]  /*25130*/  IMAD.MOV.U32 R6, RZ, RZ, R0 ;  /* 0x000000ffff067224 */ /* 0x000fe400078e0000 */
[----:B------:R-:W-:Y:S02]  /*25140*/  IMAD R4, R8, R5, R4 ;  /* 0x0000000508047224 */ /* 0x000fe400078e0204 */
[----:B------:R-:W-:Y:S02]  /*25150*/  IMAD R5, R10, UR4, RZ ;  /* 0x000000040a057c24 */ /* 0x000fe4000f8e02ff */
[----:B------:R-:W-:-:S04]  /*25160*/  IMAD.WIDE.U32 R6, R9, UR4, R6 ;  /* 0x0000000409067c25 */ /* 0x000fc8000f8e0006 */
[----:B------:R-:W-:Y:S01]  /*25170*/  IMAD R0, R9, UR5, R5 ;  /* 0x0000000509007c24 */ /* 0x000fe2000f8e0205 */
[----:B------:R-:W-:-:S03]  /*25180*/  LEA R2, P0, R6, R2, 0x2 ;  /* 0x0000000206027211 */ /* 0x000fc600078010ff */
[----:B------:R-:W-:-:S05]  /*25190*/  IMAD.IADD R0, R7, 0x1, R0 ;  /* 0x0000000107007824 */ /* 0x000fca00078e0200 */
[----:B------:R-:W-:-:S05]  /*251a0*/  LEA.HI.X R3, R6, R3, R0, 0x2, P0 ;  /* 0x0000000306037211 */ /* 0x000fca00000f1400 */
[----:B------:R1:W5:Y:S02]  /*251b0*/  LDG.E R17, desc[UR38][R2.64] ;  /* 0x0000002602117981 */ /* 0x000364000c1e1900 */
.L_x_1727:
[----:B--2---:R-:W2:Y:S04]  /*251c0*/  LDL R10, [R1] ;  /* 0x00000000010a7983 */ /* 0x004ea80000100800 */
[----:B------:R-:W2:Y:S04]  /*251d0*/  LDL R0, [R1+0x4] ;  /* 0x0000040001007983 */ /* 0x000ea80000100800 */
[----:B-1----:R-:W3:Y:S01]  /*251e0*/  LDL R2, [R1+0x10] ;  /* 0x0000100001027983 */ /* 0x002ee20000100800 */
[----:B------:R-:W1:Y:S02]  /*251f0*/  S2R R9, SR_TID.X ;  /* 0x0000000000097919 */ /* 0x000e640000002100 */
[----:B-1----:R-:W-:-:S04]  /*25200*/  LOP3.LUT R9, R9, 0x7f, RZ, 0xc0, !PT ;  /* 0x0000007f09097812 */ /* 0x002fc800078ec0ff */
[----:B------:R-:W-:Y:S01]  /*25210*/  ISETP.NE.AND P1, PT, R9, RZ, PT ;  /* 0x000000ff0900720c */ /* 0x000fe20003f25270 */
[----:B--2---:R-:W-:Y:S01]  /*25220*/  IMAD R0, R0, 0x8, R10 ;  /* 0x0000000800007824 */ /* 0x004fe200078e020a */
[----:B---3--:R-:W-:-:S04]  /*25230*/  SHF.L.U32 R2, R2, 0x1f, RZ ;  /* 0x0000001f02027819 */ /* 0x008fc800000006ff */
[----:B------:R-:W1:Y:S02]  /*25240*/  SYNCS.PHASECHK.TRANS64.TRYWAIT P0, [R0+URZ+0x22880], R2 ;  /* 0x02288002000075a7 */ /* 0x000e64000800017f */
[----:B-1----:R-:W-:Y:S05]  /*25250*/  @!P0 BRA `(.L_x_1728) ;  /* 0x00000058005c8947 */ /* 0x002fea0003800000 */
.L_x_1884:
        /* <DEDUP_REMOVED lines=8> */
.L_x_1729:
[----:B------:R-:W2:Y:S04]  /*252e0*/  LDL R6, [R1] ;  /* 0x0000000001067983 */ /* 0x000ea80000100800 */
[----:B------:R-:W2:Y:S04]  /*252f0*/  LDL R3, [R1+0x4] ;  /* 0x0000040001037983 */ /* 0x000ea80000100800 */
[----:B------:R-:W3:Y:S01]  /*25300*/  LDL R5, [R1+0x30] ;  /* 0x0000300001057983 */ /* 0x000ee20000100800 */
[----:B------:R-:W-:Y:S01]  /*25310*/  R2UR UR9, R0 ;  /* 0x00000000000972ca */ /* 0x000fe200000e0000 */
[----:B------:R-:W-:Y:S01]  /*25320*/  UIADD3 UR4, UP0, UR42, 0x470, URZ ;  /* 0x000004702a047890 */ /* 0x000fe2000ff1e03f */
[----:B------:R-:W-:Y:S01]  /*25330*/  R2UR UR12, R18 ;  /* 0x00000000120c72ca */ /* 0x000fe200000e0000 */
[----:B------:R-:W-:Y:S01]  /*25340*/  UMOV UR6, 0x0 ;  /* 0x0000000000067882 */ /* 0x000fe20000000000 */
[----:B-----5:R-:W-:Y:S01]  /*25350*/  R2UR UR13, R17 ;  /* 0x00000000110d72ca */ /* 0x020fe200000e0000 */
[----:B------:R-:W-:Y:S01]  /*25360*/  UIADD3.X UR5, URZ, UR43, URZ, UP0, !UPT ;  /* 0x0000002b3f057290 */ /* 0x000fe200087fe43f */
[----:B------:R-:W-:Y:S01]  /*25370*/  UMOV UR7, 0x14f00000 ;  /* 0x14f0000000077882 */ /* 0x000fe20000000000 */
[----:B------:R-:W-:-:S06]  /*25380*/  UMOV UR10, URZ ;  /* 0x0000003f000a7c82 */ /* 0x000fcc0008000000 */
[----:B------:R-:W-:Y:S01]  /*25390*/  UIADD3 UR9, UR9, 0x22870, URZ ;  /* 0x0002287009097890 */ /* 0x000fe2000fffe03f */
[----:B--2---:R-:W-:Y:S02]  /*253a0*/  IMAD R3, R3, 0x4000, R6 ;  /* 0x0000400003037824 */ /* 0x004fe400078e0206 */
[----:B---3--:R-:W-:-:S03]  /*253b0*/  IMAD R4, R4, 0x80, R5 ;  /* 0x0000008004047824 */ /* 0x008fc600078e0205 */
[----:B------:R-:W-:Y:S02]  /*253c0*/  R2UR UR8, R3 ;  /* 0x00000000030872ca */ /* 0x000fe400000e0000 */
[----:B------:R-:W-:-:S11]  /*253d0*/  R2UR UR11, R4 ;  /* 0x00000000040b72ca */ /* 0x000fd600000e0000 */
[----:B------:R-:W-:-:S09]  /*253e0*/  UIADD3 UR8, UR8, 0x8400, URZ ;  /* 0x0000840008087890 */ /* 0x000fd2000fffe03f */
[----:B------:R2:W-:Y:S01]  /*253f0*/  UTMALDG.4D [UR8], [UR4], desc[UR6] ;  /* 0x00000608040075b4 */ /* 0x0005e20008019000 */
[----:B------:R-:W3:Y:S02]  /*25400*/  SYNCS.PHASECHK.TRANS64.TRYWAIT P0, [R0+URZ+0x22840], R2 ;  /* 0x02284002000075a7 */ /* 0x000ee4000800017f */
[----:B--23--:R-:W-:Y:S05]  /*25410*/  @!P0 BRA `(.L_x_1730) ;  /* 0x0000005800008947 */ /* 0x00cfea0003800000 */
.L_x_1885:
[----:B------:R-:W-:Y:S05]  /*25420*/  @P1 BRA `(.L_x_1731) ;  /* 0x00000000001c1947 */ /* 0x000fea0003800000 */
[----:B------:R-:W3:Y:S01]  /*25430*/  S2R R3, SR_TID.X ;  /* 0x0000000000037919 */ /* 0x000ee20000002100 */
[----:B-12---:R-:W-:-:S04]  /*25440*/  IMAD.MOV.U32 R2, RZ, RZ, 0x6000 ;  /* 0x00006000ff027424 */ /* 0x006fc800078e00ff */
[----:B------:R4:W-:Y:S01]  /*25450*/  SYNCS.ARRIVE.TRANS64 RZ, [R0+URZ+0x22830], R2 ;  /* 0x0228300200ff79a7 */ /* 0x0009e2000800003f */
[----:B---3--:R-:W-:-:S04]  /*25460*/  LOP3.LUT R3, R3, 0x1f, RZ, 0xc0, !PT ;  /* 0x0000001f03037812 */ /* 0x008fc800078ec0ff */
[----:B------:R-:W-:-:S13]  /*25470*/  ISETP.NE.AND P0, PT, R3, RZ, PT ;  /* 0x000000ff0300720c */ /* 0x000fda0003f05270 */
[----:B----4-:R-:W-:Y:S05]  /*25480*/  @!P0 BRA `(.L_x_1731) ;  /* 0x0000000000048947 */ /* 0x010fea0003800000 */
[----:B------:R-:W-:Y:S01]  /*25490*/  BPT.TRAP 0x1 ;  /* 0x000000040000795c */ /* 0x000fe20000300000 */
.L_x_1731:
[----:B------:R-:W3:Y:S04]  /*254a0*/  LDL R5, [R1] ;  /* 0x0000000001057983 */ /* 0x000ee80000100800 */
[----:B------:R-:W3:Y:S04]  /*254b0*/  LDL R3, [R1+0x4] ;  /* 0x0000040001037983 */ /* 0x000ee80000100800 */
[----:B-12---:R-:W2:Y:S01]  /*254c0*/  LDL.LU R2, [R1+0x24] ;  /* 0x0000240001027983 */ /* 0x006ea20000300800 */
[----:B------:R-:W-:Y:S01]  /*254d0*/  R2UR UR9, R0 ;  /* 0x00000000000972ca */ /* 0x000fe200000e0000 */
[----:B------:R-:W-:Y:S01]  /*254e0*/  UIADD3 UR4, UP0, UR42, 0x370, URZ ;  /* 0x000003702a047890 */ /* 0x000fe2000ff1e03f */
[----:B------:R-:W-:Y:S01]  /*254f0*/  R2UR UR11, R4 ;  /* 0x00000000040b72ca */ /* 0x000fe200000e0000 */
[----:B------:R-:W-:Y:S01]  /*25500*/  UMOV UR10, URZ ;  /* 0x0000003f000a7c82 */ /* 0x000fe20008000000 */
[----:B------:R-:W-:Y:S01]  /*25510*/  R2UR UR12, R18 ;  /* 0x00000000120c72ca */ /* 0x000fe200000e0000 */
[----:B------:R-:W-:Y:S01]  /*25520*/  UIADD3.X UR5, URZ, UR43, URZ, UP0, !UPT ;  /* 0x0000002b3f057290 */ /* 0x000fe200087fe43f */
[----:B------:R-:W-:Y:S01]  /*25530*/  R2UR UR13, R17 ;  /* 0x00000000110d72ca */ /* 0x000fe200000e0000 */
[----:B------:R-:W-:Y:S01]  /*25540*/  UMOV UR6, 0x0 ;  /* 0x0000000000067882 */ /* 0x000fe20000000000 */
[----:B------:R-:W-:Y:S01]  /*25550*/  PLOP3.LUT P0, PT, PT, PT, PT, 0x80, 0x0 ;  /* 0x000000000000781c */ /* 0x000fe20003f0f070 */
[----:B------:R-:W-:Y:S01]  /*25560*/  UMOV UR7, 0x14f00000 ;  /* 0x14f0000000077882 */ /* 0x000fe20000000000 */
[----:B------:R-:W-:-:S03]  /*25570*/  UMOV UR17, 0x40 ;  /* 0x0000004000117882 */ /* 0x000fc60000000000 */
[----:B------:R-:W-:Y:S01]  /*25580*/  UIADD3 UR9, UR9, 0x22830, URZ ;  /* 0x0002283009097890 */ /* 0x000fe2000fffe03f */
[----:B---3--:R-:W-:Y:S01]  /*25590*/  IMAD R0, R3, 0x6000, R5 ;  /* 0x0000600003007824 */ /* 0x008fe200078e0205 */
[----:B--2---:R-:W-:-:S04]  /*255a0*/  LOP3.LUT R2, R2, 0xfffffffe, RZ, 0xc0, !PT ;  /* 0xfffffffe02027812 */ /* 0x004fc800078ec0ff */
[----:B------:R-:W-:Y:S02]  /*255b0*/  R2UR UR8, R0 ;  /* 0x00000000000872ca */ /* 0x000fe400000e0000 */
[----:B------:R-:W-:-:S05]  /*255c0*/  @P0 LOP3.LUT R2, R2, 0x1, RZ, 0xfc, !PT ;  /* 0x0000000102020812 */ /* 0x000fca00078efcff */
[----:B------:R3:W-:Y:S06]  /*255d0*/  STL [R1+0x24], R2 ;  /* 0x0000240201007387 */ /* 0x0007ec0000100800 */
[----:B------:R-:W-:Y:S02]  /*255e0*/  UIADD3 UR14, UR8, 0x16400, URZ ;  /* 0x00016400080e7890 */ /* 0x000fe4000fffe03f */
[----:B------:R-:W-:Y:S02]  /*255f0*/  UIADD3 UR15, UR8, 0x18400, URZ ;  /* 0x00018400080f7890 */ /* 0x000fe4000fffe03f */
[----:B------:R-:W-:-:S03]  /*25600*/  UIADD3 UR16, UR8, 0x1a400, URZ ;  /* 0x0001a40008107890 */ /* 0x000fc6000fffe03f */
[----:B------:R-:W-:Y:S01]  /*25610*/  UMOV UR8, UR14 ;  /* 0x0000000e00087c82 */ /* 0x000fe20008000000 */
[----:B------:R-:W-:Y:S01]  /*25620*/  UMOV UR14, 0x80 ;  /* 0x00000080000e7882 */ /* 0x000fe20000000000 */
[----:B------:R1:W-:Y:S02]  /*25630*/  UTMALDG.4D [UR8], [UR4], desc[UR6] ;  /* 0x00000608040075b4 */ /* 0x0003e40008019000 */
[----:B-1----:R-:W-:Y:S01]  /*25640*/  UMOV UR8, UR15 ;  /* 0x0000000f00087c82 */ /* 0x002fe20008000000 */
[----:B------:R-:W-:Y:S02]  /*25650*/  UMOV UR10, UR17 ;  /* 0x00000011000a7c82 */ /* 0x000fe40008000000 */
[----:B------:R1:W-:Y:S02]  /*25660*/  UTMALDG.4D [UR8], [UR4], desc[UR6] ;  /* 0x00000608040075b4 */ /* 0x0003e40008019000 */
[----:B-1----:R-:W-:Y:S01]  /*25670*/  UMOV UR8, UR16 ;  /* 0x0000001000087c82 */ /* 0x002fe20008000000 */
[----:B------:R-:W-:-:S02]  /*25680*/  UMOV UR10, UR14 ;  /* 0x0000000e000a7c82 */ /* 0x000fc40008000000 */
[----:B------:R3:W-:Y:S02]  /*25690*/  UTMALDG.4D [UR8], [UR4], desc[UR6] ;  /* 0x00000608040075b4 */ /* 0x0007e40008019000 */
[----:B---3--:R-:W-:Y:S01]  /*256a0*/  NOP ;  /* 0x0000000000007918 */ /* 0x008fe20000000000 */
.L_x_1725:
[----:B------:R-:W3:Y:S04]  /*256b0*/  LDL R4, [R1] ;  /* 0x0000000001047983 */ /* 0x000ee80000100800 */
[----:B------:R-:W1:Y:S01]  /*256c0*/  LDL.LU R3, [R1+0x44] ;  /* 0x0000440001037983 */ /* 0x000e620000300800 */
[----:B------:R-:W-:Y:S05]  /*256d0*/  WARPSYNC.ALL ;  /* 0x0000000000007948 */ /* 0x000fea0003800000 */
[----:B------:R-:W-:Y:S01]  /*256e0*/  ULDC.64 UR4, c[0x0][0x298] ;  /* 0x0000a60000047ab9 */ /* 0x000fe20000000a00 */
[----:B------:R-:W-:Y:S01]  /*256f0*/  BSSY B6, `(.L_x_1732) ;  /* 0x000001c000067945 */ /* 0x000fe20003800000 */
[----:B------:R-:W-:Y:S01]  /*25700*/  BAR.SYNC.DEFER_BLOCKING 0x8, 0x180 ;  /* 0x0206000000007b1d */ /* 0x000fe20000010000 */
[----:B-1----:R-:W-:-:S05]  /*25710*/  SHF.R.S32.HI R0, RZ, 0x1f, R3 ;  /* 0x0000001fff007819 */ /* 0x002fca0000011403 */
[----:B------:R-:W-:Y:S02]  /*25720*/  IMAD R2, R0, UR4, RZ ;  /* 0x0000000400027c24 */ /* 0x000fe4000f8e02ff */
[----:B---3--:R-:W-:Y:S02]  /*25730*/  VIADD R0, R4, 0x10400 ;  /* 0x0001040004007836 */ /* 0x008fe40000000000 */
[C---:B------:R-:W-:Y:S02]  /*25740*/  IMAD R2, R3.reuse, UR5, R2 ;  /* 0x0000000503027c24 */ /* 0x040fe4000f8e0202 */
[----:B------:R-:W-:Y:S01]  /*25750*/  IMAD.WIDE.U32 R4, R3, UR4, RZ ;  /* 0x0000000403047c25 */ /* 0x000fe2000f8e00ff */
[----:B------:R-:W-:-:S03]  /*25760*/  LOP3.LUT P0, RZ, R0, 0x1bf, RZ, 0xc0, !PT ;  /* 0x000001bf00ff7812 */ /* 0x000fc6000780c0ff */
[----:B------:R-:W-:Y:S01]  /*25770*/  IMAD.IADD R0, R5, 0x1, R2 ;  /* 0x0000000105007824 */ /* 0x000fe200078e0202 */
[----:B------:R1:W-:Y:S04]  /*25780*/  STL.64 [R1+0x50], R4 ;  /* 0x0000500401007387 */ /* 0x0003e80000100a00 */
[----:B------:R1:W-:Y:S05]  /*25790*/  STL [R1+0x44], R0 ;  /* 0x0000440001007387 */ /* 0x0003ea0000100800 */
[----:B------:R-:W-:Y:S05]  /*257a0*/  @!P0 BRA `(.L_x_1733) ;  /* 0x0000000000408947 */ /* 0x000fea0003800000 */
[----:B------:R-:W-:Y:S01]  /*257b0*/  MOV R2, 0x0 ;  /* 0x0000000000027802 */ /* 0x000fe20000000f00 */
[----:B------:R-:W-:Y:S01]  /*257c0*/  ULDC.64 UR4, c[0x4][0xc8] ;  /* 0x0100320000047ab9 */ /* 0x000fe20000000a00 */
[----:B------:R-:W-:Y:S01]  /*257d0*/  ULDC.64 UR6, c[0x4][0xd0] ;  /* 0x0100340000067ab9 */ /* 0x000fe20000000a00 */
[----:B------:R-:W-:Y:S01]  /*257e0*/  ULDC.64 UR8, c[0x4][0x28] ;  /* 0x01000a0000087ab9 */ /* 0x000fe20000000a00 */
[----:B-1----:R-:W-:Y:S01]  /*257f0*/  IMAD.U32 R4, RZ, RZ, UR4 ;  /* 0x00000004ff047e24 */ /* 0x002fe2000f8e00ff */
[----:B0-----:R-:W-:Y:S01]  /*25800*/  MOV R11, UR9 ;  /* 0x00000009000b7c02 */ /* 0x001fe20008000f00 */
[----:B------:R-:W0:Y:S01]  /*25810*/  LDC.64 R2, c[0x4][R2] ;  /* 0x0100000002027b82 */ /* 0x000e220000000a00 */
[----:B------:R-:W-:Y:S02]  /*25820*/  IMAD.U32 R5, RZ, RZ, UR5 ;  /* 0x00000005ff057e24 */ /* 0x000fe4000f8e00ff */
[----:B------:R-:W-:Y:S02]  /*25830*/  IMAD.U32 R6, RZ, RZ, UR6 ;  /* 0x00000006ff067e24 */ /* 0x000fe4000f8e00ff */
[----:B------:R-:W-:-:S02]  /*25840*/  IMAD.U32 R7, RZ, RZ, UR7 ;  /* 0x00000007ff077e24 */ /* 0x000fc4000f8e00ff */
[----:B--2---:R-:W-:Y:S02]  /*25850*/  IMAD.U32 R10, RZ, RZ, UR8 ;  /* 0x00000008ff0a7e24 */ /* 0x004fe4000f8e00ff */
[----:B------:R-:W-:Y:S02]  /*25860*/  IMAD.MOV.U32 R8, RZ, RZ, 0x70 ;  /* 0x00000070ff087424 */ /* 0x000fe400078e00ff */
[----:B------:R-:W-:Y:S02]  /*25870*/  IMAD.MOV.U32 R12, RZ, RZ, 0x1 ;  /* 0x00000001ff0c7424 */ /* 0x000fe400078e00ff */
[----:B------:R-:W-:-:S07]  /*25880*/  IMAD.MOV.U32 R13, RZ, RZ, RZ ;  /* 0x000000ffff0d7224 */ /* 0x000fce00078e00ff */
[----:B------:R-:W-:-:S07]  /*25890*/  LEPC R20, `(.L_x_1733) ;  /* 0x000000001014794e */ /* 0x000fce0000000000 */
[----:B0-----:R-:W-:Y:S05]  /*258a0*/  CALL.ABS.NOINC R2 ;  /* 0x0000000002007343 */ /* 0x001fea0003c00000 */
.L_x_1733:
[----:B------:R-:W-:Y:S05]  /*258b0*/  BSYNC B6 ;  /* 0x0000000000067941 */ /* 0x000fea0003800000 */
.L_x_1732:
[----:B-1----:R-:W3:Y:S01]  /*258c0*/  LDL.LU R0, [R1+0x44] ;  /* 0x0000440001007983 */ /* 0x002ee20000300800 */
[----:B------:R-:W1:Y:S01]  /*258d0*/  LDC R7, c[0x0][0x448] ;  /* 0x00011200ff077b82 */ /* 0x000e620000000800 */
[----:B------:R-:W-:Y:S01]  /*258e0*/  ULDC.64 UR4, c[0x0][0x2d8] ;  /* 0x0000b60000047ab9 */ /* 0x000fe20000000a00 */
[----:B------:R-:W-:Y:S01]  /*258f0*/  ULDC.64 UR6, c[0x0][0x280] ;  /* 0x0000a00000067ab9 */ /* 0x000fe20000000a00 */
[----:B------:R-:W3:Y:S04]  /*25900*/  LDL.LU.64 R2, [R1+0x50] ;  /* 0x0000500001027983 */ /* 0x000ee80000300a00 */
[----:B------:R-:W4:Y:S01]  /*25910*/  LDL R12, [R1+0xc] ;  /* 0x00000c00010c7983 */ /* 0x000f220000100800 */
[----:B------:R-:W0:Y:S01]  /*25920*/  S2R R5, SR_TID.X ;  /* 0x0000000000057919 */ /* 0x000e220000002100 */
[----:B------:R-:W2:Y:S01]  /*25930*/  S2R R6, SR_TID.X ;  /* 0x0000000000067919 */ /* 0x000ea20000002100 */
[----:B0-----:R-:W-:-:S04]  /*25940*/  LOP3.LUT R5, R5, 0x7f, RZ, 0xc0, !PT ;  /* 0x0000007f05057812 */ /* 0x001fc800078ec0ff */
[----:B------:R-:W-:Y:S01]  /*25950*/  SHF.R.U32.HI R5, RZ, 0x2, R5 ;  /* 0x00000002ff057819 */ /* 0x000fe20000011605 */
[----:B--2---:R-:W-:-:S05]  /*25960*/  IMAD.SHL.U32 R8, R6, 0x20, RZ ;  /* 0x0000002006087824 */ /* 0x004fca00078e00ff */
[----:B------:R-:W-:Y:S01]  /*25970*/  LOP3.LUT R8, R5, 0x60, R8, 0xf8, !PT ;  /* 0x0000006005087812 */ /* 0x000fe200078ef808 */
[----:B------:R-:W0:Y:S02]  /*25980*/  S2R R10, SR_TID.X ;  /* 0x00000000000a7919 */ /* 0x000e240000002100 */
[----:B0-----:R-:W-:-:S05]  /*25990*/  IMAD.SHL.U32 R10, R10, 0x10, RZ ;  /* 0x000000100a0a7824 */ /* 0x001fca00078e00ff */
[----:B------:R-:W-:-:S04]  /*259a0*/  LOP3.LUT R10, R10, 0x30, RZ, 0xc0, !PT ;  /* 0x000000300a0a7812 */ /* 0x000fc800078ec0ff */
[C---:B------:R-:W-:Y:S02]  /*259b0*/  LOP3.LUT R11, R10.reuse, 0x40, RZ, 0xfc, !PT ;  /* 0x000000400a0b7812 */ /* 0x040fe400078efcff */
[----:B------:R-:W-:Y:S01]  /*259c0*/  LOP3.LUT R10, R10, 0x80, RZ, 0xfc, !PT ;  /* 0x000000800a0a7812 */ /* 0x000fe200078efcff */
[----:B---3--:R-:W-:Y:S01]  /*259d0*/  IMAD.MOV.U32 R3, RZ, RZ, R0 ;  /* 0x000000ffff037224 */ /* 0x008fe200078e0000 */
[----:B------:R-:W-:-:S05]  /*259e0*/  SHF.R.S32.HI R0, RZ, 0x1f, R18 ;  /* 0x0000001fff007819 */ /* 0x000fca0000011412 */
[----:B------:R-:W-:Y:S02]  /*259f0*/  IMAD R0, R0, UR4, RZ ;  /* 0x0000000400007c24 */ /* 0x000fe4000f8e02ff */
[----:B------:R-:W-:-:S04]  /*25a00*/  IMAD.WIDE.U32 R2, R18, UR4, R2 ;  /* 0x0000000412027c25 */ /* 0x000fc8000f8e0002 */
[----:B------:R-:W-:Y:S01]  /*25a10*/  IMAD R0, R18, UR5, R0 ;  /* 0x0000000512007c24 */ /* 0x000fe2000f8e0200 */
[----:B------:R-:W-:Y:S02]  /*25a20*/  ULDC.64 UR4, c[0x0][0xa00] ;  /* 0x0002800000047ab9 */ /* 0x000fe40000000a00 */
[----:B------:R-:W-:Y:S01]  /*25a30*/  ISETP.NE.U32.AND P0, PT, RZ, UR4, PT ;  /* 0x00000004ff007c0c */ /* 0x000fe2000bf05070 */
[----:B------:R-:W-:Y:S01]  /*25a40*/  IMAD.IADD R3, R3, 0x1, R0 ;  /* 0x0000000103037824 */ /* 0x000fe200078e0200 */
[----:B------:R-:W-:Y:S02]  /*25a50*/  SHF.R.S32.HI R0, RZ, 0x1f, R19 ;  /* 0x0000001fff007819 */ /* 0x000fe40000011413 */
[----:B------:R-:W-:Y:S01]  /*25a60*/  ISETP.NE.AND.EX P0, PT, RZ, UR5, PT, P0 ;  /* 0x00000005ff007c0c */ /* 0x000fe2000bf05300 */
[----:B------:R-:W-:-:S03]  /*25a70*/  ULDC.64 UR4, c[0x0][0x2e0] ;  /* 0x0000b80000047ab9 */ /* 0x000fc60000000a00 */
[----:B------:R-:W-:Y:S02]  /*25a80*/  SEL R4, R0, RZ, !P0 ;  /* 0x000000ff00047207 */ /* 0x000fe40004000000 */
[----:B------:R-:W-:Y:S02]  /*25a90*/  SEL R0, R19, RZ, !P0 ;  /* 0x000000ff13007207 */ /* 0x000fe40004000000 */
[----:B-1----:R-:W-:-:S13]  /*25aa0*/  ISETP.NE.AND P0, PT, R7, 0x1, PT ;  /* 0x000000010700780c */ /* 0x002fda0003f05270 */
[----:B------:R-:W0:Y:S08]  /*25ab0*/  @P0 LDC R5, c[0x0][0x44c] ;  /* 0x00011300ff050b82 */ /* 0x000e300000000800 */
[----:B------:R-:W1:Y:S01]  /*25ac0*/  @P0 LDC R6, c[0x0][0x450] ;  /* 0x00011400ff060b82 */ /* 0x000e620000000800 */
[----:B------:R-:W-:Y:S02]  /*25ad0*/  IMAD R4, R4, UR4, RZ ;  /* 0x0000000404047c24 */ /* 0x000fe4000f8e02ff */
[----:B------:R-:W-:-:S04]  /*25ae0*/  IMAD.WIDE.U32 R2, R0, UR4, R2 ;  /* 0x0000000400027c25 */ /* 0x000fc8000f8e0002 */
[----:B------:R-:W-:Y:S01]  /*25af0*/  IMAD R0, R0, UR5, R4 ;  /* 0x0000000500007c24 */ /* 0x000fe2000f8e0204 */
[----:B------:R-:W-:Y:S01]  /*25b00*/  ULDC.64 UR4, c[0x0][0x2d0] ;  /* 0x0000b40000047ab9 */ /* 0x000fe20000000a00 */
[----:B----4-:R-:W-:Y:S02]  /*25b10*/  IMAD.IADD R4, R8, 0x1, R12 ;  /* 0x0000000108047824 */ /* 0x010fe400078e020c */
[----:B------:R-:W-:Y:S02]  /*25b20*/  IMAD.IADD R3, R3, 0x1, R0 ;  /* 0x0000000103037824 */ /* 0x000fe400078e0200 */
[----:B0-----:R-:W-:Y:S01]  /*25b30*/  @P0 IMAD.HI.U32 R5, R4, R5, RZ ;  /* 0x0000000504050227 */ /* 0x001fe200078e00ff */
[----:B------:R-:W0:Y:S03]  /*25b40*/  S2R R8, SR_TID.X ;  /* 0x0000000000087919 */ /* 0x000e260000002100 */
[----:B------:R-:W-:Y:S01]  /*25b50*/  IMAD.MOV.U32 R0, RZ, RZ, R4 ;  /* 0x000000ffff007224 */ /* 0x000fe200078e0004 */
[----:B-1----:R-:W-:-:S05]  /*25b60*/  @P0 SHF.R.U32.HI R0, RZ, R6, R5 ;  /* 0x00000006ff000219 */ /* 0x002fca0000011605 */
[----:B------:R-:W-:-:S04]  /*25b70*/  IMAD.MOV R5, RZ, RZ, -R0 ;  /* 0x000000ffff057224 */ /* 0x000fc800078e0a00 */
[----:B------:R-:W-:Y:S01]  /*25b80*/  IMAD R4, R7, R5, R4 ;  /* 0x0000000507047224 */ /* 0x000fe200078e0204 */
[----:B------:R-:W-:Y:S01]  /*25b90*/  SHF.R.S32.HI R5, RZ, 0x1f, R0 ;  /* 0x0000001fff057819 */ /* 0x000fe20000011400 */
[----:B------:R-:W-:-:S04]  /*25ba0*/  IMAD.WIDE.U32 R2, R0, UR4, R2 ;  /* 0x0000000400027c25 */ /* 0x000fc8000f8e0002 */
[----:B------:R-:W-:-:S04]  /*25bb0*/  IMAD R5, R5, UR4, RZ ;  /* 0x0000000405057c24 */ /* 0x000fc8000f8e02ff */
[----:B------:R-:W-:Y:S01]  /*25bc0*/  IMAD R0, R0, UR5, R5 ;  /* 0x0000000500007c24 */ /* 0x000fe2000f8e0205 */
[----:B------:R-:W-:-:S03]  /*25bd0*/  ULDC.64 UR4, c[0x0][0x2c8] ;  /* 0x0000b20000047ab9 */ /* 0x000fc60000000a00 */
[----:B------:R-:W-:Y:S01]  /*25be0*/  IMAD.IADD R3, R3, 0x1, R0 ;  /* 0x0000000103037824 */ /* 0x000fe200078e0200 */
[----:B------:R-:W-:Y:S01]  /*25bf0*/  SHF.R.S32.HI R0, RZ, 0x1f, R4 ;  /* 0x0000001fff007819 */ /* 0x000fe20000011404 */
[----:B------:R-:W-:-:S04]  /*25c00*/  IMAD.WIDE.U32 R2, R4, UR4, R2 ;  /* 0x0000000404027c25 */ /* 0x000fc8000f8e0002 */
[----:B------:R-:W-:Y:S01]  /*25c10*/  IMAD R0, R0, UR4, RZ ;  /* 0x0000000400007c24 */ /* 0x000fe2000f8e02ff */
[----:B------:R-:W-:Y:S01]  /*25c20*/  ULDC UR4, c[0x0][0x2b8] ;  /* 0x0000ae0000047ab9 */ /* 0x000fe20000000800 */
[----:B0-----:R-:W-:Y:S01]  /*25c30*/  IMAD.SHL.U32 R9, R8, 0x10, RZ ;  /* 0x0000001008097824 */ /* 0x001fe200078e00ff */
[----:B------:R-:W-:Y:S02]  /*25c40*/  ISETP.GE.AND P2, PT, R10, UR4, PT ;  /* 0x000000040a007c0c */ /* 0x000fe4000bf46270 */
[----:B------:R-:W-:Y:S02]  /*25c50*/  LOP3.LUT R10, R8, 0x7f, RZ, 0xc0, !PT ;  /* 0x0000007f080a7812 */ /* 0x000fe400078ec0ff */
[----:B------:R0:W5:Y:S01]  /*25c60*/  LDL R8, [R1+0x3c] ;  /* 0x00003c0001087983 */ /* 0x0001620000100800 */
[----:B------:R-:W-:Y:S01]  /*25c70*/  LOP3.LUT R9, R9, 0x30, RZ, 0xc0, !PT ;  /* 0x0000003009097812 */ /* 0x000fe200078ec0ff */
[----:B------:R-:W-:Y:S01]  /*25c80*/  IMAD R0, R4, UR5, R0 ;  /* 0x0000000504007c24 */ /* 0x000fe2000f8e0200 */
[----:B------:R-:W-:-:S02]  /*25c90*/  IADD3 R4, P3, R2, UR6, RZ ;  /* 0x0000000602047c10 */ /* 0x000fc4000ff7e0ff */
[----:B------:R-:W-:Y:S02]  /*25ca0*/  ISETP.GE.AND P0, PT, R9, UR4, PT ;  /* 0x0000000409007c0c */ /* 0x000fe4000bf06270 */
[----:B------:R-:W-:Y:S01]  /*25cb0*/  ISETP.GE.AND P1, PT, R11, UR4, PT ;  /* 0x000000040b007c0c */ /* 0x000fe2000bf26270 */
[----:B------:R-:W-:Y:S01]  /*25cc0*/  UMOV UR4, 0xffffffff ;  /* 0xffffffff00047882 */ /* 0x000fe20000000000 */
[----:B------:R-:W-:Y:S02]  /*25cd0*/  IADD3.X R3, R3, UR7, R0, P3, !PT ;  /* 0x0000000703037c10 */ /* 0x000fe40009ffe400 */
[----:B------:R-:W-:Y:S01]  /*25ce0*/  SHF.R.U32.HI R10, RZ, 0x2, R10 ;  /* 0x00000002ff0a7819 */ /* 0x000fe2000001160a */
[----:B0-----:R-:W-:Y:S08]  /*25cf0*/  BRA.DIV UR4, `(.L_x_1734) ;  /* 0x0000004e04dc7947 */ /* 0x001ff0000b800000 */
[----:B------:R-:W2:Y:S04]  /*25d00*/  LDL.LU R6, [R1+0x40] ;  /* 0x0000400001067983 */ /* 0x000ea80000300800 */
[----:B------:R-:W3:Y:S01]  /*25d10*/  LDL.LU R11, [R1+0xc] ;  /* 0x00000c00010b7983 */ /* 0x000ee20000300800 */
[----:B--2---:R-:W-:-:S03]  /*25d20*/  IMAD R2, R6, R7, RZ ;  /* 0x0000000706027224 */ /* 0x004fc600078e02ff */
[----:B------:R-:W0:Y:S01]  /*25d30*/  SHFL.IDX PT, R7, R4, RZ, 0x1c1f ;  /* 0x001c1fff04077589 */ /* 0x000e2200000e0000 */
[----:B---3--:R-:W-:-:S03]  /*25d40*/  IMAD.IADD R0, R10, 0x1, R11 ;  /* 0x000000010a007824 */ /* 0x008fc600078e020b */
[----:B------:R-:W1:Y:S01]  /*25d50*/  SHFL.IDX PT, R6, R3, RZ, 0x1c1f ;  /* 0x001c1fff03067589 */ /* 0x000e6200000e0000 */
[C---:B------:R-:W-:Y:S01]  /*25d60*/  VIADD R5, R0.reuse, 0x20 ;  /* 0x0000002000057836 */ /* 0x040fe20000000000 */
[----:B------:R-:W-:-:S13]  /*25d70*/  ISETP.GE.AND P4, PT, R0, R2, PT ;  /* 0x000000020000720c */ /* 0x000fda0003f86270 */
        /* <DEDUP_REMOVED lines=12> */
[----:B0-----:R-:W-:-:S04]  /*25e40*/  @!P3 IMAD.X R6, RZ, RZ, R6, P4 ;  /* 0x000000ffff06b224 */ /* 0x001fc800020e0606 */
[----:B------:R-:W-:Y:S01]  /*25e50*/  @!P3 IMAD.MOV.U32 R7, RZ, RZ, R6 ;  /* 0x000000ffff07b224 */ /* 0x000fe200078e0006 */
[----:B------:R-:W-:Y:S01]  /*25e60*/  @!P3 MOV R6, R5 ;  /* 0x000000050006b202 */ /* 0x000fe20000000f00 */
[----:B------:R-:W-:-:S04]  /*25e70*/  VIADD R5, R0, 0x40 ;  /* 0x0000004000057836 */ /* 0x000fc80000000000 */
        /* <DEDUP_REMOVED lines=8> */
[----:B------:R-:W-:Y:S02]  /*25f00*/  @!P3 IMAD.MOV.U32 R7, RZ, RZ, R6 ;  /* 0x000000ffff07b224 */ /* 0x000fe400078e0006 */
[----:B------:R-:W-:Y:S02]  /*25f10*/  @!P3 IMAD.MOV.U32 R6, RZ, RZ, R5 ;  /* 0x000000ffff06b224 */ /* 0x000fe400078e0005 */
[----:B------:R1:W2:Y:S04]  /*25f20*/  SHFL.IDX PT, R5, R3, 0x3, 0x1c1f ;  /* 0x007c1f0003057f89 */ /* 0x0002a800000e0000 */
[----:B------:R1:W-:Y:S04]  /*25f30*/  @!P3 LDGSTS.E.BYPASS.LTC128B.128 [R8+0x11400], desc[UR38][R6.64], !P0 ;  /* 0x114000000608bfae */ /* 0x0003e8000c101d66 */
[----:B------:R1:W-:Y:S04]  /*25f40*/  @!P3 LDGSTS.E.BYPASS.LTC128B.128 [R8+0x13400], desc[UR38][R6.64+0x40], !P1 ;  /* 0x134000400608bfae */ /* 0x0003e8000c901d66 */
[----:B------:R1:W-:Y:S04]  /*25f50*/  @!P3 LDGSTS.E.BYPASS.LTC128B.128 [R8+0x15400], desc[UR38][R6.64+0x80], !P2 ;  /* 0x154000800608bfae */ /* 0x0003e8000d101d66 */
[----:B------:R1:W3:Y:S02]  /*25f60*/  SHFL.IDX PT, R3, R4, 0x3, 0x1c1f ;  /* 0x007c1f0004037f89 */ /* 0x0002e400000e0000 */
.L_x_1894:
[----:B------:R-:W-:Y:S01]  /*25f70*/  VIADD R0, R0, 0x60 ;  /* 0x0000006000007836 */ /* 0x000fe20000000000 */
[----:B------:R-:W-:Y:S04]  /*25f80*/  BSSY B0, `(.L_x_1735) ;  /* 0x000000b000007945 */ /* 0x000fe80003800000 */
[----:B------:R-:W-:-:S13]  /*25f90*/  ISETP.GE.AND P3, PT, R0, R2, PT ;  /* 0x000000020000720c */ /* 0x000fda0003f66270 */
[----:B------:R-:W-:Y:S05]  /*25fa0*/  @P3 BRA `(.L_x_1736) ;  /* 0x0000000000203947 */ /* 0x000fea0003800000 */
[----:B---3--:R-:W-:-:S05]  /*25fb0*/  IADD3 R2, P3, R9, R3, RZ ;  /* 0x0000000309027210 */ /* 0x008fca0007f7e0ff */
[----:B-12---:R-:W-:-:S05]  /*25fc0*/  IMAD.X R3, RZ, RZ, R5, P3 ;  /* 0x000000ffff037224 */ /* 0x006fca00018e0605 */
[----:B------:R-:W-:Y:S01]  /*25fd0*/  @!PT LDS RZ, [RZ] ;  /* 0x00000000fffff984 */ /* 0x000fe20000000800 */
[----:B------:R-:W-:Y:S01]  /*25fe0*/  @!PT LDS RZ, [RZ] ;  /* 0x00000000fffff984 */ /* 0x000fe20000000800 */
[----:B------:R-:W-:Y:S01]  /*25ff0*/  @!PT LDS RZ, [RZ] ;  /* 0x00000000fffff984 */ /* 0x000fe20000000800 */
[----:B------:R4:W-:Y:S04]  /*26000*/  LDGSTS.E.BYPASS.LTC128B.128 [R8+0x11c00], desc[UR38][R2.64], !P0 ;  /* 0x11c0000002087fae */ /* 0x0009e8000c101d66 */
[----:B------:R4:W-:Y:S04]  /*26010*/  LDGSTS.E.BYPASS.LTC128B.128 [R8+0x13c00], desc[UR38][R2.64+0x40], !P1 ;  /* 0x13c0004002087fae */ /* 0x0009e8000c901d66 */
[----:B------:R4:W-:Y:S02]  /*26020*/  LDGSTS.E.BYPASS.LTC128B.128 [R8+0x15c00], desc[UR38][R2.64+0x80], !P2 ;  /* 0x15c0008002087fae */ /* 0x0009e4000d101d66 */
.L_x_1736:
[----:B------:R-:W-:Y:S05]  /*26030*/  BSYNC B0 ;  /* 0x0000000000007941 */ /* 0x000fea0003800000 */
.L_x_1735:
[----:B01--4-:R0:W5:Y:S01]  /*26040*/  LDL R8, [R1] ;  /* 0x0000000001087983 */ /* 0x0131620000100800 */
[----:B------:R-:W-:Y:S01]  /*26050*/  PLOP3.LUT P0, PT, PT, PT, PT, 0x80, 0x0 ;  /* 0x000000000000781c */ /* 0x000fe20003f0f070 */
[----:B------:R-:W-:-:S12]  /*26060*/  NOP ;  /* 0x0000000000007918 */ /* 0x000fd80000000000 */
.L_x_1737:
[----:B------:R-:W4:Y:S01]  /*26070*/  LDL R2, [R1] ;  /* 0x0000000001027983 */ /* 0x000f220000100800 */
[----:B------:R-:W-:Y:S02]  /*26080*/  PLOP3.LUT P1, PT, P1, P0, PT, 0xa2, 0x0 ;  /* 0x000000000000781c */ /* 0x000fe40000f21472 */
[----:B----4-:R-:W-:-:S08]  /*26090*/  @P0 R2UR P1, UR4, R2 ;  /* 0x00000000020402ca */ /* 0x010fd00000020000 */
[----:B------:R-:W-:-:S05]  /*260a0*/  @P0 PLOP3.LUT P0, PT, P1, PT, PT, 0x80, 0x0 ;  /* 0x000000000000081c */ /* 0x000fca0000f0f070 */
[----:B------:R-:W-:Y:S01]  /*260b0*/  @!P1 SYNCS.ARRIVE.TRANS64.RED.A0T1 RZ, [UR4+0x22800], RZ ;  /* 0x022800ffffff99a7 */ /* 0x000fe20008200404 */
[----:B------:R-:W-:Y:S07]  /*260c0*/  @!P1 ARRIVES.LDGSTSBAR.64.TRANSCNT [UR4+0x22800] ;  /* 0x02280000ff0099b0 */ /* 0x000fee0008000a84 */
[----:B------:R-:W-:Y:S05]  /*260d0*/  @P0 BRA.U.ANY `(.L_x_1737) ;  /* 0xfffffffd00e40947 */ /* 0x000fea000393ffff */
[----:B---3--:R-:W3:Y:S02]  /*260e0*/  LDL.LU R3, [R1+0x58] ;  /* 0x0000580001037983 */ /* 0x008ee40000300800 */
[----:B---3--:R-:W-:-:S05]  /*260f0*/  VIADD R3, R3, 0x1 ;  /* 0x0000000103037836 */ /* 0x008fca0000000000 */
        /* <DEDUP_REMOVED lines=9> */
[----:B-1-3--:R-:W-:Y:S05]  /*26190*/  @!P0 BRA `(.L_x_1739) ;  /* 0x00000050001c8947 */ /* 0x00afea0003800000 */
.L_x_1895:
[----:B------:R-:W-:Y:S05]  /*261a0*/  BSYNC B0 ;  /* 0x0000000000007941 */ /* 0x000fea0003800000 */
.L_x_1738:
[----:B------:R-:W3:Y:S04]  /*261b0*/  LDL.LU R3, [R1+0x48] ;  /* 0x0000480001037983 */ /* 0x000ee80000300800 */
[----:B-1----:R-:W4:Y:S01]  /*261c0*/  LDL R2, [R1+0x2c] ;  /* 0x00002c0001027983 */ /* 0x002f220000100800 */
[----:B---3--:R-:W-:-:S05]  /*261d0*/  VIADD R0, R3, 0xfffffffe ;  /* 0xfffffffe03007836 */ /* 0x008fca0000000000 */
[----:B----4-:R-:W-:-:S13]  /*261e0*/  ISETP.GE.AND P0, PT, R0, R2, PT ;  /* 0x000000020000720c */ /* 0x010fda0003f06270 */
[----:B------:R-:W-:Y:S05]  /*261f0*/  @!P0 BRA `(.L_x_1740) ;  /* 0x0000001000048947 */ /* 0x000fea0003800000 */
[----:B------:R1:W5:Y:S04]  /*26200*/  LDL.LU R6, [R1+0x4] ;  /* 0x0000040001067983 */ /* 0x0003680000300800 */
[----:B------:R1:W5:Y:S02]  /*26210*/  LDL.LU R7, [R1+0x10] ;  /* 0x0000100001077983 */ /* 0x0003640000300800 */
.L_x_1762:
[----:B------:R-:W3:Y:S01]  /*26220*/  LDL R2, [R1+0x24] ;  /* 0x0000240001027983 */ /* 0x000ee20000100800 */
[----:B-----5:R-:W-:Y:S01]  /*26230*/  VIADD R3, R6, 0x1 ;  /* 0x0000000106037836 */ /* 0x020fe20000000000 */
[----:B------:R-:W-:Y:S05]  /*26240*/  YIELD ;  /* 0x0000000000007946 */ /* 0x000fea0003800000 */
[C---:B------:R-:W-:Y:S01]  /*26250*/  ISETP.NE.AND P0, PT, R3.reuse, 0x2, PT ;  /* 0x000000020300780c */ /* 0x040fe20003f05270 */
[----:B------:R-:W-:Y:S03]  /*26260*/  BSSY B0, `(.L_x_1741) ;  /* 0x000008f000007945 */ /* 0x000fe60003800000 */
[----:B------:R-:W-:-:S02]  /*26270*/  SEL R10, R3, RZ, P0 ;  /* 0x000000ff030a7207 */ /* 0x000fc40000000000 */
[----:B---3--:R-:W-:Y:S02]  /*26280*/  LOP3.LUT P1, RZ, R2, 0x1, RZ, 0xc0, !PT ;  /* 0x0000000102ff7812 */ /* 0x008fe4000782c0ff */
        /* <DEDUP_REMOVED lines=10> */
[----:B------:R-:W4:Y:S01]  /*26330*/  LDL R12, [R1+0x28] ;  /* 0x00002800010c7983 */ /* 0x000f220000100800 */
[----:B--2---:R-:W2:Y:S01]  /*26340*/  LDC R5, c[0x0][0x43c] ;  /* 0x00010f00ff057b82 */ /* 0x004ea20000000800 */
[----:B------:R-:W-:Y:S02]  /*26350*/  ULDC.64 UR6, c[0x0][0x428] ;  /* 0x00010a0000067ab9 */ /* 0x000fe40000000a00 */
[----:B------:R-:W3:Y:S01]  /*26360*/  LDL R11, [R1+0x18] ;  /* 0x00001800010b7983 */ /* 0x000ee20000100800 */
[----:B--2---:R-:W-:-:S13]  /*26370*/  ISETP.NE.AND P0, PT, R5, 0x1, PT ;  /* 0x000000010500780c */ /* 0x004fda0003f05270 */
[----:B------:R-:W2:Y:S02]  /*26380*/  @P0 LDC.64 R2, c[0x0][0x440] ;  /* 0x00011000ff020b82 */ /* 0x000ea40000000a00 */
[----:B--2---:R-:W-:-:S04]  /*26390*/  @P0 IMAD.HI.U32 R4, R0, R2, RZ ;  /* 0x0000000200040227 */ /* 0x004fc800078e00ff */
[----:B------:R-:W-:Y:S01]  /*263a0*/  IMAD.MOV.U32 R2, RZ, RZ, R0 ;  /* 0x000000ffff027224 */ /* 0x000fe200078e0000 */
[----:B------:R-:W-:-:S04]  /*263b0*/  @P0 SHF.R.U32.HI R2, RZ, R3, R4 ;  /* 0x00000003ff020219 */ /* 0x000fc80000011604 */
[--C-:B------:R-:W-:Y:S01]  /*263c0*/  SHF.R.S32.HI R3, RZ, 0x1f, R2.reuse ;  /* 0x0000001fff037819 */ /* 0x100fe20000011402 */
[----:B------:R-:W-:-:S04]  /*263d0*/  IMAD.MOV R8, RZ, RZ, -R2 ;  /* 0x000000ffff087224 */ /* 0x000fc800078e0a02 */
[----:B------:R-:W-:Y:S02]  /*263e0*/  IMAD R8, R5, R8, R0 ;  /* 0x0000000805087224 */ /* 0x000fe400078e0200 */
[----:B----4-:R-:W-:-:S04]  /*263f0*/  IMAD R4, R12, UR6, RZ ;  /* 0x000000060c047c24 */ /* 0x010fc8000f8e02ff */
[C---:B---3--:R-:W-:Y:S02]  /*26400*/  IMAD R4, R11.reuse, UR7, R4 ;  /* 0x000000070b047c24 */ /* 0x048fe4000f8e0204 */
[----:B------:R-:W-:-:S04]  /*26410*/  IMAD.WIDE.U32 R2, R11, UR6, R2 ;  /* 0x000000060b027c25 */ /* 0x000fc8000f8e0002 */
[----:B------:R-:W-:Y:S01]  /*26420*/  IMAD.IADD R3, R4, 0x1, R3 ;  /* 0x0000000104037824 */ /* 0x000fe200078e0203 */
[----:B------:R-:W-:-:S04]  /*26430*/  LEA R4, P0, R2, UR4, 0x2 ;  /* 0x0000000402047c11 */ /* 0x000fc8000f8010ff */
[----:B------:R-:W-:-:S05]  /*26440*/  LEA.HI.X R5, R2, UR5, R3, 0x2, P0 ;  /* 0x0000000502057c11 */ /* 0x000fca00080f1403 */
[----:B------:R4:W5:Y:S04]  /*26450*/  LDG.E R17, desc[UR38][R4.64] ;  /* 0x0000002604117981 */ /* 0x000968000c1e1900 */
.L_x_1743:
[----:B------:R-:W2:Y:S01]  /*26460*/  LDL R2, [R1] ;  /* 0x0000000001027983 */ /* 0x000ea20000100800 */
[----:B------:R-:W4:Y:S02]  /*26470*/  S2R R3, SR_TID.X ;  /* 0x0000000000037919 */ /* 0x000f240000002100 */
[----:B----4-:R-:W-:Y:S01]  /*26480*/  LOP3.LUT R4, R3, 0x7f, RZ, 0xc0, !PT ;  /* 0x0000007f03047812 */ /* 0x010fe200078ec0ff */
[----:B------:R-:W-:Y:S03]  /*26490*/  BSSY B1, `(.L_x_1744) ;  /* 0x0000006000017945 */ /* 0x000fe60003800000 */
[----:B------:R-:W-:Y:S01]  /*264a0*/  ISETP.NE.AND P1, PT, R4, RZ, PT ;  /* 0x000000ff0400720c */ /* 0x000fe20003f25270 */
[----:B--2---:R-:W-:Y:S01]  /*264b0*/  IMAD R3, R10, 0x8, R2 ;  /* 0x000000080a037824 */ /* 0x004fe200078e0202 */
[----:B------:R-:W-:-:S04]  /*264c0*/  SHF.L.U32 R2, R9, 0x1f, RZ ;  /* 0x0000001f09027819 */ /* 0x000fc800000006ff */
[----:B------:R-:W2:Y:S02]  /*264d0*/  SYNCS.PHASECHK.TRANS64.TRYWAIT P0, [R3+URZ+0x22880], R2 ;  /* 0x02288002030075a7 */ /* 0x000ea4000800017f */
[----:B--2---:R-:W-:Y:S05]  /*264e0*/  @!P0 BRA `(.L_x_1745) ;  /* 0x0000004c00608947 */ /* 0x004fea0003800000 */
.L_x_1896:
[----:B------:R-:W-:Y:S05]  /*264f0*/  BSYNC B1 ;  /* 0x0000000000017941 */ /* 0x000fea0003800000 */
.L_x_1744:
        /* <DEDUP_REMOVED lines=9> */
.L_x_1747:
[----:B------:R-:W-:Y:S05]  /*26590*/  BSYNC B1 ;  /* 0x0000000000017941 */ /* 0x000fea0003800000 */
.L_x_1746:
[----:B---3--:R-:W3:Y:S04]  /*265a0*/  LDL R9, [R1] ;  /* 0x0000000001097983 */ /* 0x008ee80000100800 */
        /* <DEDUP_REMOVED lines=9> */
[----:B---3--:R-:W-:Y:S01]  /*26640*/  IMAD R5, R5, 0x4000, R9 ;  /* 0x0000400005057824 */ /* 0x008fe200078e0209 */
[----:B----4-:R-:W-:-:S03]  /*26650*/  LEA R4, R8, R4, 0x7 ;  /* 0x0000000408047211 */ /* 0x010fc600078e38ff */
[----:B------:R-:W-:Y:S02]  /*26660*/  VIADD R5, R5, 0x8400 ;  /* 0x0000840005057836 */ /* 0x000fe40000000000 */
[----:B------:R-:W-:-:S07]  /*26670*/  VIADD R8, R3, 0x22870 ;  /* 0x0002287003087836 */ /* 0x000fce0000000000 */
.L_x_1748:
[----:B------:R-:W-:-:S13]  /*26680*/  @P0 ELECT P2, URZ, PT ;  /* 0x00000000003f082f */ /* 0x000fda0003840000 */
[----:B-----5:R-:W-:Y:S02]  /*26690*/  @P2 R2UR UR13, R17 ;  /* 0x00000000110d22ca */ /* 0x020fe400000e0000 */
[----:B------:R-:W-:Y:S02]  /*266a0*/  @P2 R2UR UR12, R18 ;  /* 0x00000000120c22ca */ /* 0x000fe400000e0000 */
[----:B------:R-:W-:Y:S02]  /*266b0*/  @P2 R2UR UR11, R4 ;  /* 0x00000000040b22ca */ /* 0x000fe400000e0000 */
[----:B------:R-:W-:Y:S02]  /*266c0*/  @P2 R2UR UR9, R8 ;  /* 0x00000000080922ca */ /* 0x000fe400000e0000 */
[----:B------:R-:W-:Y:S02]  /*266d0*/  @P2 R2UR UR8, R5 ;  /* 0x00000000050822ca */ /* 0x000fe400000e0000 */
[----:B------:R-:W-:-:S02]  /*266e0*/  @P2 PLOP3.LUT P0, PT, P2, PT, PT, 0x8, 0x0 ;  /* 0x000000000000281c */ /* 0x000fc4000170e170 */
[----:B------:R-:W-:-:S09]  /*266f0*/  PLOP3.LUT P2, PT, PT, PT, PT, 0x8, 0x0 ;  /* 0x000000000000781c */ /* 0x000fd20003f4e170 */
[----:B------:R3:W-:Y:S02]  /*26700*/  UTMALDG.4D [UR8], [UR4], desc[UR6] ;  /* 0x00000608040075b4 */ /* 0x0007e40008019000 */
[----:B---3--:R-:W-:Y:S05]  /*26710*/  @P0 BRA.U.ANY `(.L_x_1748) ;  /* 0xfffffffd00d80947 */ /* 0x008fea000393ffff */
[----:B------:R-:W3:Y:S01]  /*26720*/  SYNCS.PHASECHK.TRANS64.TRYWAIT P0, [R3+URZ+0x22840], R2 ;  /* 0x02284002030075a7 */ /* 0x000ee2000800017f */
[----:B------:R-:W-:Y:S04]  /*26730*/  BSSY B1, `(.L_x_1749) ;  /* 0x0000002000017945 */ /* 0x000fe80003800000 */
[----:B---3--:R-:W-:Y:S05]  /*26740*/  @!P0 BRA `(.L_x_1750) ;  /* 0x0000004800dc8947 */ /* 0x008fea0003800000 */
.L_x_1897:
[----:B------:R-:W-:Y:S05]  /*26750*/  BSYNC B1 ;  /* 0x0000000000017941 */ /* 0x000fea0003800000 */
.L_x_1749:
[----:B------:R-:W-:Y:S01]  /*26760*/  BSSY B1, `(.L_x_1751) ;  /* 0x000000b000017945 */ /* 0x000fe20003800000 */
[----:B------:R-:W-:Y:S02]  /*26770*/  IMAD.MOV.U32 R8, RZ, RZ, 0x0 ;  /* 0x00000000ff087424 */ /* 0x000fe400078e00ff */
[----:B------:R-:W-:Y:S01]  /*26780*/  IMAD.MOV.U32 R9, RZ, RZ, 0x14f00000 ;  /* 0x14f00000ff097424 */ /* 0x000fe200078e00ff */
[----:B------:R-:W-:Y:S06]  /*26790*/  @P1 BRA `(.L_x_1752) ;  /* 0x00000000001c1947 */ /* 0x000fec0003800000 */
[----:B------:R-:W4:Y:S01]  /*267a0*/  S2R R5, SR_TID.X ;  /* 0x0000000000057919 */ /* 0x000f220000002100 */
[----:B--23--:R-:W-:-:S04]  /*267b0*/  IMAD.MOV.U32 R2, RZ, RZ, 0x6000 ;  /* 0x00006000ff027424 */ /* 0x00cfc800078e00ff */
[----:B------:R2:W-:Y:S01]  /*267c0*/  SYNCS.ARRIVE.TRANS64 RZ, [R3+URZ+0x22830], R2 ;  /* 0x0228300203ff79a7 */ /* 0x0005e2000800003f */
[----:B----4-:R-:W-:-:S04]  /*267d0*/  LOP3.LUT R5, R5, 0x1f, RZ, 0xc0, !PT ;  /* 0x0000001f05057812 */ /* 0x010fc800078ec0ff */
[----:B------:R-:W-:-:S13]  /*267e0*/  ISETP.NE.AND P0, PT, R5, RZ, PT ;  /* 0x000000ff0500720c */ /* 0x000fda0003f05270 */
[----:B--2---:R-:W-:Y:S05]  /*267f0*/  @!P0 BRA `(.L_x_1752) ;  /* 0x0000000000048947 */ /* 0x004fea0003800000 */
[----:B------:R-:W-:Y:S01]  /*26800*/  BPT.TRAP 0x1 ;  /* 0x000000040000795c */ /* 0x000fe20000300000 */
.L_x_1752:
[----:B------:R-:W-:Y:S05]  /*26810*/  BSYNC B1 ;  /* 0x0000000000017941 */ /* 0x000fea0003800000 */
.L_x_1751:
[----:B------:R-:W4:Y:S04]  /*26820*/  LDL R5, [R1] ;  /* 0x0000000001057983 */ /* 0x000f280000100800 */
[----:B--23--:R-:W4:Y:S01]  /*26830*/  LDL R2, [R1+0x4] ;  /* 0x0000040001027983 */ /* 0x00cf220000100800 */
[----:B------:R-:W-:Y:S01]  /*26840*/  R2UR UR10, R10 ;  /* 0x000000000a0a72ca */ /* 0x000fe200000e0000 */
[----:B------:R-:W-:Y:S01]  /*26850*/  UIADD3 UR4, UP0, UR42, 0x370, URZ ;  /* 0x000003702a047890 */ /* 0x000fe2000ff1e03f */
[----:B------:R-:W-:Y:S01]  /*26860*/  R2UR UR6, R8 ;  /* 0x00000000080672ca */ /* 0x000fe200000e0000 */
[----:B------:R-:W-:Y:S01]  /*26870*/  VIADD R3, R3, 0x22830 ;  /* 0x0002283003037836 */ /* 0x000fe20000000000 */
[----:B------:R-:W-:Y:S01]  /*26880*/  R2UR UR7, R9 ;  /* 0x00000000090772ca */ /* 0x000fe200000e0000 */
[----:B------:R-:W-:Y:S01]  /*26890*/  UIADD3.X UR5, URZ, UR43, URZ, UP0, !UPT ;  /* 0x0000002b3f057290 */ /* 0x000fe200087fe43f */
[----:B------:R-:W-:Y:S01]  /*268a0*/  PLOP3.LUT P0, PT, PT, PT, PT, 0x80, 0x0 ;  /* 0x000000000000781c */ /* 0x000fe20003f0f070 */
[----:B----4-:R-:W-:-:S04]  /*268b0*/  IMAD R2, R2, 0x6000, R5 ;  /* 0x0000600002027824 */ /* 0x010fc800078e0205 */
[----:B------:R-:W-:-:S08]  /*268c0*/  VIADD R5, R2, 0x16400 ;  /* 0x0001640002057836 */ /* 0x000fd00000000000 */
.L_x_1753:
        /* <DEDUP_REMOVED lines=10> */
[----:B------:R-:W-:Y:S01]  /*26970*/  R2UR UR6, R8 ;  /* 0x00000000080672ca */ /* 0x000fe200000e0000 */
[----:B------:R-:W-:Y:S01]  /*26980*/  VIADD R5, R2, 0x18400 ;  /* 0x0001840002057836 */ /* 0x000fe20000000000 */
[----:B------:R-:W-:Y:S01]  /*26990*/  R2UR UR7, R9 ;  /* 0x00000000090772ca */ /* 0x000fe200000e0000 */
[----:B------:R-:W-:Y:S01]  /*269a0*/  UMOV UR10, 0x40 ;  /* 0x00000040000a7882 */ /* 0x000fe20000000000 */
[----:B------:R-:W-:-:S13]  /*269b0*/  PLOP3.LUT P0, PT, PT, PT, PT, 0x80, 0x0 ;  /* 0x000000000000781c */ /* 0x000fda0003f0f070 */
.L_x_1754:
        /* <DEDUP_REMOVED lines=15> */
.L_x_1755:
        /* <DEDUP_REMOVED lines=9> */
[----:B----4-:R-:W-:Y:S05]  /*26b40*/  @P0 BRA.U.ANY `(.L_x_1755) ;  /* 0xfffffffd00d80947 */ /* 0x010fea000393ffff */
.L_x_1742:
[----:B------:R-:W-:Y:S05]  /*26b50*/  BSYNC B0 ;  /* 0x0000000000007941 */ /* 0x000fea0003800000 */
.L_x_1741:
[----:B------:R-:W-:-:S06]  /*26b60*/  UISETP.NE.AND UP0, UPT, UR37, 0x3, UPT ;  /* 0x000000032500788c */ /* 0x000fcc000bf05270 */
[----:B------:R-:W-:-:S13]  /*26b70*/  PLOP3.LUT P0, PT, PT, PT, UP0, 0x80, 0x0 ;  /* 0x000000000000781c */ /* 0x000fda0003f0f008 */
[----:B------:R-:W-:Y:S05]  /*26b80*/  @!P0 BRA `(.L_x_1756) ;  /* 0x0000000000048947 */ /* 0x000fea0003800000 */
[----:B------:R-:W-:Y:S01]  /*26b90*/  BPT.TRAP 0x1 ;  /* 0x000000040000795c */ /* 0x000fe20000300000 */
.L_x_1756:
[----:B------:R-:W4:Y:S01]  /*26ba0*/  LDL R3, [R1] ;  /* 0x0000000001037983 */ /* 0x000f220000100800 */
[----:B------:R-:W-:Y:S01]  /*26bb0*/  IMAD.U32 R2, RZ, RZ, UR41 ;  /* 0x00000029ff027e24 */ /* 0x000fe2000f8e00ff */
[----:B------:R-:W-:Y:S04]  /*26bc0*/  BSSY B0, `(.L_x_1757) ;  /* 0x0000007000007945 */ /* 0x000fe80003800000 */
[----:B------:R-:W-:Y:S02]  /*26bd0*/  ISETP.NE.AND P1, PT, R2, 0x3, PT ;  /* 0x000000030200780c */ /* 0x000fe40003f25270 */
[----:B------:R-:W-:-:S04]  /*26be0*/  LOP3.LUT R2, R7, 0x1, RZ, 0x3c, !PT ;  /* 0x0000000107027812 */ /* 0x000fc800078e3cff */
[----:B------:R-:W-:Y:S01]  /*26bf0*/  SHF.L.U32 R2, R2, 0x1f, RZ ;  /* 0x0000001f02027819 */ /* 0x000fe200000006ff */
[----:B----4-:R-:W-:-:S04]  /*26c00*/  IMAD R21, R6, 0x8, R3 ;  /* 0x0000000806157824 */ /* 0x010fc800078e0203 */
[----:B------:R-:W4:Y:S02]  /*26c10*/  SYNCS.PHASECHK.TRANS64.TRYWAIT P0, [R21+URZ+0x22870], R2 ;  /* 0x02287002150075a7 */ /* 0x000f24000800017f */
[----:B----4-:R-:W-:Y:S05]  /*26c20*/  @!P0 BRA `(.L_x_1758) ;  /* 0x0000004400b88947 */ /* 0x010fea0003800000 */
.L_x_1898:
[----:B------:R-:W-:Y:S05]  /*26c30*/  BSYNC B0 ;  /* 0x0000000000007941 */ /* 0x000fea0003800000 */
.L_x_1757:
[----:B------:R-:W-:Y:S05]  /*26c40*/  @!P1 BRA `(.L_x_1759) ;  /* 0x0000000000049947 */ /* 0x000fea0003800000 */
[----:B------:R-:W-:Y:S01]  /*26c50*/  BPT.TRAP 0x1 ;  /* 0x000000040000795c */ /* 0x000fe20000300000 */
.L_x_1759:
[----:B----4-:R-:W-:Y:S01]  /*26c60*/  SHF.L.U32 R2, R7, 0x1f, RZ ;  /* 0x0000001f07027819 */ /* 0x010fe200000006ff */
[----:B------:R-:W-:-:S03]  /*26c70*/  IMAD.SHL.U32 R3, R6, 0x4000, RZ ;  /* 0x0000400006037824 */ /* 0x000fc600078e00ff */
[----:B------:R-:W4:Y:S02]  /*26c80*/  SYNCS.PHASECHK.TRANS64.TRYWAIT P0, [R21+URZ+0x22860], R2 ;  /* 0x02286002150075a7 */ /* 0x000f24000800017f */
[----:B----4-:R-:W-:Y:S05]  /*26c90*/  @!P0 BRA `(.L_x_1760) ;  /* 0x0000004400b08947 */ /* 0x010fea0003800000 */
.L_x_1899:
[----:B------:R-:W4:Y:S04]  /*26ca0*/  LDL R4, [R1+0x38] ;  /* 0x0000380001047983 */ /* 0x000f280000100800 */
[----:B------:R-:W2:Y:S04]  /*26cb0*/  LDL R12, [R1] ;  /* 0x00000000010c7983 */ /* 0x000ea80000100800 */
[----:B------:R-:W3:Y:S04]  /*26cc0*/  LDL R14, [R1+0x20] ;  /* 0x00002000010e7983 */ /* 0x000ee80000100800 */
[----:B------:R-:W3:Y:S04]  /*26cd0*/  LDL R13, [R1+0x34] ;  /* 0x00003400010d7983 */ /* 0x000ee80000100800 */
[----:B------:R0:W-:Y:S04]  /*26ce0*/  STL [R1+0x5c], R0 ;  /* 0x00005c0001007387 */ /* 0x0001e80000100800 */
[----:B0-----:R-:W3:Y:S01]  /*26cf0*/  LDL R0, [R1+0x1c] ;  /* 0x00001c0001007983 */ /* 0x001ee20000100800 */
[----:B------:R-:W-:Y:S05]  /*26d00*/  WARPSYNC.ALL ;  /* 0x0000000000007948 */ /* 0x000fea0003800000 */
[----:B----4-:R-:W-:-:S05]  /*26d10*/  LOP3.LUT R2, R3, R4, RZ, 0xfc, !PT ;  /* 0x0000000403027212 */ /* 0x010fca00078efcff */
[----:B--2---:R-:W-:-:S05]  /*26d20*/  IMAD.IADD R2, R12, 0x1, R2 ;  /* 0x000000010c027824 */ /* 0x004fca00078e0202 */
[----:B------:R-:W0:Y:S01]  /*26d30*/  LDSM.16.MT88.4 R4, [R2+0x8400] ;  /* 0x008400000204783b */ /* 0x000e220000004200 */
[----:B---3--:R-:W-:Y:S01]  /*26d40*/  IMAD.IADD R20, R14, 0x1, R2 ;  /* 0x000000010e147824 */ /* 0x008fe200078e0202 */
[----:B------:R-:W-:Y:S02]  /*26d50*/  IADD3 R3, R12, R3, R13 ;  /* 0x000000030c037210 */ /* 0x000fe40007ffe00d */
        /* <DEDUP_REMOVED lines=17> */
[----:B------:R-:W-:-:S05]  /*26e70*/  IADD3 R11, R0, 0x400, R3 ;  /* 0x00000400000b7810 */ /* 0x000fca0007ffe003 */
[----:B------:R2:W-:Y:S02]  /*26e80*/  STSM.16.M88.4 [R11], R12 ;  /* 0x0000000c0b007844 */ /* 0x0005e40000000200 */
[----:B--2---:R-:W-:Y:S02]  /*26e90*/  IADD3 R15, R0, 0x400, R3 ;  /* 0x00000400000f7810 */ /* 0x004fe40007ffe003 */
[C-C-:B0-----:R-:W-:Y:S02]  /*26ea0*/  PRMT R8, R4.reuse, 0x6420, R5.reuse ;  /* 0x0000642004087816 */ /* 0x141fe40000000005 */
[----:B------:R-:W-:Y:S02]  /*26eb0*/  PRMT R9, R4, 0x7531, R5 ;  /* 0x0000753104097816 */ /* 0x000fe40000000005 */
[C-C-:B------:R-:W-:Y:S02]  /*26ec0*/  PRMT R10, R6.reuse, 0x6420, R7.reuse ;  /* 0x00006420060a7816 */ /* 0x140fe40000000007 */
[----:B------:R-:W-:-:S05]  /*26ed0*/  PRMT R11, R6, 0x7531, R7 ;  /* 0x00007531060b7816 */ /* 0x000fca0000000007 */
[----:B------:R0:W-:Y:S04]  /*26ee0*/  STSM.16.M88.4 [R15+0x2000], R8 ;  /* 0x002000080f007844 */ /* 0x0001e80000000200 */
[----:B------:R-:W2:Y:S04]  /*26ef0*/  LDSM.16.MT88.4 R4, [R2+0xa400] ;  /* 0x00a400000204783b */ /* 0x000ea80000004200 */
[----:B0-----:R-:W3:Y:S01]  /*26f00*/  LDL R11, [R1+0x20] ;  /* 0x00002000010b7983 */ /* 0x001ee20000100800 */
[C-C-:B--2---:R-:W-:Y:S02]  /*26f10*/  PRMT R12, R4.reuse, 0x6420, R5.reuse ;  /* 0x00006420040c7816 */ /* 0x144fe40000000005 */
[----:B------:R-:W-:-:S02]  /*26f20*/  PRMT R13, R4, 0x7531, R5 ;  /* 0x00007531040d7816 */ /* 0x000fc40000000005 */
[C-C-:B------:R-:W-:Y:S02]  /*26f30*/  PRMT R14, R6.reuse, 0x6420, R7.reuse ;  /* 0x00006420060e7816 */ /* 0x140fe40000000007 */
[----:B------:R-:W-:Y:S02]  /*26f40*/  PRMT R15, R6, 0x7531, R7 ;  /* 0x00007531060f7816 */ /* 0x000fe40000000007 */
[----:B------:R-:W0:Y:S02]  /*26f50*/  LDSM.16.MT88.4 R4, [R20+0xa400] ;  /* 0x00a400001404783b */ /* 0x000e240000004200 */
[C-C-:B0-----:R-:W-:Y:S02]  /*26f60*/  PRMT R8, R4.reuse, 0x6420, R5.reuse ;  /* 0x0000642004087816 */ /* 0x141fe40000000005 */
[----:B------:R-:W-:Y:S02]  /*26f70*/  PRMT R9, R4, 0x7531, R5 ;  /* 0x0000753104097816 */ /* 0x000fe40000000005 */
[----:B------:R-:W-:-:S02]  /*26f80*/  PRMT R10, R6, 0x6420, R7 ;  /* 0x00006420060a7816 */ /* 0x000fc40000000007 */
[----:B---3--:R-:W-:Y:S02]  /*26f90*/  IADD3 R3, R11, 0x400, R3 ;  /* 0x000004000b037810 */ /* 0x008fe40007ffe003 */
[----:B------:R-:W-:-:S03]  /*26fa0*/  PRMT R11, R6, 0x7531, R7 ;  /* 0x00007531060b7816 */ /* 0x000fc60000000007 */
[----:B------:R-:W-:Y:S04]  /*26fb0*/  STSM.16.M88.4 [R3], R12 ;  /* 0x0000000c03007844 */ /* 0x000fe80000000200 */
[----:B------:R0:W-:Y:S04]  /*26fc0*/  STSM.16.M88.4 [R3+0x2000], R8 ;  /* 0x0020000803007844 */ /* 0x0001e80000000200 */
[----:B------:R-:W2:Y:S01]  /*26fd0*/  LDSM.16.MT88.4 R4, [R2+0xb400] ;  /* 0x00b400000204783b */ /* 0x000ea20000004200 */
[----:B0-----:R-:W-:-:S03]  /*26fe0*/  IMAD.IADD R3, R0, 0x1, R3 ;  /* 0x0000000100037824 */ /* 0x001fc600078e0203 */
[----:B------:R0:W5:Y:S01]  /*26ff0*/  LDL.LU R0, [R1+0x5c] ;  /* 0x00005c0001007983 */ /* 0x0001620000300800 */
[C-C-:B--2---:R-:W-:Y:S02]  /*27000*/  PRMT R12, R4.reuse, 0x6420, R5.reuse ;  /* 0x00006420040c7816 */ /* 0x144fe40000000005 */
[----:B------:R-:W-:Y:S02]  /*27010*/  PRMT R13, R4, 0x7531, R5 ;  /* 0x00007531040d7816 */ /* 0x000fe40000000005 */
[C-C-:B------:R-:W-:Y:S02]  /*27020*/  PRMT R14, R6.reuse, 0x6420, R7.reuse ;  /* 0x00006420060e7816 */ /* 0x140fe40000000007 */
[----:B------:R-:W-:Y:S02]  /*27030*/  PRMT R15, R6, 0x7531, R7 ;  /* 0x00007531060f7816 */ /* 0x000fe40000000007 */
[----:B------:R-:W2:Y:S04]  /*27040*/  LDSM.16.MT88.4 R4, [R20+0xb400] ;  /* 0x00b400001404783b */ /* 0x000ea80000004200 */
[----:B------:R0:W-:Y:S01]  /*27050*/  STSM.16.M88.4 [R3], R12 ;  /* 0x0000000c03007844 */ /* 0x0001e20000000200 */
[----:B--2---:R-:W-:-:S02]  /*27060*/  PRMT R8, R4, 0x6420, R5 ;  /* 0x0000642004087816 */ /* 0x004fc40000000005 */
        /* <DEDUP_REMOVED lines=12> */
.L_x_1761:
[----:B------:R-:W0:Y:S01]  /*27130*/  S2R R2, SR_TID.X ;  /* 0x0000000000027919 */ /* 0x000e220000002100 */
[----:B--2---:R2:W-:Y:S01]  /*27140*/  SYNCS.ARRIVE.TRANS64.A1T0 RZ, [R21+URZ+0x22850], RZ ;  /* 0x022850ff15ff79a7 */ /* 0x0045e2000810003f */
[----:B------:R3:W5:Y:S04]  /*27150*/  LDL R6, [R1+0x4] ;  /* 0x0000040001067983 */ /* 0x0007680000100800 */
[----:B------:R3:W5:Y:S01]  /*27160*/  LDL R7, [R1+0x10] ;  /* 0x0000100001077983 */ /* 0x0007620000100800 */
[----:B0-----:R-:W-:-:S03]  /*27170*/  LOP3.LUT R3, R2, 0x7f, RZ, 0xc0, !PT ;  /* 0x0000007f02037812 */ /* 0x001fc600078ec0ff */
[----:B------:R-:W4:Y:S01]  /*27180*/  LDL R2, [R1+0x2c] ;  /* 0x00002c0001027983 */ /* 0x000f220000100800 */
[----:B------:R-:W-:Y:S01]  /*27190*/  BAR.SYNC.DEFER_BLOCKING 0x2, 0x80 ;  /* 0x0082000000007b1d */ /* 0x000fe20000010000 */
[----:B------:R-:W-:-:S13]  /*271a0*/  ISETP.NE.AND P0, PT, R3, RZ, PT ;  /* 0x000000ff0300720c */ /* 0x000fda0003f05270 */
[----:B--2---:R-:W-:-:S05]  /*271b0*/  @!P0 VIADD R21, R21, 0x22880 ;  /* 0x0002288015158836 */ /* 0x004fca0000000000 */
[----:B------:R-:W-:-:S04]  /*271c0*/  @!P0 PRMT R21, RZ, 0x654, R21 ;  /* 0x00000654ff158816 */ /* 0x000fc80000000015 */
[----:B------:R3:W-:Y:S01]  /*271d0*/  @!P0 SYNCS.ARRIVE.TRANS64.RED.A1T0 RZ, [R21+URZ], RZ ;  /* 0x000000ff15ff89a7 */ /* 0x0007e2000810043f */
[C---:B----45:R-:W-:Y:S01]  /*271e0*/  ISETP.GT.AND P0, PT, R0.reuse, R2, PT ;  /* 0x000000020000720c */ /* 0x070fe20003f04270 */
[----:B------:R-:W-:-:S12]  /*271f0*/  VIADD R0, R0, 0xffffffff ;  /* 0xffffffff00007836 */ /* 0x000fd80000000000 */
[----:B---3--:R-:W-:Y:S05]  /*27200*/  @P0 BRA `(.L_x_1762) ;  /* 0xfffffff000040947 */ /* 0x008fea000383ffff */
.L_x_1740:
[----:B------:R-:W3:Y:S01]  /*27210*/  S2R R2, SR_TID.X ;  /* 0x0000000000027919 */ /* 0x000ee20000002100 */
[----:B------:R-:W-:Y:S01]  /*27220*/  BSSY B0, `(.L_x_1763) ;  /* 0x0000010000007945 */ /* 0x000fe20003800000 */
[----:B---3--:R-:W-:-:S04]  /*27230*/  LOP3.LUT R2, R2, 0x7f, RZ, 0xc0, !PT ;  /* 0x0000007f02027812 */ /* 0x008fc800078ec0ff */
[----:B------:R-:W-:-:S13]  /*27240*/  ISETP.NE.AND P0, PT, R2, RZ, PT ;  /* 0x000000ff0200720c */ /* 0x000fda0003f05270 */
[----:B------:R-:W-:Y:S05]  /*27250*/  @P0 BRA `(.L_x_1764) ;  /* 0x0000000000300947 */ /* 0x000fea0003800000 */
[----:B------:R-:W3:Y:S01]  /*27260*/  S2R R2, SR_LANEID ;  /* 0x0000000000027919 */ /* 0x000ee20000000000 */
[----:B------:R-:W-:Y:S01]  /*27270*/  VOTEU.ANY UR4, UPT, PT ;  /* 0x0000000000047886 */ /* 0x000fe200038e0100 */
[----:B--2---:R-:W2:Y:S01]  /*27280*/  LDC.64 R4, c[0x0][0xc60] ;  /* 0x00031800ff047b82 */ /* 0x004ea20000000a00 */
[----:B------:R-:W3:Y:S02]  /*27290*/  FLO.U32 R0, UR4 ;  /* 0x0000000400007d00 */ /* 0x000ee400080e0000 */
[----:B---3--:R-:W-:-:S06]  /*272a0*/  ISETP.EQ.U32.AND P1, PT, R0, R2, PT ;  /* 0x000000020000720c */ /* 0x008fcc0003f22070 */
[----:B------:R-:W2:Y:S07]  /*272b0*/  POPC R2, UR4 ;  /* 0x0000000400027d09 */ /* 0x000eae0008000000 */
[----:B--2---:R-:W2:Y:S04]  /*272c0*/  @P1 ATOMG.E.ADD.STRONG.GPU PT, R2, desc[UR38][R4.64], R2 ;  /* 0x00000002040219a8 */ /* 0x004ea800081ee1e6 */
[----:B--2---:R2:W3:Y:S02]  /*272d0*/  SHFL.IDX PT, R2, R2, R0, 0x1f ;  /* 0x00001f0002027589 */ /* 0x0044e400000e0000 */
[----:B--2---:R-:W2:Y:S02]  /*272e0*/  S2R R0, SR_LTMASK ;  /* 0x0000000000007919 */ /* 0x004ea40000003900 */
[----:B--2---:R-:W-:-:S06]  /*272f0*/  LOP3.LUT R0, R0, UR4, RZ, 0xc0, !PT ;  /* 0x0000000400007c12 */ /* 0x004fcc000f8ec0ff */
[----:B------:R-:W3:Y:S02]  /*27300*/  POPC R0, R0 ;  /* 0x0000000000007309 */ /* 0x000ee40000000000 */
[----:B---3--:R-:W-:-:S07]  /*27310*/  IADD3 R16, R2, UR40, R0 ;  /* 0x0000002802107c10 */ /* 0x008fce000fffe000 */
.L_x_1764:
[----:B------:R-:W-:Y:S05]  /*27320*/  BSYNC B0 ;  /* 0x0000000000007941 */ /* 0x000fea0003800000 */
.L_x_1763:
[----:B------:R-:W-:-:S06]  /*27330*/  UISETP.NE.AND UP0, UPT, UR37, 0x3, UPT ;  /* 0x000000032500788c */ /* 0x000fcc000bf05270 */
[----:B------:R-:W-:-:S13]  /*27340*/  PLOP3.LUT P1, PT, PT, PT, UP0, 0x80, 0x0 ;  /* 0x000000000000781c */ /* 0x000fda0003f2f008 */
[----:B------:R-:W-:Y:S05]  /*27350*/  @!P1 BRA `(.L_x_1765) ;  /* 0x0000000000049947 */ /* 0x000fea0003800000 */
[----:B------:R-:W-:Y:S01]  /*27360*/  BPT.TRAP 0x1 ;  /* 0x000000040000795c */ /* 0x000fe20000300000 */
.L_x_1765:
[----:B------:R-:W3:Y:S04]  /*27370*/  LDL R4, [R1+0x10] ;  /* 0x0000100001047983 */ /* 0x000ee80000100800 */
[----:B------:R-:W4:Y:S04]  /*27380*/  LDL R3, [R1] ;  /* 0x0000000001037983 */ /* 0x000f280000100800 */
[----:B------:R-:W4:Y:S01]  /*27390*/  LDL R2, [R1+0x4] ;  /* 0x0000040001027983 */ /* 0x000f220000100800 */
[----:B------:R-:W-:Y:S01]  /*273a0*/  IMAD.U32 R0, RZ, RZ, UR41 ;  /* 0x00000029ff007e24 */ /* 0x000fe2000f8e00ff */
[----:B------:R-:W-:Y:S04]  /*273b0*/  BSSY B0, `(.L_x_1766) ;  /* 0x0000007000007945 */ /* 0x000fe80003800000 */
[----:B------:R-:W-:-:S02]  /*273c0*/  ISETP.NE.AND P2, PT, R0, 0x3, PT ;  /* 0x000000030000780c */ /* 0x000fc40003f45270 */
[----:B---3--:R-:W-:-:S04]  /*273d0*/  LOP3.LUT R0, R4, 0x1, RZ, 0x3c, !PT ;  /* 0x0000000104007812 */ /* 0x008fc800078e3cff */
[----:B------:R-:W-:Y:S02]  /*273e0*/  SHF.L.U32 R0, R0, 0x1f, RZ ;  /* 0x0000001f00007819 */ /* 0x000fe400000006ff */
[----:B----4-:R-:W-:-:S04]  /*273f0*/  LEA R17, R2, R3, 0x3 ;  /* 0x0000000302117211 */ /* 0x010fc800078e18ff */
[----:B------:R-:W3:Y:S02]  /*27400*/  SYNCS.PHASECHK.TRANS64.TRYWAIT P1, [R17+URZ+0x22870], R0 ;  /* 0x02287000110075a7 */ /* 0x000ee4000802017f */
[----:B---3--:R-:W-:Y:S05]  /*27410*/  @!P1 BRA `(.L_x_1767) ;  /* 0x0000003c00e49947 */ /* 0x008fea0003800000 */
.L_x_1900:
[----:B------:R-:W-:Y:S05]  /*27420*/  BSYNC B0 ;  /* 0x0000000000007941 */ /* 0x000fea0003800000 */
.L_x_1766:
[----:B------:R-:W-:Y:S05]  /*27430*/  @!P2 BRA `(.L_x_1768) ;  /* 0x000000000004a947 */ /* 0x000fea0003800000 */
[----:B------:R-:W-:Y:S01]  /*27440*/  BPT.TRAP 0x1 ;  /* 0x000000040000795c */ /* 0x000fe20000300000 */
.L_x_1768:
[----:B---3--:R-:W3:Y:S02]  /*27450*/  LDL R0, [R1+0x10] ;  /* 0x0000100001007983 */ /* 0x008ee40000100800 */
[----:B---3--:R-:W-:-:S04]  /*27460*/  SHF.L.U32 R0, R0, 0x1f, RZ ;  /* 0x0000001f00007819 */ /* 0x008fc800000006ff */
[----:B------:R-:W3:Y:S02]  /*27470*/  SYNCS.PHASECHK.TRANS64.TRYWAIT P1, [R17+URZ+0x22860], R0 ;  /* 0x02286000110075a7 */ /* 0x000ee4000802017f */
[----:B---3--:R-:W-:Y:S05]  /*27480*/  @!P1 BRA `(.L_x_1769) ;  /* 0x0000003c00dc9947 */ /* 0x008fea0003800000 */
.L_x_1901:
[----:B------:R-:W4:Y:S04]  /*27490*/  LDL R2, [R1+0x4] ;  /* 0x0000040001027983 */ /* 0x000f280000100800 */
[----:B------:R-:W3:Y:S04]  /*274a0*/  LDL R3, [R1+0x38] ;  /* 0x0000380001037983 */ /* 0x000ee80000100800 */
[----:B------:R-:W2:Y:S04]  /*274b0*/  LDL R13, [R1] ;  /* 0x00000000010d7983 */ /* 0x000ea80000100800 */
[----:B------:R-:W2:Y:S04]  /*274c0*/  LDL R12, [R1+0x20] ;  /* 0x00002000010c7983 */ /* 0x000ea80000100800 */
[----:B------:R-:W2:Y:S01]  /*274d0*/  LDL R14, [R1+0x34] ;  /* 0x00003400010e7983 */ /* 0x000ea20000100800 */
[----:B------:R-:W-:Y:S05]  /*274e0*/  WARPSYNC.ALL ;  /* 0x0000000000007948 */ /* 0x000fea0003800000 */
[----:B----4-:R-:W-:-:S05]  /*274f0*/  IMAD.SHL.U32 R2, R2, 0x4000, RZ ;  /* 0x0000400002027824 */ /* 0x010fca00078e00ff */
[----:B---3--:R-:W-:-:S05]  /*27500*/  LOP3.LUT R0, R2, R3, RZ, 0xfc, !PT ;  /* 0x0000000302007212 */ /* 0x008fca00078efcff */
[----:B--2---:R-:W-:-:S05]  /*27510*/  IMAD.IADD R0, R13, 0x1, R0 ;  /* 0x000000010d007824 */ /* 0x004fca00078e0200 */
[----:B------:R-:W2:Y:S01]  /*27520*/  LDSM.16.MT88.4 R4, [R0+0x8400] ;  /* 0x008400000004783b */ /* 0x000ea20000004200 */
[----:B------:R-:W-:Y:S01]  /*27530*/  IMAD.IADD R3, R12, 0x1, R0 ;  /* 0x000000010c037824 */ /* 0x000fe200078e0200 */
[----:B------:R-:W-:Y:S02]  /*27540*/  IADD3 R2, R13, R2, R14 ;  /* 0x000000020d027210 */ /* 0x000fe40007ffe00e */
[C-C-:B--2--5:R-:W-:Y:S02]  /*27550*/  PRMT R8, R4.reuse, 0x6420, R5.reuse ;  /* 0x0000642004087816 */ /* 0x164fe40000000005 */
[----:B------:R-:W-:Y:S02]  /*27560*/  PRMT R9, R4, 0x7531, R5 ;  /* 0x0000753104097816 */ /* 0x000fe40000000005 */
[C-C-:B------:R-:W-:Y:S02]  /*27570*/  PRMT R10, R6.reuse, 0x6420, R7.reuse ;  /* 0x00006420060a7816 */ /* 0x140fe40000000007 */
[----:B------:R-:W-:-:S02]  /*27580*/  PRMT R11, R6, 0x7531, R7 ;  /* 0x00007531060b7816 */ /* 0x000fc40000000007 */
[----:B------:R-:W2:Y:S04]  /*27590*/  LDSM.16.MT88.4 R4, [R3+0x8400] ;  /* 0x008400000304783b */ /* 0x000ea80000004200 */
[----:B------:R2:W-:Y:S02]  /*275a0*/  STSM.16.M88.4 [R2+0x400], R8 ;  /* 0x0004000802007844 */ /* 0x0005e40000000200 */
[C-C-:B--2---:R-:W-:Y:S02]  /*275b0*/  PRMT R8, R4.reuse, 0x6420, R5.reuse ;  /* 0x0000642004087816 */ /* 0x144fe40000000005 */
[----:B------:R-:W-:Y:S02]  /*275c0*/  PRMT R9, R4, 0x7531, R5 ;  /* 0x0000753104097816 */ /* 0x000fe40000000005 */
[----:B------:R-:W-:-:S02]  /*275d0*/  PRMT R10, R6, 0x6420, R7 ;  /* 0x00006420060a7816 */ /* 0x000fc40000000007 */
[----:B------:R-:W-:-:S05]  /*275e0*/  PRMT R11, R6, 0x7531, R7 ;  /* 0x00007531060b7816 */ /* 0x000fca0000000007 */
[----:B------:R2:W-:Y:S04]  /*275f0*/  STSM.16.M88.4 [R2+0x2400], R8 ;  /* 0x0024000802007844 */ /* 0x0005e80000000200 */
[----:B------:R-:W3:Y:S04]  /*27600*/  LDSM.16.MT88.4 R4, [R0+0x9400] ;  /* 0x009400000004783b */ /* 0x000ee80000004200 */
[----:B--2---:R-:W2:Y:S01]  /*27610*/  LDL R11, [R1+0x1c] ;  /* 0x00001c00010b7983 */ /* 0x004ea20000100800 */
[----:B------:R-:W-:Y:S01]  /*27620*/  IMAD.MOV.U32 R10, RZ, RZ, R12 ;  /* 0x000000ffff0a7224 */ /* 0x000fe200078e000c */
[----:B---3--:R-:W-:-:S02]  /*27630*/  PRMT R12, R4, 0x6420, R5 ;  /* 0x00006420040c7816 */ /* 0x008fc40000000005 */
[----:B------:R-:W-:Y:S02]  /*27640*/  PRMT R13, R4, 0x7531, R5 ;  /* 0x00007531040d7816 */ /* 0x000fe40000000005 */
[C-C-:B------:R-:W-:Y:S02]  /*27650*/  PRMT R14, R6.reuse, 0x6420, R7.reuse ;  /* 0x00006420060e7816 */ /* 0x140fe40000000007 */
[----:B------:R-:W-:Y:S02]  /*27660*/  PRMT R15, R6, 0x7531, R7 ;  /* 0x00007531060f7816 */ /* 0x000fe40000000007 */
[----:B------:R-:W3:Y:S02]  /*27670*/  LDSM.16.MT88.4 R4, [R3+0x9400] ;  /* 0x009400000304783b */ /* 0x000ee40000004200 */
[C-C-:B---3--:R-:W-:Y:S02]  /*27680*/  PRMT R8, R4.reuse, 0x6420, R5.reuse ;  /* 0x0000642004087816 */ /* 0x148fe40000000005 */
[----:B------:R-:W-:-:S02]  /*27690*/  PRMT R9, R4, 0x7531, R5 ;  /* 0x0000753104097816 */ /* 0x000fc40000000005 */
[----:B--2---:R-:W-:-:S05]  /*276a0*/  IADD3 R18, R11, 0x400, R2 ;  /* 0x000004000b127810 */ /* 0x004fca0007ffe002 */
[----:B------:R2:W-:Y:S02]  /*276b0*/  STSM.16.M88.4 [R18], R12 ;  /* 0x0000000c12007844 */ /* 0x0005e40000000200 */
[----:B--2---:R-:W-:Y:S01]  /*276c0*/  IMAD.MOV.U32 R14, RZ, RZ, R10 ;  /* 0x000000ffff0e7224 */ /* 0x004fe200078e000a */
[C---:B------:R-:W-:Y:S01]  /*276d0*/  PRMT R10, R6.reuse, 0x6420, R7 ;  /* 0x00006420060a7816 */ /* 0x040fe20000000007 */
[----:B------:R-:W-:Y:S01]  /*276e0*/  IMAD.MOV.U32 R15, RZ, RZ, R11 ;  /* 0x000000ffff0f7224 */ /* 0x000fe200078e000b */
[----:B------:R-:W-:-:S05]  /*276f0*/  PRMT R11, R6, 0x7531, R7 ;  /* 0x00007531060b7816 */ /* 0x000fca0000000007 */
[----:B------:R2:W-:Y:S04]  /*27700*/  STSM.16.M88.4 [R18+0x2000], R8 ;  /* 0x0020000812007844 */ /* 0x0005e80000000200 */
[----:B------:R-:W3:Y:S01]  /*27710*/  LDSM.16.MT88.4 R4, [R0+0xa400] ;  /* 0x00a400000004783b */ /* 0x000ee20000004200 */
[----:B--2---:R-:W-:Y:S02]  /*27720*/  IMAD.MOV.U32 R11, RZ, RZ, R14 ;  /* 0x000000ffff0b7224 */ /* 0x004fe400078e000e */
[----:B------:R-:W-:Y:S01]  /*27730*/  IMAD.MOV.U32 R18, RZ, RZ, R15 ;  /* 0x000000ffff127224 */ /* 0x000fe200078e000f */
[C-C-:B---3--:R-:W-:Y:S02]  /*27740*/  PRMT R12, R4.reuse, 0x6420, R5.reuse ;  /* 0x00006420040c7816 */ /* 0x148fe40000000005 */
[----:B------:R-:W-:-:S02]  /*27750*/  PRMT R13, R4, 0x7531, R5 ;  /* 0x00007531040d7816 */ /* 0x000fc40000000005 */
[C-C-:B------:R-:W-:Y:S02]  /*27760*/  PRMT R14, R6.reuse, 0x6420, R7.reuse ;  /* 0x00006420060e7816 */ /* 0x140fe40000000007 */
[----:B------:R-:W-:Y:S02]  /*27770*/  PRMT R15, R6, 0x7531, R7 ;  /* 0x00007531060f7816 */ /* 0x000fe40000000007 */
[----:B------:R-:W2:Y:S01]  /*27780*/  LDSM.16.MT88.4 R4, [R3+0xa400] ;  /* 0x00a400000304783b */ /* 0x000ea20000004200 */
[----:B------:R-:W-:-:S05]  /*27790*/  IADD3 R2, R11, 0x400, R2 ;  /* 0x000004000b027810 */ /* 0x000fca0007ffe002 */
[----:B------:R-:W-:Y:S01]  /*277a0*/  STSM.16.M88.4 [R2], R12 ;  /* 0x0000000c02007844 */ /* 0x000fe20000000200 */
[C-C-:B--2---:R-:W-:Y:S02]  /*277b0*/  PRMT R8, R4.reuse, 0x6420, R5.reuse ;  /* 0x0000642004087816 */ /* 0x144fe40000000005 */
[----:B------:R-:W-:Y:S02]  /*277c0*/  PRMT R9, R4, 0x7531, R5 ;  /* 0x0000753104097816 */ /* 0x000fe40000000005 */
[C-C-:B------:R-:W-:Y:S02]  /*277d0*/  PRMT R10, R6.reuse, 0x6420, R7.reuse ;  /* 0x00006420060a7816 */ /* 0x140fe40000000007 */
[----:B------:R-:W-:-:S05]  /*277e0*/  PRMT R11, R6, 0x7531, R7 ;  /* 0x00007531060b7816 */ /* 0x000fca0000000007 */
[----:B------:R-:W-:Y:S04]  /*277f0*/  STSM.16.M88.4 [R2+0x2000], R8 ;  /* 0x0020000802007844 */ /* 0x000fe80000000200 */
[----:B------:R-:W2:Y:S02]  /*27800*/  LDSM.16.MT88.4 R4, [R0+0xb400] ;  /* 0x00b400000004783b */ /* 0x000ea40000004200 */
[C-C-:B--2---:R-:W-:Y:S02]  /*27810*/  PRMT R12, R4.reuse, 0x6420, R5.reuse ;  /* 0x00006420040c7816 */ /* 0x144fe40000000005 */
[----:B------:R-:W-:Y:S02]  /*27820*/  PRMT R13, R4, 0x7531, R5 ;  /* 0x00007531040d7816 */ /* 0x000fe40000000005 */
[----:B------:R-:W-:-:S02]  /*27830*/  PRMT R14, R6, 0x6420, R7 ;  /* 0x00006420060e7816 */ /* 0x000fc40000000007 */
[----:B------:R-:W-:Y:S02]  /*27840*/  PRMT R15, R6, 0x7531, R7 ;  /* 0x00007531060f7816 */ /* 0x000fe40000000007 */
[----:B------:R-:W2:Y:S01]  /*27850*/  LDSM.16.MT88.4 R4, [R3+0xb400] ;  /* 0x00b400000304783b */ /* 0x000ea20000004200 */
[----:B------:R-:W-:-:S05]  /*27860*/  IMAD.IADD R2, R18, 0x1, R2 ;  /* 0x0000000112027824 */ /* 0x000fca00078e0202 */
[----:B------:R3:W-:Y:S01]  /*27870*/  STSM.16.M88.4 [R2], R12 ;  /* 0x0000000c02007844 */ /* 0x0007e20000000200 */
        /* <DEDUP_REMOVED lines=13> */
.L_x_1770:
[----:B------:R-:W4:Y:S01]  /*27950*/  LDL.LU R0, [R1+0x4] ;  /* 0x0000040001007983 */ /* 0x000f220000300800 */
[----:B--2---:R2:W-:Y:S03]  /*27960*/  SYNCS.ARRIVE.TRANS64.A1T0 RZ, [R17+URZ+0x22850], RZ ;  /* 0x022850ff11ff79a7 */ /* 0x0045e6000810003f */
[----:B------:R-:W5:Y:S01]  /*27970*/  LDL.LU R3, [R1+0x10] ;  /* 0x0000100001037983 */ /* 0x000f620000300800 */
[----:B--2---:R-:W-:-:S05]  /*27980*/  @!P0 VIADD R17, R17, 0x22880 ;  /* 0x0002288011118836 */ /* 0x004fca0000000000 */
[----:B------:R-:W-:Y:S01]  /*27990*/  @!P0 PRMT R17, RZ, 0x654, R17 ;  /* 0x00000654ff118816 */ /* 0x000fe20000000011 */
[----:B------:R-:W-:Y:S06]  /*279a0*/  BAR.SYNC.DEFER_BLOCKING 0x2, 0x80 ;  /* 0x0082000000007b1d */ /* 0x000fec0000010000 */
[----:B------:R2:W-:Y:S01]  /*279b0*/  @!P0 SYNCS.ARRIVE.TRANS64.RED.A1T0 RZ, [R17+URZ], RZ ;  /* 0x000000ff11ff89a7 */ /* 0x0005e2000810043f */
[----:B----4-:R-:W-:-:S05]  /*279c0*/  VIADD R0, R0, 0x1 ;  /* 0x0000000100007836 */ /* 0x010fca0000000000 */
[----:B------:R-:W-:-:S04]  /*279d0*/  ISETP.NE.AND P0, PT, R0, 0x2, PT ;  /* 0x000000020000780c */ /* 0x000fc80003f05270 */
[----:B---3--:R-:W-:Y:S02]  /*279e0*/  SEL R2, RZ, 0x1, P0 ;  /* 0x00000001ff027807 */ /* 0x008fe40000000000 */
[----:B------:R-:W-:Y:S02]  /*279f0*/  SEL R0, R0, RZ, P0 ;  /* 0x000000ff00007207 */ /* 0x000fe40000000000 */
[----:B-----5:R-:W-:-:S03]  /*27a00*/  LOP3.LUT R3, R3, R2, RZ, 0x3c, !PT ;  /* 0x0000000203037212 */ /* 0x020fc600078e3cff */
[----:B------:R2:W-:Y:S04]  /*27a10*/  STL [R1+0x4], R0 ;  /* 0x0000040001007387 */ /* 0x0005e80000100800 */
[----:B------:R2:W-:Y:S02]  /*27a20*/  STL [R1+0x10], R3 ;  /* 0x0000100301007387 */ /* 0x0005e40000100800 */
.L_x_1715:
[----:B--2---:R-:W2:Y:S02]  /*27a30*/  LDL R0, [R1+0x24] ;  /* 0x0000240001007983 */ /* 0x004ea40000100800 */
[----:B--2---:R-:W-:-:S13]  /*27a40*/  LOP3.LUT P0, RZ, R0, 0x2, RZ, 0xc0, !PT ;  /* 0x0000000200ff7812 */ /* 0x004fda000780c0ff */
[----:B------:R-:W-:Y:S05]  /*27a50*/  @!P0 BRA `(.L_x_1771) ;  /* 0x0000000000288947 */ /* 0x000fea0003800000 */
[----:B------:R-:W-:Y:S05]  /*27a60*/  WARPSYNC.ALL ;  /* 0x0000000000007948 */ /* 0x000fea0003800000 */
[----:B------:R-:W2:Y:S08]  /*27a70*/  S2UR UR5, SR_CgaCtaId ;  /* 0x00000000000579c3 */ /* 0x000eb00000008800 */
[----:B------:R-:W-:Y:S06]  /*27a80*/  BAR.SYNC.DEFER_BLOCKING 0x5, 0x180 ;  /* 0x0146000000007b1d */ /* 0x000fec0000010000 */
[----:B------:R-:W-:-:S02]  /*27a90*/  UMOV UR4, 0x400 ;  /* 0x0000040000047882 */ /* 0x000fc40000000000 */
[----:B--2---:R-:W-:-:S06]  /*27aa0*/  ULEA UR4, UR5, UR4, 0x18 ;  /* 0x0000000405047291 */ /* 0x004fcc000f8ec03f */
[----:B------:R-:W-:-:S05]  /*27ab0*/  IMAD.U32 R0, RZ, RZ, UR4 ;  /* 0x00000004ff007e24 */ /* 0x000fca000f8e00ff */
[----:B------:R2:W3:Y:S04]  /*27ac0*/  LDS.128 R16, [R0+0x228d0] ;  /* 0x0228d00000107984 */ /* 0x0004e80000000c00 */
[----:B------:R2:W-:Y:S01]  /*27ad0*/  STL [R1], R0 ;  /* 0x0000000001007387 */ /* 0x0005e20000100800 */
[----:B------:R-:W-:Y:S06]  /*27ae0*/  BAR.ARV 0x4, 0x180 ;  /* 0x0106000000007b1d */ /* 0x000fec0000002000 */
[----:B------:R-:W-:Y:S05]  /*27af0*/  BRA `(.L_x_1772) ;  /* 0x0000000800e07947 */ /* 0x000fea0003800000 */
.L_x_1771:
[----:B------:R-:W2:Y:S01]  /*27b00*/  S2R R0, SR_TID.X ;  /* 0x0000000000007919 */ /* 0x000ea20000002100 */
[----:B------:R-:W-:Y:S01]  /*27b10*/  UMOV UR4, 0xffffffff ;  /* 0xffffffff00047882 */ /* 0x000fe20000000000 */
[----:B--2---:R-:W-:-:S04]  /*27b20*/  LOP3.LUT R6, R0, 0x1f, RZ, 0xc0, !PT ;  /* 0x0000001f00067812 */ /* 0x004fc800078ec0ff */
[----:B------:R-:W-:Y:S01]  /*27b30*/  ISETP.NE.AND P0, PT, R6, 0x1f, PT ;  /* 0x0000001f0600780c */ /* 0x000fe20003f05270 */
[----:B------:R-:W-:-:S12]  /*27b40*/  BRA.DIV UR4, `(.L_x_1773) ;  /* 0x0000003a04407947 */ /* 0x000fd8000b800000 */
[----:B------:R-:W-:Y:S01]  /*27b50*/  IMAD.IADD R0, R19, 0x1, R6 ;  /* 0x0000000113007824 */ /* 0x000fe200078e0206 */
[----:B------:R-:W-:-:S04]  /*27b60*/  ULDC UR4, c[0x0][0xc3c] ;  /* 0x00030f0000047ab9 */ /* 0x000fc80000000800 */
[----:B------:R-:W-:-:S13]  /*27b70*/  ISETP.GE.OR P1, PT, R0, UR4, !P0 ;  /* 0x0000000400007c0c */ /* 0x000fda000c726670 */
[----:B------:R-:W2:Y:S02]  /*27b80*/  @!P1 LDC.64 R2, c[0x0][0xc80] ;  /* 0x00032000ff029b82 */ /* 0x000ea40000000a00 */
[----:B--2---:R-:W-:-:S06]  /*27b90*/  @!P1 IMAD.WIDE R2, R0, 0x4, R2 ;  /* 0x0000000400029825 */ /* 0x004fcc00078e0202 */
[----:B------:R2:W3:Y:S01]  /*27ba0*/  @!P1 LDG.E R3, desc[UR38][R2.64] ;  /* 0x0000002602039981 */ /* 0x0004e2000c1e1900 */
[C---:B------:R-:W-:Y:S02]  /*27bb0*/  ISETP.GE.U32.AND P2, PT, R6.reuse, 0x2, PT ;  /* 0x000000020600780c */ /* 0x040fe40003f46070 */
[C---:B------:R-:W-:Y:S01]  /*27bc0*/  ISETP.GE.U32.AND P3, PT, R6.reuse, 0x4, PT ;  /* 0x000000040600780c */ /* 0x040fe20003f66070 */
[----:B------:R-:W-:Y:S01]  /*27bd0*/  SHFL.IDX PT, R0, R16, RZ, 0x1f ;  /* 0x00001fff10007589 */ /* 0x000fe200000e0000 */
[C---:B------:R-:W-:Y:S02]  /*27be0*/  ISETP.GE.U32.AND P4, PT, R6.reuse, 0x8, PT ;  /* 0x000000080600780c */ /* 0x040fe40003f86070 */
[C---:B------:R-:W-:Y:S01]  /*27bf0*/  ISETP.GE.U32.AND P5, PT, R6.reuse, 0x10, PT ;  /* 0x000000100600780c */ /* 0x040fe20003fa6070 */
[----:B------:R-:W-:Y:S01]  /*27c00*/  SHFL.IDX PT, R4, R16, 0x1, 0x1f ;  /* 0x00201f0010047f89 */ /* 0x000fe200000e0000 */
[----:B--2---:R-:W-:Y:S02]  /*27c10*/  IMAD.MOV.U32 R2, RZ, RZ, RZ ;  /* 0x000000ffff027224 */ /* 0x004fe400078e00ff */
[----:B---3--:R-:W-:Y:S01]  /*27c20*/  @!P1 IMAD.MOV.U32 R2, RZ, RZ, R3 ;  /* 0x000000ffff029224 */ /* 0x008fe200078e0003 */
[----:B------:R-:W-:-:S04]  /*27c30*/  ISETP.NE.AND P1, PT, R6, RZ, PT ;  /* 0x000000ff0600720c */ /* 0x000fc80003f25270 */
[----:B------:R-:W2:Y:S02]  /*27c40*/  SHFL.UP PT, R3, R2, 0x1, RZ ;  /* 0x0420000002037989 */ /* 0x000ea400000e00ff */
[----:B--2---:R-:W-:-:S05]  /*27c50*/  SEL R3, R3, RZ, P1 ;  /* 0x000000ff03037207 */ /* 0x004fca0000800000 */
[----:B------:R-:W-:-:S05]  /*27c60*/  IMAD.IADD R3, R2, 0x1, R3 ;  /* 0x0000000102037824 */ /* 0x000fca00078e0203 */
[----:B------:R-:W2:Y:S02]  /*27c70*/  SHFL.UP PT, R5, R3, 0x2, RZ ;  /* 0x0440000003057989 */ /* 0x000ea400000e00ff */
[----:B--2---:R-:W-:-:S05]  /*27c80*/  SEL R5, R5, RZ, P2 ;  /* 0x000000ff05057207 */ /* 0x004fca0001000000 */
[----:B------:R-:W-:-:S05]  /*27c90*/  IMAD.IADD R3, R3, 0x1, R5 ;  /* 0x0000000103037824 */ /* 0x000fca00078e0205 */
[----:B------:R-:W2:Y:S02]  /*27ca0*/  SHFL.UP PT, R5, R3, 0x4, RZ ;  /* 0x0480000003057989 */ /* 0x000ea400000e00ff */
[----:B--2---:R-:W-:-:S05]  /*27cb0*/  SEL R5, R5, RZ, P3 ;  /* 0x000000ff05057207 */ /* 0x004fca0001800000 */
[----:B------:R-:W-:-:S05]  /*27cc0*/  IMAD.IADD R3, R3, 0x1, R5 ;  /* 0x0000000103037824 */ /* 0x000fca00078e0205 */
[----:B------:R-:W2:Y:S02]  /*27cd0*/  SHFL.UP PT, R5, R3, 0x8, RZ ;  /* 0x0500000003057989 */ /* 0x000ea400000e00ff */
[----:B--2---:R-:W-:-:S04]  /*27ce0*/  SEL R5, R5, RZ, P4 ;  /* 0x000000ff05057207 */ /* 0x004fc80002000000 */
[----:B------:R-:W-:-:S05]  /*27cf0*/  IADD3 R3, R3, R5, RZ ;  /* 0x0000000503037210 */ /* 0x000fca0007ffe0ff */
[----:B------:R-:W2:Y:S02]  /*27d00*/  SHFL.UP PT, R5, R3, 0x10, RZ ;  /* 0x0600000003057989 */ /* 0x000ea400000e00ff */
[----:B--2---:R-:W-:-:S05]  /*27d10*/  SEL R5, R5, RZ, P5 ;  /* 0x000000ff05057207 */ /* 0x004fca0002800000 */
[----:B------:R-:W-:-:S05]  /*27d20*/  IMAD.IADD R5, R3, 0x1, R5 ;  /* 0x0000000103057824 */ /* 0x000fca00078e0205 */
[----:B------:R2:W3:Y:S02]  /*27d30*/  SHFL.IDX PT, R7, R5, 0x1f, 0x1f ;  /* 0x03e01f0005077f89 */ /* 0x0004e400000e0000 */
.L_x_1911:
[----:B------:R-:W-:Y:S01]  /*27d40*/  ULDC UR4, c[0x0][0xc38] ;  /* 0x00030e0000047ab9 */ /* 0x000fe20000000800 */
[----:B------:R-:W-:Y:S02]  /*27d50*/  IMAD.MOV.U32 R6, RZ, RZ, R5 ;  /* 0x000000ffff067224 */ /* 0x000fe400078e0005 */
[----:B------:R-:W-:-:S04]  /*27d60*/  IMAD.U32 R3, RZ, RZ, UR4 ;  /* 0x00000004ff037e24 */ /* 0x000fc8000f8e00ff */
[----:B---3--:R-:W-:-:S04]  /*27d70*/  IMAD R7, R7, R3, RZ ;  /* 0x0000000307077224 */ /* 0x008fc800078e02ff */
[----:B------:R-:W-:-:S05]  /*27d80*/  IMAD.IADD R4, R4, 0x1, R7 ;  /* 0x0000000104047824 */ /* 0x000fca00078e0207 */
[----:B------:R-:W-:-:S13]  /*27d90*/  ISETP.GT.AND P6, PT, R4, R0, PT ;  /* 0x000000000400720c */ /* 0x000fda0003fc4270 */
[----:B------:R-:W-:Y:S05]  /*27da0*/  @P6 BRA `(.L_x_1774) ;  /* 0x00000000009c6947 */ /* 0x000fea0003800000 */
.L_x_1779:
[----:B------:R-:W3:Y:S01]  /*27db0*/  LDC R2, c[0x0][0xc3c] ;  /* 0x00030f00ff027b82 */ /* 0x000ee20000000800 */
[----:B------:R-:W-:-:S05]  /*27dc0*/  VIADD R19, R19, 0x1f ;  /* 0x0000001f13137836 */ /* 0x000fca0000000000 */
[----:B---3--:R-:W-:-:S13]  /*27dd0*/  ISETP.GE.AND P6, PT, R19, R2, PT ;  /* 0x000000021300720c */ /* 0x008fda0003fc6270 */
[----:B--2---:R-:W-:Y:S05]  /*27de0*/  @P6 BRA `(.L_x_1775) ;  /* 0x0000000400d86947 */ /* 0x004fea0003800000 */
[----:B------:R-:W3:Y:S01]  /*27df0*/  S2R R3, SR_TID.X ;  /* 0x0000000000037919 */ /* 0x000ee20000002100 */
[----:B------:R-:W-:Y:S01]  /*27e00*/  BSSY B0, `(.L_x_1776) ;  /* 0x0000009000007945 */ /* 0x000fe20003800000 */
[----:B---3--:R-:W-:-:S05]  /*27e10*/  LOP3.LUT R3, R3, 0x1f, RZ, 0xc0, !PT ;  /* 0x0000001f03037812 */ /* 0x008fca00078ec0ff */
[----:B--2---:R-:W-:-:S05]  /*27e20*/  IMAD.IADD R5, R19, 0x1, R3 ;  /* 0x0000000113057824 */ /* 0x004fca00078e0203 */
[----:B------:R-:W-:Y:S01]  /*27e30*/  ISETP.GE.OR P6, PT, R5, R2, !P0 ;  /* 0x000000020500720c */ /* 0x000fe200047c6670 */
[----:B------:R-:W-:-:S12]  /*27e40*/  IMAD.MOV.U32 R2, RZ, RZ, RZ ;  /* 0x000000ffff027224 */ /* 0x000fd800078e00ff */
[----:B------:R-:W-:Y:S05]  /*27e50*/  @P6 BRA `(.L_x_1777) ;  /* 0x00000000000c6947 */ /* 0x000fea0003800000 */
[----:B------:R-:W2:Y:S02]  /*27e60*/  LDC.64 R2, c[0x0][0xc80] ;  /* 0x00032000ff027b82 */ /* 0x000ea40000000a00 */
[----:B--2---:R-:W-:-:S06]  /*27e70*/  IMAD.WIDE R2, R5, 0x4, R2 ;  /* 0x0000000405027825 */ /* 0x004fcc00078e0202 */
[----:B------:R2:W5:Y:S02]  /*27e80*/  LDG.E R2, desc[UR38][R2.64] ;  /* 0x0000002602027981 */ /* 0x000564000c1e1900 */
.L_x_1777:
[----:B------:R-:W-:Y:S05]  /*27e90*/  BSYNC B0 ;  /* 0x0000000000007941 */ /* 0x000fea0003800000 */
.L_x_1776:
[----:B------:R-:W-:-:S03]  /*27ea0*/  UMOV UR4, 0xffffffff ;  /* 0xffffffff00047882 */ /* 0x000fc60000000000 */
[----:B------:R-:W-:Y:S05]  /*27eb0*/  BRA.DIV UR4, `(.L_x_1778) ;  /* 0x0000003a04a07947 */ /* 0x000fea000b800000 */
[----:B--2--5:R-:W2:Y:S02]  /*27ec0*/  SHFL.UP PT, R3, R2, 0x1, RZ ;  /* 0x0420000002037989 */ /* 0x024ea400000e00ff */
        /* <DEDUP_REMOVED lines=14> */
[----:B------:R2:W3:Y:S02]  /*27fb0*/  SHFL.IDX PT, R7, R6, 0x1f, 0x1f ;  /* 0x03e01f0006077f89 */ /* 0x0004e400000e0000 */
.L_x_1919:
[----:B------:R-:W-:Y:S02]  /*27fc0*/  ULDC UR4, c[0x0][0xc38] ;  /* 0x00030e0000047ab9 */ /* 0x000fe40000000800 */
[----:B------:R-:W-:-:S04]  /*27fd0*/  IMAD.U32 R3, RZ, RZ, UR4 ;  /* 0x00000004ff037e24 */ /* 0x000fc8000f8e00ff */
[----:B---3--:R-:W-:-:S04]  /*27fe0*/  IMAD R7, R7, R3, RZ ;  /* 0x0000000307077224 */ /* 0x008fc800078e02ff */
[----:B------:R-:W-:-:S05]  /*27ff0*/  IMAD.IADD R4, R7, 0x1, R4 ;  /* 0x0000000107047824 */ /* 0x000fca00078e0204 */
[----:B------:R-:W-:-:S13]  /*28000*/  ISETP.GT.AND P6, PT, R4, R0, PT ;  /* 0x000000000400720c */ /* 0x000fda0003fc4270 */
[----:B------:R-:W-:Y:S05]  /*28010*/  @!P6 BRA `(.L_x_1779) ;  /* 0xfffffffc0064e947 */ /* 0x000fea000383ffff */
.L_x_1774:
[----:B------:R-:W-:Y:S01]  /*28020*/  IMAD.IADD R7, R4, 0x1, -R7 ;  /* 0x0000000104077824 */ /* 0x000fe200078e0a07 */
[----:B------:R-:W-:-:S03]  /*28030*/  UMOV UR4, 0xffffffff ;  /* 0xffffffff00047882 */ /* 0x000fc60000000000 */
[----:B------:R-:W-:-:S05]  /*28040*/  IMAD R4, R6, R3, R7 ;  /* 0x0000000306047224 */ /* 0x000fca00078e0207 */
[----:B------:R-:W-:Y:S01]  /*28050*/  ISETP.GT.AND P6, PT, R4, R0, PT ;  /* 0x000000000400720c */ /* 0x000fe20003fc4270 */
[----:B------:R-:W-:-:S12]  /*28060*/  BRA.DIV UR4, `(.L_x_1780) ;  /* 0x0000003e040c7947 */ /* 0x000fd8000b800000 */
[----:B--2---:R-:W-:-:S04]  /*28070*/  VOTE.ANY R5, PT, !P6 ;  /* 0x0000000000057806 */ /* 0x004fc800070e0100 */
[----:B------:R-:W2:Y:S02]  /*28080*/  POPC R4, R5 ;  /* 0x0000000500047309 */ /* 0x000ea40000000000 */
[----:B--2---:R2:W3:Y:S02]  /*28090*/  SHFL.IDX PT, R17, R2, R4, 0x1f ;  /* 0x00001f0402117589 */ /* 0x0044e400000e0000 */
.L_x_1923:
[----:B------:R-:W-:Y:S01]  /*280a0*/  ISETP.NE.AND P0, PT, R5, RZ, PT ;  /* 0x000000ff0500720c */ /* 0x000fe20003f05270 */
[----:B------:R-:W-:-:S12]  /*280b0*/  IMAD.MOV.U32 R16, RZ, RZ, RZ ;  /* 0x000000ffff107224 */ /* 0x000fd800078e00ff */
[----:B------:R-:W-:Y:S05]  /*280c0*/  @!P0 BRA `(.L_x_1781) ;  /* 0x0000000000148947 */ /* 0x000fea0003800000 */
[----:B------:R-:W-:Y:S01]  /*280d0*/  UMOV UR4, 0xffffffff ;  /* 0xffffffff00047882 */ /* 0x000fe20000000000 */
[----:B------:R-:W-:Y:S02]  /*280e0*/  VIADD R12, R4, 0xffffffff ;  /* 0xffffffff040c7836 */ /* 0x000fe40000000000 */
[----:B------:R-:W-:Y:S05]  /*280f0*/  BRA.DIV UR4, `(.L_x_1782) ;  /* 0x0000003e04307947 */ /* 0x000fea000b800000 */
[----:B------:R4:W0:Y:S02]  /*28100*/  SHFL.IDX PT, R6, R6, R12, 0x1f ;  /* 0x00001f0c06067589 */ /* 0x00082400000e0000 */
.L_x_1926:
[----:B0-----:R-:W-:-:S07]  /*28110*/  IMAD.MOV.U32 R16, RZ, RZ, R6 ;  /* 0x000000ffff107224 */ /* 0x001fce00078e0006 */
.L_x_1781:
[----:B------:R-:W2:Y:S01]  /*28120*/  LDC.64 R8, c[0x0][0xc90] ;  /* 0x00032400ff087b82 */ /* 0x000ea20000000a00 */
[----:B------:R-:W-:-:S05]  /*28130*/  IADD3 R19, R4, R19, RZ ;  /* 0x0000001304137210 */ /* 0x000fca0007ffe0ff */
[----:B--2---:R-:W-:-:S05]  /*28140*/  IMAD.WIDE R4, R19, 0x4, R8 ;  /* 0x0000000413047825 */ /* 0x004fca00078e0208 */
[----:B------:R-:W3:Y:S01]  /*28150*/  LDG.E R2, desc[UR38][R4.64] ;  /* 0x0000002604027981 */ /* 0x000ee2000c1e1900 */
[----:B------:R-:W-:-:S04]  /*28160*/  IMAD R16, R16, R3, R7 ;  /* 0x0000000310107224 */ /* 0x000fc800078e0207 */
[----:B------:R-:W-:Y:S02]  /*28170*/  IMAD.IADD R0, R0, 0x1, -R16 ;  /* 0x0000000100007824 */ /* 0x000fe400078e0a10 */
[----:B---3--:R-:W-:-:S05]  /*28180*/  IMAD R8, R17, R2, RZ ;  /* 0x0000000211087224 */ /* 0x008fca00078e02ff */
[----:B------:R-:W-:-:S04]  /*28190*/  IABS R6, R8 ;  /* 0x0000000800067213 */ /* 0x000fc80000000000 */
[----:B------:R-:W2:Y:S08]  /*281a0*/  I2F.RP R4, R6 ;  /* 0x0000000600047306 */ /* 0x000eb00000209400 */
[----:B--2---:R-:W2:Y:S02]  /*281b0*/  MUFU.RCP R4, R4 ;  /* 0x0000000400047308 */ /* 0x004ea40000001000 */
[----:B--2---:R-:W-:-:S06]  /*281c0*/  VIADD R4, R4, 0xffffffe ;  /* 0x0ffffffe04047836 */ /* 0x004fcc0000000000 */
[----:B------:R-:W2:Y:S02]  /*281d0*/  F2I.FTZ.U32.TRUNC.NTZ R5, R4 ;  /* 0x0000000400057305 */ /* 0x000ea4000021f000 */
[----:B--2---:R-:W-:-:S04]  /*281e0*/  IMAD.MOV R4, RZ, RZ, -R5 ;  /* 0x000000ffff047224 */ /* 0x004fc800078e0a05 */
        /* <DEDUP_REMOVED lines=34> */
[----:B------:R-:W-:-:S04]  /*28410*/  IMAD.MOV R2, RZ, RZ, -R2 ;  /* 0x000000ffff027224 */ /* 0x000fc800078e0a02 */
[----:B------:R-:W-:Y:S02]  /*28420*/  IMAD.MOV.U32 R5, RZ, RZ, R2 ;  /* 0x000000ffff057224 */ /* 0x000fe400078e0002 */
[----:B------:R-:W-:-:S04]  /*28430*/  IMAD.HI.U32 R2, R8, R3, RZ ;  /* 0x0000000308027227 */ /* 0x000fc800078e00ff */
        /* <DEDUP_REMOVED lines=9> */
[----:B------:R-:W-:-:S06]  /*284d0*/  @P0 IADD3 R2, R2, 0x1, RZ ;  /* 0x0000000102020810 */ /* 0x000fcc0007ffe0ff */
[----:B------:R-:W-:Y:S01]  /*284e0*/  @!P2 IMAD.MOV R2, RZ, RZ, -R2 ;  /* 0x000000ffff02a224 */ /* 0x000fe200078e0a02 */
[----:B------:R-:W-:Y:S01]  /*284f0*/  @!P1 LOP3.LUT R2, RZ, R6, RZ, 0x33, !PT ;  /* 0x00000006ff029212 */ /* 0x000fe200078e33ff */
[----:B------:R-:W-:-:S04]  /*28500*/  IMAD.MOV R6, RZ, RZ, -R6 ;  /* 0x000000ffff067224 */ /* 0x000fc800078e0a06 */
[----:B------:R-:W-:Y:S01]  /*28510*/  IMAD R18, R2, R6, R0 ;  /* 0x0000000602127224 */ /* 0x000fe200078e0200 */
[----:B------:R-:W-:-:S05]  /*28520*/  LOP3.LUT R2, RZ, R2, RZ, 0x33, !PT ;  /* 0x00000002ff027212 */ /* 0x000fca00078e33ff */
[----:B------:R-:W-:Y:S01]  /*28530*/  IMAD.IADD R17, R17, 0x1, R2 ;  /* 0x0000000111117824 */ /* 0x000fe200078e0202 */
[----:B------:R-:W-:Y:S06]  /*28540*/  BRA `(.L_x_1783) ;  /* 0x00000000001c7947 */ /* 0x000fec0003800000 */
.L_x_1775:
[----:B------:R-:W-:Y:S01]  /*28550*/  UMOV UR4, URZ ;  /* 0x0000003f00047c82 */ /* 0x000fe20008000000 */
[----:B------:R-:W-:Y:S01]  /*28560*/  UMOV UR5, URZ ;  /* 0x0000003f00057c82 */ /* 0x000fe20008000000 */
[----:B------:R-:W-:Y:S01]  /*28570*/  ULDC UR6, c[0x0][0xc3c] ;  /* 0x00030f0000067ab9 */ /* 0x000fe20000000800 */
[----:B------:R-:W-:Y:S02]  /*28580*/  IMAD.MOV.U32 R16, RZ, RZ, R0 ;  /* 0x000000ffff107224 */ /* 0x000fe400078e0000 */
[----:B------:R-:W-:Y:S02]  /*28590*/  IMAD.U32 R17, RZ, RZ, UR4 ;  /* 0x00000004ff117e24 */ /* 0x000fe4000f8e00ff */
[----:B------:R-:W-:Y:S02]  /*285a0*/  IMAD.U32 R18, RZ, RZ, UR5 ;  /* 0x00000005ff127e24 */ /* 0x000fe4000f8e00ff */
[----:B------:R-:W-:-:S07]  /*285b0*/  IMAD.U32 R19, RZ, RZ, UR6 ;  /* 0x00000006ff137e24 */ /* 0x000fce000f8e00ff */
.L_x_1783:
[----:B------:R3:W5:Y:S01]  /*285c0*/  LDL R3, [R1] ;  /* 0x0000000001037983 */ /* 0x0007620000100800 */
[----:B------:R-:W0:Y:S01]  /*285d0*/  S2R R0, SR_TID.X ;  /* 0x0000000000007919 */ /* 0x000e220000002100 */
[----:B------:R-:W-:Y:S05]  /*285e0*/  WARPSYNC.ALL ;  /* 0x0000000000007948 */ /* 0x000fea0003800000 */
[----:B0-----:R-:W-:Y:S01]  /*285f0*/  LOP3.LUT R0, R0, 0x1f, RZ, 0xc0, !PT ;  /* 0x0000001f00007812 */ /* 0x001fe200078ec0ff */
[----:B------:R-:W-:Y:S03]  /*28600*/  BAR.SYNC.DEFER_BLOCKING 0x4, 0x180 ;  /* 0x0106000000007b1d */ /* 0x000fe60000010000 */
[----:B------:R-:W-:-:S13]  /*28610*/  ISETP.NE.AND P0, PT, R0, RZ, PT ;  /* 0x000000ff0000720c */ /* 0x000fda0003f05270 */
[----:B------:R-:W5:Y:S01]  /*28620*/  @!P0 S2R R0, SR_CgaCtaId ;  /* 0x0000000000008919 */ /* 0x000f620000008800 */
[----:B------:R-:W-:-:S04]  /*28630*/  @!P0 MOV R2, 0x400 ;  /* 0x0000040000028802 */ /* 0x000fc80000000f00 */
[----:B-----5:R-:W-:-:S05]  /*28640*/  @!P0 LEA R3, R0, R2, 0x18 ;  /* 0x0000000200038211 */ /* 0x020fca00078ec0ff */
[----:B------:R3:W-:Y:S04]  /*28650*/  @!P0 STS.128 [R3+0x228d0], R16 ;  /* 0x0228d01003008388 */ /* 0x0007e80000000c00 */
[----:B------:R3:W-:Y:S01]  /*28660*/  @!P0 STL [R1], R3 ;  /* 0x0000000301008387 */ /* 0x0007e20000100800 */
[----:B------:R-:W-:Y:S06]  /*28670*/  BAR.ARV 0x5, 0x180 ;  /* 0x0146000000007b1d */ /* 0x000fec0000002000 */
.L_x_1772:
[----:B------:R-:W-:Y:S02]  /*28680*/  ULDC UR4, c[0x0][0xc3c] ;  /* 0x00030f0000047ab9 */ /* 0x000fe40000000800 */
[----:B---3--:R-:W-:-:S13]  /*28690*/  ISETP.GE.AND P0, PT, R19, UR4, PT ;  /* 0x0000000413007c0c */ /* 0x008fda000bf06270 */
[----:B------:R-:W-:Y:S05]  /*286a0*/  @!P0 BRA `(.L_x_1784) ;  /* 0xffffffa000248947 */ /* 0x000fea000383ffff */
[----:B------:R-:W-:Y:S05]  /*286b0*/  BSYNC B7 ;  /* 0x0000000000077941 */ /* 0x000fea0003800000 */
.L_x_1658:
[----:B--2---:R-:W2:Y:S01]  /*286c0*/  LDL.LU R0, [R1+0x58] ;  /* 0x0000580001007983 */ /* 0x004ea20000300800 */
[----:B------:R-:W-:Y:S01]  /*286d0*/  BSSY B0, `(.L_x_1785) ;  /* 0x000000b000007945 */ /* 0x000fe20003800000 */
[----:B------:R-:W3:Y:S01]  /*286e0*/  S2R R5, SR_CgaCtaId ;  /* 0x0000000000057919 */ /* 0x000ee20000008800 */
[----:B--2---:R-:W-:-:S05]  /*286f0*/  VIADD R0, R0, 0x1 ;  /* 0x0000000100007836 */ /* 0x004fca0000000000 */
[----:B0-----:R-:W-:-:S04]  /*28700*/  LEA.HI R2, R0, R0, RZ, 0x1 ;  /* 0x0000000000027211 */ /* 0x001fc800078f08ff */
[----:B------:R-:W-:-:S05]  /*28710*/  LOP3.LUT R3, R2, 0xfffffffe, RZ, 0xc0, !PT ;  /* 0xfffffffe02037812 */ /* 0x000fca00078ec0ff */
[----:B------:R-:W-:Y:S01]  /*28720*/  IMAD.IADD R3, R0, 0x1, -R3 ;  /* 0x0000000100037824 */ /* 0x000fe200078e0a03 */
[----:B------:R-:W-:-:S04]  /*28730*/  MOV R0, 0x400 ;  /* 0x0000040000007802 */ /* 0x000fc80000000f00 */
[----:B---3--:R-:W-:Y:S02]  /*28740*/  LEA R0, R5, R0, 0x18 ;  /* 0x0000000005007211 */ /* 0x008fe400078ec0ff */
[----:B------:R-:W-:-:S04]  /*28750*/  SHF.L.U32 R3, R3, 0x1f, RZ ;  /* 0x0000001f03037819 */ /* 0x000fc800000006ff */
[----:B------:R-:W0:Y:S02]  /*28760*/  SYNCS.PHASECHK.TRANS64.TRYWAIT P0, [R0+URZ+0x22820], R3 ;  /* 0x02282003000075a7 */ /* 0x000e24000800017f */
[----:B0-----:R-:W-:Y:S05]  /*28770*/  @!P0 BRA `(.L_x_1786) ;  /* 0x0000003400b88947 */ /* 0x001fea0003800000 */
.L_x_1927:
[----:B------:R-:W-:Y:S05]  /*28780*/  BSYNC B0 ;  /* 0x0000000000007941 */ /* 0x000fea0003800000 */
.L_x_1785:
[----:B------:R-:W-:-:S03]  /*28790*/  UMOV UR4, 0xffffffff ;  /* 0xffffffff00047882 */ /* 0x000fc60000000000 */
[----:B------:R-:W-:Y:S05]  /*287a0*/  BRA.DIV UR4, `(.L_x_1787) ;  /* 0x0000003604c07947 */ /* 0x000fea000b800000 */
[----:B------:R-:W2:Y:S02]  /*287b0*/  S2R R2, SR_TID.X ;  /* 0x0000000000027919 */ /* 0x000ea40000002100 */
[----:B--2---:R-:W-:-:S04]  /*287c0*/  SHF.R.U32.HI R2, RZ, 0x5, R2 ;  /* 0x00000005ff027819 */ /* 0x004fc80000011602 */
[----:B------:R-:W-:-:S05]  /*287d0*/  LOP3.LUT R2, R2, 0x3, RZ, 0xc0, !PT ;  /* 0x0000000302027812 */ /* 0x000fca00078ec0ff */
[----:B------:R2:W3:Y:S02]  /*287e0*/  SHFL.IDX PT, R14, R2, RZ, 0x1f ;  /* 0x00001fff020e7589 */ /* 0x0004e400000e0000 */
.L_x_1930:
[----:B---3--:R-:W-:-:S13]  /*287f0*/  ISETP.NE.AND P0, PT, R14, RZ, PT ;  /* 0x000000ff0e00720c */ /* 0x008fda0003f05270 */
[----:B------:R-:W-:Y:S05]  /*28800*/  @P0 BRA `(.L_x_1429) ;  /* 0x0000000000b00947 */ /* 0x000fea0003800000 */
[----:B------:R-:W-:-:S03]  /*28810*/  UMOV UR4, 0xffffffff ;  /* 0xffffffff00047882 */ /* 0x000fc60000000000 */
[----:B------:R-:W-:Y:S05]  /*28820*/  BRA.DIV UR4, `(.L_x_1788) ;  /* 0x0000003604d47947 */ /* 0x000fea000b800000 */
[----:B------:R-:W-:-:S13]  /*28830*/  ELECT P6, URZ, PT ;  /* 0x00000000003f782f */ /* 0x000fda00038c0000 */
.L_x_1933:
[----:B------:R-:W-:Y:S05]  /*28840*/  @!P6 BRA `(.L_x_1429) ;  /* 0x0000000000a0e947 */ /* 0x000fea0003800000 */
[----:B------:R-:W-:-:S06]  /*28850*/  ULOP3.LUT UR4, UR36, 0x2, URZ, 0xfc, !UPT ;  /* 0x0000000224047892 */ /* 0x000fcc000f8efc3f */
[----:B--2---:R-:W-:-:S05]  /*28860*/  IMAD.U32 R2, RZ, RZ, UR4 ;  /* 0x00000004ff027e24 */ /* 0x004fca000f8e00ff */
[----:B------:R-:W-:-:S13]  /*28870*/  ISETP.NE.AND P0, PT, R2, 0x3, PT ;  /* 0x000000030200780c */ /* 0x000fda0003f05270 */
[----:B------:R-:W-:Y:S05]  /*28880*/  @!P0 BRA `(.L_x_1789) ;  /* 0x0000000000048947 */ /* 0x000fea0003800000 */
[----:B------:R-:W-:Y:S01]  /*28890*/  BPT.TRAP 0x1 ;  /* 0x000000040000795c */ /* 0x000fe20000300000 */
.L_x_1789:
[----:B0-----:R-:W2:Y:S04]  /*288a0*/  LDL R3, [R1+0x4] ;  /* 0x0000040001037983 */ /* 0x001ea80000100800 */
[----:B------:R-:W3:Y:S01]  /*288b0*/  LDL.LU R7, [R1+0x10] ;  /* 0x0000100001077983 */ /* 0x000ee20000300800 */
[----:B------:R-:W-:-:S04]  /*288c0*/  VIADD R2, R0, 0x22840 ;  /* 0x0002284000027836 */ /* 0x000fc80000000000 */
[C---:B--2---:R-:W-:Y:S02]  /*288d0*/  IMAD R6, R3.reuse, 0x8, R2 ;  /* 0x0000000803067824 */ /* 0x044fe400078e0202 */
[----:B------:R-:W-:Y:S01]  /*288e0*/  VIADD R3, R3, 0x1 ;  /* 0x0000000103037836 */ /* 0x000fe20000000000 */
[----:B---3--:R-:W-:-:S04]  /*288f0*/  SHF.L.U32 R5, R7, 0x1f, RZ ;  /* 0x0000001f07057819 */ /* 0x008fc800000006ff */
[C---:B------:R-:W-:Y:S01]  /*28900*/  ISETP.NE.AND P2, PT, R3.reuse, 0x2, PT ;  /* 0x000000020300780c */ /* 0x040fe20003f45270 */
[----:B------:R-:W0:Y:S03]  /*28910*/  SYNCS.PHASECHK.TRANS64.TRYWAIT P1, [R6+URZ], R5 ;  /* 0x00000005060075a7 */ /* 0x000e26000802017f */
[----:B------:R-:W-:Y:S02]  /*28920*/  SEL R4, RZ, 0x1, P2 ;  /* 0x00000001ff047807 */ /* 0x000fe40001000000 */
[----:B------:R-:W-:Y:S02]  /*28930*/  SEL R3, R3, RZ, P2 ;  /* 0x000000ff03037207 */ /* 0x000fe40001000000 */
[----:B------:R-:W-:-:S03]  /*28940*/  LOP3.LUT R4, R7, R4, RZ, 0x3c, !PT ;  /* 0x0000000407047212 */ /* 0x000fc600078e3cff */
[----:B------:R-:W-:Y:S01]  /*28950*/  IMAD R7, R3, 0x8, R2 ;  /* 0x0000000803077824 */ /* 0x000fe200078e0202 */
[----:B------:R-:W-:Y:S01]  /*28960*/  SHF.L.U32 R2, R4, 0x1f, RZ ;  /* 0x0000001f04027819 */ /* 0x000fe200000006ff */
[----:B0-----:R-:W-:Y:S06]  /*28970*/  @!P1 BRA `(.L_x_1790) ;  /* 0x0000003400a09947 */ /* 0x001fec0003800000 */
.L_x_1934:
[----:B------:R-:W2:Y:S02]  /*28980*/  SYNCS.PHASECHK.TRANS64.TRYWAIT P1, [R7+URZ], R2 ;  /* 0x00000002070075a7 */ /* 0x000ea4000802017f */
[----:B--2---:R-:W-:Y:S05]  /*28990*/  @!P1 BRA `(.L_x_1791) ;  /* 0x0000003400ac9947 */ /* 0x004fea0003800000 */
.L_x_1935:
[----:B------:R-:W-:Y:S05]  /*289a0*/  @!P0 BRA `(.L_x_1792) ;  /* 0x0000000000048947 */ /* 0x000fea0003800000 */
[----:B------:R-:W-:Y:S01]  /*289b0*/  BPT.TRAP 0x1 ;  /* 0x000000040000795c */ /* 0x000fe20000300000 */
.L_x_1792:
[----:B------:R-:W3:Y:S02]  /*289c0*/  LDL.LU R4, [R1+0x4] ;  /* 0x0000040001047983 */ /* 0x000ee40000300800 */
[----:B---3--:R-:W-:-:S04]  /*289d0*/  IMAD R4, R4, 0x8, R0 ;  /* 0x0000000804047824 */ /* 0x008fc800078e0200 */
[----:B------:R-:W3:Y:S02]  /*289e0*/  SYNCS.PHASECHK.TRANS64.TRYWAIT P1, [R4+URZ+0x22860], R5 ;  /* 0x02286005040075a7 */ /* 0x000ee4000802017f */
[----:B---3--:R-:W-:Y:S05]  /*289f0*/  @!P1 BRA `(.L_x_1793) ;  /* 0x0000003400a89947 */ /* 0x008fea0003800000 */
.L_x_1936:
[----:B------:R-:W-:Y:S05]  /*28a00*/  @!P0 BRA `(.L_x_1794) ;  /* 0x0000000000048947 */ /* 0x000fea0003800000 */
[----:B------:R-:W-:Y:S01]  /*28a10*/  BPT.TRAP 0x1 ;  /* 0x000000040000795c */ /* 0x000fe20000300000 */
.L_x_1794:
[----:B------:R-:W-:-:S04]  /*28a20*/  IMAD R3, R3, 0x8, R0 ;  /* 0x0000000803037824 */ /* 0x000fc800078e0200 */
[----:B------:R-:W5:Y:S02]  /*28a30*/  SYNCS.PHASECHK.TRANS64.TRYWAIT P1, [R3+URZ+0x22860], R2 ;  /* 0x02286002030075a7 */ /* 0x000f64000802017f */
[----:B-----5:R-:W-:Y:S05]  /*28a40*/  @!P1 BRA `(.L_x_1795) ;  /* 0x0000003400a89947 */ /* 0x020fea0003800000 */
.L_x_1937:
[----:B------:R-:W-:Y:S05]  /*28a50*/  @!P0 BRA `(.L_x_1796) ;  /* 0x0000000000048947 */ /* 0x000fea0003800000 */
[----:B------:R-:W-:Y:S01]  /*28a60*/  BPT.TRAP 0x1 ;  /* 0x000000040000795c */ /* 0x000fe20000300000 */
.L_x_1796:
[----:B------:R-:W5:Y:S02]  /*28a70*/  SYNCS.PHASECHK.TRANS64.TRYWAIT P0, [R4+URZ+0x22880], R5 ;  /* 0x02288005040075a7 */ /* 0x000f64000800017f */
[----:B-----5:R-:W-:Y:S05]  /*28a80*/  @!P0 BRA `(.L_x_1797) ;  /* 0x0000003400ac8947 */ /* 0x020fea0003800000 */
.L_x_1798:
[----:B------:R0:W0:Y:S02]  /*28a90*/  SYNCS.PHASECHK.TRANS64.TRYWAIT P0, [R3+URZ+0x22880], R2 ;  /* 0x02288002030075a7 */ /* 0x000024000800017f */
[----:B0-----:R-:W-:Y:S05]  /*28aa0*/  @!P0 NANOSLEEP.SYNCS 0x989680 ;  /* 0x009896800000895d */ /* 0x001fea0003900000 */
[----:B------:R-:W0:Y:S02]  /*28ab0*/  @!P0 SYNCS.PHASECHK.TRANS64 P0, [R3+URZ+0x22880], R2 ;  /* 0x02288002030085a7 */ /* 0x000e24000800007f */
[----:B0-----:R-:W-:Y:S05]  /*28ac0*/  @!P0 BRA `(.L_x_1798) ;  /* 0xfffffffc00f08947 */ /* 0x001fea000383ffff */
.L_x_1429:
[----:B------:R-:W-:Y:S05]  /*28ad0*/  BSYNC B8 ;  /* 0x0000000000087941 */ /* 0x000fea0003800000 */
.L_x_1426:
[----:B------:R-:W-:Y:S05]  /*28ae0*/  EXIT ;  /* 0x000000000000794d */ /* 0x000fea0003800000 */
.L_x_1453:
[----:B0-----:R0:W1:Y:S02]  /*28af0*/  SYNCS.PHASECHK.TRANS64.TRYWAIT P3, [R108+URZ+0x22890], R110 ;  /* 0x0228906e6c0075a7 */ /* 0x001064000806017f */
[----:B-1----:R-:W-:Y:S05]  /*28b00*/  @!P3 NANOSLEEP.SYNCS 0x989680 ;  /* 0x009896800000b95d */ /* 0x002fea0003900000 */
[----:B------:R-:W1:Y:S02]  /*28b10*/  @!P3 SYNCS.PHASECHK.TRANS64 P3, [R108+URZ+0x22890], R110 ;  /* 0x0228906e6c00b5a7 */ /* 0x000e64000806007f */
[----:B-1----:R-:W-:Y:S05]  /*28b20*/  @!P3 BRA `(.L_x_1453) ;  /* 0xfffffffc00f0b947 */ /* 0x002fea000383ffff */
[----:B------:R-:W-:Y:S05]  /*28b30*/  BRA `(.L_x_1799) ;  /* 0xfffffda400587947 */ /* 0x000fea000383ffff */
.L_x_1481:
[----:B-1----:R1:W2:Y:S02]  /*28b40*/  SYNCS.PHASECHK.TRANS64.TRYWAIT P3, [R108+URZ+0x22890], R110 ;  /* 0x0228906e6c0075a7 */ /* 0x0022a4000806017f */
[----:B--2---:R-:W-:Y:S05]  /*28b50*/  @!P3 NANOSLEEP.SYNCS 0x989680 ;  /* 0x009896800000b95d */ /* 0x004fea0003900000 */
[----:B------:R-:W2:Y:S02]  /*28b60*/  @!P3 SYNCS.PHASECHK.TRANS64 P3, [R108+URZ+0x22890], R110 ;  /* 0x0228906e6c00b5a7 */ /* 0x000ea4000806007f */
[----:B--2---:R-:W-:Y:S05]  /*28b70*/  @!P3 BRA `(.L_x_1481) ;  /* 0xfffffffc00f0b947 */ /* 0x004fea000383ffff */
[----:B------:R-:W-:Y:S05]  /*28b80*/  BRA `(.L_x_1800) ;  /* 0xfffffdd400087947 */ /* 0x000fea000383ffff */
.L_x_1494:
[----:B0-----:R0:W1:Y:S02]  /*28b90*/  SYNCS.PHASECHK.TRANS64.TRYWAIT P2, [R108+URZ+0x22890], R110 ;  /* 0x0228906e6c0075a7 */ /* 0x001064000804017f */
[----:B-1----:R-:W-:Y:S05]  /*28ba0*/  @!P2 NANOSLEEP.SYNCS 0x989680 ;  /* 0x009896800000a95d */ /* 0x002fea0003900000 */
[----:B------:R-:W1:Y:S02]  /*28bb0*/  @!P2 SYNCS.PHASECHK.TRANS64 P2, [R108+URZ+0x22890], R110 ;  /* 0x0228906e6c00a5a7 */ /* 0x000e64000804007f */
[----:B-1----:R-:W-:Y:S05]  /*28bc0*/  @!P2 BRA `(.L_x_1494) ;  /* 0xfffffffc00f0a947 */ /* 0x002fea000383ffff */
[----:B------:R-:W-:Y:S05]  /*28bd0*/  BRA `(.L_x_1801) ;  /* 0xfffffe0000d47947 */ /* 0x000fea000383ffff */
.L_x_1498:
[----:B--2---:R2:W3:Y:S02]  /*28be0*/  SYNCS.PHASECHK.TRANS64.TRYWAIT P1, [R108+URZ+0x228b0], R110 ;  /* 0x0228b06e6c0075a7 */ /* 0x0044e4000802017f */
[----:B---3--:R-:W-:Y:S05]  /*28bf0*/  @!P1 NANOSLEEP.SYNCS 0x989680 ;  /* 0x009896800000995d */ /* 0x008fea0003900000 */
[----:B------:R-:W3:Y:S02]  /*28c00*/  @!P1 SYNCS.PHASECHK.TRANS64 P1, [R108+URZ+0x228b0], R110 ;  /* 0x0228b06e6c0095a7 */ /* 0x000ee4000802007f */
[----:B---3--:R-:W-:Y:S05]  /*28c10*/  @!P1 BRA `(.L_x_1498) ;  /* 0xfffffffc00f09947 */ /* 0x008fea000383ffff */
[----:B------:R-:W-:Y:S05]  /*28c20*/  BRA `(.L_x_1802) ;  /* 0xfffffe04006c7947 */ /* 0x000fea000383ffff */
.L_x_1512:
[----:B------:R-:W-:Y:S01]  /*28c30*/  BSSY B0, `(.L_x_1803) ;  /* 0x0000008000007945 */ /* 0x000fe20003800000 */
[----:B------:R-:W-:Y:S01]  /*28c40*/  IMAD.MOV.U32 R13, RZ, RZ, R213 ;  /* 0x000000ffff0d7224 */ /* 0x000fe200078e00d5 */
[----:B------:R-:W-:Y:S01]  /*28c50*/  MOV R12, RZ ;  /* 0x000000ff000c7202 */ /* 0x000fe20000000f00 */
[----:B------:R-:W-:Y:S02]  /*28c60*/  IMAD.MOV.U32 R11, RZ, RZ, 0x1f ;  /* 0x0000001fff0b7424 */ /* 0x000fe400078e00ff */
[----:B------:R-:W-:-:S07]  /*28c70*/  IMAD.MOV.U32 R15, RZ, RZ, -0x1 ;  /* 0xffffffffff0f7424 */ /* 0x000fce00078e00ff */
[----:B-----5:R-:W-:Y:S05]  /*28c80*/  WARPSYNC.COLLECTIVE R15, `(.L_x_1804) ;  /* 0x000000000f087348 */ /* 0x020fea0003c00000 */
[----:B------:R0:W1:Y:S02]  /*28c90*/  SHFL.IDX P6, R14, R13, R12, R11 ;  /* 0x0000000c0d0e7389 */ /* 0x00006400000c000b */
[----:B01---5:R-:W-:Y:S01]  /*28ca0*/  ENDCOLLECTIVE ;  /* 0x000000000000791b */ /* 0x023fe20003800000 */
.L_x_1804:
[----:B------:R-:W-:Y:S05]  /*28cb0*/  BSYNC B0 ;  /* 0x0000000000007941 */ /* 0x000fea0003800000 */
.L_x_1803:
[----:B------:R-:W-:Y:S01]  /*28cc0*/  IMAD.MOV.U32 R176, RZ, RZ, R14 ;  /* 0x000000ffffb07224 */ /* 0x000fe200078e000e */
[----:B------:R-:W-:Y:S06]  /*28cd0*/  BRA `(.L_x_1805) ;  /* 0xfffffe1000187947 */ /* 0x000fec000383ffff */
.L_x_1522:
[----:B------:R-:W-:Y:S01]  /*28ce0*/  BSSY B1, `(.L_x_1806) ;  /* 0x0000007000017945 */ /* 0x000fe20003800000 */
[----:B------:R-:W-:Y:S02]  /*28cf0*/  IMAD.MOV.U32 R12, RZ, RZ, RZ ;  /* 0x000000ffff0c7224 */ /* 0x000fe400078e00ff */
[----:B------:R-:W-:Y:S02]  /*28d00*/  IMAD.MOV.U32 R11, RZ, RZ, 0x1e1f ;  /* 0x00001e1fff0b7424 */ /* 0x000fe400078e00ff */
[----:B------:R-:W-:-:S07]  /*28d10*/  IMAD.MOV.U32 R15, RZ, RZ, -0x1 ;  /* 0xffffffffff0f7424 */ /* 0x000fce00078e00ff */
[----:B0-----:R-:W-:Y:S05]  /*28d20*/  WARPSYNC.COLLECTIVE R15, `(.L_x_1807) ;  /* 0x000000000f087348 */ /* 0x001fea0003c00000 */
[----:B------:R1:W2:Y:S02]  /*28d30*/  SHFL.IDX P6, R14, R13, R12, R11 ;  /* 0x0000000c0d0e7389 */ /* 0x0002a400000c000b */
[----:B012---:R-:W-:Y:S01]  /*28d40*/  ENDCOLLECTIVE ;  /* 0x000000000000791b */ /* 0x007fe20003800000 */
.L_x_1807:
[----:B------:R-:W-:Y:S05]  /*28d50*/  BSYNC B1 ;  /* 0x0000000000017941 */ /* 0x000fea0003800000 */
.L_x_1806:
[----:B------:R-:W-:Y:S02]  /*28d60*/  IMAD.MOV.U32 R13, RZ, RZ, R5 ;  /* 0x000000ffff0d7224 */ /* 0x000fe400078e0005 */
[----:B------:R-:W-:Y:S02]  /*28d70*/  IMAD.MOV.U32 R12, RZ, RZ, RZ ;  /* 0x000000ffff0c7224 */ /* 0x000fe400078e00ff */
[----:B------:R-:W-:Y:S02]  /*28d80*/  IMAD.MOV.U32 R11, RZ, RZ, 0x1e1f ;  /* 0x00001e1fff0b7424 */ /* 0x000fe400078e00ff */
[----:B------:R-:W-:Y:S02]  /*28d90*/  IMAD.MOV.U32 R15, RZ, RZ, -0x1 ;  /* 0xffffffffff0f7424 */ /* 0x000fe400078e00ff */
[----:B------:R-:W-:-:S07]  /*28da0*/  IMAD.MOV.U32 R3, RZ, RZ, R14 ;  /* 0x000000ffff037224 */ /* 0x000fce00078e000e */
[----:B------:R-:W-:Y:S05]  /*28db0*/  WARPSYNC.COLLECTIVE R15, `(.L_x_1808) ;  /* 0x000000000f087348 */ /* 0x000fea0003c00000 */
[----:B------:R0:W1:Y:S02]  /*28dc0*/  SHFL.IDX P6, R14, R13, R12, R11 ;  /* 0x0000000c0d0e7389 */ /* 0x00006400000c000b */
[----:B01----:R-:W-:Y:S01]  /*28dd0*/  ENDCOLLECTIVE ;  /* 0x000000000000791b */ /* 0x003fe20003800000 */
.L_x_1808:
[----:B------:R-:W-:Y:S02]  /*28de0*/  IMAD.MOV.U32 R13, RZ, RZ, R7 ;  /* 0x000000ffff0d7224 */ /* 0x000fe400078e0007 */
[----:B------:R-:W-:-:S07]  /*28df0*/  IMAD.MOV.U32 R5, RZ, RZ, R14 ;  /* 0x000000ffff057224 */ /* 0x000fce00078e000e */
[----:B------:R-:W-:Y:S05]  /*28e00*/  WARPSYNC.COLLECTIVE R15, `(.L_x_1809) ;  /* 0x000000000f087348 */ /* 0x000fea0003c00000 */
[----:B------:R0:W1:Y:S02]  /*28e10*/  SHFL.IDX P6, R14, R13, R12, R11 ;  /* 0x0000000c0d0e7389 */ /* 0x00006400000c000b */
[----:B01----:R-:W-:Y:S01]  /*28e20*/  ENDCOLLECTIVE ;  /* 0x000000000000791b */ /* 0x003fe20003800000 */
.L_x_1809:
[----:B------:R-:W-:Y:S02]  /*28e30*/  IMAD.MOV.U32 R13, RZ, RZ, R0 ;  /* 0x000000ffff0d7224 */ /* 0x000fe400078e0000 */
[----:B------:R-:W-:-:S07]  /*28e40*/  IMAD.MOV.U32 R7, RZ, RZ, R14 ;  /* 0x000000ffff077224 */ /* 0x000fce00078e000e */
[----:B------:R-:W-:Y:S05]  /*28e50*/  WARPSYNC.COLLECTIVE R15, `(.L_x_1810) ;  /* 0x000000000f087348 */ /* 0x000fea0003c00000 */
[----:B------:R0:W1:Y:S02]  /*28e60*/  SHFL.IDX P6, R14, R13, R12, R11 ;  /* 0x0000000c0d0e7389 */ /* 0x00006400000c000b */
[----:B01----:R-:W-:Y:S01]  /*28e70*/  ENDCOLLECTIVE ;  /* 0x000000000000791b */ /* 0x003fe20003800000 */
.L_x_1810:
[----:B------:R-:W-:Y:S05]  /*28e80*/  BRA `(.L_x_1811) ;  /* 0xfffffe18000c7947 */ /* 0x000fea000383ffff */
.L_x_1526:
[----:B--2---:R2:W0:Y:S02]  /*28e90*/  SYNCS.PHASECHK.TRANS64.TRYWAIT P0, [R16+URZ+0x22800], R3 ;  /* 0x02280003100075a7 */ /* 0x004424000800017f */
[----:B0-----:R-:W-:Y:S05]  /*28ea0*/  @!P0 NANOSLEEP.SYNCS 0x989680 ;  /* 0x009896800000895d */ /* 0x001fea0003900000 */
[----:B------:R-:W0:Y:S02]  /*28eb0*/  @!P0 SYNCS.PHASECHK.TRANS64 P0, [R16+URZ+0x22800], R3 ;  /* 0x02280003100085a7 */ /* 0x000e24000800007f */
[----:B0-----:R-:W-:Y:S05]  /*28ec0*/  @!P0 BRA `(.L_x_1526) ;  /* 0xfffffffc00f08947 */ /* 0x001fea000383ffff */
[----:B------:R-:W-:Y:S05]  /*28ed0*/  BRA `(.L_x_1812) ;  /* 0xfffffe1c00447947 */ /* 0x000fea000383ffff */
.L_x_1538:
[----:B------:R-:W-:Y:S01]  /*28ee0*/  BSSY B1, `(.L_x_1813) ;  /* 0x0000007000017945 */ /* 0x000fe20003800000 */
[----:B------:R-:W-:Y:S02]  /*28ef0*/  IMAD.MOV.U32 R12, RZ, RZ, RZ ;  /* 0x000000ffff0c7224 */ /* 0x000fe400078e00ff */
[----:B------:R-:W-:Y:S02]  /*28f00*/  IMAD.MOV.U32 R11, RZ, RZ, 0x1e1f ;  /* 0x00001e1fff0b7424 */ /* 0x000fe400078e00ff */
[----:B------:R-:W-:-:S07]  /*28f10*/  IMAD.MOV.U32 R15, RZ, RZ, -0x1 ;  /* 0xffffffffff0f7424 */ /* 0x000fce00078e00ff */
[----:B0-----:R-:W-:Y:S05]  /*28f20*/  WARPSYNC.COLLECTIVE R15, `(.L_x_1814) ;  /* 0x000000000f087348 */ /* 0x001fea0003c00000 */
[----:B------:R1:W2:Y:S02]  /*28f30*/  SHFL.IDX P6, R14, R13, R12, R11 ;  /* 0x0000000c0d0e7389 */ /* 0x0002a400000c000b */
[----:B012---:R-:W-:Y:S01]  /*28f40*/  ENDCOLLECTIVE ;  /* 0x000000000000791b */ /* 0x007fe20003800000 */
.L_x_1814:
[----:B------:R-:W-:Y:S05]  /*28f50*/  BSYNC B1 ;  /* 0x0000000000017941 */ /* 0x000fea0003800000 */
.L_x_1813:
[----:B------:R-:W-:Y:S01]  /*28f60*/  IMAD.MOV.U32 R13, RZ, RZ, R3 ;  /* 0x000000ffff0d7224 */ /* 0x000fe200078e0003 */
[----:B------:R-:W-:Y:S01]  /*28f70*/  MOV R0, R14 ;  /* 0x0000000e00007202 */ /* 0x000fe20000000f00 */
[----:B------:R-:W-:Y:S02]  /*28f80*/  IMAD.MOV.U32 R12, RZ, RZ, RZ ;  /* 0x000000ffff0c7224 */ /* 0x000fe400078e00ff */
[----:B------:R-:W-:Y:S02]  /*28f90*/  IMAD.MOV.U32 R11, RZ, RZ, 0x1e1f ;  /* 0x00001e1fff0b7424 */ /* 0x000fe400078e00ff */
[----:B------:R-:W-:-:S07]  /*28fa0*/  IMAD.MOV.U32 R15, RZ, RZ, -0x1 ;  /* 0xffffffffff0f7424 */ /* 0x000fce00078e00ff */
[----:B------:R-:W-:Y:S05]  /*28fb0*/  WARPSYNC.COLLECTIVE R15, `(.L_x_1815) ;  /* 0x000000000f087348 */ /* 0x000fea0003c00000 */
[----:B------:R0:W1:Y:S02]  /*28fc0*/  SHFL.IDX P6, R14, R13, R12, R11 ;  /* 0x0000000c0d0e7389 */ /* 0x00006400000c000b */
[----:B01----:R-:W-:Y:S01]  /*28fd0*/  ENDCOLLECTIVE ;  /* 0x000000000000791b */ /* 0x003fe20003800000 */
.L_x_1815:
[----:B------:R-:W-:Y:S02]  /*28fe0*/  IMAD.MOV.U32 R13, RZ, RZ, R20 ;  /* 0x000000ffff0d7224 */ /* 0x000fe400078e0014 */
[----:B------:R-:W-:-:S07]  /*28ff0*/  IMAD.MOV.U32 R3, RZ, RZ, R14 ;  /* 0x000000ffff037224 */ /* 0x000fce00078e000e */
[----:B------:R-:W-:Y:S05]  /*29000*/  WARPSYNC.COLLECTIVE R15, `(.L_x_1816) ;  /* 0x000000000f087348 */ /* 0x000fea0003c00000 */
[----:B------:R0:W1:Y:S02]  /*29010*/  SHFL.IDX P6, R14, R13, R12, R11 ;  /* 0x0000000c0d0e7389 */ /* 0x00006400000c000b */
[----:B01----:R-:W-:Y:S01]  /*29020*/  ENDCOLLECTIVE ;  /* 0x000000000000791b */ /* 0x003fe20003800000 */
.L_x_1816:
[----:B------:R-:W-:Y:S02]  /*29030*/  IMAD.MOV.U32 R13, RZ, RZ, R21 ;  /* 0x000000ffff0d7224 */ /* 0x000fe400078e0015 */
[----:B------:R-:W-:-:S07]  /*29040*/  IMAD.MOV.U32 R20, RZ, RZ, R14 ;  /* 0x000000ffff147224 */ /* 0x000fce00078e000e */
[----:B------:R-:W-:Y:S05]  /*29050*/  WARPSYNC.COLLECTIVE R15, `(.L_x_1817) ;  /* 0x000000000f087348 */ /* 0x000fea0003c00000 */
[----:B------:R0:W1:Y:S02]  /*29060*/  SHFL.IDX P6, R14, R13, R12, R11 ;  /* 0x0000000c0d0e7389 */ /* 0x00006400000c000b */
[----:B01----:R-:W-:Y:S01]  /*29070*/  ENDCOLLECTIVE ;  /* 0x000000000000791b */ /* 0x003fe20003800000 */
.L_x_1817:
[----:B------:R-:W-:Y:S01]  /*29080*/  IMAD.MOV.U32 R21, RZ, RZ, R14 ;  /* 0x000000ffff157224 */ /* 0x000fe200078e000e */
[----:B------:R-:W-:Y:S06]  /*29090*/  BRA `(.L_x_1818) ;  /* 0xfffffe4c00007947 */ /* 0x000fec000383ffff */
.L_x_1542:
[----:B--2---:R2:W3:Y:S02]  /*290a0*/  SYNCS.PHASECHK.TRANS64.TRYWAIT P0, [R16+URZ+0x22800], R3 ;  /* 0x02280003100075a7 */ /* 0x0044e4000800017f */
[----:B---3--:R-:W-:Y:S05]  /*290b0*/  @!P0 NANOSLEEP.SYNCS 0x989680 ;  /* 0x009896800000895d */ /* 0x008fea0003900000 */
[----:B------:R-:W3:Y:S02]  /*290c0*/  @!P0 SYNCS.PHASECHK.TRANS64 P0, [R16+URZ+0x22800], R3 ;  /* 0x02280003100085a7 */ /* 0x000ee4000800007f */
[----:B---3--:R-:W-:Y:S05]  /*290d0*/  @!P0 BRA `(.L_x_1542) ;  /* 0xfffffffc00f08947 */ /* 0x008fea000383ffff */
[----:B------:R-:W-:Y:S05]  /*290e0*/  BRA `(.L_x_1819) ;  /* 0xfffffe4c00fc7947 */ /* 0x000fea000383ffff */
.L_x_1550:
[----:B-1----:R1:W2:Y:S02]  /*290f0*/  SYNCS.PHASECHK.TRANS64.TRYWAIT P2, [R8+URZ+0x22830], R3 ;  /* 0x02283003080075a7 */ /* 0x0022a4000804017f */
[----:B--2---:R-:W-:Y:S05]  /*29100*/  @!P2 NANOSLEEP.SYNCS 0x989680 ;  /* 0x009896800000a95d */ /* 0x004fea0003900000 */
[----:B------:R-:W2:Y:S02]  /*29110*/  @!P2 SYNCS.PHASECHK.TRANS64 P2, [R8+URZ+0x22830], R3 ;  /* 0x022830030800a5a7 */ /* 0x000ea4000804007f */
[----:B--2---:R-:W-:Y:S05]  /*29120*/  @!P2 BRA `(.L_x_1550) ;  /* 0xfffffffc00f0a947 */ /* 0x004fea000383ffff */
[----:B------:R-:W-:Y:S05]  /*29130*/  BRA `(.L_x_1549) ;  /* 0xfffffe80002c7947 */ /* 0x000fea000383ffff */
.L_x_1568:
[----:B-1----:R1:W2:Y:S02]  /*29140*/  SYNCS.PHASECHK.TRANS64.TRYWAIT P5, [R7+URZ+0x22830], R6 ;  /* 0x02283006070075a7 */ /* 0x0022a400080a017f */
[----:B--2---:R-:W-:Y:S05]  /*29150*/  @!P5 NANOSLEEP.SYNCS 0x989680 ;  /* 0x009896800000d95d */ /* 0x004fea0003900000 */
[----:B------:R-:W2:Y:S02]  /*29160*/  @!P5 SYNCS.PHASECHK.TRANS64 P5, [R7+URZ+0x22830], R6 ;  /* 0x022830060700d5a7 */ /* 0x000ea400080a007f */
[----:B--2---:R-:W-:Y:S05]  /*29170*/  @!P5 BRA `(.L_x_1568) ;  /* 0xfffffffc00f0d947 */ /* 0x004fea000383ffff */
[----:B------:R-:W-:Y:S05]  /*29180*/  BRA `(.L_x_1567) ;  /* 0xfffffeb800bc7947 */ /* 0x000fea000383ffff */
.L_x_1572:
[----:B-1----:R1:W2:Y:S02]  /*29190*/  SYNCS.PHASECHK.TRANS64.TRYWAIT P4, [R7+URZ+0x22850], R6 ;  /* 0x02285006070075a7 */ /* 0x0022a4000808017f */
[----:B--2---:R-:W-:Y:S05]  /*291a0*/  @!P4 NANOSLEEP.SYNCS 0x989680 ;  /* 0x009896800000c95d */ /* 0x004fea0003900000 */
[----:B------:R-:W2:Y:S02]  /*291b0*/  @!P4 SYNCS.PHASECHK.TRANS64 P4, [R7+URZ+0x22850], R6 ;  /* 0x022850060700c5a7 */ /* 0x000ea4000808007f */
[----:B--2---:R-:W-:Y:S05]  /*291c0*/  @!P4 BRA `(.L_x_1572) ;  /* 0xfffffffc00f0c947 */ /* 0x004fea000383ffff */
[----:B------:R-:W-:Y:S05]  /*291d0*/  BRA `(.L_x_1569) ;  /* 0xfffffebc00947947 */ /* 0x000fea000383ffff */
.L_x_1592:
[----:B-1----:R1:W2:Y:S02]  /*291e0*/  SYNCS.PHASECHK.TRANS64.TRYWAIT P3, [R7+URZ+0x22830], R6 ;  /* 0x02283006070075a7 */ /* 0x0022a4000806017f */
[----:B--2---:R-:W-:Y:S05]  /*291f0*/  @!P3 NANOSLEEP.SYNCS 0x989680 ;  /* 0x009896800000b95d */ /* 0x004fea0003900000 */
[----:B------:R-:W2:Y:S02]  /*29200*/  @!P3 SYNCS.PHASECHK.TRANS64 P3, [R7+URZ+0x22830], R6 ;  /* 0x022830060700b5a7 */ /* 0x000ea4000806007f */
[----:B--2---:R-:W-:Y:S05]  /*29210*/  @!P3 BRA `(.L_x_1592) ;  /* 0xfffffffc00f0b947 */ /* 0x004fea000383ffff */
[----:B------:R-:W-:Y:S05]  /*29220*/  BRA `(.L_x_1591) ;  /* 0xfffffef400447947 */ /* 0x000fea000383ffff */
.L_x_1596:
[----:B-1----:R1:W2:Y:S02]  /*29230*/  SYNCS.PHASECHK.TRANS64.TRYWAIT P2, [R7+URZ+0x22850], R6 ;  /* 0x02285006070075a7 */ /* 0x0022a4000804017f */
[----:B--2---:R-:W-:Y:S05]  /*29240*/  @!P2 NANOSLEEP.SYNCS 0x989680 ;  /* 0x009896800000a95d */ /* 0x004fea0003900000 */
[----:B------:R-:W2:Y:S02]  /*29250*/  @!P2 SYNCS.PHASECHK.TRANS64 P2, [R7+URZ+0x22850], R6 ;  /* 0x022850060700a5a7 */ /* 0x000ea4000804007f */
[----:B--2---:R-:W-:Y:S05]  /*29260*/  @!P2 BRA `(.L_x_1596) ;  /* 0xfffffffc00f0a947 */ /* 0x004fea000383ffff */
[----:B------:R-:W-:Y:S05]  /*29270*/  BRA `(.L_x_1593) ;  /* 0xfffffef800287947 */ /* 0x000fea000383ffff */
.L_x_1604:
[----:B-1----:R1:W2:Y:S02]  /*29280*/  SYNCS.PHASECHK.TRANS64.TRYWAIT P3, [R7+URZ+0x22830], R6 ;  /* 0x02283006070075a7 */ /* 0x0022a4000806017f */
[----:B--2---:R-:W-:Y:S05]  /*29290*/  @!P3 NANOSLEEP.SYNCS 0x989680 ;  /* 0x009896800000b95d */ /* 0x004fea0003900000 */
[----:B------:R-:W2:Y:S02]  /*292a0*/  @!P3 SYNCS.PHASECHK.TRANS64 P3, [R7+URZ+0x22830], R6 ;  /* 0x022830060700b5a7 */ /* 0x000ea4000806007f */
[----:B--2---:R-:W-:Y:S05]  /*292b0*/  @!P3 BRA `(.L_x_1604) ;  /* 0xfffffffc00f0b947 */ /* 0x004fea000383ffff */
[----:B------:R-:W-:Y:S05]  /*292c0*/  BRA `(.L_x_1603) ;  /* 0xffffff1c002c7947 */ /* 0x000fea000383ffff */
.L_x_1608:
[----:B-1----:R1:W2:Y:S02]  /*292d0*/  SYNCS.PHASECHK.TRANS64.TRYWAIT P2, [R7+URZ+0x22850], R6 ;  /* 0x02285006070075a7 */ /* 0x0022a4000804017f */
[----:B--2---:R-:W-:Y:S05]  /*292e0*/  @!P2 NANOSLEEP.SYNCS 0x989680 ;  /* 0x009896800000a95d */ /* 0x004fea0003900000 */
[----:B------:R-:W2:Y:S02]  /*292f0*/  @!P2 SYNCS.PHASECHK.TRANS64 P2, [R7+URZ+0x22850], R6 ;  /* 0x022850060700a5a7 */ /* 0x000ea4000804007f */
[----:B--2---:R-:W-:Y:S05]  /*29300*/  @!P2 BRA `(.L_x_1608) ;  /* 0xfffffffc00f0a947 */ /* 0x004fea000383ffff */
[----:B------:R-:W-:Y:S05]  /*29310*/  BRA `(.L_x_1605) ;  /* 0xffffff2000107947 */ /* 0x000fea000383ffff */
.L_x_1622:
[----:B-1----:R1:W2:Y:S02]  /*29320*/  SYNCS.PHASECHK.TRANS64.TRYWAIT P1, [R13+URZ+0x22850], R2 ;  /* 0x022850020d0075a7 */ /* 0x0022a4000802017f */
[----:B--2---:R-:W-:Y:S05]  /*29330*/  @!P1 NANOSLEEP.SYNCS 0x989680 ;  /* 0x009896800000995d */ /* 0x004fea0003900000 */
[----:B------:R-:W2:Y:S02]  /*29340*/  @!P1 SYNCS.PHASECHK.TRANS64 P1, [R13+URZ+0x22850], R2 ;  /* 0x022850020d0095a7 */ /* 0x000ea4000802007f */
[----:B--2---:R-:W-:Y:S05]  /*29350*/  @!P1 BRA `(.L_x_1622) ;  /* 0xfffffffc00f09947 */ /* 0x004fea000383ffff */
[----:B------:R-:W-:Y:S05]  /*29360*/  BRA `(.L_x_1621) ;  /* 0xffffff5000fc7947 */ /* 0x000fea000383ffff */
.L_x_1626:
[----:B------:R-:W-:Y:S01]  /*29370*/  IMAD.MOV.U32 R12, RZ, RZ, R0 ;  /* 0x000000ffff0c7224 */ /* 0x000fe200078e0000 */
[----:B------:R-:W-:Y:S01]  /*29380*/  SEL R5, R37, R38, P0 ;  /* 0x0000002625057207 */ /* 0x000fe20000000000 */
[----:B------:R-:W-:Y:S01]  /*29390*/  IMAD.MOV.U32 R11, RZ, RZ, 0x1c1f ;  /* 0x00001c1fff0b7424 */ /* 0x000fe200078e00ff */
[----:B------:R-:W-:Y:S01]  /*293a0*/  SEL R7, R38, R37, P0 ;  /* 0x0000002526077207 */ /* 0x000fe20000000000 */
[----:B------:R-:W-:Y:S01]  /*293b0*/  IMAD.MOV.U32 R15, RZ, RZ, -0x1 ;  /* 0xffffffffff0f7424 */ /* 0x000fe200078e00ff */
[----:B------:R-:W-:Y:S02]  /*293c0*/  SEL R9, R33, R34, P0 ;  /* 0x0000002221097207 */ /* 0x000fe40000000000 */
[----:B------:R-:W-:-:S07]  /*293d0*/  SEL R21, R34, R33, P0 ;  /* 0x0000002122157207 */ /* 0x000fce0000000000 */
[----:B01----:R-:W-:Y:S05]  /*293e0*/  WARPSYNC.COLLECTIVE R15, `(.L_x_1820) ;  /* 0x000000000f087348 */ /* 0x003fea0003c00000 */
[----:B------:R2:W3:Y:S02]  /*293f0*/  SHFL.IDX P6, R14, R13, R12, R11 ;  /* 0x0000000c0d0e7389 */ /* 0x0004e400000c000b */
[----:B0123--:R-:W-:Y:S01]  /*29400*/  ENDCOLLECTIVE ;  /* 0x000000000000791b */ /* 0x00ffe20003800000 */
.L_x_1820:
        /* <DEDUP_REMOVED lines=13> */
[----:B------:R-:W-:Y:S01]  /*294e0*/  SEL R47, R40, R47, P0 ;  /* 0x0000002f282f7207 */ /* 0x000fe20000000000 */
[----:B------:R-:W-:Y:S01]  /*294f0*/  IMAD.MOV.U32 R6, RZ, RZ, R14 ;  /* 0x000000ffff067224 */ /* 0x000fe200078e000e */
[----:B------:R-:W-:-:S07]  /*29500*/  SEL R49, R51, R36, P0 ;  /* 0x0000002433317207 */ /* 0x000fce0000000000 */
[----:B------:R-:W-:Y:S05]  /*29510*/  WARPSYNC.COLLECTIVE R15, `(.L_x_1821) ;  /* 0x000000000f087348 */ /* 0x000fea0003c00000 */
[----:B------:R0:W1:Y:S02]  /*29520*/  SHFL.IDX P6, R14, R13, R12, R11 ;  /* 0x0000000c0d0e7389 */ /* 0x00006400000c000b */
[----:B01----:R-:W-:Y:S01]  /*29530*/  ENDCOLLECTIVE ;  /* 0x000000000000791b */ /* 0x003fe20003800000 */
.L_x_1821:
        /* <DEDUP_REMOVED lines=19> */
.L_x_1822:
        /* <DEDUP_REMOVED lines=8> */
.L_x_1823:
[----:B------:R-:W-:Y:S02]  /*296f0*/  IMAD.MOV.U32 R13, RZ, RZ, R9 ;  /* 0x000000ffff0d7224 */ /* 0x000fe400078e0009 */
[----:B------:R-:W-:Y:S02]  /*29700*/  IMAD.MOV.U32 R12, RZ, RZ, R0 ;  /* 0x000000ffff0c7224 */ /* 0x000fe400078e0000 */
[----:B------:R-:W-:-:S07]  /*29710*/  IMAD.MOV.U32 R7, RZ, RZ, R14 ;  /* 0x000000ffff077224 */ /* 0x000fce00078e000e */
[----:B------:R-:W-:Y:S05]  /*29720*/  WARPSYNC.COLLECTIVE R15, `(.L_x_1824) ;  /* 0x000000000f087348 */ /* 0x000fea0003c00000 */
[----:B------:R0:W1:Y:S02]  /*29730*/  SHFL.IDX P6, R14, R13, R12, R11 ;  /* 0x0000000c0d0e7389 */ /* 0x00006400000c000b */
[----:B01----:R-:W-:Y:S01]  /*29740*/  ENDCOLLECTIVE ;  /* 0x000000000000791b */ /* 0x003fe20003800000 */
.L_x_1824:
[----:B------:R-:W-:Y:S02]  /*29750*/  SEL R8, R10, R7, P0 ;  /* 0x000000070a087207 */ /* 0x000fe40000000000 */
[----:B------:R-:W-:Y:S01]  /*29760*/  SEL R10, R7, R10, P0 ;  /* 0x0000000a070a7207 */ /* 0x000fe20000000000 */
[----:B------:R-:W-:Y:S02]  /*29770*/  IMAD.MOV.U32 R13, RZ, RZ, R21 ;  /* 0x000000ffff0d7224 */ /* 0x000fe400078e0015 */
[----:B------:R-:W-:Y:S02]  /*29780*/  IMAD.MOV.U32 R12, RZ, RZ, R2 ;  /* 0x000000ffff0c7224 */ /* 0x000fe400078e0002 */
[----:B------:R-:W-:-:S07]  /*29790*/  IMAD.MOV.U32 R9, RZ, RZ, R14 ;  /* 0x000000ffff097224 */ /* 0x000fce00078e000e */
[----:B------:R-:W-:Y:S05]  /*297a0*/  WARPSYNC.COLLECTIVE R15, `(.L_x_1825) ;  /* 0x000000000f087348 */ /* 0x000fea0003c00000 */
[----:B------:R0:W1:Y:S02]  /*297b0*/  SHFL.IDX P6, R14, R13, R12, R11 ;  /* 0x0000000c0d0e7389 */ /* 0x00006400000c000b */
[----:B01----:R-:W-:Y:S01]  /*297c0*/  ENDCOLLECTIVE ;  /* 0x000000000000791b */ /* 0x003fe20003800000 */
.L_x_1825:
[----:B------:R-:W-:Y:S02]  /*297d0*/  IMAD.MOV.U32 R13, RZ, RZ, R25 ;  /* 0x000000ffff0d7224 */ /* 0x000fe400078e0019 */
[----:B------:R-:W-:Y:S02]  /*297e0*/  IMAD.MOV.U32 R12, RZ, RZ, R0 ;  /* 0x000000ffff0c7224 */ /* 0x000fe400078e0000 */
[----:B------:R-:W-:-:S07]  /*297f0*/  IMAD.MOV.U32 R20, RZ, RZ, R14 ;  /* 0x000000ffff147224 */ /* 0x000fce00078e000e */
[----:B------:R-:W-:Y:S05]  /*29800*/  WARPSYNC.COLLECTIVE R15, `(.L_x_1826) ;  /* 0x000000000f087348 */ /* 0x000fea0003c00000 */
[----:B------:R0:W1:Y:S02]  /*29810*/  SHFL.IDX P6, R14, R13, R12, R11 ;  /* 0x0000000c0d0e7389 */ /* 0x00006400000c000b */
[----:B01----:R-:W-:Y:S01]  /*29820*/  ENDCOLLECTIVE ;  /* 0x000000000000791b */ /* 0x003fe20003800000 */
.L_x_1826:
[----:B------:R-:W-:Y:S02]  /*29830*/  IMAD.MOV.U32 R13, RZ, RZ, R27 ;  /* 0x000000ffff0d7224 */ /* 0x000fe400078e001b */
[----:B------:R-:W-:Y:S02]  /*29840*/  IMAD.MOV.U32 R12, RZ, RZ, R2 ;  /* 0x000000ffff0c7224 */ /* 0x000fe400078e0002 */
[----:B------:R-:W-:-:S07]  /*29850*/  IMAD.MOV.U32 R26, RZ, RZ, R14 ;  /* 0x000000ffff1a7224 */ /* 0x000fce00078e000e */
[----:B------:R-:W-:Y:S05]  /*29860*/  WARPSYNC.COLLECTIVE R15, `(.L_x_1827) ;  /* 0x000000000f087348 */ /* 0x000fea0003c00000 */
[----:B------:R0:W1:Y:S02]  /*29870*/  SHFL.IDX P6, R14, R13, R12, R11 ;  /* 0x0000000c0d0e7389 */ /* 0x00006400000c000b */
[----:B01----:R-:W-:Y:S01]  /*29880*/  ENDCOLLECTIVE ;  /* 0x000000000000791b */ /* 0x003fe20003800000 */
.L_x_1827:
[----:B------:R-:W-:Y:S02]  /*29890*/  IMAD.MOV.U32 R13, RZ, RZ, R29 ;  /* 0x000000ffff0d7224 */ /* 0x000fe400078e001d */
[----:B------:R-:W-:Y:S02]  /*298a0*/  IMAD.MOV.U32 R12, RZ, RZ, R0 ;  /* 0x000000ffff0c7224 */ /* 0x000fe400078e0000 */
[----:B------:R-:W-:-:S07]  /*298b0*/  IMAD.MOV.U32 R27, RZ, RZ, R14 ;  /* 0x000000ffff1b7224 */ /* 0x000fce00078e000e */
[----:B------:R-:W-:Y:S05]  /*298c0*/  WARPSYNC.COLLECTIVE R15, `(.L_x_1828) ;  /* 0x000000000f087348 */ /* 0x000fea0003c00000 */
[----:B------:R0:W1:Y:S02]  /*298d0*/  SHFL.IDX P6, R14, R13, R12, R11 ;  /* 0x0000000c0d0e7389 */ /* 0x00006400000c000b */
[----:B01----:R-:W-:Y:S01]  /*298e0*/  ENDCOLLECTIVE ;  /* 0x000000000000791b */ /* 0x003fe20003800000 */
.L_x_1828:
[----:B------:R-:W-:Y:S02]  /*298f0*/  SEL R24, R26, R27, P0 ;  /* 0x0000001b1a187207 */ /* 0x000fe40000000000 */
[----:B------:R-:W-:Y:S02]  /*29900*/  SEL R26, R27, R26, P0 ;  /* 0x0000001a1b1a7207 */ /* 0x000fe40000000000 */
[----:B------:R-:W-:Y:S01]  /*29910*/  MOV R13, R31 ;  /* 0x0000001f000d7202 */ /* 0x000fe20000000f00 */
[----:B------:R-:W-:Y:S02]  /*29920*/  IMAD.MOV.U32 R12, RZ, RZ, R2 ;  /* 0x000000ffff0c7224 */ /* 0x000fe400078e0002 */
[----:B------:R-:W-:-:S07]  /*29930*/  IMAD.MOV.U32 R30, RZ, RZ, R14 ;  /* 0x000000ffff1e7224 */ /* 0x000fce00078e000e */
[----:B------:R-:W-:Y:S05]  /*29940*/  WARPSYNC.COLLECTIVE R15, `(.L_x_1829) ;  /* 0x000000000f087348 */ /* 0x000fea0003c00000 */
[----:B------:R0:W1:Y:S02]  /*29950*/  SHFL.IDX P6, R14, R13, R12, R11 ;  /* 0x0000000c0d0e7389 */ /* 0x00006400000c000b */
[----:B01----:R-:W-:Y:S01]  /*29960*/  ENDCOLLECTIVE ;  /* 0x000000000000791b */ /* 0x003fe20003800000 */
.L_x_1829:
[----:B------:R-:W-:Y:S02]  /*29970*/  IMAD.MOV.U32 R13, RZ, RZ, R33 ;  /* 0x000000ffff0d7224 */ /* 0x000fe400078e0021 */
[----:B------:R-:W-:Y:S02]  /*29980*/  IMAD.MOV.U32 R12, RZ, RZ, R0 ;  /* 0x000000ffff0c7224 */ /* 0x000fe400078e0000 */
[----:B------:R-:W-:-:S07]  /*29990*/  IMAD.MOV.U32 R31, RZ, RZ, R14 ;  /* 0x000000ffff1f7224 */ /* 0x000fce00078e000e */
[----:B------:R-:W-:Y:S05]  /*299a0*/  WARPSYNC.COLLECTIVE R15, `(.L_x_1830) ;  /* 0x000000000f087348 */ /* 0x000fea0003c00000 */
[----:B------:R0:W1:Y:S02]  /*299b0*/  SHFL.IDX P6, R14, R13, R12, R11 ;  /* 0x0000000c0d0e7389 */ /* 0x00006400000c000b */
[----:B01----:R-:W-:Y:S01]  /*299c0*/  ENDCOLLECTIVE ;  /* 0x000000000000791b */ /* 0x003fe20003800000 */
.L_x_1830:
        /* <DEDUP_REMOVED lines=8> */
.L_x_1831:
[----:B------:R-:W-:Y:S02]  /*29a50*/  IMAD.MOV.U32 R13, RZ, RZ, R37 ;  /* 0x000000ffff0d7224 */ /* 0x000fe400078e0025 */
[----:B------:R-:W-:Y:S02]  /*29a60*/  IMAD.MOV.U32 R12, RZ, RZ, R0 ;  /* 0x000000ffff0c7224 */ /* 0x000fe400078e0000 */
[----:B------:R-:W-:-:S07]  /*29a70*/  IMAD.MOV.U32 R35, RZ, RZ, R14 ;  /* 0x000000ffff237224 */ /* 0x000fce00078e000e */
[----:B------:R-:W-:Y:S05]  /*29a80*/  WARPSYNC.COLLECTIVE R15, `(.L_x_1832) ;  /* 0x000000000f087348 */ /* 0x000fea0003c00000 */
[----:B------:R0:W1:Y:S02]  /*29a90*/  SHFL.IDX P6, R14, R13, R12, R11 ;  /* 0x0000000c0d0e7389 */ /* 0x00006400000c000b */
[----:B01----:R-:W-:Y:S01]  /*29aa0*/  ENDCOLLECTIVE ;  /* 0x000000000000791b */ /* 0x003fe20003800000 */
.L_x_1832:
        /* <DEDUP_REMOVED lines=8> */
.L_x_1833:
[----:B------:R-:W-:Y:S02]  /*29b30*/  IMAD.MOV.U32 R13, RZ, RZ, R41 ;  /* 0x000000ffff0d7224 */ /* 0x000fe400078e0029 */
[----:B------:R-:W-:Y:S02]  /*29b40*/  IMAD.MOV.U32 R12, RZ, RZ, R0 ;  /* 0x000000ffff0c7224 */ /* 0x000fe400078e0000 */
[----:B------:R-:W-:-:S07]  /*29b50*/  IMAD.MOV.U32 R39, RZ, RZ, R14 ;  /* 0x000000ffff277224 */ /* 0x000fce00078e000e */
[----:B------:R-:W-:Y:S05]  /*29b60*/  WARPSYNC.COLLECTIVE R15, `(.L_x_1834) ;  /* 0x000000000f087348 */ /* 0x000fea0003c00000 */
[----:B------:R0:W1:Y:S02]  /*29b70*/  SHFL.IDX P6, R14, R13, R12, R11 ;  /* 0x0000000c0d0e7389 */ /* 0x00006400000c000b */
[----:B01----:R-:W-:Y:S01]  /*29b80*/  ENDCOLLECTIVE ;  /* 0x000000000000791b */ /* 0x003fe20003800000 */
.L_x_1834:
[----:B------:R-:W-:Y:S02]  /*29b90*/  SEL R36, R38, R39, P0 ;  /* 0x0000002726247207 */ /* 0x000fe40000000000 */
[----:B------:R-:W-:Y:S01]  /*29ba0*/  SEL R38, R39, R38, P0 ;  /* 0x0000002627267207 */ /* 0x000fe20000000000 */
[----:B------:R-:W-:Y:S01]  /*29bb0*/  IMAD.MOV.U32 R13, RZ, RZ, R43 ;  /* 0x000000ffff0d7224 */ /* 0x000fe200078e002b */
[----:B------:R-:W-:Y:S01]  /*29bc0*/  MOV R12, R2 ;  /* 0x00000002000c7202 */ /* 0x000fe20000000f00 */
[----:B------:R-:W-:-:S07]  /*29bd0*/  IMAD.MOV.U32 R42, RZ, RZ, R14 ;  /* 0x000000ffff2a7224 */ /* 0x000fce00078e000e */
[----:B------:R-:W-:Y:S05]  /*29be0*/  WARPSYNC.COLLECTIVE R15, `(.L_x_1835) ;  /* 0x000000000f087348 */ /* 0x000fea0003c00000 */
[----:B------:R0:W1:Y:S02]  /*29bf0*/  SHFL.IDX P6, R14, R13, R12, R11 ;  /* 0x0000000c0d0e7389 */ /* 0x00006400000c000b */
[----:B01----:R-:W-:Y:S01]  /*29c00*/  ENDCOLLECTIVE ;  /* 0x000000000000791b */ /* 0x003fe20003800000 */
.L_x_1835:
[----:B------:R-:W-:Y:S02]  /*29c10*/  IMAD.MOV.U32 R13, RZ, RZ, R45 ;  /* 0x000000ffff0d7224 */ /* 0x000fe400078e002d */
[----:B------:R-:W-:Y:S02]  /*29c20*/  IMAD.MOV.U32 R12, RZ, RZ, R0 ;  /* 0x000000ffff0c7224 */ /* 0x000fe400078e0000 */
[----:B------:R-:W-:-:S07]  /*29c30*/  IMAD.MOV.U32 R43, RZ, RZ, R14 ;  /* 0x000000ffff2b7224 */ /* 0x000fce00078e000e */
[----:B------:R-:W-:Y:S05]  /*29c40*/  WARPSYNC.COLLECTIVE R15, `(.L_x_1836) ;  /* 0x000000000f087348 */ /* 0x000fea0003c00000 */
[----:B------:R0:W1:Y:S02]  /*29c50*/  SHFL.IDX P6, R14, R13, R12, R11 ;  /* 0x0000000c0d0e7389 */ /* 0x00006400000c000b */
[----:B01----:R-:W-:Y:S01]  /*29c60*/  ENDCOLLECTIVE ;  /* 0x000000000000791b */ /* 0x003fe20003800000 */
.L_x_1836:
[----:B------:R-:W-:Y:S02]  /*29c70*/  SEL R40, R42, R43, P0 ;  /* 0x0000002b2a287207 */ /* 0x000fe40000000000 */
[----:B------:R-:W-:Y:S01]  /*29c80*/  SEL R42, R43, R42, P0 ;  /* 0x0000002a2b2a7207 */ /* 0x000fe20000000000 */
[----:B------:R-:W-:Y:S02]  /*29c90*/  IMAD.MOV.U32 R13, RZ, RZ, R47 ;  /* 0x000000ffff0d7224 */ /* 0x000fe400078e002f */
[----:B------:R-:W-:Y:S02]  /*29ca0*/  IMAD.MOV.U32 R12, RZ, RZ, R2 ;  /* 0x000000ffff0c7224 */ /* 0x000fe400078e0002 */
[----:B------:R-:W-:Y:S02]  /*29cb0*/  IMAD.MOV.U32 R47, RZ, RZ, RZ ;  /* 0x000000ffff2f7224 */ /* 0x000fe400078e00ff */
[----:B------:R-:W-:-:S07]  /*29cc0*/  IMAD.MOV.U32 R45, RZ, RZ, R14 ;  /* 0x000000ffff2d7224 */ /* 0x000fce00078e000e */
[----:B------:R-:W-:Y:S05]  /*29cd0*/  WARPSYNC.COLLECTIVE R15, `(.L_x_1837) ;  /* 0x000000000f087348 */ /* 0x000fea0003c00000 */
[----:B------:R0:W1:Y:S02]  /*29ce0*/  SHFL.IDX P6, R14, R13, R12, R11 ;  /* 0x0000000c0d0e7389 */ /* 0x00006400000c000b */
[----:B01----:R-:W-:Y:S01]  /*29cf0*/  ENDCOLLECTIVE ;  /* 0x000000000000791b */ /* 0x003fe20003800000 */
.L_x_1837:
[----:B------:R-:W-:Y:S02]  /*29d00*/  IMAD.MOV.U32 R13, RZ, RZ, R49 ;  /* 0x000000ffff0d7224 */ /* 0x000fe400078e0031 */
[----:B------:R-:W-:Y:S02]  /*29d10*/  IMAD.MOV.U32 R12, RZ, RZ, R0 ;  /* 0x000000ffff0c7224 */ /* 0x000fe400078e0000 */
[----:B------:R-:W-:-:S07]  /*29d20*/  IMAD.MOV.U32 R44, RZ, RZ, R14 ;  /* 0x000000ffff2c7224 */ /* 0x000fce00078e000e */
[----:B------:R-:W-:Y:S05]  /*29d30*/  WARPSYNC.COLLECTIVE R15, `(.L_x_1838) ;  /* 0x000000000f087348 */ /* 0x000fea0003c00000 */
[----:B------:R0:W1:Y:S02]  /*29d40*/  SHFL.IDX P6, R14, R13, R12, R11 ;  /* 0x0000000c0d0e7389 */ /* 0x00006400000c000b */
[----:B01----:R-:W-:Y:S01]  /*29d50*/  ENDCOLLECTIVE ;  /* 0x000000000000791b */ /* 0x003fe20003800000 */
.L_x_1838:
        /* <DEDUP_REMOVED lines=8> */
.L_x_1839:
[----:B------:R-:W-:Y:S02]  /*29de0*/  IMAD.MOV.U32 R13, RZ, RZ, R55 ;  /* 0x000000ffff0d7224 */ /* 0x000fe400078e0037 */
[----:B------:R-:W-:Y:S02]  /*29df0*/  IMAD.MOV.U32 R12, RZ, RZ, R0 ;  /* 0x000000ffff0c7224 */ /* 0x000fe400078e0000 */
[----:B------:R-:W-:-:S07]  /*29e00*/  IMAD.MOV.U32 R46, RZ, RZ, R14 ;  /* 0x000000ffff2e7224 */ /* 0x000fce00078e000e */
[----:B------:R-:W-:Y:S05]  /*29e10*/  WARPSYNC.COLLECTIVE R15, `(.L_x_1840) ;  /* 0x000000000f087348 */ /* 0x000fea0003c00000 */
[----:B------:R0:W1:Y:S02]  /*29e20*/  SHFL.IDX P6, R14, R13, R12, R11 ;  /* 0x0000000c0d0e7389 */ /* 0x00006400000c000b */
[----:B01----:R-:W-:Y:S01]  /*29e30*/  ENDCOLLECTIVE ;  /* 0x000000000000791b */ /* 0x003fe20003800000 */
.L_x_1840:
[----:B------:R-:W-:Y:S02]  /*29e40*/  IMAD.MOV.U32 R13, RZ, RZ, R57 ;  /* 0x000000ffff0d7224 */ /* 0x000fe400078e0039 */
[----:B------:R-:W-:Y:S02]  /*29e50*/  IMAD.MOV.U32 R12, RZ, RZ, R2 ;  /* 0x000000ffff0c7224 */ /* 0x000fe400078e0002 */
[----:B------:R-:W-:-:S07]  /*29e60*/  IMAD.MOV.U32 R55, RZ, RZ, R14 ;  /* 0x000000ffff377224 */ /* 0x000fce00078e000e */
[----:B------:R-:W-:Y:S05]  /*29e70*/  WARPSYNC.COLLECTIVE R15, `(.L_x_1841) ;  /* 0x000000000f087348 */ /* 0x000fea0003c00000 */
[----:B------:R0:W1:Y:S02]  /*29e80*/  SHFL.IDX P6, R14, R13, R12, R11 ;  /* 0x0000000c0d0e7389 */ /* 0x00006400000c000b */
[----:B01----:R-:W-:Y:S01]  /*29e90*/  ENDCOLLECTIVE ;  /* 0x000000000000791b */ /* 0x003fe20003800000 */
.L_x_1841:
[----:B------:R-:W-:Y:S02]  /*29ea0*/  IMAD.MOV.U32 R13, RZ, RZ, R59 ;  /* 0x000000ffff0d7224 */ /* 0x000fe400078e003b */
[----:B------:R-:W-:Y:S01]  /*29eb0*/  IMAD.MOV.U32 R12, RZ, RZ, R0 ;  /* 0x000000ffff0c7224 */ /* 0x000fe200078e0000 */
[----:B------:R-:W-:-:S07]  /*29ec0*/  MOV R48, R14 ;  /* 0x0000000e00307202 */ /* 0x000fce0000000f00 */
[----:B------:R-:W-:Y:S05]  /*29ed0*/  WARPSYNC.COLLECTIVE R15, `(.L_x_1842) ;  /* 0x000000000f087348 */ /* 0x000fea0003c00000 */
[----:B------:R0:W1:Y:S02]  /*29ee0*/  SHFL.IDX P6, R14, R13, R12, R11 ;  /* 0x0000000c0d0e7389 */ /* 0x00006400000c000b */
[----:B01----:R-:W-:Y:S01]  /*29ef0*/  ENDCOLLECTIVE ;  /* 0x000000000000791b */ /* 0x003fe20003800000 */
.L_x_1842:
[----:B------:R-:W-:Y:S02]  /*29f00*/  IMAD.MOV.U32 R13, RZ, RZ, R61 ;  /* 0x000000ffff0d7224 */ /* 0x000fe400078e003d */
[----:B------:R-:W-:Y:S02]  /*29f10*/  IMAD.MOV.U32 R12, RZ, RZ, R2 ;  /* 0x000000ffff0c7224 */ /* 0x000fe400078e0002 */
[----:B------:R-:W-:-:S07]  /*29f20*/  IMAD.MOV.U32 R59, RZ, RZ, R14 ;  /* 0x000000ffff3b7224 */ /* 0x000fce00078e000e */
[----:B------:R-:W-:Y:S05]  /*29f30*/  WARPSYNC.COLLECTIVE R15, `(.L_x_1843) ;  /* 0x000000000f087348 */ /* 0x000fea0003c00000 */
[----:B------:R0:W1:Y:S02]  /*29f40*/  SHFL.IDX P6, R14, R13, R12, R11 ;  /* 0x0000000c0d0e7389 */ /* 0x00006400000c000b */
[----:B01----:R-:W-:Y:S01]  /*29f50*/  ENDCOLLECTIVE ;  /* 0x000000000000791b */ /* 0x003fe20003800000 */
.L_x_1843:
[----:B------:R-:W-:Y:S02]  /*29f60*/  IMAD.MOV.U32 R13, RZ, RZ, R63 ;  /* 0x000000ffff0d7224 */ /* 0x000fe400078e003f */
[----:B------:R-:W-:Y:S02]  /*29f70*/  IMAD.MOV.U32 R12, RZ, RZ, R0 ;  /* 0x000000ffff0c7224 */ /* 0x000fe400078e0000 */
[----:B------:R-:W-:-:S07]  /*29f80*/  IMAD.MOV.U32 R50, RZ, RZ, R14 ;  /* 0x000000ffff327224 */ /* 0x000fce00078e000e */
[----:B------:R-:W-:Y:S05]  /*29f90*/  WARPSYNC.COLLECTIVE R15, `(.L_x_1844) ;  /* 0x000000000f087348 */ /* 0x000fea0003c00000 */
[----:B------:R0:W1:Y:S02]  /*29fa0*/  SHFL.IDX P6, R14, R13, R12, R11 ;  /* 0x0000000c0d0e7389 */ /* 0x00006400000c000b */
[----:B01----:R-:W-:Y:S01]  /*29fb0*/  ENDCOLLECTIVE ;  /* 0x000000000000791b */ /* 0x003fe20003800000 */
.L_x_1844:
        /* <DEDUP_REMOVED lines=8> */
.L_x_1845:
[----:B------:R-:W-:Y:S02]  /*2a040*/  IMAD.MOV.U32 R13, RZ, RZ, R67 ;  /* 0x000000ffff0d7224 */ /* 0x000fe400078e0043 */
[----:B------:R-:W-:Y:S02]  /*2a050*/  IMAD.MOV.U32 R12, RZ, RZ, R0 ;  /* 0x000000ffff0c7224 */ /* 0x000fe400078e0000 */
[----:B------:R-:W-:-:S07]  /*2a060*/  IMAD.MOV.U32 R54, RZ, RZ, R14 ;  /* 0x000000ffff367224 */ /* 0x000fce00078e000e */
[----:B------:R-:W-:Y:S05]  /*2a070*/  WARPSYNC.COLLECTIVE R15, `(.L_x_1846) ;  /* 0x000000000f087348 */ /* 0x000fea0003c00000 */
[----:B------:R0:W1:Y:S02]  /*2a080*/  SHFL.IDX P6, R14, R13, R12, R11 ;  /* 0x0000000c0d0e7389 */ /* 0x00006400000c000b */
[----:B01----:R-:W-:Y:S01]  /*2a090*/  ENDCOLLECTIVE ;  /* 0x000000000000791b */ /* 0x003fe20003800000 */
.L_x_1846:
        /* <DEDUP_REMOVED lines=8> */
.L_x_1847:
[----:B------:R-:W-:Y:S01]  /*2a120*/  MOV R13, R71 ;  /* 0x00000047000d7202 */ /* 0x000fe20000000f00 */
[----:B------:R-:W-:Y:S02]  /*2a130*/  IMAD.MOV.U32 R12, RZ, RZ, R0 ;  /* 0x000000ffff0c7224 */ /* 0x000fe400078e0000 */
[----:B------:R-:W-:-:S07]  /*2a140*/  IMAD.MOV.U32 R56, RZ, RZ, R14 ;  /* 0x000000ffff387224 */ /* 0x000fce00078e000e */
[----:B------:R-:W-:Y:S05]  /*2a150*/  WARPSYNC.COLLECTIVE R15, `(.L_x_1848) ;  /* 0x000000000f087348 */ /* 0x000fea0003c00000 */
[----:B------:R0:W1:Y:S02]  /*2a160*/  SHFL.IDX P6, R14, R13, R12, R11 ;  /* 0x0000000c0d0e7389 */ /* 0x00006400000c000b */
[----:B01----:R-:W-:Y:S01]  /*2a170*/  ENDCOLLECTIVE ;  /* 0x000000000000791b */ /* 0x003fe20003800000 */
.L_x_1848:
        /* <DEDUP_REMOVED lines=8> */
.L_x_1849:
[----:B------:R-:W-:Y:S02]  /*2a200*/  IMAD.MOV.U32 R13, RZ, RZ, R75 ;  /* 0x000000ffff0d7224 */ /* 0x000fe400078e004b */
[----:B------:R-:W-:Y:S02]  /*2a210*/  IMAD.MOV.U32 R12, RZ, RZ, R0 ;  /* 0x000000ffff0c7224 */ /* 0x000fe400078e0000 */
[----:B------:R-:W-:-:S07]  /*2a220*/  IMAD.MOV.U32 R58, RZ, RZ, R14 ;  /* 0x000000ffff3a7224 */ /* 0x000fce00078e000e */
[----:B------:R-:W-:Y:S05]  /*2a230*/  WARPSYNC.COLLECTIVE R15, `(.L_x_1850) ;  /* 0x000000000f087348 */ /* 0x000fea0003c00000 */
[----:B------:R0:W1:Y:S02]  /*2a240*/  SHFL.IDX P6, R14, R13, R12, R11 ;  /* 0x0000000c0d0e7389 */ /* 0x00006400000c000b */
[----:B01----:R-:W-:Y:S01]  /*2a250*/  ENDCOLLECTIVE ;  /* 0x000000000000791b */ /* 0x003fe20003800000 */
.L_x_1850:
        /* <DEDUP_REMOVED lines=8> */
.L_x_1851:
[----:B------:R-:W-:Y:S02]  /*2a2e0*/  SEL R12, R9, R20, P0 ;  /* 0x00000014090c7207 */ /* 0x000fe40000000000 */
[----:B------:R-:W-:Y:S02]  /*2a2f0*/  SEL R11, R46, R49, P0 ;  /* 0x000000312e0b7207 */ /* 0x000fe40000000000 */
[----:B------:R-:W-:Y:S02]  /*2a300*/  SEL R13, R55, R48, P0 ;  /* 0x00000030370d7207 */ /* 0x000fe40000000000 */
[----:B------:R-:W-:Y:S01]  /*2a310*/  SEL R15, R48, R55, P0 ;  /* 0x00000037300f7207 */ /* 0x000fe20000000000 */
[----:B------:R-:W-:Y:S01]  /*2a320*/  IMAD.MOV.U32 R60, RZ, RZ, R14 ;  /* 0x000000ffff3c7224 */ /* 0x000fe200078e000e */
[----:B------:R-:W-:Y:S02]  /*2a330*/  SEL R14, R20, R9, P0 ;  /* 0x00000009140e7207 */ /* 0x000fe40000000000 */
[----:B------:R-:W-:Y:S01]  /*2a340*/  SEL R9, R49, R46, P0 ;  /* 0x0000002e31097207 */ /* 0x000fe20000000000 */
[----:B------:R-:W-:Y:S06]  /*2a350*/  BRA `(.L_x_1852) ;  /* 0xffffff5800907947 */ /* 0x000fec000383ffff */
.L_x_1638:
[----:B------:R-:W-:Y:S02]  /*2a360*/  IMAD.MOV.U32 R13, RZ, RZ, R2 ;  /* 0x000000ffff0d7224 */ /* 0x000fe400078e0002 */
[----:B------:R-:W-:Y:S02]  /*2a370*/  IMAD.MOV.U32 R12, RZ, RZ, RZ ;  /* 0x000000ffff0c7224 */ /* 0x000fe400078e00ff */
[----:B------:R-:W-:Y:S02]  /*2a380*/  IMAD.MOV.U32 R11, RZ, RZ, 0x181f ;  /* 0x0000181fff0b7424 */ /* 0x000fe400078e00ff */
[----:B------:R-:W-:-:S07]  /*2a390*/  IMAD.MOV.U32 R15, RZ, RZ, -0x1 ;  /* 0xffffffffff0f7424 */ /* 0x000fce00078e00ff */
[----:B01----:R-:W-:Y:S05]  /*2a3a0*/  WARPSYNC.COLLECTIVE R15, `(.L_x_1853) ;  /* 0x000000000f087348 */ /* 0x003fea0003c00000 */
[----:B------:R2:W3:Y:S02]  /*2a3b0*/  SHFL.IDX P6, R14, R13, R12, R11 ;  /* 0x0000000c0d0e7389 */ /* 0x0004e400000c000b */
[----:B0123--:R-:W-:Y:S01]  /*2a3c0*/  ENDCOLLECTIVE ;  /* 0x000000000000791b */ /* 0x00ffe20003800000 */
.L_x_1853:
[----:B------:R-:W-:Y:S02]  /*2a3d0*/  IMAD.MOV.U32 R13, RZ, RZ, R0 ;  /* 0x000000ffff0d7224 */ /* 0x000fe400078e0000 */
[----:B------:R-:W-:-:S07]  /*2a3e0*/  IMAD.MOV.U32 R3, RZ, RZ, R14 ;  /* 0x000000ffff037224 */ /* 0x000fce00078e000e */
[----:B------:R-:W-:Y:S05]  /*2a3f0*/  WARPSYNC.COLLECTIVE R15, `(.L_x_1854) ;  /* 0x000000000f087348 */ /* 0x000fea0003c00000 */
[----:B------:R0:W1:Y:S02]  /*2a400*/  SHFL.IDX P6, R14, R13, R12, R11 ;  /* 0x0000000c0d0e7389 */ /* 0x00006400000c000b */
[----:B01----:R-:W-:Y:S01]  /*2a410*/  ENDCOLLECTIVE ;  /* 0x000000000000791b */ /* 0x003fe20003800000 */
.L_x_1854:
[----:B------:R-:W-:Y:S05]  /*2a420*/  BRA `(.L_x_1855) ;  /* 0xffffff6c00e47947 */ /* 0x000fea000383ffff */
.L_x_1641:
[----:B------:R-:W-:Y:S01]  /*2a430*/  BSSY B1, `(.L_x_1856) ;  /* 0x0000008000017945 */ /* 0x000fe20003800000 */
[----:B------:R-:W-:Y:S01]  /*2a440*/  MOV R13, R2 ;  /* 0x00000002000d7202 */ /* 0x000fe20000000f00 */
[----:B------:R-:W-:Y:S02]  /*2a450*/  IMAD.MOV.U32 R12, RZ, RZ, 0x1 ;  /* 0x00000001ff0c7424 */ /* 0x000fe400078e00ff */
[----:B------:R-:W-:Y:S02]  /*2a460*/  IMAD.MOV.U32 R11, RZ, RZ, 0x181f ;  /* 0x0000181fff0b7424 */ /* 0x000fe400078e00ff */
[----:B---3--:R-:W-:-:S07]  /*2a470*/  IMAD.MOV.U32 R15, RZ, RZ, -0x1 ;  /* 0xffffffffff0f7424 */ /* 0x008fce00078e00ff */
[----:B012-4-:R-:W-:Y:S05]  /*2a480*/  WARPSYNC.COLLECTIVE R15, `(.L_x_1857) ;  /* 0x000000000f087348 */ /* 0x017fea0003c00000 */
[----:B----4-:R3:W4:Y:S02]  /*2a490*/  SHFL.IDX P6, R14, R13, R12, R11 ;  /* 0x0000000c0d0e7389 */ /* 0x01072400000c000b */
[----:B01234-:R-:W-:Y:S01]  /*2a4a0*/  ENDCOLLECTIVE ;  /* 0x000000000000791b */ /* 0x01ffe20003800000 */
.L_x_1857:
[----:B------:R-:W-:Y:S05]  /*2a4b0*/  BSYNC B1 ;  /* 0x0000000000017941 */ /* 0x000fea0003800000 */
.L_x_1856:
[----:B------:R-:W-:Y:S02]  /*2a4c0*/  IMAD.MOV.U32 R13, RZ, RZ, R0 ;  /* 0x000000ffff0d7224 */ /* 0x000fe400078e0000 */
[----:B------:R-:W-:Y:S02]  /*2a4d0*/  IMAD.MOV.U32 R12, RZ, RZ, 0x1 ;  /* 0x00000001ff0c7424 */ /* 0x000fe400078e00ff */
[----:B------:R-:W-:Y:S02]  /*2a4e0*/  IMAD.MOV.U32 R11, RZ, RZ, 0x181f ;  /* 0x0000181fff0b7424 */ /* 0x000fe400078e00ff */
[----:B------:R-:W-:Y:S02]  /*2a4f0*/  IMAD.MOV.U32 R15, RZ, RZ, -0x1 ;  /* 0xffffffffff0f7424 */ /* 0x000fe400078e00ff */
[----:B------:R-:W-:-:S07]  /*2a500*/  IMAD.MOV.U32 R3, RZ, RZ, R14 ;  /* 0x000000ffff037224 */ /* 0x000fce00078e000e */
[----:B------:R-:W-:Y:S05]  /*2a510*/  WARPSYNC.COLLECTIVE R15, `(.L_x_1858) ;  /* 0x000000000f087348 */ /* 0x000fea0003c00000 */
[----:B------:R0:W1:Y:S02]  /*2a520*/  SHFL.IDX P6, R14, R13, R12, R11 ;  /* 0x0000000c0d0e7389 */ /* 0x00006400000c000b */
[----:B01----:R-:W-:Y:S01]  /*2a530*/  ENDCOLLECTIVE ;  /* 0x000000000000791b */ /* 0x003fe20003800000 */
.L_x_1858:
[----:B------:R-:W-:Y:S05]  /*2a540*/  BRA `(.L_x_1859) ;  /* 0xffffff6c00e87947 */ /* 0x000fea000383ffff */
.L_x_1644:
[----:B------:R-:W-:Y:S01]  /*2a550*/  BSSY B1, `(.L_x_1860) ;  /* 0x0000008000017945 */ /* 0x000fe20003800000 */
[----:B------:R-:W-:Y:S02]  /*2a560*/  IMAD.MOV.U32 R13, RZ, RZ, R2 ;  /* 0x000000ffff0d7224 */ /* 0x000fe400078e0002 */
[----:B------:R-:W-:Y:S02]  /*2a570*/  IMAD.MOV.U32 R12, RZ, RZ, 0x2 ;  /* 0x00000002ff0c7424 */ /* 0x000fe400078e00ff */
[----:B------:R-:W-:Y:S02]  /*2a580*/  IMAD.MOV.U32 R11, RZ, RZ, 0x181f ;  /* 0x0000181fff0b7424 */ /* 0x000fe400078e00ff */
[----:B0-----:R-:W-:-:S07]  /*2a590*/  IMAD.MOV.U32 R15, RZ, RZ, -0x1 ;  /* 0xffffffffff0f7424 */ /* 0x001fce00078e00ff */
[----:B-1234-:R-:W-:Y:S05]  /*2a5a0*/  WARPSYNC.COLLECTIVE R15, `(.L_x_1861) ;  /* 0x000000000f087348 */ /* 0x01efea0003c00000 */
[----:B----4-:R0:W4:Y:S02]  /*2a5b0*/  SHFL.IDX P6, R14, R13, R12, R11 ;  /* 0x0000000c0d0e7389 */ /* 0x01012400000c000b */
[----:B01234-:R-:W-:Y:S01]  /*2a5c0*/  ENDCOLLECTIVE ;  /* 0x000000000000791b */ /* 0x01ffe20003800000 */
.L_x_1861:
[----:B------:R-:W-:Y:S05]  /*2a5d0*/  BSYNC B1 ;  /* 0x0000000000017941 */ /* 0x000fea0003800000 */
.L_x_1860:
        /* <DEDUP_REMOVED lines=8> */
.L_x_1862:
[----:B------:R-:W-:Y:S05]  /*2a660*/  BRA `(.L_x_1863) ;  /* 0xffffff6c00e87947 */ /* 0x000fea000383ffff */
.L_x_1647:
        /* <DEDUP_REMOVED lines=8> */
.L_x_1865:
[----:B------:R-:W-:Y:S05]  /*2a6f0*/  BSYNC B1 ;  /* 0x0000000000017941 */ /* 0x000fea0003800000 */
.L_x_1864:
        /* <DEDUP_REMOVED lines=8> */
.L_x_1866:
[----:B------:R-:W-:Y:S05]  /*2a780*/  BRA `(.L_x_1867) ;  /* 0xffffff6c00e87947 */ /* 0x000fea000383ffff */
.L_x_1672:
[----:B------:R-:W1:Y:S01]  /*2a790*/  S2R R5, SR_TID.X ;  /* 0x0000000000057919 */ /* 0x000e620000002100 */
[----:B------:R-:W-:Y:S01]  /*2a7a0*/  BSSY B1, `(.L_x_1868) ;  /* 0x000000a000017945 */ /* 0x000fe20003800000 */
[----:B------:R-:W-:Y:S02]  /*2a7b0*/  IMAD.MOV.U32 R12, RZ, RZ, RZ ;  /* 0x000000ffff0c7224 */ /* 0x000fe400078e00ff */
[----:B0-----:R-:W-:Y:S02]  /*2a7c0*/  IMAD.MOV.U32 R11, RZ, RZ, 0x1f ;  /* 0x0000001fff0b7424 */ /* 0x001fe400078e00ff */
[----:B------:R-:W-:Y:S01]  /*2a7d0*/  IMAD.MOV.U32 R15, RZ, RZ, -0x1 ;  /* 0xffffffffff0f7424 */ /* 0x000fe200078e00ff */
[----:B-1----:R-:W-:-:S04]  /*2a7e0*/  SHF.R.U32.HI R5, RZ, 0x5, R5 ;  /* 0x00000005ff057819 */ /* 0x002fc80000011605 */
[----:B------:R-:W-:-:S05]  /*2a7f0*/  LOP3.LUT R5, R5, 0x3, RZ, 0xc0, !PT ;  /* 0x0000000305057812 */ /* 0x000fca00078ec0ff */
[----:B------:R-:W-:-:S07]  /*2a800*/  IMAD.MOV.U32 R13, RZ, RZ, R5 ;  /* 0x000000ffff0d7224 */ /* 0x000fce00078e0005 */
[----:B------:R-:W-:Y:S05]  /*2a810*/  WARPSYNC.COLLECTIVE R15, `(.L_x_1869) ;  /* 0x000000000f087348 */ /* 0x000fea0003c00000 */
[----:B------:R0:W1:Y:S02]  /*2a820*/  SHFL.IDX P6, R14, R13, R12, R11 ;  /* 0x0000000c0d0e7389 */ /* 0x00006400000c000b */
[----:B01----:R-:W-:Y:S01]  /*2a830*/  ENDCOLLECTIVE ;  /* 0x000000000000791b */ /* 0x003fe20003800000 */
.L_x_1869:
[----:B------:R-:W-:Y:S05]  /*2a840*/  BSYNC B1 ;  /* 0x0000000000017941 */ /* 0x000fea0003800000 */
.L_x_1868:
[----:B------:R-:W-:Y:S05]  /*2a850*/  BRA `(.L_x_1870) ;  /* 0xffffff8800607947 */ /* 0x000fea000383ffff */
.L_x_1674:
[----:B------:R-:W-:Y:S01]  /*2a860*/  BSSY B1, `(.L_x_1871) ;  /* 0x0000006000017945 */ /* 0x000fe20003800000 */
[----:B------:R-:W-:-:S07]  /*2a870*/  IMAD.MOV.U32 R15, RZ, RZ, -0x1 ;  /* 0xffffffffff0f7424 */ /* 0x000fce00078e00ff */
[----:B01----:R-:W-:Y:S05]  /*2a880*/  WARPSYNC.COLLECTIVE R15, `(.L_x_1872) ;  /* 0x000000000f0c7348 */ /* 0x003fea0003c00000 */
[----:B------:R-:W-:Y:S02]  /*2a890*/  ELECT P6, UR62, PT ;  /* 0x00000000003e782f */ /* 0x000fe400038c0000 */
[----:B------:R-:W-:Y:S01]  /*2a8a0*/  MOV R14, UR62 ;  /* 0x0000003e000e7c02 */ /* 0x000fe20008000f00 */
[----:B01----:R-:W-:Y:S10]  /*2a8b0*/  ENDCOLLECTIVE ;  /* 0x000000000000791b */ /* 0x003ff40003800000 */
.L_x_1872:
[----:B------:R-:W-:Y:S05]  /*2a8c0*/  BSYNC B1 ;  /* 0x0000000000017941 */ /* 0x000fea0003800000 */
.L_x_1871:
[----:B------:R-:W-:Y:S05]  /*2a8d0*/  BRA `(.L_x_1673) ;  /* 0xffffff8800587947 */ /* 0x000fea000383ffff */
.L_x_1676:
[----:B-1----:R-:W2:Y:S02]  /*2a8e0*/  LDL R5, [R1] ;  /* 0x0000000001057983 */ /* 0x002ea40000100800 */
[----:B--2---:R1:W2:Y:S02]  /*2a8f0*/  SYNCS.PHASECHK.TRANS64.TRYWAIT P0, [R5+URZ+0x22820], R4 ;  /* 0x02282004050075a7 */ /* 0x0042a4000800017f */
[----:B--2---:R-:W-:Y:S05]  /*2a900*/  @!P0 NANOSLEEP.SYNCS 0x989680 ;  /* 0x009896800000895d */ /* 0x004fea0003900000 */
[----:B------:R-:W2:Y:S02]  /*2a910*/  @!P0 SYNCS.PHASECHK.TRANS64 P0, [R5+URZ+0x22820], R4 ;  /* 0x02282004050085a7 */ /* 0x000ea4000800007f */
[----:B--2---:R-:W-:Y:S05]  /*2a920*/  @!P0 BRA `(.L_x_1676) ;  /* 0xfffffffc00ec8947 */ /* 0x004fea000383ffff */
[----:B------:R-:W-:Y:S05]  /*2a930*/  BRA `(.L_x_1873) ;  /* 0xffffff8800687947 */ /* 0x000fea000383ffff */
.L_x_1680:
[----:B-1----:R1:W2:Y:S02]  /*2a940*/  SYNCS.PHASECHK.TRANS64.TRYWAIT P0, [R7+URZ+0x228a0], R10 ;  /* 0x0228a00a070075a7 */ /* 0x0022a4000800017f */
[----:B--2---:R-:W-:Y:S05]  /*2a950*/  @!P0 NANOSLEEP.SYNCS 0x989680 ;  /* 0x009896800000895d */ /* 0x004fea0003900000 */
[----:B------:R-:W2:Y:S02]  /*2a960*/  @!P0 SYNCS.PHASECHK.TRANS64 P0, [R7+URZ+0x228a0], R10 ;  /* 0x0228a00a070085a7 */ /* 0x000ea4000800007f */
[----:B--2---:R-:W-:Y:S05]  /*2a970*/  @!P0 BRA `(.L_x_1680) ;  /* 0xfffffffc00f08947 */ /* 0x004fea000383ffff */
[----:B------:R-:W-:Y:S05]  /*2a980*/  BRA `(.L_x_1874) ;  /* 0xffffff8800907947 */ /* 0x000fea000383ffff */
.L_x_1687:
[----:B0-----:R0:W2:Y:S02]  /*2a990*/  SYNCS.PHASECHK.TRANS64.TRYWAIT P0, [R7+URZ+0x228c0], R10 ;  /* 0x0228c00a070075a7 */ /* 0x0010a4000800017f */
[----:B--2---:R-:W-:Y:S05]  /*2a9a0*/  @!P0 NANOSLEEP.SYNCS 0x989680 ;  /* 0x009896800000895d */ /* 0x004fea0003900000 */
[----:B------:R-:W2:Y:S02]  /*2a9b0*/  @!P0 SYNCS.PHASECHK.TRANS64 P0, [R7+URZ+0x228c0], R10 ;  /* 0x0228c00a070085a7 */ /* 0x000ea4000800007f */
[----:B--2---:R-:W-:Y:S05]  /*2a9c0*/  @!P0 BRA `(.L_x_1687) ;  /* 0xfffffffc00f08947 */ /* 0x004fea000383ffff */
[----:B------:R-:W-:Y:S05]  /*2a9d0*/  BRA `(.L_x_1875) ;  /* 0xffffff8c008c7947 */ /* 0x000fea000383ffff */
.L_x_1694:
[----:B-1----:R1:W2:Y:S02]  /*2a9e0*/  SYNCS.PHASECHK.TRANS64.TRYWAIT P1, [R8+URZ+0x228a0], R7 ;  /* 0x0228a007080075a7 */ /* 0x0022a4000802017f */
[----:B--2---:R-:W-:Y:S05]  /*2a9f0*/  @!P1 NANOSLEEP.SYNCS 0x989680 ;  /* 0x009896800000995d */ /* 0x004fea0003900000 */
[----:B------:R-:W2:Y:S02]  /*2aa00*/  @!P1 SYNCS.PHASECHK.TRANS64 P1, [R8+URZ+0x228a0], R7 ;  /* 0x0228a007080095a7 */ /* 0x000ea4000802007f */
[----:B--2---:R-:W-:Y:S05]  /*2aa10*/  @!P1 BRA `(.L_x_1694) ;  /* 0xfffffffc00f09947 */ /* 0x004fea000383ffff */
[----:B------:R-:W-:Y:S05]  /*2aa20*/  BRA `(.L_x_1876) ;  /* 0xffffff9000707947 */ /* 0x000fea000383ffff */
.L_x_1701:
[----:B0-----:R0:W2:Y:S02]  /*2aa30*/  SYNCS.PHASECHK.TRANS64.TRYWAIT P1, [R8+URZ+0x228c0], R7 ;  /* 0x0228c007080075a7 */ /* 0x0010a4000802017f */
[----:B--2---:R-:W-:Y:S05]  /*2aa40*/  @!P1 NANOSLEEP.SYNCS 0x989680 ;  /* 0x009896800000995d */ /* 0x004fea0003900000 */
[----:B------:R-:W2:Y:S02]  /*2aa50*/  @!P1 SYNCS.PHASECHK.TRANS64 P1, [R8+URZ+0x228c0], R7 ;  /* 0x0228c007080095a7 */ /* 0x000ea4000802007f */
[----:B--2---:R-:W-:Y:S05]  /*2aa60*/  @!P1 BRA `(.L_x_1701) ;  /* 0xfffffffc00f09947 */ /* 0x004fea000383ffff */
[----:B------:R-:W-:Y:S05]  /*2aa70*/  BRA `(.L_x_1877) ;  /* 0xffffff9400687947 */ /* 0x000fea000383ffff */
.L_x_1724:
        /* <DEDUP_REMOVED lines=8> */
[----:B--2---:R-:W-:Y:S05]  /*2ab00*/  WARPSYNC.COLLECTIVE R15, `(.L_x_1879) ;  /* 0x000000000f087348 */ /* 0x004fea0003c00000 */
[----:B------:R0:W1:Y:S02]  /*2ab10*/  SHFL.IDX P6, R14, R13, R12, R11 ;  /* 0x0000000c0d0e7389 */ /* 0x00006400000c000b */
[----:B012---:R-:W-:Y:S01]  /*2ab20*/  ENDCOLLECTIVE ;  /* 0x000000000000791b */ /* 0x007fe20003800000 */
.L_x_1879:
[----:B------:R-:W-:Y:S05]  /*2ab30*/  BSYNC B0 ;  /* 0x0000000000007941 */ /* 0x000fea0003800000 */
.L_x_1878:
[----:B------:R-:W-:Y:S05]  /*2ab40*/  BRA `(.L_x_1880) ;  /* 0xffffffa400147947 */ /* 0x000fea000383ffff */
.L_x_1726:
[----:B------:R-:W-:Y:S01]  /*2ab50*/  BSSY B0, `(.L_x_1881) ;  /* 0x0000006000007945 */ /* 0x000fe20003800000 */
[----:B------:R-:W-:-:S07]  /*2ab60*/  IMAD.MOV.U32 R15, RZ, RZ, -0x1 ;  /* 0xffffffffff0f7424 */ /* 0x000fce00078e00ff */
[----:B012---:R-:W-:Y:S05]  /*2ab70*/  WARPSYNC.COLLECTIVE R15, `(.L_x_1882) ;  /* 0x000000000f0c7348 */ /* 0x007fea0003c00000 */
[----:B------:R-:W-:Y:S02]  /*2ab80*/  ELECT P6, UR62, PT ;  /* 0x00000000003e782f */ /* 0x000fe400038c0000 */
[----:B------:R-:W-:Y:S01]  /*2ab90*/  MOV R14, UR62 ;  /* 0x0000003e000e7c02 */ /* 0x000fe20008000f00 */
[----:B012---:R-:W-:Y:S10]  /*2aba0*/  ENDCOLLECTIVE ;  /* 0x000000000000791b */ /* 0x007ff40003800000 */
.L_x_1882:
[----:B------:R-:W-:Y:S05]  /*2abb0*/  BSYNC B0 ;  /* 0x0000000000007941 */ /* 0x000fea0003800000 */
.L_x_1881:
[----:B------:R-:W-:Y:S05]  /*2abc0*/  BRA `(.L_x_1883) ;  /* 0xffffffa4001c7947 */ /* 0x000fea000383ffff */
.L_x_1728:
[----:B-1----:R1:W2:Y:S02]  /*2abd0*/  SYNCS.PHASECHK.TRANS64.TRYWAIT P0, [R0+URZ+0x22880], R2 ;  /* 0x02288002000075a7 */ /* 0x0022a4000800017f */
[----:B--2---:R-:W-:Y:S05]  /*2abe0*/  @!P0 NANOSLEEP.SYNCS 0x989680 ;  /* 0x009896800000895d */ /* 0x004fea0003900000 */
[----:B------:R-:W2:Y:S02]  /*2abf0*/  @!P0 SYNCS.PHASECHK.TRANS64 P0, [R0+URZ+0x22880], R2 ;  /* 0x02288002000085a7 */ /* 0x000ea4000800007f */
[----:B--2---:R-:W-:Y:S05]  /*2ac00*/  @!P0 BRA `(.L_x_1728) ;  /* 0xfffffffc00f08947 */ /* 0x004fea000383ffff */
[----:B------:R-:W-:Y:S05]  /*2ac10*/  BRA `(.L_x_1884) ;  /* 0xffffffa400907947 */ /* 0x000fea000383ffff */
.L_x_1730:
[----:B--2---:R2:W3:Y:S02]  /*2ac20*/  SYNCS.PHASECHK.TRANS64.TRYWAIT P0, [R0+URZ+0x22840], R2 ;  /* 0x02284002000075a7 */ /* 0x0044e4000800017f */
[----:B---3--:R-:W-:Y:S05]  /*2ac30*/  @!P0 NANOSLEEP.SYNCS 0x989680 ;  /* 0x009896800000895d */ /* 0x008fea0003900000 */
[----:B------:R-:W3:Y:S02]  /*2ac40*/  @!P0 SYNCS.PHASECHK.TRANS64 P0, [R0+URZ+0x22840], R2 ;  /* 0x02284002000085a7 */ /* 0x000ee4000800007f */
[----:B---3--:R-:W-:Y:S05]  /*2ac50*/  @!P0 BRA `(.L_x_1730) ;  /* 0xfffffffc00f08947 */ /* 0x008fea000383ffff */
[----:B------:R-:W-:Y:S05]  /*2ac60*/  BRA `(.L_x_1885) ;  /* 0xffffffa400ec7947 */ /* 0x000fea000383ffff */
.L_x_1734:
[----:B------:R-:W2:Y:S01]  /*2ac70*/  LDL.LU R11, [R1+0x40] ;  /* 0x00004000010b7983 */ /* 0x000ea20000300800 */
[----:B------:R-:W-:Y:S01]  /*2ac80*/  IMAD.MOV.U32 R5, RZ, RZ, R12 ;  /* 0x000000ffff057224 */ /* 0x000fe200078e000c */
[----:B------:R-:W-:Y:S01]  /*2ac90*/  MOV R13, R3 ;  /* 0x00000003000d7202 */ /* 0x000fe20000000f00 */
[----:B------:R-:W-:Y:S02]  /*2aca0*/  IMAD.MOV.U32 R12, RZ, RZ, RZ ;  /* 0x000000ffff0c7224 */ /* 0x000fe400078e00ff */
[----:B------:R-:W-:Y:S02]  /*2acb0*/  IMAD.MOV.U32 R15, RZ, RZ, -0x1 ;  /* 0xffffffffff0f7424 */ /* 0x000fe400078e00ff */
[----:B------:R-:W-:-:S04]  /*2acc0*/  IMAD.IADD R0, R10, 0x1, R5 ;  /* 0x000000010a007824 */ /* 0x000fc800078e0205 */
[----:B------:R-:W-:Y:S02]  /*2acd0*/  VIADD R5, R0, 0x20 ;  /* 0x0000002000057836 */ /* 0x000fe40000000000 */
[----:B--2---:R-:W-:Y:S02]  /*2ace0*/  IMAD R2, R11, R7, RZ ;  /* 0x000000070b027224 */ /* 0x004fe400078e02ff */
[----:B------:R-:W-:-:S03]  /*2acf0*/  IMAD.MOV.U32 R11, RZ, RZ, 0x1c1f ;  /* 0x00001c1fff0b7424 */ /* 0x000fc600078e00ff */
[----:B------:R-:W-:-:S13]  /*2ad00*/  ISETP.GE.AND P4, PT, R0, R2, PT ;  /* 0x000000020000720c */ /* 0x000fda0003f86270 */
[----:B-----5:R-:W-:Y:S05]  /*2ad10*/  WARPSYNC.COLLECTIVE R15, `(.L_x_1886) ;  /* 0x000000000f087348 */ /* 0x020fea0003c00000 */
[----:B------:R0:W1:Y:S02]  /*2ad20*/  SHFL.IDX P6, R14, R13, R12, R11 ;  /* 0x0000000c0d0e7389 */ /* 0x00006400000c000b */
[----:B01---5:R-:W-:Y:S01]  /*2ad30*/  ENDCOLLECTIVE ;  /* 0x000000000000791b */ /* 0x023fe20003800000 */
.L_x_1886:
[----:B------:R-:W-:Y:S02]  /*2ad40*/  IMAD.MOV.U32 R13, RZ, RZ, R4 ;  /* 0x000000ffff0d7224 */ /* 0x000fe400078e0004 */
[----:B------:R-:W-:-:S07]  /*2ad50*/  IMAD.MOV.U32 R6, RZ, RZ, R14 ;  /* 0x000000ffff067224 */ /* 0x000fce00078e000e */
[----:B------:R-:W-:Y:S05]  /*2ad60*/  WARPSYNC.COLLECTIVE R15, `(.L_x_1887) ;  /* 0x000000000f087348 */ /* 0x000fea0003c00000 */
[----:B------:R0:W1:Y:S02]  /*2ad70*/  SHFL.IDX P6, R14, R13, R12, R11 ;  /* 0x0000000c0d0e7389 */ /* 0x00006400000c000b */
[----:B01----:R-:W-:Y:S01]  /*2ad80*/  ENDCOLLECTIVE ;  /* 0x000000000000791b */ /* 0x003fe20003800000 */
.L_x_1887:
[----:B------:R-:W-:Y:S02]  /*2ad90*/  IMAD.MOV.U32 R13, RZ, RZ, R3 ;  /* 0x000000ffff0d7224 */ /* 0x000fe400078e0003 */
[----:B------:R-:W-:Y:S02]  /*2ada0*/  IMAD.MOV.U32 R12, RZ, RZ, 0x1 ;  /* 0x00000001ff0c7424 */ /* 0x000fe400078e00ff */
[----:B------:R-:W-:-:S07]  /*2adb0*/  IMAD.MOV.U32 R7, RZ, RZ, R14 ;  /* 0x000000ffff077224 */ /* 0x000fce00078e000e */
[----:B------:R-:W-:Y:S05]  /*2adc0*/  WARPSYNC.COLLECTIVE R15, `(.L_x_1888) ;  /* 0x000000000f087348 */ /* 0x000fea0003c00000 */
[----:B------:R0:W1:Y:S02]  /*2add0*/  SHFL.IDX P6, R14, R13, R12, R11 ;  /* 0x0000000c0d0e7389 */ /* 0x00006400000c000b */
[----:B01----:R-:W-:Y:S01]  /*2ade0*/  ENDCOLLECTIVE ;  /* 0x000000000000791b */ /* 0x003fe20003800000 */
.L_x_1888:
        /* <DEDUP_REMOVED lines=17> */
.L_x_1889:
[----:B------:R-:W-:Y:S01]  /*2af00*/  MOV R13, R3 ;  /* 0x00000003000d7202 */ /* 0x000fe20000000f00 */
[----:B------:R-:W-:Y:S02]  /*2af10*/  IMAD.MOV.U32 R12, RZ, RZ, 0x2 ;  /* 0x00000002ff0c7424 */ /* 0x000fe400078e00ff */
[----:B------:R-:W-:-:S07]  /*2af20*/  IMAD.MOV.U32 R5, RZ, RZ, R14 ;  /* 0x000000ffff057224 */ /* 0x000fce00078e000e */
[----:B------:R-:W-:Y:S05]  /*2af30*/  WARPSYNC.COLLECTIVE R15, `(.L_x_1890) ;  /* 0x000000000f087348 */ /* 0x000fea0003c00000 */
[----:B------:R0:W1:Y:S02]  /*2af40*/  SHFL.IDX P6, R14, R13, R12, R11 ;  /* 0x0000000c0d0e7389 */ /* 0x00006400000c000b */
[----:B01----:R-:W-:Y:S01]  /*2af50*/  ENDCOLLECTIVE ;  /* 0x000000000000791b */ /* 0x003fe20003800000 */
.L_x_1890:
[----:B------:R-:W-:-:S05]  /*2af60*/  @!P3 IADD3 R5, P4, R9, R5, RZ ;  /* 0x000000050905b210 */ /* 0x000fca0007f9e0ff */
[----:B------:R-:W-:-:S04]  /*2af70*/  @!P3 IMAD.X R6, RZ, RZ, R6, P4 ;  /* 0x000000ffff06b224 */ /* 0x000fc800020e0606 */
[----:B------:R-:W-:Y:S02]  /*2af80*/  @!P3 IMAD.MOV.U32 R7, RZ, RZ, R6 ;  /* 0x000000ffff07b224 */ /* 0x000fe400078e0006 */
[----:B------:R-:W-:Y:S02]  /*2af90*/  @!P3 IMAD.MOV.U32 R6, RZ, RZ, R5 ;  /* 0x000000ffff06b224 */ /* 0x000fe400078e0005 */
[----:B------:R-:W-:Y:S02]  /*2afa0*/  IMAD.MOV.U32 R13, RZ, RZ, R4 ;  /* 0x000000ffff0d7224 */ /* 0x000fe400078e0004 */
[----:B------:R-:W-:Y:S01]  /*2afb0*/  VIADD R5, R0, 0x40 ;  /* 0x0000004000057836 */ /* 0x000fe20000000000 */
        /* <DEDUP_REMOVED lines=11> */
.L_x_1891:
[----:B------:R-:W-:Y:S02]  /*2b070*/  IMAD.MOV.U32 R13, RZ, RZ, R3 ;  /* 0x000000ffff0d7224 */ /* 0x000fe400078e0003 */
[----:B------:R-:W-:Y:S02]  /*2b080*/  IMAD.MOV.U32 R12, RZ, RZ, 0x3 ;  /* 0x00000003ff0c7424 */ /* 0x000fe400078e00ff */
[----:B------:R-:W-:-:S07]  /*2b090*/  IMAD.MOV.U32 R5, RZ, RZ, R14 ;  /* 0x000000ffff057224 */ /* 0x000fce00078e000e */
[----:B------:R-:W-:Y:S05]  /*2b0a0*/  WARPSYNC.COLLECTIVE R15, `(.L_x_1892) ;  /* 0x000000000f087348 */ /* 0x000fea0003c00000 */
[----:B------:R0:W1:Y:S02]  /*2b0b0*/  SHFL.IDX P6, R14, R13, R12, R11 ;  /* 0x0000000c0d0e7389 */ /* 0x00006400000c000b */
[----:B01----:R-:W-:Y:S01]  /*2b0c0*/  ENDCOLLECTIVE ;  /* 0x000000000000791b */ /* 0x003fe20003800000 */
.L_x_1892:
[----:B------:R-:W-:-:S05]  /*2b0d0*/  @!P3 IADD3 R5, P4, R9, R5, RZ ;  /* 0x000000050905b210 */ /* 0x000fca0007f9e0ff */
[----:B------:R-:W-:-:S04]  /*2b0e0*/  @!P3 IMAD.X R6, RZ, RZ, R6, P4 ;  /* 0x000000ffff06b224 */ /* 0x000fc800020e0606 */
[----:B------:R-:W-:Y:S02]  /*2b0f0*/  @!P3 IMAD.MOV.U32 R7, RZ, RZ, R6 ;  /* 0x000000ffff07b224 */ /* 0x000fe400078e0006 */
[----:B------:R-:W-:Y:S02]  /*2b100*/  IMAD.MOV.U32 R13, RZ, RZ, R4 ;  /* 0x000000ffff0d7224 */ /* 0x000fe400078e0004 */
        /* <DEDUP_REMOVED lines=10> */
.L_x_1893:
[----:B------:R-:W-:Y:S01]  /*2b1b0*/  @!PT LDS RZ, [RZ] ;  /* 0x00000000fffff984 */ /* 0x000fe20000000800 */
[----:B------:R-:W-:Y:S01]  /*2b1c0*/  @!PT LDS RZ, [RZ] ;  /* 0x00000000fffff984 */ /* 0x000fe20000000800 */
[----:B------:R-:W-:Y:S01]  /*2b1d0*/  @!PT LDS RZ, [RZ] ;  /* 0x00000000fffff984 */ /* 0x000fe20000000800 */
[----:B------:R0:W-:Y:S01]  /*2b1e0*/  @!P3 LDGSTS.E.BYPASS.LTC128B.128 [R8+0x15400], desc[UR38][R6.64+0x80], !P2 ;  /* 0x154000800608bfae */ /* 0x0001e2000d101d66 */
[----:B------:R-:W-:Y:S01]  /*2b1f0*/  IMAD.MOV.U32 R3, RZ, RZ, R14 ;  /* 0x000000ffff037224 */ /* 0x000fe200078e000e */
[----:B------:R-:W-:Y:S06]  /*2b200*/  BRA `(.L_x_1894) ;  /* 0xffffffac00587947 */ /* 0x000fec000383ffff */
.L_x_1739:
[----:B-1----:R-:W3:Y:S02]  /*2b210*/  LDL R2, [R1] ;  /* 0x0000000001027983 */ /* 0x002ee40000100800 */
[----:B---3--:R1:W3:Y:S02]  /*2b220*/  SYNCS.PHASECHK.TRANS64.TRYWAIT P0, [R2+URZ+0x22820], R0 ;  /* 0x02282000020075a7 */ /* 0x0082e4000800017f */
[----:B---3--:R-:W-:Y:S05]  /*2b230*/  @!P0 NANOSLEEP.SYNCS 0x989680 ;  /* 0x009896800000895d */ /* 0x008fea0003900000 */
[----:B------:R-:W3:Y:S02]  /*2b240*/  @!P0 SYNCS.PHASECHK.TRANS64 P0, [R2+URZ+0x22820], R0 ;  /* 0x02282000020085a7 */ /* 0x000ee4000800007f */
[----:B---3--:R-:W-:Y:S05]  /*2b250*/  @!P0 BRA `(.L_x_1739) ;  /* 0xfffffffc00ec8947 */ /* 0x008fea000383ffff */
[----:B------:R-:W-:Y:S05]  /*2b260*/  BRA `(.L_x_1895) ;  /* 0xffffffac00cc7947 */ /* 0x000fea000383ffff */
.L_x_1745:
[----:B--2---:R2:W4:Y:S02]  /*2b270*/  SYNCS.PHASECHK.TRANS64.TRYWAIT P0, [R3+URZ+0x22880], R2 ;  /* 0x02288002030075a7 */ /* 0x004524000800017f */
[----:B----4-:R-:W-:Y:S05]  /*2b280*/  @!P0 NANOSLEEP.SYNCS 0x989680 ;  /* 0x009896800000895d */ /* 0x010fea0003900000 */
[----:B------:R-:W4:Y:S02]  /*2b290*/  @!P0 SYNCS.PHASECHK.TRANS64 P0, [R3+URZ+0x22880], R2 ;  /* 0x02288002030085a7 */ /* 0x000f24000800007f */
[----:B----4-:R-:W-:Y:S05]  /*2b2a0*/  @!P0 BRA `(.L_x_1745) ;  /* 0xfffffffc00f08947 */ /* 0x010fea000383ffff */
[----:B------:R-:W-:Y:S05]  /*2b2b0*/  BRA `(.L_x_1896) ;  /* 0xffffffb0008c7947 */ /* 0x000fea000383ffff */
.L_x_1750:
[----:B---3--:R3:W4:Y:S02]  /*2b2c0*/  SYNCS.PHASECHK.TRANS64.TRYWAIT P0, [R3+URZ+0x22840], R2 ;  /* 0x02284002030075a7 */ /* 0x008724000800017f */
[----:B----4-:R-:W-:Y:S05]  /*2b2d0*/  @!P0 NANOSLEEP.SYNCS 0x989680 ;  /* 0x009896800000895d */ /* 0x010fea0003900000 */
[----:B------:R-:W4:Y:S02]  /*2b2e0*/  @!P0 SYNCS.PHASECHK.TRANS64 P0, [R3+URZ+0x22840], R2 ;  /* 0x02284002030085a7 */ /* 0x000f24000800007f */
[----:B----4-:R-:W-:Y:S05]  /*2b2f0*/  @!P0 BRA `(.L_x_1750) ;  /* 0xfffffffc00f08947 */ /* 0x010fea000383ffff */
[----:B------:R-:W-:Y:S05]  /*2b300*/  BRA `(.L_x_1897) ;  /* 0xffffffb400107947 */ /* 0x000fea000383ffff */
.L_x_1758:
[----:B----4-:R4:W0:Y:S02]  /*2b310*/  SYNCS.PHASECHK.TRANS64.TRYWAIT P0, [R21+URZ+0x22870], R2 ;  /* 0x02287002150075a7 */ /* 0x010824000800017f */
[----:B0-----:R-:W-:Y:S05]  /*2b320*/  @!P0 NANOSLEEP.SYNCS 0x989680 ;  /* 0x009896800000895d */ /* 0x001fea0003900000 */
[----:B------:R-:W0:Y:S02]  /*2b330*/  @!P0 SYNCS.PHASECHK.TRANS64 P0, [R21+URZ+0x22870], R2 ;  /* 0x02287002150085a7 */ /* 0x000e24000800007f */
[----:B0-----:R-:W-:Y:S05]  /*2b340*/  @!P0 BRA `(.L_x_1758) ;  /* 0xfffffffc00f08947 */ /* 0x001fea000383ffff */
[----:B------:R-:W-:Y:S05]  /*2b350*/  BRA `(.L_x_1898) ;  /* 0xffffffb800347947 */ /* 0x000fea000383ffff */
.L_x_1760:
[----:B----4-:R4:W0:Y:S02]  /*2b360*/  SYNCS.PHASECHK.TRANS64.TRYWAIT P0, [R21+URZ+0x22860], R2 ;  /* 0x02286002150075a7 */ /* 0x010824000800017f */
[----:B0-----:R-:W-:Y:S05]  /*2b370*/  @!P0 NANOSLEEP.SYNCS 0x989680 ;  /* 0x009896800000895d */ /* 0x001fea0003900000 */
[----:B------:R-:W0:Y:S02]  /*2b380*/  @!P0 SYNCS.PHASECHK.TRANS64 P0, [R21+URZ+0x22860], R2 ;  /* 0x02286002150085a7 */ /* 0x000e24000800007f */
[----:B0-----:R-:W-:Y:S05]  /*2b390*/  @!P0 BRA `(.L_x_1760) ;  /* 0xfffffffc00f08947 */ /* 0x001fea000383ffff */
[----:B------:R-:W-:Y:S05]  /*2b3a0*/  BRA `(.L_x_1899) ;  /* 0xffffffb8003c7947 */ /* 0x000fea000383ffff */
.L_x_1767:
[----:B---3--:R3:W4:Y:S02]  /*2b3b0*/  SYNCS.PHASECHK.TRANS64.TRYWAIT P1, [R17+URZ+0x22870], R0 ;  /* 0x02287000110075a7 */ /* 0x008724000802017f */
[----:B----4-:R-:W-:Y:S05]  /*2b3c0*/  @!P1 NANOSLEEP.SYNCS 0x989680 ;  /* 0x009896800000995d */ /* 0x010fea0003900000 */
[----:B------:R-:W4:Y:S02]  /*2b3d0*/  @!P1 SYNCS.PHASECHK.TRANS64 P1, [R17+URZ+0x22870], R0 ;  /* 0x02287000110095a7 */ /* 0x000f24000802007f */
[----:B----4-:R-:W-:Y:S05]  /*2b3e0*/  @!P1 BRA `(.L_x_1767) ;  /* 0xfffffffc00f09947 */ /* 0x010fea000383ffff */
[----:B------:R-:W-:Y:S05]  /*2b3f0*/  BRA `(.L_x_1900) ;  /* 0xffffffc000087947 */ /* 0x000fea000383ffff */
.L_x_1769:
[----:B---3--:R3:W4:Y:S02]  /*2b400*/  SYNCS.PHASECHK.TRANS64.TRYWAIT P1, [R17+URZ+0x22860], R0 ;  /* 0x02286000110075a7 */ /* 0x008724000802017f */
[----:B----4-:R-:W-:Y:S05]  /*2b410*/  @!P1 NANOSLEEP.SYNCS 0x989680 ;  /* 0x009896800000995d */ /* 0x010fea0003900000 */
[----:B------:R-:W4:Y:S02]  /*2b420*/  @!P1 SYNCS.PHASECHK.TRANS64 P1, [R17+URZ+0x22860], R0 ;  /* 0x02286000110095a7 */ /* 0x000f24000802007f */
[----:B----4-:R-:W-:Y:S05]  /*2b430*/  @!P1 BRA `(.L_x_1769) ;  /* 0xfffffffc00f09947 */ /* 0x010fea000383ffff */
[----:B------:R-:W-:Y:S05]  /*2b440*/  BRA `(.L_x_1901) ;  /* 0xffffffc000107947 */ /* 0x000fea000383ffff */
.L_x_1773:
[----:B------:R-:W-:Y:S01]  /*2b450*/  BSSY B0, `(.L_x_1902) ;  /* 0x0000008000007945 */ /* 0x000fe20003800000 */
[----:B------:R-:W-:Y:S02]  /*2b460*/  IMAD.MOV.U32 R13, RZ, RZ, R16 ;  /* 0x000000ffff0d7224 */ /* 0x000fe400078e0010 */
[----:B------:R-:W-:Y:S02]  /*2b470*/  IMAD.MOV.U32 R12, RZ, RZ, RZ ;  /* 0x000000ffff0c7224 */ /* 0x000fe400078e00ff */
[----:B0-----:R-:W-:Y:S02]  /*2b480*/  IMAD.MOV.U32 R11, RZ, RZ, 0x1f ;  /* 0x0000001fff0b7424 */ /* 0x001fe400078e00ff */
[----:B------:R-:W-:-:S07]  /*2b490*/  IMAD.MOV.U32 R15, RZ, RZ, -0x1 ;  /* 0xffffffffff0f7424 */ /* 0x000fce00078e00ff */
[----:B-1----:R-:W-:Y:S05]  /*2b4a0*/  WARPSYNC.COLLECTIVE R15, `(.L_x_1903) ;  /* 0x000000000f087348 */ /* 0x002fea0003c00000 */
[----:B------:R0:W2:Y:S02]  /*2b4b0*/  SHFL.IDX P6, R14, R13, R12, R11 ;  /* 0x0000000c0d0e7389 */ /* 0x0000a400000c000b */
[----:B012---:R-:W-:Y:S01]  /*2b4c0*/  ENDCOLLECTIVE ;  /* 0x000000000000791b */ /* 0x007fe20003800000 */
.L_x_1903:
[----:B------:R-:W-:Y:S05]  /*2b4d0*/  BSYNC B0 ;  /* 0x0000000000007941 */ /* 0x000fea0003800000 */
.L_x_1902:
[----:B------:R-:W-:Y:S01]  /*2b4e0*/  IMAD.MOV.U32 R13, RZ, RZ, R16 ;  /* 0x000000ffff0d7224 */ /* 0x000fe200078e0010 */
[----:B------:R-:W-:Y:S01]  /*2b4f0*/  MOV R12, 0x1 ;  /* 0x00000001000c7802 */ /* 0x000fe20000000f00 */
[----:B------:R-:W-:Y:S02]  /*2b500*/  IMAD.MOV.U32 R11, RZ, RZ, 0x1f ;  /* 0x0000001fff0b7424 */ /* 0x000fe400078e00ff */
[----:B------:R-:W-:Y:S02]  /*2b510*/  IMAD.MOV.U32 R15, RZ, RZ, -0x1 ;  /* 0xffffffffff0f7424 */ /* 0x000fe400078e00ff */
[----:B------:R-:W-:Y:S02]  /*2b520*/  IMAD.IADD R5, R19, 0x1, R6 ;  /* 0x0000000113057824 */ /* 0x000fe400078e0206 */
[----:B------:R-:W-:-:S07]  /*2b530*/  IMAD.MOV.U32 R0, RZ, RZ, R14 ;  /* 0x000000ffff007224 */ /* 0x000fce00078e000e */
[----:B------:R-:W-:Y:S05]  /*2b540*/  WARPSYNC.COLLECTIVE R15, `(.L_x_1904) ;  /* 0x000000000f087348 */ /* 0x000fea0003c00000 */
[----:B------:R0:W1:Y:S02]  /*2b550*/  SHFL.IDX P6, R14, R13, R12, R11 ;  /* 0x0000000c0d0e7389 */ /* 0x00006400000c000b */
[----:B01----:R-:W-:Y:S01]  /*2b560*/  ENDCOLLECTIVE ;  /* 0x000000000000791b */ /* 0x003fe20003800000 */
.L_x_1904:
        /* <DEDUP_REMOVED lines=13> */
[----:B------:R-:W-:-:S03]  /*2b640*/  ISETP.NE.AND P1, PT, R6, RZ, PT ;  /* 0x000000ff0600720c */ /* 0x000fc60003f25270 */
[----:B------:R-:W-:-:S10]  /*2b650*/  IMAD.MOV.U32 R13, RZ, RZ, R2 ;  /* 0x000000ffff0d7224 */ /* 0x000fd400078e0002 */
[----:B------:R-:W-:Y:S05]  /*2b660*/  WARPSYNC.COLLECTIVE R15, `(.L_x_1905) ;  /* 0x000000000f087348 */ /* 0x000fea0003c00000 */
[----:B------:R0:W1:Y:S02]  /*2b670*/  SHFL.UP P6, R14, R13, R12, R11 ;  /* 0x0400000c0d0e7389 */ /* 0x00006400000c000b */
[----:B01----:R-:W-:Y:S01]  /*2b680*/  ENDCOLLECTIVE ;  /* 0x000000000000791b */ /* 0x003fe20003800000 */
.L_x_1905:
[----:B------:R-:W-:Y:S02]  /*2b690*/  IMAD.MOV.U32 R12, RZ, RZ, 0x2 ;  /* 0x00000002ff0c7424 */ /* 0x000fe400078e00ff */
[----:B------:R-:W-:-:S05]  /*2b6a0*/  IMAD.MOV.U32 R3, RZ, RZ, R14 ;  /* 0x000000ffff037224 */ /* 0x000fca00078e000e */
[----:B------:R-:W-:-:S05]  /*2b6b0*/  SEL R3, R3, RZ, P1 ;  /* 0x000000ff03037207 */ /* 0x000fca0000800000 */
[----:B------:R-:W-:-:S04]  /*2b6c0*/  IMAD.IADD R3, R2, 0x1, R3 ;  /* 0x0000000102037824 */ /* 0x000fc800078e0203 */
[----:B------:R-:W-:-:S07]  /*2b6d0*/  IMAD.MOV.U32 R13, RZ, RZ, R3 ;  /* 0x000000ffff0d7224 */ /* 0x000fce00078e0003 */
[----:B------:R-:W-:Y:S05]  /*2b6e0*/  WARPSYNC.COLLECTIVE R15, `(.L_x_1906) ;  /* 0x000000000f087348 */ /* 0x000fea0003c00000 */
[----:B------:R0:W1:Y:S02]  /*2b6f0*/  SHFL.UP P6, R14, R13, R12, R11 ;  /* 0x0400000c0d0e7389 */ /* 0x00006400000c000b */
[----:B01----:R-:W-:Y:S01]  /*2b700*/  ENDCOLLECTIVE ;  /* 0x000000000000791b */ /* 0x003fe20003800000 */
.L_x_1906:
        /* <DEDUP_REMOVED lines=8> */
.L_x_1907:
        /* <DEDUP_REMOVED lines=8> */
.L_x_1908:
        /* <DEDUP_REMOVED lines=8> */
.L_x_1909:
[----:B------:R-:W-:Y:S02]  /*2b890*/  IMAD.MOV.U32 R12, RZ, RZ, 0x1f ;  /* 0x0000001fff0c7424 */ /* 0x000fe400078e00ff */
[----:B------:R-:W-:Y:S02]  /*2b8a0*/  IMAD.MOV.U32 R11, RZ, RZ, 0x1f ;  /* 0x0000001fff0b7424 */ /* 0x000fe400078e00ff */
[----:B------:R-:W-:-:S05]  /*2b8b0*/  IMAD.MOV.U32 R5, RZ, RZ, R14 ;  /* 0x000000ffff057224 */ /* 0x000fca00078e000e */
[----:B------:R-:W-:-:S05]  /*2b8c0*/  SEL R5, R5, RZ, P5 ;  /* 0x000000ff05057207 */ /* 0x000fca0002800000 */
[----:B------:R-:W-:-:S04]  /*2b8d0*/  IMAD.IADD R5, R3, 0x1, R5 ;  /* 0x0000000103057824 */ /* 0x000fc800078e0205 */
[----:B------:R-:W-:-:S07]  /*2b8e0*/  IMAD.MOV.U32 R13, RZ, RZ, R5 ;  /* 0x000000ffff0d7224 */ /* 0x000fce00078e0005 */
[----:B------:R-:W-:Y:S05]  /*2b8f0*/  WARPSYNC.COLLECTIVE R15, `(.L_x_1910) ;  /* 0x000000000f087348 */ /* 0x000fea0003c00000 */
[----:B------:R0:W1:Y:S02]  /*2b900*/  SHFL.IDX P6, R14, R13, R12, R11 ;  /* 0x0000000c0d0e7389 */ /* 0x00006400000c000b */
[----:B01----:R-:W-:Y:S01]  /*2b910*/  ENDCOLLECTIVE ;  /* 0x000000000000791b */ /* 0x003fe20003800000 */
.L_x_1910:
[----:B------:R-:W-:Y:S01]  /*2b920*/  IMAD.MOV.U32 R7, RZ, RZ, R14 ;  /* 0x000000ffff077224 */ /* 0x000fe200078e000e */
[----:B------:R-:W-:Y:S06]  /*2b930*/  BRA `(.L_x_1911) ;  /* 0xffffffc400007947 */ /* 0x000fec000383ffff */
.L_x_1778:
[----:B------:R-:W-:Y:S01]  /*2b940*/  BSSY B0, `(.L_x_1912) ;  /* 0x0000008000007945 */ /* 0x000fe20003800000 */
[----:B-----5:R-:W-:Y:S02]  /*2b950*/  IMAD.MOV.U32 R13, RZ, RZ, R2 ;  /* 0x000000ffff0d7224 */ /* 0x020fe400078e0002 */
[----:B------:R-:W-:Y:S02]  /*2b960*/  IMAD.MOV.U32 R12, RZ, RZ, 0x1 ;  /* 0x00000001ff0c7424 */ /* 0x000fe400078e00ff */
[----:B0-----:R-:W-:Y:S02]  /*2b970*/  IMAD.MOV.U32 R11, RZ, RZ, RZ ;  /* 0x000000ffff0b7224 */ /* 0x001fe400078e00ff */
[----:B------:R-:W-:-:S07]  /*2b980*/  IMAD.MOV.U32 R15, RZ, RZ, -0x1 ;  /* 0xffffffffff0f7424 */ /* 0x000fce00078e00ff */
[----:B-12---:R-:W-:Y:S05]  /*2b990*/  WARPSYNC.COLLECTIVE R15, `(.L_x_1913) ;  /* 0x000000000f087348 */ /* 0x006fea0003c00000 */
[----:B------:R0:W3:Y:S02]  /*2b9a0*/  SHFL.UP P6, R14, R13, R12, R11 ;  /* 0x0400000c0d0e7389 */ /* 0x0000e400000c000b */
[----:B0123--:R-:W-:Y:S01]  /*2b9b0*/  ENDCOLLECTIVE ;  /* 0x000000000000791b */ /* 0x00ffe20003800000 */
.L_x_1913:
[----:B------:R-:W-:Y:S05]  /*2b9c0*/  BSYNC B0 ;  /* 0x0000000000007941 */ /* 0x000fea0003800000 */
.L_x_1912:
[----:B------:R-:W-:Y:S01]  /*2b9d0*/  IMAD.MOV.U32 R3, RZ, RZ, R14 ;  /* 0x000000ffff037224 */ /* 0x000fe200078e000e */
[----:B------:R-:W-:Y:S01]  /*2b9e0*/  MOV R12, 0x2 ;  /* 0x00000002000c7802 */ /* 0x000fe20000000f00 */
[----:B------:R-:W-:Y:S02]  /*2b9f0*/  IMAD.MOV.U32 R11, RZ, RZ, RZ ;  /* 0x000000ffff0b7224 */ /* 0x000fe400078e00ff */
[----:B------:R-:W-:Y:S01]  /*2ba00*/  IMAD.MOV.U32 R15, RZ, RZ, -0x1 ;  /* 0xffffffffff0f7424 */ /* 0x000fe200078e00ff */
[----:B------:R-:W-:-:S05]  /*2ba10*/  SEL R3, R3, RZ, P1 ;  /* 0x000000ff03037207 */ /* 0x000fca0000800000 */
[----:B------:R-:W-:-:S04]  /*2ba20*/  IMAD.IADD R3, R2, 0x1, R3 ;  /* 0x0000000102037824 */ /* 0x000fc800078e0203 */
[----:B------:R-:W-:-:S07]  /*2ba30*/  IMAD.MOV.U32 R13, RZ, RZ, R3 ;  /* 0x000000ffff0d7224 */ /* 0x000fce00078e0003 */
[----:B------:R-:W-:Y:S05]  /*2ba40*/  WARPSYNC.COLLECTIVE R15, `(.L_x_1914) ;  /* 0x000000000f087348 */ /* 0x000fea0003c00000 */
[----:B------:R0:W1:Y:S02]  /*2ba50*/  SHFL.UP P6, R14, R13, R12, R11 ;  /* 0x0400000c0d0e7389 */ /* 0x00006400000c000b */
[----:B01----:R-:W-:Y:S01]  /*2ba60*/  ENDCOLLECTIVE ;  /* 0x000000000000791b */ /* 0x003fe20003800000 */
.L_x_1914:
        /* <DEDUP_REMOVED lines=8> */
.L_x_1915:
        /* <DEDUP_REMOVED lines=8> */
.L_x_1916:
        /* <DEDUP_REMOVED lines=8> */
.L_x_1917:
[----:B------:R-:W-:Y:S01]  /*2bbf0*/  IMAD.MOV.U32 R12, RZ, RZ, 0x1f ;  /* 0x0000001fff0c7424 */ /* 0x000fe200078e00ff */
[----:B------:R-:W-:Y:S01]  /*2bc00*/  MOV R11, 0x1f ;  /* 0x0000001f000b7802 */ /* 0x000fe20000000f00 */
[----:B------:R-:W-:-:S05]  /*2bc10*/  IMAD.MOV.U32 R5, RZ, RZ, R14 ;  /* 0x000000ffff057224 */ /* 0x000fca00078e000e */
[----:B------:R-:W-:-:S05]  /*2bc20*/  SEL R5, R5, RZ, P5 ;  /* 0x000000ff05057207 */ /* 0x000fca0002800000 */
[----:B------:R-:W-:-:S04]  /*2bc30*/  IMAD.IADD R6, R3, 0x1, R5 ;  /* 0x0000000103067824 */ /* 0x000fc800078e0205 */
[----:B------:R-:W-:-:S07]  /*2bc40*/  IMAD.MOV.U32 R13, RZ, RZ, R6 ;  /* 0x000000ffff0d7224 */ /* 0x000fce00078e0006 */
[----:B------:R-:W-:Y:S05]  /*2bc50*/  WARPSYNC.COLLECTIVE R15, `(.L_x_1918) ;  /* 0x000000000f087348 */ /* 0x000fea0003c00000 */
[----:B------:R0:W1:Y:S02]  /*2bc60*/  SHFL.IDX P6, R14, R13, R12, R11 ;  /* 0x0000000c0d0e7389 */ /* 0x00006400000c000b */
[----:B01----:R-:W-:Y:S01]  /*2bc70*/  ENDCOLLECTIVE ;  /* 0x000000000000791b */ /* 0x003fe20003800000 */
.L_x_1918:
[----:B------:R-:W-:Y:S01]  /*2bc80*/  IMAD.MOV.U32 R7, RZ, RZ, R14 ;  /* 0x000000ffff077224 */ /* 0x000fe200078e000e */
[----:B------:R-:W-:Y:S06]  /*2bc90*/  BRA `(.L_x_1919) ;  /* 0xffffffc000c87947 */ /* 0x000fec000383ffff */
.L_x_1780:
[----:B------:R-:W-:Y:S01]  /*2bca0*/  BSSY B0, `(.L_x_1920) ;  /* 0x0000006000007945 */ /* 0x000fe20003800000 */
[----:B------:R-:W-:Y:S01]  /*2bcb0*/  PLOP3.LUT P6, PT, P6, PT, PT, 0x8, 0x0 ;  /* 0x000000000000781c */ /* 0x000fe200037ce170 */
[----:B------:R-:W-:-:S12]  /*2bcc0*/  IMAD.MOV.U32 R15, RZ, RZ, -0x1 ;  /* 0xffffffffff0f7424 */ /* 0x000fd800078e00ff */
[----:B012---:R-:W-:Y:S05]  /*2bcd0*/  WARPSYNC.COLLECTIVE R15, `(.L_x_1921) ;  /* 0x000000000f087348 */ /* 0x007fea0003c00000 */
[----:B------:R-:W-:Y:S01]  /*2bce0*/  VOTE.ANY R14, PT, P6 ;  /* 0x00000000000e7806 */ /* 0x000fe200030e0100 */
[----:B012---:R-:W-:Y:S06]  /*2bcf0*/  ENDCOLLECTIVE ;  /* 0x000000000000791b */ /* 0x007fec0003800000 */
.L_x_1921:
[----:B------:R-:W-:Y:S05]  /*2bd00*/  BSYNC B0 ;  /* 0x0000000000007941 */ /* 0x000fea0003800000 */
.L_x_1920:
[----:B------:R-:W-:Y:S02]  /*2bd10*/  IMAD.MOV.U32 R5, RZ, RZ, R14 ;  /* 0x000000ffff057224 */ /* 0x000fe400078e000e */
[----:B------:R-:W-:Y:S02]  /*2bd20*/  IMAD.MOV.U32 R13, RZ, RZ, R2 ;  /* 0x000000ffff0d7224 */ /* 0x000fe400078e0002 */
[----:B------:R-:W0:Y:S01]  /*2bd30*/  POPC R4, R5 ;  /* 0x0000000500047309 */ /* 0x000e220000000000 */
[----:B------:R-:W-:Y:S02]  /*2bd40*/  IMAD.MOV.U32 R11, RZ, RZ, 0x1f ;  /* 0x0000001fff0b7424 */ /* 0x000fe400078e00ff */
[----:B------:R-:W-:Y:S02]  /*2bd50*/  IMAD.MOV.U32 R15, RZ, RZ, -0x1 ;  /* 0xffffffffff0f7424 */ /* 0x000fe400078e00ff */
[----:B0-----:R-:W-:-:S07]  /*2bd60*/  IMAD.MOV.U32 R12, RZ, RZ, R4 ;  /* 0x000000ffff0c7224 */ /* 0x001fce00078e0004 */
[----:B------:R-:W-:Y:S05]  /*2bd70*/  WARPSYNC.COLLECTIVE R15, `(.L_x_1922) ;  /* 0x000000000f087348 */ /* 0x000fea0003c00000 */
[----:B------:R0:W1:Y:S02]  /*2bd80*/  SHFL.IDX P6, R14, R13, R12, R11 ;  /* 0x0000000c0d0e7389 */ /* 0x00006400000c000b */
[----:B01----:R-:W-:Y:S01]  /*2bd90*/  ENDCOLLECTIVE ;  /* 0x000000000000791b */ /* 0x003fe20003800000 */
.L_x_1922:
[----:B------:R-:W-:Y:S01]  /*2bda0*/  IMAD.MOV.U32 R17, RZ, RZ, R14 ;  /* 0x000000ffff117224 */ /* 0x000fe200078e000e */
[----:B------:R-:W-:Y:S06]  /*2bdb0*/  BRA `(.L_x_1923) ;  /* 0xffffffc000b87947 */ /* 0x000fec000383ffff */
.L_x_1782:
[----:B------:R-:W-:Y:S01]  /*2bdc0*/  BSSY B0, `(.L_x_1924) ;  /* 0x0000007000007945 */ /* 0x000fe20003800000 */
[----:B------:R-:W-:Y:S02]  /*2bdd0*/  IMAD.MOV.U32 R13, RZ, RZ, R6 ;  /* 0x000000ffff0d7224 */ /* 0x000fe400078e0006 */
[----:B0-----:R-:W-:Y:S02]  /*2bde0*/  IMAD.MOV.U32 R11, RZ, RZ, 0x1f ;  /* 0x0000001fff0b7424 */ /* 0x001fe400078e00ff */
[----:B------:R-:W-:-:S07]  /*2bdf0*/  IMAD.MOV.U32 R15, RZ, RZ, -0x1 ;  /* 0xffffffffff0f7424 */ /* 0x000fce00078e00ff */
[----:B-123--:R-:W-:Y:S05]  /*2be00*/  WARPSYNC.COLLECTIVE R15, `(.L_x_1925) ;  /* 0x000000000f087348 */ /* 0x00efea0003c00000 */
[----:B------:R0:W4:Y:S02]  /*2be10*/  SHFL.IDX P6, R14, R13, R12, R11 ;  /* 0x0000000c0d0e7389 */ /* 0x00012400000c000b */
[----:B01234-:R-:W-:Y:S01]  /*2be20*/  ENDCOLLECTIVE ;  /* 0x000000000000791b */ /* 0x01ffe20003800000 */
.L_x_1925:
[----:B------:R-:W-:Y:S05]  /*2be30*/  BSYNC B0 ;  /* 0x0000000000007941 */ /* 0x000fea0003800000 */
.L_x_1924:
[----:B------:R-:W-:Y:S01]  /*2be40*/  IMAD.MOV.U32 R6, RZ, RZ, R14 ;  /* 0x000000ffff067224 */ /* 0x000fe200078e000e */
[----:B------:R-:W-:Y:S06]  /*2be50*/  BRA `(.L_x_1926) ;  /* 0xffffffc000ac7947 */ /* 0x000fec000383ffff */
.L_x_1786:
[----:B0-----:R0:W2:Y:S02]  /*2be60*/  SYNCS.PHASECHK.TRANS64.TRYWAIT P0, [R0+URZ+0x22820], R3 ;  /* 0x02282003000075a7 */ /* 0x0010a4000800017f */
[----:B--2---:R-:W-:Y:S05]  /*2be70*/  @!P0 NANOSLEEP.SYNCS 0x989680 ;  /* 0x009896800000895d */ /* 0x004fea0003900000 */
[----:B------:R-:W2:Y:S02]  /*2be80*/  @!P0 SYNCS.PHASECHK.TRANS64 P0, [R0+URZ+0x22820], R3 ;  /* 0x02282003000085a7 */ /* 0x000ea4000800007f */
[----:B--2---:R-:W-:Y:S05]  /*2be90*/  @!P0 BRA `(.L_x_1786) ;  /* 0xfffffffc00f08947 */ /* 0x004fea000383ffff */
[----:B------:R-:W-:Y:S05]  /*2bea0*/  BRA `(.L_x_1927) ;  /* 0xffffffc800347947 */ /* 0x000fea000383ffff */
.L_x_1787:
[----:B------:R-:W2:Y:S01]  /*2beb0*/  S2R R2, SR_TID.X ;  /* 0x0000000000027919 */ /* 0x000ea20000002100 */
[----:B------:R-:W-:Y:S01]  /*2bec0*/  BSSY B0, `(.L_x_1928) ;  /* 0x000000a000007945 */ /* 0x000fe20003800000 */
[----:B----4-:R-:W-:Y:S02]  /*2bed0*/  IMAD.MOV.U32 R12, RZ, RZ, RZ ;  /* 0x000000ffff0c7224 */ /* 0x010fe400078e00ff */
[----:B------:R-:W-:Y:S02]  /*2bee0*/  IMAD.MOV.U32 R11, RZ, RZ, 0x1f ;  /* 0x0000001fff0b7424 */ /* 0x000fe400078e00ff */
[----:B------:R-:W-:Y:S01]  /*2bef0*/  IMAD.MOV.U32 R15, RZ, RZ, -0x1 ;  /* 0xffffffffff0f7424 */ /* 0x000fe200078e00ff */
[----:B--2---:R-:W-:-:S04]  /*2bf00*/  SHF.R.U32.HI R2, RZ, 0x5, R2 ;  /* 0x00000005ff027819 */ /* 0x004fc80000011602 */
[----:B------:R-:W-:-:S05]  /*2bf10*/  LOP3.LUT R2, R2, 0x3, RZ, 0xc0, !PT ;  /* 0x0000000302027812 */ /* 0x000fca00078ec0ff */
[----:B------:R-:W-:-:S07]  /*2bf20*/  IMAD.MOV.U32 R13, RZ, RZ, R2 ;  /* 0x000000ffff0d7224 */ /* 0x000fce00078e0002 */
[----:B01----:R-:W-:Y:S05]  /*2bf30*/  WARPSYNC.COLLECTIVE R15, `(.L_x_1929) ;  /* 0x000000000f087348 */ /* 0x003fea0003c00000 */
[----:B------:R2:W3:Y:S02]  /*2bf40*/  SHFL.IDX P6, R14, R13, R12, R11 ;  /* 0x0000000c0d0e7389 */ /* 0x0004e400000c000b */
[----:B0123--:R-:W-:Y:S01]  /*2bf50*/  ENDCOLLECTIVE ;  /* 0x000000000000791b */ /* 0x00ffe20003800000 */
.L_x_1929:
[----:B------:R-:W-:Y:S05]  /*2bf60*/  BSYNC B0 ;  /* 0x0000000000007941 */ /* 0x000fea0003800000 */
.L_x_1928:
[----:B------:R-:W-:Y:S05]  /*2bf70*/  BRA `(.L_x_1930) ;  /* 0xffffffc8001c7947 */ /* 0x000fea000383ffff */
.L_x_1788:
[----:B------:R-:W-:Y:S01]  /*2bf80*/  BSSY B0, `(.L_x_1931) ;  /* 0x0000006000007945 */ /* 0x000fe20003800000 */
[----:B------:R-:W-:-:S07]  /*2bf90*/  IMAD.MOV.U32 R15, RZ, RZ, -0x1 ;  /* 0xffffffffff0f7424 */ /* 0x000fce00078e00ff */
[----:B012-4-:R-:W-:Y:S05]  /*2bfa0*/  WARPSYNC.COLLECTIVE R15, `(.L_x_1932) ;  /* 0x000000000f0c7348 */ /* 0x017fea0003c00000 */
[----:B------:R-:W-:Y:S02]  /*2bfb0*/  ELECT P6, UR62, PT ;  /* 0x00000000003e782f */ /* 0x000fe400038c0000 */
[----:B------:R-:W-:Y:S01]  /*2bfc0*/  MOV R14, UR62 ;  /* 0x0000003e000e7c02 */ /* 0x000fe20008000f00 */
[----:B012-4-:R-:W-:Y:S10]  /*2bfd0*/  ENDCOLLECTIVE ;  /* 0x000000000000791b */ /* 0x017ff40003800000 */
.L_x_1932:
[----:B------:R-:W-:Y:S05]  /*2bfe0*/  BSYNC B0 ;  /* 0x0000000000007941 */ /* 0x000fea0003800000 */
.L_x_1931:
[----:B------:R-:W-:Y:S05]  /*2bff0*/  BRA `(.L_x_1933) ;  /* 0xffffffc800107947 */ /* 0x000fea000383ffff */
.L_x_1790:
[----:B0-----:R0:W2:Y:S02]  /*2c000*/  SYNCS.PHASECHK.TRANS64.TRYWAIT P1, [R6+URZ], R5 ;  /* 0x00000005060075a7 */ /* 0x0010a4000802017f */
[----:B--2---:R-:W-:Y:S05]  /*2c010*/  @!P1 NANOSLEEP.SYNCS 0x989680 ;  /* 0x009896800000995d */ /* 0x004fea0003900000 */
[----:B------:R-:W2:Y:S02]  /*2c020*/  @!P1 SYNCS.PHASECHK.TRANS64 P1, [R6+URZ], R5 ;  /* 0x00000005060095a7 */ /* 0x000ea4000802007f */
[----:B--2---:R-:W-:Y:S05]  /*2c030*/  @!P1 BRA `(.L_x_1790) ;  /* 0xfffffffc00f09947 */ /* 0x004fea000383ffff */
[----:B------:R-:W-:Y:S05]  /*2c040*/  BRA `(.L_x_1934) ;  /* 0xffffffc8004c7947 */ /* 0x000fea000383ffff */
.L_x_1791:
[----:B--2---:R2:W3:Y:S02]  /*2c050*/  SYNCS.PHASECHK.TRANS64.TRYWAIT P1, [R7+URZ], R2 ;  /* 0x00000002070075a7 */ /* 0x0044e4000802017f */
[----:B---3--:R-:W-:Y:S05]  /*2c060*/  @!P1 NANOSLEEP.SYNCS 0x989680 ;  /* 0x009896800000995d */ /* 0x008fea0003900000 */
[----:B------:R-:W3:Y:S02]  /*2c070*/  @!P1 SYNCS.PHASECHK.TRANS64 P1, [R7+URZ], R2 ;  /* 0x00000002070095a7 */ /* 0x000ee4000802007f */
[----:B---3--:R-:W-:Y:S05]  /*2c080*/  @!P1 BRA `(.L_x_1791) ;  /* 0xfffffffc00f09947 */ /* 0x008fea000383ffff */
[----:B------:R-:W-:Y:S05]  /*2c090*/  BRA `(.L_x_1935) ;  /* 0xffffffc800407947 */ /* 0x000fea000383ffff */
.L_x_1793:
[----:B---3--:R3:W0:Y:S02]  /*2c0a0*/  SYNCS.PHASECHK.TRANS64.TRYWAIT P1, [R4+URZ+0x22860], R5 ;  /* 0x02286005040075a7 */ /* 0x008624000802017f */
[----:B0-----:R-:W-:Y:S05]  /*2c0b0*/  @!P1 NANOSLEEP.SYNCS 0x989680 ;  /* 0x009896800000995d */ /* 0x001fea0003900000 */
[----:B------:R-:W0:Y:S02]  /*2c0c0*/  @!P1 SYNCS.PHASECHK.TRANS64 P1, [R4+URZ+0x22860], R5 ;  /* 0x02286005040095a7 */ /* 0x000e24000802007f */
[----:B0-----:R-:W-:Y:S05]  /*2c0d0*/  @!P1 BRA `(.L_x_1793) ;  /* 0xfffffffc00f09947 */ /* 0x001fea000383ffff */
[----:B------:R-:W-:Y:S05]  /*2c0e0*/  BRA `(.L_x_1936) ;  /* 0xffffffc800447947 */ /* 0x000fea000383ffff */
.L_x_1795:
[----:B------:R0:W0:Y:S02]  /*2c0f0*/  SYNCS.PHASECHK.TRANS64.TRYWAIT P1, [R3+URZ+0x22860], R2 ;  /* 0x02286002030075a7 */ /* 0x000024000802017f */
[----:B0-----:R-:W-:Y:S05]  /*2c100*/  @!P1 NANOSLEEP.SYNCS 0x989680 ;  /* 0x009896800000995d */ /* 0x001fea0003900000 */
[----:B------:R-:W0:Y:S02]  /*2c110*/  @!P1 SYNCS.PHASECHK.TRANS64 P1, [R3+URZ+0x22860], R2 ;  /* 0x02286002030095a7 */ /* 0x000e24000802007f */
[----:B0-----:R-:W-:Y:S05]  /*2c120*/  @!P1 BRA `(.L_x_1795) ;  /* 0xfffffffc00f09947 */ /* 0x001fea000383ffff */
[----:B------:R-:W-:Y:S05]  /*2c130*/  BRA `(.L_x_1937) ;  /* 0xffffffc800447947 */ /* 0x000fea000383ffff */
.L_x_1797:
[----:B------:R0:W0:Y:S02]  /*2c140*/  SYNCS.PHASECHK.TRANS64.TRYWAIT P0, [R4+URZ+0x22880], R5 ;  /* 0x02288005040075a7 */ /* 0x000024000800017f */
[----:B0-----:R-:W-:Y:S05]  /*2c150*/  @!P0 NANOSLEEP.SYNCS 0x989680 ;  /* 0x009896800000895d */ /* 0x001fea0003900000 */
[----:B------:R-:W0:Y:S02]  /*2c160*/  @!P0 SYNCS.PHASECHK.TRANS64 P0, [R4+URZ+0x22880], R5 ;  /* 0x02288005040085a7 */ /* 0x000e24000800007f */
[----:B0-----:R-:W-:Y:S05]  /*2c170*/  @!P0 BRA `(.L_x_1797) ;  /* 0xfffffffc00f08947 */ /* 0x001fea000383ffff */
[----:B------:R-:W-:Y:S05]  /*2c180*/  BRA `(.L_x_1798) ;  /* 0xffffffc800407947 */ /* 0x000fea000383ffff */
.L_x_1938:
        /* <DEDUP_REMOVED lines=15> */
.L_x_2811:


//--------------------- .text._ZN7cutlass13device_kernelIN5flash11enable_sm90INS1_16FlashAttnFwdSm90INS1_25CollectiveMainloopFwdSm90ILi2EN4cute5tupleIJNS5_1CILi1EEES8_S8_EEENS6_IJNS7_ILi128EEENS7_ILi160EEENS7_ILi192EEEEEELi128ENS_12float_e4m3_tEfNS_4arch4Sm90ELb1ELb0ELb1ELb0ELb0ELb0ELb0ELb1ELb1ELb1ELb0ELb0EEENS1_21CollectiveEpilogueFwdINS6_IJSA_SA_SB_EEES9_NS_10bfloat16_tESG_Li256ELb0ELb1ELb0ELb1EEENS1_30DynamicPersistentTileSchedulerILi256ELi128ELb0ELb1ELb1EEEEEEEEEvNT_6ParamsE --------------------------
	.section	.text._ZN7cutlass13device_kernelIN5flash11enable_sm90INS1_16FlashAttnFwdSm90INS1_25CollectiveMainloopFwdSm90ILi2EN4cute5tupleIJNS5_1CILi1EEES8_S8_EEENS6_IJNS7_ILi128EEENS7_ILi160EEENS7_ILi192EEEEEELi128ENS_12float_e4m3_tEfNS_4arch4Sm90ELb1ELb0ELb1ELb0ELb0ELb0ELb0ELb1ELb1ELb1ELb0ELb0EEENS1_21CollectiveEpilogueFwdINS6_IJSA_SA_SB_EEES9_NS_10bfloat16_tESG_Li256ELb0ELb1ELb0ELb1EEENS1_30DynamicPersistentTileSchedulerILi256ELi128ELb0ELb1ELb1EEEEEEEEEvNT_6ParamsE,"ax",@progbits
	.align	128
.text._ZN7cutlass13device_kernelIN5flash11enable_sm90INS1_16FlashAttnFwdSm90INS1_25CollectiveMainloopFwdSm90ILi2EN4cute5tupleIJNS5_1CILi1EEES8_S8_EEENS6_IJNS7_ILi128EEENS7_ILi160EEENS7_ILi192EEEEEELi128ENS_12float_e4m3_tEfNS_4arch4Sm90ELb1ELb0ELb1ELb0ELb0ELb0ELb0ELb1ELb1ELb1ELb0ELb0EEENS1_21CollectiveEpilogueFwdINS6_IJSA_SA_SB_EEES9_NS_10bfloat16_tESG_Li256ELb0ELb1ELb0ELb1EEENS1_30DynamicPersistentTileSchedulerILi256ELi128ELb0ELb1ELb1EEEEEEEEEvNT_6ParamsE:
        .type           _ZN7cutlass13device_kernelIN5flash11enable_sm90INS1_16FlashAttnFwdSm90INS1_25CollectiveMainloopFwdSm90ILi2EN4cute5tupleIJNS5_1CILi1EEES8_S8_EEENS6_IJNS7_ILi128EEENS7_ILi160EEENS7_ILi192EEEEEELi128ENS_12float_e4m3_tEfNS_4arch4Sm90ELb1ELb0ELb1ELb0ELb0ELb0ELb0ELb1ELb1ELb1ELb0ELb0EEENS1_21CollectiveEpilogueFwdINS6_IJSA_SA_SB_EEES9_NS_10bfloat16_tESG_Li256ELb0ELb1ELb0ELb1EEENS1_30DynamicPersistentTileSchedulerILi256ELi128ELb0ELb1ELb1EEEEEEEEEvNT_6ParamsE,@function
        .size           _ZN7cutlass13device_kernelIN5flash11enable_sm90INS1_16FlashAttnFwdSm90INS1_25CollectiveMainloopFwdSm90ILi2EN4cute5tupleIJNS5_1CILi1EEES8_S8_EEENS6_IJNS7_ILi128EEENS7_ILi160EEENS7_ILi192EEEEEELi128ENS_12float_e4m3_tEfNS_4arch4Sm90ELb1ELb0ELb1ELb0ELb0ELb0ELb0ELb1ELb1ELb1ELb0ELb0EEENS1_21CollectiveEpilogueFwdINS6_IJSA_SA_SB_EEES9_NS_10bfloat16_tESG_Li256ELb0ELb1ELb0ELb1EEENS1_30DynamicPersistentTileSchedulerILi256ELi128ELb0ELb1ELb1EEEEEEEEEvNT_6ParamsE,(.L_x_2812 - _ZN7cutlass13device_kernelIN5flash11enable_sm90INS1_16FlashAttnFwdSm90INS1_25CollectiveMainloopFwdSm90ILi2EN4cute5tupleIJNS5_1CILi1EEES8_S8_EEENS6_IJNS7_ILi128EEENS7_ILi160EEENS7_ILi192EEEEEELi128ENS_12float_e4m3_tEfNS_4arch4Sm90ELb1ELb0ELb1ELb0ELb0ELb0ELb0ELb1ELb1ELb1ELb0ELb0EEENS1_21CollectiveEpilogueFwdINS6_IJSA_SA_SB_EEES9_NS_10bfloat16_tESG_Li256ELb0ELb1ELb0ELb1EEENS1_30DynamicPersistentTileSchedulerILi256ELi128ELb0ELb1ELb1EEEEEEEEEvNT_6ParamsE)
        .other          _ZN7cutlass13device_kernelIN5flash11enable_sm90INS1_16FlashAttnFwdSm90INS1_25CollectiveMainloopFwdSm90ILi2EN4cute5tupleIJNS5_1CILi1EEES8_S8_EEENS6_IJNS7_ILi128EEENS7_ILi160EEENS7_ILi192EEEEEELi128ENS_12float_e4m3_tEfNS_4arch4Sm90ELb1ELb0ELb1ELb0ELb0ELb0ELb0ELb1ELb1ELb1ELb0ELb0EEENS1_21CollectiveEpilogueFwdINS6_IJSA_SA_SB_EEES9_NS_10bfloat16_tESG_Li256ELb0ELb1ELb0ELb1EEENS1_30DynamicPersistentTileSchedulerILi256ELi128ELb0ELb1ELb1EEEEEEEEEvNT_6ParamsE,@"STO_CUDA_ENTRY STV_DEFAULT"
_ZN7cutlass13device_kernelIN5flash11enable_sm90INS1_16FlashAttnFwdSm90INS1_25CollectiveMainloopFwdSm90ILi2EN4cute5tupleIJNS5_1CILi1EEES8_S8_EEENS6_IJNS7_ILi128EEENS7_ILi160EEENS7_ILi192EEEEEELi128ENS_12float_e4m3_tEfNS_4arch4Sm90ELb1ELb0ELb1ELb0ELb0ELb0ELb0ELb1ELb1ELb1ELb0ELb0EEENS1_21CollectiveEpilogueFwdINS6_IJSA_SA_SB_EEES9_NS_10bfloat16_tESG_Li256ELb0ELb1ELb0ELb1EEENS1_30DynamicPersistentTileSchedulerILi256ELi128ELb0ELb1ELb1EEEEEEEEEvNT_6ParamsE:
        /* <DEDUP_REMOVED lines=18> */
.L_x_1940:
[----:B------:R-:W-:Y:S05]  /*0120*/  BSYNC B0 ;  /* 0x0000000000007941 */ /* 0x000fea0003800000 */
.L_x_1939:
        /* <DEDUP_REMOVED lines=41> */
.L_x_1941:
        /* <DEDUP_REMOVED lines=22> */
.L_x_1942:
        /* <DEDUP_REMOVED lines=18> */
.L_x_1943:
        /* <DEDUP_REMOVED lines=22> */
.L_x_1944:
        /* <DEDUP_REMOVED lines=22> */
.L_x_1945:
[----:B------:R-:W-:Y:S01]  /*0900*/  PLOP3.LUT P0, PT, PT, PT, UP0, 0x80, 0x0 ;  /* 0x000000000000781c */ /* 0x000fe20003f0f008 */
[----:B------:R-:W-:Y:S01]  /*0910*/  UMOV UR38, 0x1 ;  /* 0x0000000100267882 */ /* 0x000fe20000000000 */
[----:B------:R-:W-:Y:S01]  /*0920*/  NOP ;  /* 0x0000000000007918 */ /* 0x000fe20000000000 */
[----:B------:R-:W-:Y:S01]  /*0930*/  USEL UR38, UR38, 0x2, !UP0 ;  /* 0x0000000226267887 */ /* 0x000fe2000c000000 */
[----:B------:R-:W-:Y:S01]  /*0940*/  ULDC.64 UR50, c[0x0][0x208] ;  /* 0x0000820000327ab9 */ /* 0x000fe20000000a00 */
[----:B012-4-:R-:W-:Y:S08]  /*0950*/  BAR.SYNC.DEFER_BLOCKING 0x0 ;  /* 0x0000000000007b1d */ /* 0x017ff00000010000 */
[----:B------:R-:W-:Y:S05]  /*0960*/  @!P0 BRA `(.L_x_1946) ;  /* 0x000000f4003c8947 */ /* 0x000fea0003800000 */
.L_x_1947:
        /* <DEDUP_REMOVED lines=67> */
.L_x_2001:
        /* <DEDUP_REMOVED lines=21> */
.L_x_1948:
[----:B------:R-:W-:Y:S01]  /*0ef0*/  ULDC UR8, c[0x0][0xc54] ;  /* 0x0003150000087ab9 */ /* 0x000fe20000000800 */
[----:B------:R-:W-:Y:S01]  /*0f00*/  UMOV UR4, UR9 ;  /* 0x0000000900047c82 */ /* 0x000fe20008000000 */
[----:B------:R-:W-:-:S11]  /*0f10*/  UISETP.NE.AND UP0, UPT, UR8, 0x1, UPT ;  /* 0x000000010800788c */ /* 0x000fd6000bf05270 */
[----:B------:R-:W-:Y:S02]  /*0f20*/  @UP0 ULDC.64 UR10, c[0x0][0xc58] ;  /* 0x00031600000a0ab9 */ /* 0x000fe40000000a00 */
[----:B------:R-:W-:-:S04]  /*0f30*/  UIMAD.WIDE.U32 UR6, UR9, UR10, URZ ;  /* 0x0000000a090672a5 */ /* 0x000fc8000f8e003f */
[----:B------:R-:W-:-:S04]  /*0f40*/  @UP0 USHF.R.U32.HI UR4, URZ, UR11, UR7 ;  /* 0x0000000b3f040299 */ /* 0x000fc80008011607 */
[----:B------:R-:W-:-:S12]  /*0f50*/  UIMAD UR6, UR4, UR8, URZ ;  /* 0x00000008040672a4 */ /* 0x000fd8000f8e023f */
.L_x_1949:
[----:B------:R-:W-:Y:S01]  /*0f60*/  ULOP3.LUT UR4, URZ, UR4, URZ, 0x33, !UPT ;  /* 0x000000043f047292 */ /* 0x000fe2000f8e333f */
[----:B------:R-:W-:Y:S01]  /*0f70*/  PLOP3.LUT P0, PT, PT, PT, PT, 0x80, 0x0 ;  /* 0x000000000000781c */ /* 0x000fe20003f0f070 */
[----:B------:R-:W-:Y:S01]  /*0f80*/  UIADD3 UR10, UR9, -UR6, URZ ;  /* 0x80000006090a7290 */ /* 0x000fe2000fffe03f */
[----:B------:R-:W-:Y:S01]  /*0f90*/  IMAD.MOV.U32 R0, RZ, RZ, RZ ;  /* 0x000000ffff007224 */ /* 0x000fe200078e00ff */
[----:B------:R-:W-:Y:S01]  /*0fa0*/  ULDC UR7, c[0x0][0x448] ;  /* 0x0001120000077ab9 */ /* 0x000fe20000000800 */
[----:B------:R-:W-:Y:S01]  /*0fb0*/  ULDC UR6, c[0x0][0xc3c] ;  /* 0x00030f0000067ab9 */ /* 0x000fe20000000800 */
[----:B------:R-:W-:Y:S01]  /*0fc0*/  UISETP.NE.AND UP2, UPT, UR7, 0x1, UPT ;  /* 0x000000010700788c */ /* 0x000fe2000bf45270 */
[----:B------:R-:W-:Y:S01]  /*0fd0*/  IMAD.MOV.U32 R2, RZ, RZ, RZ ;  /* 0x000000ffff027224 */ /* 0x000fe200078e00ff */
[----:B------:R-:W-:Y:S01]  /*0fe0*/  UIADD3 UR4, UR4, UR6, URZ ;  /* 0x0000000604047290 */ /* 0x000fe2000fffe03f */
[----:B------:R-:W-:Y:S01]  /*0ff0*/  CS2R R86, SRZ ;  /* 0x0000000000567805 */ /* 0x000fe2000001ff00 */
[----:B------:R-:W-:Y:S01]  /*1000*/  ULDC.64 UR12, c[0x0][0x418] ;  /* 0x00010600000c7ab9 */ /* 0x000fe20000000a00 */
[----:B------:R-:W-:Y:S01]  /*1010*/  ULDC UR47, c[0x0][0x424] ;  /* 0x00010900002f7ab9 */ /* 0x000fe20000000800 */
[----:B------:R-:W-:Y:S01]  /*1020*/  UISETP.NE.U32.AND UP0, UPT, UR12, URZ, UPT ;  /* 0x0000003f0c00728c */ /* 0x000fe2000bf05070 */
[----:B------:R-:W-:Y:S01]  /*1030*/  CS2R R4, SRZ ;  /* 0x0000000000047805 */ /* 0x000fe2000001ff00 */
[----:B------:R-:W-:Y:S01]  /*1040*/  USHF.L.U32 UR36, UR4, 0x7, URZ ;  /* 0x0000000704247899 */ /* 0x000fe2000800063f */
[----:B------:R-:W-:Y:S01]  /*1050*/  CS2R R84, SRZ ;  /* 0x0000000000547805 */ /* 0x000fe2000001ff00 */
[----:B------:R-:W-:Y:S01]  /*1060*/  UISETP.NE.AND.EX UP0, UPT, UR13, URZ, UPT, UP0 ;  /* 0x0000003f0d00728c */ /* 0x000fe2000bf05300 */
[----:B------:R-:W-:Y:S01]  /*1070*/  CS2R R6, SRZ ;  /* 0x0000000000067805 */ /* 0x000fe2000001ff00 */
[----:B------:R-:W-:Y:S01]  /*1080*/  UIADD3 UR4, UR36, 0x7f, URZ ;  /* 0x0000007f24047890 */ /* 0x000fe2000fffe03f */
[----:B------:R-:W-:Y:S01]  /*1090*/  CS2R R78, SRZ ;  /* 0x00000000004e7805 */ /* 0x000fe2000001ff00 */
[----:B------:R-:W-:Y:S01]  /*10a0*/  ULDC UR8, c[0x0][0x288] ;  /* 0x0000a20000087ab9 */ /* 0x000fe20000000800 */
[----:B------:R-:W-:Y:S01]  /*10b0*/  @UP2 ULDC UR6, c[0x0][0x44c] ;  /* 0x0001130000062ab9 */ /* 0x000fe20000000800 */
[----:B------:R-:W-:Y:S01]  /*10c0*/  UIADD3 UR8, -UR8, 0xa0, URZ ;  /* 0x000000a008087890 */ /* 0x000fe2000fffe13f */
[----:B------:R-:W-:Y:S01]  /*10d0*/  CS2R R8, SRZ ;  /* 0x0000000000087805 */ /* 0x000fe2000001ff00 */
[----:B------:R-:W-:Y:S01]  /*10e0*/  UIMAD.WIDE.U32 UR6, UR4, UR6, URZ ;  /* 0x00000006040672a5 */ /* 0x000fe2000f8e003f */
[----:B------:R-:W-:Y:S01]  /*10f0*/  CS2R R76, SRZ ;  /* 0x00000000004c7805 */ /* 0x000fe2000001ff00 */
[----:B------:R-:W-:Y:S01]  /*1100*/  USEL UR47, UR47, 0x1, UP0 ;  /* 0x000000012f2f7887 */ /* 0x000fe20008000000 */
[----:B------:R-:W-:Y:S01]  /*1110*/  CS2R R10, SRZ ;  /* 0x00000000000a7805 */ /* 0x000fe2000001ff00 */
[----:B------:R-:W-:Y:S01]  /*1120*/  ULDC UR9, c[0x0][0x2f0] ;  /* 0x0000bc0000097ab9 */ /* 0x000fe20000000800 */
[----:B------:R-:W-:Y:S01]  /*1130*/  @UP2 ULDC UR12, c[0x0][0x450] ;  /* 0x00011400000c2ab9 */ /* 0x000fe20000000800 */
[----:B------:R-:W-:Y:S01]  /*1140*/  UIMAD UR8, UR47, UR9, UR8 ;  /* 0x000000092f0872a4 */ /* 0x000fe2000f8e0208 */
[----:B------:R-:W-:Y:S01]  /*1150*/  CS2R R70, SRZ ;  /* 0x0000000000467805 */ /* 0x000fe2000001ff00 */
[----:B------:R-:W-:Y:S01]  /*1160*/  @UP2 USHF.R.U32.HI UR4, URZ, UR12, UR7 ;  /* 0x0000000c3f042299 */ /* 0x000fe20008011607 */
[----:B------:R-:W-:Y:S01]  /*1170*/  CS2R R12, SRZ ;  /* 0x00000000000c7805 */ /* 0x000fe2000001ff00 */
[----:B------:R-:W-:Y:S01]  /*1180*/  UIMAD UR6, UR47, UR9, 0x9f ;  /* 0x0000009f2f0674a4 */ /* 0x000fe2000f8e0209 */
[----:B------:R-:W-:Y:S01]  /*1190*/  CS2R R68, SRZ ;  /* 0x0000000000447805 */ /* 0x000fe2000001ff00 */
[----:B------:R-:W-:Y:S01]  /*11a0*/  UIADD3 UR8, UR8, UR4, URZ ;  /* 0x0000000408087290 */ /* 0x000fe2000fffe03f */
[----:B------:R-:W-:Y:S01]  /*11b0*/  CS2R R14, SRZ ;  /* 0x00000000000e7805 */ /* 0x000fe2000001ff00 */
[----:B------:R-:W-:Y:S01]  /*11c0*/  UIMAD.WIDE UR6, UR6, 0x66666667, URZ ;  /* 0x66666667060678a5 */ /* 0x000fe2000f8e023f */
[----:B------:R-:W-:Y:S01]  /*11d0*/  CS2R R62, SRZ ;  /* 0x00000000003e7805 */ /* 0x000fe2000001ff00 */
[----:B------:R-:W-:Y:S01]  /*11e0*/  UIMAD.WIDE UR8, UR8, 0x66666667, URZ ;  /* 0x66666667080878a5 */ /* 0x000fe2000f8e023f */
[----:B------:R-:W-:Y:S01]  /*11f0*/  CS2R R20, SRZ ;  /* 0x0000000000147805 */ /* 0x000fe2000001ff00 */
[----:B------:R-:W-:Y:S01]  /*1200*/  ULDC UR11, c[0x0][0xc54] ;  /* 0x00031500000b7ab9 */ /* 0x000fe20000000800 */
[----:B------:R-:W-:Y:S01]  /*1210*/  USHF.R.U32.HI UR4, URZ, 0x1f, UR7 ;  /* 0x0000001f3f047899 */ /* 0x000fe20008011607 */
[----:B------:R-:W-:Y:S01]  /*1220*/  CS2R R60, SRZ ;  /* 0x00000000003c7805 */ /* 0x000fe2000001ff00 */
[----:B------:R-:W-:Y:S01]  /*1230*/  UIMAD UR11, UR5, UR11, UR10 ;  /* 0x0000000b050b72a4 */ /* 0x000fe2000f8e020a */
[----:B------:R-:W-:Y:S01]  /*1240*/  CS2R R28, SRZ ;  /* 0x00000000001c7805 */ /* 0x000fe2000001ff00 */
[----:B------:R-:W-:Y:S01]  /*1250*/  USHF.R.U32.HI UR5, URZ, 0x1f, UR9 ;  /* 0x0000001f3f057899 */ /* 0x000fe20008011609 */
[----:B------:R-:W-:Y:S01]  /*1260*/  CS2R R54, SRZ ;  /* 0x0000000000367805 */ /* 0x000fe2000001ff00 */
[----:B------:R-:W-:Y:S01]  /*1270*/  ULEA.HI.SX32 UR7, UR7, UR4, 0x1a ;  /* 0x0000000407077291 */ /* 0x000fe2000f8fd23f */
[----:B------:R-:W-:Y:S01]  /*1280*/  CS2R R26, SRZ ;  /* 0x00000000001a7805 */ /* 0x000fe2000001ff00 */
[----:B------:R-:W-:Y:S01]  /*1290*/  ULEA.HI.SX32 UR9, UR9, UR5, 0x1a ;  /* 0x0000000509097291 */ /* 0x000fe2000f8fd23f */
[----:B------:R-:W-:Y:S01]  /*12a0*/  CS2R R52, SRZ ;  /* 0x0000000000347805 */ /* 0x000fe2000001ff00 */
[----:B------:R-:W-:Y:S01]  /*12b0*/  ULDC UR37, c[0x0][0xc48] ;  /* 0x0003120000257ab9 */ /* 0x000fe20000000800 */
[----:B------:R-:W-:Y:S01]  /*12c0*/  UMOV UR42, UR11 ;  /* 0x0000000b002a7c82 */ /* 0x000fe20008000000 */
[----:B------:R-:W-:Y:S01]  /*12d0*/  UISETP.LT.AND UP0, UPT, UR7, UR9, UPT ;  /* 0x000000090700728c */ /* 0x000fe2000bf01270 */
[----:B------:R-:W-:Y:S01]  /*12e0*/  CS2R R32, SRZ ;  /* 0x0000000000207805 */ /* 0x000fe2000001ff00 */
[----:B------:R-:W-:Y:S01]  /*12f0*/  UISETP.NE.AND UP1, UPT, UR37, 0x1, UPT ;  /* 0x000000012500788c */ /* 0x000fe2000bf25270 */
[----:B------:R-:W-:Y:S01]  /*1300*/  CS2R R46, SRZ ;  /* 0x00000000002e7805 */ /* 0x000fe2000001ff00 */
[----:B------:R-:W-:Y:S01]  /*1310*/  USEL UR49, UR7, UR9, UP0 ;  /* 0x0000000907317287 */ /* 0x000fe20008000000 */
[----:B------:R-:W-:-:S02]  /*1320*/  CS2R R30, SRZ ;  /* 0x00000000001e7805 */ /* 0x000fc4000001ff00 */
[----:B------:R-:W-:Y:S02]  /*1330*/  CS2R R44, SRZ ;  /* 0x00000000002c7805 */ /* 0x000fe4000001ff00 */
[----:B------:R-:W-:Y:S01]  /*1340*/  CS2R R36, SRZ ;  /* 0x0000000000247805 */ /* 0x000fe2000001ff00 */
[----:B------:R-:W-:Y:S01]  /*1350*/  UISETP.GE.AND UP0, UPT, UR49, 0x1, UPT ;  /* 0x000000013100788c */ /* 0x000fe2000bf06270 */
[----:B------:R-:W-:Y:S01]  /*1360*/  CS2R R38, SRZ ;  /* 0x0000000000267805 */ /* 0x000fe2000001ff00 */
[----:B------:R-:W-:Y:S01]  /*1370*/  IMAD.MOV.U32 R34, RZ, RZ, RZ ;  /* 0x000000ffff227224 */ /* 0x000fe200078e00ff */
[----:B------:R-:W-:Y:S02]  /*1380*/  CS2R R88, SRZ ;  /* 0x0000000000587805 */ /* 0x000fe4000001ff00 */
[----:B------:R-:W-:Y:S01]  /*1390*/  CS2R R40, SRZ ;  /* 0x0000000000287805 */ /* 0x000fe2000001ff00 */
[----:B------:R-:W-:Y:S01]  /*13a0*/  @UP1 ULDC UR10, c[0x0][0xc4c] ;  /* 0x00031300000a1ab9 */ /* 0x000fe20000000800 */
[----:B------:R-:W-:Y:S01]  /*13b0*/  PLOP3.LUT P1, PT, PT, PT, UP0, 0x80, 0x0 ;  /* 0x000000000000781c */ /* 0x000fe20003f2f008 */
[----:B------:R-:W-:Y:S01]  /*13c0*/  UIMAD.WIDE.U32 UR4, UR11, UR10, URZ ;  /* 0x0000000a0b0472a5 */ /* 0x000fe2000f8e003f */
[----:B------:R-:W-:Y:S01]  /*13d0*/  CS2R R90, SRZ ;  /* 0x00000000005a7805 */ /* 0x000fe2000001ff00 */
[----:B------:R-:W-:Y:S01]  /*13e0*/  @UP1 ULDC UR6, c[0x0][0xc50] ;  /* 0x0003140000061ab9 */ /* 0x000fe20000000800 */
[----:B------:R-:W-:Y:S01]  /*13f0*/  CS2R R48, SRZ ;  /* 0x0000000000307805 */ /* 0x000fe2000001ff00 */
[----:B------:R-:W-:Y:S01]  /*1400*/  @UP1 USHF.R.U32.HI UR42, URZ, UR6, UR5 ;  /* 0x000000063f2a1299 */ /* 0x000fe20008011605 */
[----:B------:R-:W-:Y:S01]  /*1410*/  CS2R R92, SRZ ;  /* 0x00000000005c7805 */ /* 0x000fe2000001ff00 */
[----:B------:R-:W-:Y:S01]  /*1420*/  IMAD.MOV.U32 R57, RZ, RZ, RZ ;  /* 0x000000ffff397224 */ /* 0x000fe200078e00ff */
[----:B------:R-:W-:Y:S01]  /*1430*/  CS2R R94, SRZ ;  /* 0x00000000005e7805 */ /* 0x000fe2000001ff00 */
[----:B------:R-:W-:-:S04]  /*1440*/  UIADD3 UR4, -UR42, URZ, URZ ;  /* 0x0000003f2a047290 */ /* 0x000fc8000fffe13f */
[----:B------:R-:W-:Y:S01]  /*1450*/  UIMAD UR37, UR37, UR4, UR11 ;  /* 0x00000004252572a4 */ /* 0x000fe2000f8e020b */
[----:B------:R-:W-:Y:S11]  /*1460*/  @!P1 BRA `(.L_x_1950) ;  /* 0x000000c4009c9947 */ /* 0x000ff60003800000 */
        /* <DEDUP_REMOVED lines=31> */
.L_x_1951:
        /* <DEDUP_REMOVED lines=11> */
[----:B------:R-:W-:Y:S01]  /*1710*/  @UP1 USHF.R.S32.HI UR10, URZ, 0x1f, UR42 ;  /* 0x0000001f3f0a1899 */ /* 0x000fe2000801142a */
[----:B------:R-:W-:Y:S01]  /*1720*/  @UP0 ULDC.64 UR16, c[0x0][0x9a8] ;  /* 0x00026a0000100ab9 */ /* 0x000fe20000000a00 */
[----:B------:R-:W-:Y:S01]  /*1730*/  @UP1 ULDC.64 UR14, c[0x0][0x9b8] ;  /* 0x00026e00000e1ab9 */ /* 0x000fe20000000a00 */
[----:B------:R-:W-:Y:S02]  /*1740*/  @UP0 UIMAD UR8, UR8, UR16, URZ ;  /* 0x00000010080802a4 */ /* 0x000fe4000f8e023f */
[----:B------:R-:W-:Y:S02]  /*1750*/  @UP1 UIMAD UR10, UR10, UR14, URZ ;  /* 0x0000000e0a0a12a4 */ /* 0x000fe4000f8e023f */
[----:B------:R-:W-:Y:S02]  /*1760*/  @UP0 UIMAD.WIDE.U32 UR12, UR42, UR16, URZ ;  /* 0x000000102a0c02a5 */ /* 0x000fe4000f8e003f */
[----:B------:R-:W-:-:S02]  /*1770*/  @UP0 UIMAD UR17, UR42, UR17, UR8 ;  /* 0x000000112a1102a4 */ /* 0x000fc4000f8e0208 */
[----:B------:R-:W-:Y:S02]  /*1780*/  @UP0 USHF.R.S32.HI UR16, URZ, 0x1f, UR37 ;  /* 0x0000001f3f100899 */ /* 0x000fe40008011425 */
[----:B------:R-:W-:Y:S02]  /*1790*/  @UP1 USHF.R.S32.HI UR19, URZ, 0x1f, UR37 ;  /* 0x0000001f3f131899 */ /* 0x000fe40008011425 */
[----:B------:R-:W-:Y:S02]  /*17a0*/  @UP1 UIMAD.WIDE.U32 UR8, UR42, UR14, URZ ;  /* 0x0000000e2a0812a5 */ /* 0x000fe4000f8e003f */
[----:B------:R-:W-:Y:S02]  /*17b0*/  @UP1 UIMAD UR18, UR42, UR15, UR10 ;  /* 0x0000000f2a1212a4 */ /* 0x000fe4000f8e020a */
[----:B------:R-:W-:Y:S01]  /*17c0*/  @UP0 UIADD3 UR13, UR13, UR17, URZ ;  /* 0x000000110d0d0290 */ /* 0x000fe2000fffe03f */
[----:B------:R-:W-:Y:S01]  /*17d0*/  @UP0 ULDC.64 UR14, c[0x0][0x9b0] ;  /* 0x00026c00000e0ab9 */ /* 0x000fe20000000a00 */
[----:B------:R-:W-:Y:S01]  /*17e0*/  @UP1 ULDC.64 UR10, c[0x0][0x9c0] ;  /* 0x00027000000a1ab9 */ /* 0x000fe20000000a00 */
[----:B------:R-:W-:-:S02]  /*17f0*/  @UP0 UIMAD UR16, UR16, UR14, URZ ;  /* 0x0000000e101002a4 */ /* 0x000fc4000f8e023f */
[----:B------:R-:W-:Y:S02]  /*1800*/  @UP1 UIMAD UR17, UR19, UR10, URZ ;  /* 0x0000000a131112a4 */ /* 0x000fe4000f8e023f */
[----:B------:R-:W-:Y:S02]  /*1810*/  @UP1 UIADD3 UR9, UR9, UR18, URZ ;  /* 0x0000001209091290 */ /* 0x000fe4000fffe03f */
[----:B------:R-:W-:Y:S02]  /*1820*/  @UP0 UIMAD UR16, UR37, UR15, UR16 ;  /* 0x0000000f251002a4 */ /* 0x000fe4000f8e0210 */
[----:B------:R-:W-:Y:S02]  /*1830*/  @UP1 UIMAD UR17, UR37, UR11, UR17 ;  /* 0x0000000b251112a4 */ /* 0x000fe4000f8e0211 */
[----:B------:R-:W-:Y:S02]  /*1840*/  @UP0 UIMAD.WIDE.U32 UR14, UR37, UR14, UR12 ;  /* 0x0000000e250e02a5 */ /* 0x000fe4000f8e000c */
[----:B------:R-:W-:-:S02]  /*1850*/  @UP1 UIMAD.WIDE.U32 UR10, UR37, UR10, UR8 ;  /* 0x0000000a250a12a5 */ /* 0x000fc4000f8e0008 */
[----:B------:R-:W-:Y:S02]  /*1860*/  @UP0 UIADD3 UR9, UR15, UR16, URZ ;  /* 0x000000100f090290 */ /* 0x000fe4000fffe03f */
[----:B------:R-:W-:Y:S02]  /*1870*/  @UP0 ULEA UR4, UP2, UR14, UR4, 0x2 ;  /* 0x000000040e040291 */ /* 0x000fe4000f84103f */
[----:B------:R-:W-:Y:S02]  /*1880*/  @UP1 UIADD3 UR8, UR11, UR17, URZ ;  /* 0x000000110b081290 */ /* 0x000fe4000fffe03f */
[----:B------:R-:W-:Y:S02]  /*1890*/  @UP1 ULEA UR6, UP3, UR10, UR6, 0x2 ;  /* 0x000000060a061291 */ /* 0x000fe4000f86103f */
[----:B------:R-:W-:Y:S01]  /*18a0*/  @UP0 ULEA.HI.X UR5, UR14, UR5, UR9, 0x2, UP2 ;  /* 0x000000050e050291 */ /* 0x000fe200090f1409 */
[----:B------:R-:W-:Y:S01]  /*18b0*/  IMAD.U32 R2, RZ, RZ, UR4 ;  /* 0x00000004ff027e24 */ /* 0x000fe2000f8e00ff */
[----:B------:R-:W-:-:S02]  /*18c0*/  @UP1 ULEA.HI.X UR7, UR10, UR7, UR8, 0x2, UP3 ;  /* 0x000000070a071291 */ /* 0x000fc400098f1408 */
[----:B------:R-:W-:Y:S02]  /*18d0*/  IMAD.U32 R4, RZ, RZ, UR6 ;  /* 0x00000006ff047e24 */ /* 0x000fe4000f8e00ff */
[----:B------:R-:W-:Y:S02]  /*18e0*/  IMAD.U32 R3, RZ, RZ, UR5 ;  /* 0x00000005ff037e24 */ /* 0x000fe4000f8e00ff */
[----:B------:R-:W-:-:S03]  /*18f0*/  IMAD.U32 R5, RZ, RZ, UR7 ;  /* 0x00000007ff057e24 */ /* 0x000fc6000f8e00ff */
[----:B------:R-:W2:Y:S04]  /*1900*/  @P0 LDG.E R7, desc[UR50][R2.64] ;  /* 0x0000003202070981 */ /* 0x000ea8000c1e1900 */
[----:B------:R-:W2:Y:S01]  /*1910*/  @P1 LDG.E R0, desc[UR50][R4.64] ;  /* 0x0000003204001981 */ /* 0x000ea2000c1e1900 */
[----:B------:R-:W-:Y:S01]  /*1920*/  ULEA.HI UR4, UR44, UR44, URZ, 0x1 ;  /* 0x0000002c2c047291 */ /* 0x000fe2000f8f083f */
[----:B------:R-:W-:-:S03]  /*1930*/  IMAD.U32 R8, RZ, RZ, UR45 ;  /* 0x0000002dff087e24 */ /* 0x000fc6000f8e00ff */
[----:B------:R-:W-:Y:S02]  /*1940*/  ULOP3.LUT UR4, UR4, 0xfffffffe, URZ, 0xc0, !UPT ;  /* 0xfffffffe04047892 */ /* 0x000fe4000f8ec03f */
[----:B------:R-:W-:Y:S02]  /*1950*/  ISETP.NE.AND P0, PT, R8, 0x3, PT ;  /* 0x000000030800780c */ /* 0x000fe40003f05270 */
[----:B------:R-:W-:-:S06]  /*1960*/  UIADD3 UR4, UR44, -UR4, URZ ;  /* 0x800000042c047290 */ /* 0x000fcc000fffe03f */
[----:B------:R-:W-:Y:S01]  /*1970*/  IMAD.U32 R6, RZ, RZ, UR4 ;  /* 0x00000004ff067e24 */ /* 0x000fe2000f8e00ff */
[----:B------:R-:W-:-:S04]  /*1980*/  ULDC UR4, c[0x0][0x9d8] ;  /* 0x0002760000047ab9 */ /* 0x000fc80000000800 */
[----:B------:R-:W-:-:S04]  /*1990*/  SHF.L.U32 R6, R6, 0x1f, RZ ;  /* 0x0000001f06067819 */ /* 0x000fc800000006ff */
[----:B------:R-:W0:Y:S01]  /*19a0*/  SYNCS.PHASECHK.TRANS64.TRYWAIT P1, [UR41+0x29800], R6 ;  /* 0x02980006ff0075a7 */ /* 0x000e220008020169 */
[----:B--2---:R-:W-:-:S04]  /*19b0*/  FMUL.FTZ R0, R7, R0 ;  /* 0x0000000007007220 */ /* 0x004fc80000410000 */
[----:B------:R-:W-:Y:S01]  /*19c0*/  FMUL.FTZ R0, R0, UR4 ;  /* 0x0000000400007c20 */ /* 0x000fe20008410000 */
[----:B0-----:R-:W-:Y:S06]  /*19d0*/  @!P1 BRA `(.L_x_1952) ;  /* 0x0000012400109947 */ /* 0x001fec0003800000 */
.L_x_2082:
[----:B------:R-:W-:Y:S05]  /*19e0*/  @!P0 BRA `(.L_x_1953) ;  /* 0x0000000000048947 */ /* 0x000fea0003800000 */
[----:B------:R-:W-:Y:S01]  /*19f0*/  BPT.TRAP 0x1 ;  /* 0x000000040000795c */ /* 0x000fe20000300000 */
.L_x_1953:
[----:B------:R-:W-:Y:S02]  /*1a00*/  IMAD.U32 R2, RZ, RZ, UR48 ;  /* 0x00000030ff027e24 */ /* 0x000fe4000f8e00ff */
[----:B0-----:R-:W-:-:S03]  /*1a10*/  IMAD.U32 R3, RZ, RZ, UR43 ;  /* 0x0000002bff037e24 */ /* 0x001fc6000f8e00ff */
[----:B------:R-:W-:Y:S02]  /*1a20*/  LEA R2, R2, UR41, 0x3 ;  /* 0x0000002902027c11 */ /* 0x000fe4000f8e18ff */
[----:B------:R-:W-:-:S04]  /*1a30*/  SHF.L.U32 R3, R3, 0x1f, RZ ;  /* 0x0000001f03037819 */ /* 0x000fc800000006ff */
[----:B------:R0:W1:Y:S01]  /*1a40*/  SYNCS.PHASECHK.TRANS64.TRYWAIT P2, [R2+URZ+0x29830], R3 ;  /* 0x02983003020075a7 */ /* 0x000062000804017f */
[----:B------:R-:W-:Y:S05]  /*1a50*/  @!P0 BRA `(.L_x_1954) ;  /* 0x0000000000048947 */ /* 0x000fea0003800000 */
[----:B------:R-:W-:Y:S01]  /*1a60*/  BPT.TRAP 0x1 ;  /* 0x000000040000795c */ /* 0x000fe20000300000 */
.L_x_1954:
[----:B------:R-:W2:Y:S02]  /*1a70*/  S2R R4, SR_TID.X ;  /* 0x0000000000047919 */ /* 0x000ea40000002100 */
[----:B--2---:R-:W-:Y:S01]  /*1a80*/  LOP3.LUT P1, RZ, R4, 0x7f, RZ, 0xc0, !PT ;  /* 0x0000007f04ff7812 */ /* 0x004fe2000782c0ff */
[----:B-1----:R-:W-:-:S12]  /*1a90*/  @P2 BRA `(.L_x_1955) ;  /* 0x0000000000082947 */ /* 0x002fd80003800000 */
[----:B------:R-:W1:Y:S02]  /*1aa0*/  SYNCS.PHASECHK.TRANS64.TRYWAIT P2, [R2+URZ+0x29830], R3 ;  /* 0x02983003020075a7 */ /* 0x000e64000804017f */
[----:B-1----:R-:W-:Y:S05]  /*1ab0*/  @!P2 BRA `(.L_x_1956) ;  /* 0x0000012000f0a947 */ /* 0x002fea0003800000 */
.L_x_1955:
[----:B------:R-:W-:Y:S05]  /*1ac0*/  WARPSYNC.ALL ;  /* 0x0000000000007948 */ /* 0x000fea0003800000 */
[----:B------:R-:W-:Y:S01]  /*1ad0*/  UIADD3 UR4, UR41, 0x1a400, URZ ;  /* 0x0001a40029047890 */ /* 0x000fe2000fffe03f */
[----:B------:R-:W-:Y:S01]  /*1ae0*/  WARPGROUP.ARRIVE ;  /* 0x00000000000079c5 */ /* 0x000fe20000000000 */
[----:B------:R-:W-:Y:S01]  /*1af0*/  ULOP3.LUT UR28, UR52, 0x10000, URZ, 0xfc, !UPT ;  /* 0x00010000341c7892 */ /* 0x000fe2000f8efc3f */
[----:B01----:R-:W-:Y:S01]  /*1b00*/  @!P1 VIADD R2, R2, 0x29840 ;  /* 0x0002984002029836 */ /* 0x003fe20000000000 */
[----:B------:R-:W-:Y:S01]  /*1b10*/  USHF.R.U32.HI UR4, URZ, 0x4, UR4 ;  /* 0x000000043f047899 */ /* 0x000fe20008011604 */
[----:B------:R-:W-:Y:S01]  /*1b20*/  UMOV UR25, 0x80000020 ;  /* 0x8000002000197882 */ /* 0x000fe20000000000 */
[----:B------:R-:W-:-:S02]  /*1b30*/  UMOV UR27, 0x80000020 ;  /* 0x80000020001b7882 */ /* 0x000fc40000000000 */
[----:B------:R-:W-:Y:S01]  /*1b40*/  ULOP3.LUT UR4, UR4, 0x3fff, URZ, 0xc0, !UPT ;  /* 0x00003fff04047892 */ /* 0x000fe2000f8ec03f */
[----:B------:R-:W-:Y:S01]  /*1b50*/  @!P1 PRMT R2, RZ, 0x654, R2 ;  /* 0x00000654ff029816 */ /* 0x000fe20000000002 */
        /* <DEDUP_REMOVED lines=25> */
[----:B------:R-:W-:Y:S01]  /*1cf0*/  UIADD3 UR52, UR49, -0x2, URZ ;  /* 0xfffffffe31347890 */ /* 0x000fe2000fffe03f */
        /* <DEDUP_REMOVED lines=84> */
[----:B------:R-:W-:Y:S01]  /*2240*/  ULDC UR11, c[0x0][0x2f0] ;  /* 0x0000bc00000b7ab9 */ /* 0x000fe20000000800 */
[----:B------:R-:W-:Y:S01]  /*2250*/  UMOV UR10, UR36 ;  /* 0x00000024000a7c82 */ /* 0x000fe20008000000 */
        /* <DEDUP_REMOVED lines=30> */
[----:B------:R-:W-:Y:S02]  /*2440*/  ULDC UR14, c[0x0][0x288] ;  /* 0x0000a200000e7ab9 */ /* 0x000fe40000000800 */
        /* <DEDUP_REMOVED lines=17> */
[----:B------:R-:W-:Y:S02]  /*2560*/  ULDC UR6, c[0x0][0x448] ;  /* 0x0001120000067ab9 */ /* 0x000fe40000000800 */
[----:B------:R-:W-:-:S06]  /*2570*/  UISETP.NE.AND UP0, UPT, UR6, 0x1, UPT ;  /* 0x000000010600788c */ /* 0x000fcc000bf05270 */
[----:B------:R-:W-:-:S05]  /*2580*/  PLOP3.LUT P2, PT, PT, PT, UP0, 0x80, 0x0 ;  /* 0x000000000000781c */ /* 0x000fca0003f4f008 */
[----:B------:R-:W-:Y:S01]  /*2590*/  @UP0 ULDC UR6, c[0x0][0x44c] ;  /* 0x0001130000060ab9 */ /* 0x000fe20000000800 */
        /* <DEDUP_REMOVED lines=20> */
[----:B------:R-:W0:Y:S01]  /*26e0*/  MUFU.TANH R88, R88 ;  /* 0x0000005800587308 */ /* 0x000e220000002400 */
[----:B------:R-:W-:Y:S01]  /*26f0*/  UMOV UR23, 0x80000020 ;  /* 0x8000002000177882 */ /* 0x000fe20000000000 */
        /* <DEDUP_REMOVED lines=11> */
[----:B------:R-:W-:-:S03]  /*27b0*/  FMUL.FTZ R8, R0, R102 ;  /* 0x0000006600087220 */ /* 0x000fc60000410000 */
[----:B------:R-:W2:Y:S08]  /*27c0*/  MUFU.TANH R92, R92 ;  /* 0x0000005c005c7308 */ /* 0x000eb00000002400 */
[----:B------:R-:W3:Y:S08]  /*27d0*/  MUFU.TANH R93, R93 ;  /* 0x0000005d005d7308 */ /* 0x000ef00000002400 */
[----:B------:R-:W4:Y:S08]  /*27e0*/  MUFU.TANH R96, R96 ;  /* 0x0000006000607308 */ /* 0x000f300000002400 */
[----:B------:R-:W5:Y:S08]  /*27f0*/  MUFU.TANH R97, R97 ;  /* 0x0000006100617308 */ /* 0x000f700000002400 */
[----:B------:R-:W5:Y:S08]  /*2800*/  MUFU.TANH R100, R100 ;  /* 0x0000006400647308 */ /* 0x000f700000002400 */
[----:B------:R-:W5:Y:S01]  /*2810*/  MUFU.TANH R101, R101 ;  /* 0x0000006500657308 */ /* 0x000f620000002400 */
[----:B------:R-:W-:-:S02]  /*2820*/  WARPGROUP.DEPBAR.LE gsb0, 0x0 ;  /* 0x00008000000079c5 */ /* 0x000fc40000010000 */
[----:B------:R-:W-:Y:S01]  /*2830*/  WARPGROUP.ARRIVE ;  /* 0x00000000000079c5 */ /* 0x000fe20000000000 */
[C---:B------:R-:W-:Y:S01]  /*2840*/  FMUL.FTZ R72, R0.reuse, R72 ;  /* 0x0000004800487220 */ /* 0x040fe20000410000 */
[C---:B------:R-:W-:Y:S01]  /*2850*/  FMUL.FTZ R14, R0.reuse, R82 ;  /* 0x00000052000e7220 */ /* 0x040fe20000410000 */
[C---:B------:R-:W-:Y:S01]  /*2860*/  FMUL.FTZ R20, R0.reuse, R86 ;  /* 0x0000005600147220 */ /* 0x040fe20000410000 */
[C---:B------:R-:W-:Y:S01]  /*2870*/  FMUL.FTZ R21, R0.reuse, R83 ;  /* 0x0000005300157220 */ /* 0x040fe20000410000 */
[----:B------:R0:W5:Y:S01]  /*2880*/  MUFU.TANH R105, R72 ;  /* 0x0000004800697308 */ /* 0x0001620000002400 */
[----:B------:R-:W-:Y:S01]  /*2890*/  QGMMA.64x32x32.F32.E4M3.E4M3 R56, gdesc[UR20], R56, gsb0 ;  /* 0x00600000143879f3 */ /* 0x000fe20008000838 */
[----:B------:R-:W-:Y:S01]  /*28a0*/  UIADD3 UR22, UR32, 0x682, URZ ;  /* 0x0000068220167890 */ /* 0x000fe2000fffe03f */
[C---:B------:R-:W-:Y:S01]  /*28b0*/  FMUL.FTZ R15, R0.reuse, R79 ;  /* 0x0000004f000f7220 */ /* 0x040fe20000410000 */
[----:B------:R-:W-:Y:S01]  /*28c0*/  UMOV UR23, 0x80000020 ;  /* 0x8000002000177882 */ /* 0x000fe20000000000 */
[C---:B------:R-:W-:Y:S01]  /*28d0*/  FMUL.FTZ R13, R0.reuse, R75 ;  /* 0x0000004b000d7220 */ /* 0x040fe20000410000 */
[C---:B------:R-:W-:Y:S01]  /*28e0*/  FMUL.FTZ R11, R0.reuse, R74 ;  /* 0x0000004a000b7220 */ /* 0x040fe20000410000 */
[C---:B------:R-:W-:Y:S01]  /*28f0*/  FMUL.FTZ R73, R0.reuse, R73 ;  /* 0x0000004900497220 */ /* 0x040fe20000410000 */
[C---:B------:R-:W-:Y:S01]  /*2900*/  FMUL.FTZ R76, R0.reuse, R76 ;  /* 0x0000004c004c7220 */ /* 0x040fe20000410000 */
[C---:B0-----:R-:W-:Y:S01]  /*2910*/  FMUL.FTZ R72, R0.reuse, R87 ;  /* 0x0000005700487220 */ /* 0x041fe20000410000 */
[C---:B------:R-:W-:Y:S01]  /*2920*/  FMUL.FTZ R77, R0.reuse, R77 ;  /* 0x0000004d004d7220 */ /* 0x040fe20000410000 */
[C---:B------:R-:W-:Y:S01]  /*2930*/  FMUL.FTZ R80, R0.reuse, R80 ;  /* 0x0000005000507220 */ /* 0x040fe20000410000 */
[C---:B------:R-:W-:Y:S01]  /*2940*/  FMUL.FTZ R81, R0.reuse, R81 ;  /* 0x0000005100517220 */ /* 0x040fe20000410000 */
[----:B------:R-:W0:Y:S01]  /*2950*/  MUFU.TANH R73, R73 ;  /* 0x0000004900497308 */ /* 0x000e220000002400 */
[C---:B------:R-:W-:Y:S01]  /*2960*/  FMUL.FTZ R84, R0.reuse, R84 ;  /* 0x0000005400547220 */ /* 0x040fe20000410000 */
[C---:B------:R-:W-:Y:S01]  /*2970*/  FMUL.FTZ R85, R0.reuse, R85 ;  /* 0x0000005500557220 */ /* 0x040fe20000410000 */
[----:B------:R-:W-:-:S05]  /*2980*/  FMUL.FTZ R12, R0, R78 ;  /* 0x0000004e000c7220 */ /* 0x000fca0000410000 */
[----:B------:R-:W0:Y:S08]  /*2990*/  MUFU.TANH R76, R76 ;  /* 0x0000004c004c7308 */ /* 0x000e300000002400 */
[----:B------:R-:W0:Y:S08]  /*29a0*/  MUFU.TANH R77, R77 ;  /* 0x0000004d004d7308 */ /* 0x000e300000002400 */
[----:B------:R-:W0:Y:S08]  /*29b0*/  MUFU.TANH R80, R80 ;  /* 0x0000005000507308 */ /* 0x000e300000002400 */
[----:B------:R-:W0:Y:S08]  /*29c0*/  MUFU.TANH R81, R81 ;  /* 0x0000005100517308 */ /* 0x000e300000002400 */
[----:B------:R-:W0:Y:S01]  /*29d0*/  MUFU.TANH R84, R84 ;  /* 0x0000005400547308 */ /* 0x000e220000002400 */
[----:B------:R-:W-:-:S02]  /*29e0*/  WARPGROUP.DEPBAR.LE gsb0, 0x0 ;  /* 0x00008000000079c5 */ /* 0x000fc40000010000 */
[C---:B------:R-:W-:Y:S01]  /*29f0*/  FMUL.FTZ R68, R0.reuse, R68 ;  /* 0x0000004400447220 */ /* 0x040fe20000410000 */
[C---:B------:R-:W-:Y:S01]  /*2a00*/  FMUL.FTZ R60, R0.reuse, R60 ;  /* 0x0000003c003c7220 */ /* 0x040fe20000410000 */
[----:B------:R-:W-:Y:S01]  /*2a10*/  WARPGROUP.ARRIVE ;  /* 0x00000000000079c5 */ /* 0x000fe20000000000 */
[C---:B------:R-:W-:Y:S02]  /*2a20*/  FMUL.FTZ R69, R0.reuse, R69 ;  /* 0x0000004500457220 */ /* 0x040fe40000410000 */
[----:B------:R1:W-:Y:S01]  /*2a30*/  MUFU.TANH R82, R68 ;  /* 0x0000004400527308 */ /* 0x0003e20000002400 */
[C---:B------:R-:W-:Y:S01]  /*2a40*/  FMUL.FTZ R57, R0.reuse, R57 ;  /* 0x0000003900397220 */ /* 0x040fe20000410000 */
[C---:B------:R-:W-:Y:S01]  /*2a50*/  FMUL.FTZ R64, R0.reuse, R64 ;  /* 0x0000004000407220 */ /* 0x040fe20000410000 */
[C---:B------:R-:W-:Y:S01]  /*2a60*/  FMUL.FTZ R65, R0.reuse, R65 ;  /* 0x0000004100417220 */ /* 0x040fe20000410000 */
[----:B------:R-:W-:Y:S01]  /*2a70*/  QGMMA.64x32x32.F32.E4M3.E4M3 R40, gdesc[UR20], R40, gsb0 ;  /* 0x00600000142879f3 */ /* 0x000fe20008000828 */
[C---:B------:R-:W-:Y:S01]  /*2a80*/  FMUL.FTZ R56, R0.reuse, R56 ;  /* 0x0000003800387220 */ /* 0x040fe20000410000 */
[----:B------:R-:W-:Y:S01]  /*2a90*/  UIADD3 UR22, UR32, 0x702, URZ ;  /* 0x0000070220167890 */ /* 0x000fe2000fffe03f */
[----:B------:R-:W-:Y:S01]  /*2aa0*/  FMUL.FTZ R61, R0, R61 ;  /* 0x0000003d003d7220 */ /* 0x000fe20000410000 */
[----:B------:R2:W-:Y:S01]  /*2ab0*/  MUFU.TANH R87, R60 ;  /* 0x0000003c00577308 */ /* 0x0005e20000002400 */
[----:B-1----:R-:W-:Y:S01]  /*2ac0*/  VIADD R68, R18, UR36 ;  /* 0x0000002412447c36 */ /* 0x002fe20008000000 */
[----:B------:R-:W-:Y:S01]  /*2ad0*/  UMOV UR23, 0x80000020 ;  /* 0x8000002000177882 */ /* 0x000fe20000000000 */
[----:B------:R-:W-:-:S05]  /*2ae0*/  FMUL.FTZ R58, R0, R58 ;  /* 0x0000003a003a7220 */ /* 0x000fca0000410000 */
[----:B------:R1:W-:Y:S01]  /*2af0*/  MUFU.TANH R86, R69 ;  /* 0x0000004500567308 */ /* 0x0003e20000002400 */
[----:B--2---:R-:W-:Y:S01]  /*2b00*/  @P2 IMAD.HI.U32 R60, R68, UR6, RZ ;  /* 0x00000006443c2c27 */ /* 0x004fe2000f8e00ff */
[----:B------:R-:W-:-:S04]  /*2b10*/  @UP0 ULDC UR6, c[0x0][0x450] ;  /* 0x0001140000060ab9 */ /* 0x000fc80000000800 */
[----:B------:R-:W-:Y:S01]  /*2b20*/  @P2 SHF.R.U32.HI R68, RZ, UR6, R60 ;  /* 0x00000006ff442c19 */ /* 0x000fe2000801163c */
[----:B------:R-:W-:Y:S01]  /*2b30*/  UIMAD UR6, UR49, -0xa0, URZ ;  /* 0xffffff60310678a4 */ /* 0x000fe2000f8e023f */
[----:B------:R-:W-:Y:S01]  /*2b40*/  FMUL.FTZ R60, R0, R66 ;  /* 0x00000042003c7220 */ /* 0x000fe20000410000 */
[----:B------:R2:W-:Y:S02]  /*2b50*/  MUFU.TANH R91, R57 ;  /* 0x00000039005b7308 */ /* 0x0005e40000002400 */
[----:B-1----:R-:W1:Y:S01]  /*2b60*/  SHFL.IDX PT, R69, R68, RZ, 0x1c1f ;  /* 0x001c1fff44457589 */ /* 0x002e6200000e0000 */
[----:B------:R-:W-:Y:S02]  /*2b70*/  UIADD3 UR7, UR6, 0xa1, URZ ;  /* 0x000000a106077890 */ /* 0x000fe4000fffe03f */
[----:B------:R-:W-:-:S03]  /*2b80*/  UIMAD UR6, UR47, UR11, UR6 ;  /* 0x0000000b2f0672a4 */ /* 0x000fc6000f8e0206 */
[----:B------:R3:W-:Y:S01]  /*2b90*/  MUFU.TANH R83, R64 ;  /* 0x0000004000537308 */ /* 0x0007e20000002400 */
[----:B------:R-:W-:Y:S02]  /*2ba0*/  IMAD.U32 R66, RZ, RZ, UR7 ;  /* 0x00000007ff427e24 */ /* 0x000fe4000f8e00ff */
[C---:B--2---:R-:W-:Y:S01]  /*2bb0*/  FMUL.FTZ R57, R0.reuse, R59 ;  /* 0x0000003b00397220 */ /* 0x044fe20000410000 */
[----:B------:R-:W-:Y:S01]  /*2bc0*/  UIADD3 UR6, UR6, 0xa0, URZ ;  /* 0x000000a006067890 */ /* 0x000fe2000fffe03f */
[----:B------:R-:W-:Y:S01]  /*2bd0*/  FMUL.FTZ R59, R0, R63 ;  /* 0x0000003f003b7220 */ /* 0x000fe20000410000 */
[----:B------:R-:W-:Y:S01]  /*2be0*/  IMAD.U32 R63, RZ, RZ, UR11 ;  /* 0x0000000bff3f7e24 */ /* 0x000fe2000f8e00ff */
[----:B------:R-:W-:Y:S01]  /*2bf0*/  UIMAD UR11, UR47, UR11, -UR14 ;  /* 0x0000000b2f0b72a4 */ /* 0x000fe2000f8e0a0e */
[----:B------:R-:W-:Y:S01]  /*2c00*/  IMAD R66, R17, -0x2, R66 ;  /* 0xfffffffe11427824 */ /* 0x000fe200078e0242 */
[----:B------:R2:W-:Y:S01]  /*2c10*/  MUFU.TANH R79, R65 ;  /* 0x00000041004f7308 */ /* 0x0005e20000002400 */
[----:B---3--:R-:W-:Y:S01]  /*2c20*/  IMAD.U32 R64, RZ, RZ, UR6 ;  /* 0x00000006ff407e24 */ /* 0x008fe2000f8e00ff */
[----:B------:R-:W-:Y:S01]  /*2c30*/  ULDC UR6, c[0x0][0x988] ;  /* 0x0002620000067ab9 */ /* 0x000fe20000000800 */
[----:B------:R-:W-:-:S02]  /*2c40*/  IMAD R66, R63, UR47, R66 ;  /* 0x0000002f3f427c24 */ /* 0x000fc4000f8e0242 */
[----:B------:R-:W-:Y:S01]  /*2c50*/  FMUL.FTZ R63, R0, R71 ;  /* 0x00000047003f7220 */ /* 0x000fe20000410000 */
[----:B------:R-:W-:Y:S02]  /*2c60*/  IMAD R64, R17, -0x2, R64 ;  /* 0xfffffffe11407824 */ /* 0x000fe400078e0240 */
[----:B------:R3:W-:Y:S01]  /*2c70*/  MUFU.TANH R75, R56 ;  /* 0x00000038004b7308 */ /* 0x0007e20000002400 */
[----:B--2---:R-:W-:-:S07]  /*2c80*/  VIADD R65, R66, -UR14 ;  /* 0x8000000e42417c36 */ /* 0x004fce0008000000 */
[----:B------:R-:W2:Y:S01]  /*2c90*/  MUFU.TANH R85, R85 ;  /* 0x0000005500557308 */ /* 0x000ea20000002400 */
[C---:B---3--:R-:W-:Y:S01]  /*2ca0*/  FMUL.FTZ R56, R0.reuse, R62 ;  /* 0x0000003e00387220 */ /* 0x048fe20000410000 */
[----:B------:R-:W-:Y:S01]  /*2cb0*/  FMUL.FTZ R62, R0, R70 ;  /* 0x00000046003e7220 */ /* 0x000fe20000410000 */
[----:B-1----:R-:W-:-:S04]  /*2cc0*/  VIADDMNMX R70, R69, R65, R64, PT ;  /* 0x0000004145467246 */ /* 0x002fc80003800140 */
[C---:B------:R-:W-:Y:S01]  /*2cd0*/  ISETP.GT.AND P5, PT, R70.reuse, RZ, PT ;  /* 0x000000ff4600720c */ /* 0x040fe20003fa4270 */
[----:B------:R-:W-:Y:S02]  /*2ce0*/  WARPGROUP.DEPBAR.LE gsb0, 0x0 ;  /* 0x00008000000079c5 */ /* 0x000fe40000010000 */
[C---:B------:R-:W-:Y:S01]  /*2cf0*/  ISETP.GT.AND P6, PT, R70.reuse, 0x1, PT ;  /* 0x000000014600780c */ /* 0x040fe20003fc4270 */
[----:B------:R-:W-:Y:S01]  /*2d00*/  WARPGROUP.ARRIVE ;  /* 0x00000000000079c5 */ /* 0x000fe20000000000 */
[----:B------:R-:W-:Y:S01]  /*2d10*/  ISETP.GT.AND P3, PT, R70, 0x8, PT ;  /* 0x000000084600780c */ /* 0x000fe20003f64270 */
[----:B------:R1:W3:Y:S01]  /*2d20*/  MUFU.TANH R78, R61 ;  /* 0x0000003d004e7308 */ /* 0x0002e20000002400 */
[----:B------:R-:W-:Y:S01]  /*2d30*/  FSEL R125, R88, -INF , P5 ;  /* 0xff800000587d7808 */ /* 0x000fe20002800000 */
[----:B------:R-:W-:Y:S01]  /*2d40*/  FMUL.FTZ R40, R0, R40 ;  /* 0x0000002800287220 */ /* 0x000fe20000410000 */
[----:B------:R-:W-:Y:S01]  /*2d50*/  FSEL R117, R89, -INF , P6 ;  /* 0xff80000059757808 */ /* 0x000fe20003000000 */
[----:B------:R-:W-:Y:S01]  /*2d60*/  QGMMA.64x32x32.F32.E4M3.E4M3 R24, gdesc[UR20], R24, gsb0 ;  /* 0x00600000141879f3 */ /* 0x000fe20008000818 */
[----:B------:R-:W-:Y:S01]  /*2d70*/  ISETP.GT.AND P4, PT, R70, 0x9, PT ;  /* 0x000000094600780c */ /* 0x000fe20003f84270 */
[----:B------:R-:W-:Y:S01]  /*2d80*/  FMUL.FTZ R41, R0, R41 ;  /* 0x0000002900297220 */ /* 0x000fe20000410000 */
[----:B------:R-:W-:Y:S01]  /*2d90*/  FSEL R115, R92, -INF , P3 ;  /* 0xff8000005c737808 */ /* 0x000fe20001800000 */
[----:B------:R0:W3:Y:S01]  /*2da0*/  MUFU.TANH R65, R40 ;  /* 0x0000002800417308 */ /* 0x0000e20000002400 */
[----:B------:R-:W-:Y:S01]  /*2db0*/  FMNMX.FTZ R74, R125, R117, !PT ;  /* 0x000000757d4a7209 */ /* 0x000fe20007810000 */
[----:B------:R-:W-:Y:S01]  /*2dc0*/  FMUL.FTZ R44, R0, R44 ;  /* 0x0000002c002c7220 */ /* 0x000fe20000410000 */
[----:B------:R-:W-:Y:S01]  /*2dd0*/  ISETP.GT.AND P5, PT, R70, 0x10, PT ;  /* 0x000000104600780c */ /* 0x000fe20003fa4270 */
[C---:B-1----:R-:W-:Y:S01]  /*2de0*/  FMUL.FTZ R61, R0.reuse, R67 ;  /* 0x00000043003d7220 */ /* 0x042fe20000410000 */
[----:B------:R-:W-:Y:S01]  /*2df0*/  FSEL R113, R93, -INF , P4 ;  /* 0xff8000005d717808 */ /* 0x000fe20002000000 */
[----:B------:R-:W-:Y:S01]  /*2e00*/  FMUL.FTZ R45, R0, R45 ;  /* 0x0000002d002d7220 */ /* 0x000fe20000410000 */
[----:B------:R-:W-:Y:S01]  /*2e10*/  FMNMX.FTZ R74, R115, R74, !PT ;  /* 0x0000004a734a7209 */ /* 0x000fe20007810000 */
[----:B------:R1:W3:Y:S01]  /*2e20*/  MUFU.TANH R67, R41 ;  /* 0x0000002900437308 */ /* 0x0002e20000002400 */
[----:B------:R-:W-:Y:S01]  /*2e30*/  ISETP.GT.AND P3, PT, R70, 0x11, PT ;  /* 0x000000114600780c */ /* 0x000fe20003f64270 */
[----:B------:R-:W-:Y:S01]  /*2e40*/  FMUL.FTZ R53, R0, R53 ;  /* 0x0000003500357220 */ /* 0x000fe20000410000 */
[----:B----4-:R-:W-:Y:S01]  /*2e50*/  FSEL R123, R96, -INF , P5 ;  /* 0xff800000607b7808 */ /* 0x010fe20002800000 */
[C---:B------:R-:W-:Y:S01]  /*2e60*/  FMUL.FTZ R48, R0.reuse, R48 ;  /* 0x0000003000307220 */ /* 0x040fe20000410000 */
[----:B------:R-:W-:Y:S01]  /*2e70*/  FMNMX.FTZ R74, R113, R74, !PT ;  /* 0x0000004a714a7209 */ /* 0x000fe20007810000 */
[----:B------:R-:W-:Y:S01]  /*2e80*/  FMUL.FTZ R49, R0, R49 ;  /* 0x0000003100317220 */ /* 0x000fe20000410000 */
[----:B------:R-:W-:Y:S01]  /*2e90*/  ISETP.GT.AND P4, PT, R70, 0x18, PT ;  /* 0x000000184600780c */ /* 0x000fe20003f84270 */
[----:B------:R-:W4:Y:S01]  /*2ea0*/  MUFU.TANH R44, R44 ;  /* 0x0000002c002c7308 */ /* 0x000f220000002400 */
[----:B-----5:R-:W-:Y:S01]  /*2eb0*/  FSEL R119, R97, -INF , P3 ;  /* 0xff80000061777808 */ /* 0x020fe20001800000 */
[C---:B0-----:R-:W-:Y:S01]  /*2ec0*/  FMUL.FTZ R40, R0.reuse, R42 ;  /* 0x0000002a00287220 */ /* 0x041fe20000410000 */
[----:B------:R-:W-:Y:S01]  /*2ed0*/  FMNMX.FTZ R74, R123, R74, !PT ;  /* 0x0000004a7b4a7209 */ /* 0x000fe20007810000 */
[----:B------:R-:W-:Y:S01]  /*2ee0*/  FMUL.FTZ R42, R0, R43 ;  /* 0x0000002b002a7220 */ /* 0x000fe20000410000 */
[----:B------:R-:W-:Y:S01]  /*2ef0*/  ISETP.GT.AND P3, PT, R70, 0x19, PT ;  /* 0x000000194600780c */ /* 0x000fe20003f64270 */
[----:B------:R-:W-:Y:S01]  /*2f00*/  FMUL.FTZ R52, R0, R52 ;  /* 0x0000003400347220 */ /* 0x000fe20000410000 */
[----:B------:R-:W-:Y:S01]  /*2f10*/  FSEL R121, R100, -INF , P4 ;  /* 0xff80000064797808 */ /* 0x000fe20002000000 */
[----:B------:R-:W0:Y:S01]  /*2f20*/  MUFU.TANH R45, R45 ;  /* 0x0000002d002d7308 */ /* 0x000e220000002400 */
[----:B------:R-:W-:Y:S01]  /*2f30*/  FMNMX.FTZ R74, R119, R74, !PT ;  /* 0x0000004a774a7209 */ /* 0x000fe20007810000 */
[----:B------:R-:W-:Y:S01]  /*2f40*/  IMAD.U32 R88, RZ, RZ, UR6 ;  /* 0x00000006ff587e24 */ /* 0x000fe2000f8e00ff */
[----:B------:R-:W-:Y:S01]  /*2f50*/  ISETP.GT.AND P4, PT, R70, 0x20, PT ;  /* 0x000000204600780c */ /* 0x000fe20003f84270 */
[C---:B------:R-:W-:Y:S01]  /*2f60*/  FMUL.FTZ R55, R0.reuse, R55 ;  /* 0x0000003700377220 */ /* 0x040fe20000410000 */
[----:B------:R-:W-:Y:S01]  /*2f70*/  FSEL R107, R101, -INF , P3 ;  /* 0xff800000656b7808 */ /* 0x000fe20001800000 */
[----:B------:R-:W-:Y:S01]  /*2f80*/  FMUL.FTZ R51, R0, R51 ;  /* 0x0000003300337220 */ /* 0x000fe20000410000 */
[----:B------:R-:W-:Y:S01]  /*2f90*/  FMNMX.FTZ R74, R121, R74, !PT ;  /* 0x0000004a794a7209 */ /* 0x000fe20007810000 */
[----:B------:R-:W-:Y:S01]  /*2fa0*/  MUFU.TANH R69, R53 ;  /* 0x0000003500457308 */ /* 0x000fe20000002400 */
[----:B------:R-:W-:Y:S01]  /*2fb0*/  ISETP.GT.AND P3, PT, R70, 0x21, PT ;  /* 0x000000214600780c */ /* 0x000fe20003f64270 */
[C---:B------:R-:W-:Y:S01]  /*2fc0*/  FMUL.FTZ R46, R0.reuse, R46 ;  /* 0x0000002e002e7220 */ /* 0x040fe20000410000 */
[----:B------:R-:W-:Y:S01]  /*2fd0*/  FSEL R105, R105, -INF , P4 ;  /* 0xff80000069697808 */ /* 0x000fe20002000000 */
[C---:B------:R-:W-:Y:S01]  /*2fe0*/  FMUL.FTZ R50, R0.reuse, R50 ;  /* 0x0000003200327220 */ /* 0x040fe20000410000 */
[----:B------:R-:W-:Y:S01]  /*2ff0*/  FMNMX.FTZ R74, R107, R74, !PT ;  /* 0x0000004a6b4a7209 */ /* 0x000fe20007810000 */
[----:B------:R-:W-:Y:S01]  /*3000*/  FMUL.FTZ R54, R0, R54 ;  /* 0x0000003600367220 */ /* 0x000fe20000410000 */
[C---:B------:R-:W-:Y:S01]  /*3010*/  ISETP.GT.AND P4, PT, R70.reuse, 0x28, PT ;  /* 0x000000284600780c */ /* 0x040fe20003f84270 */
[----:B------:R-:W5:Y:S01]  /*3020*/  MUFU.TANH R48, R48 ;  /* 0x0000003000307308 */ /* 0x000f620000002400 */
[----:B------:R-:W-:Y:S01]  /*3030*/  FSEL R111, R73, -INF , P3 ;  /* 0xff800000496f7808 */ /* 0x000fe20001800000 */
[----:B------:R-:W-:Y:S01]  /*3040*/  @UP0 ULDC UR6, c[0x0][0x44c] ;  /* 0x0001130000060ab9 */ /* 0x000fe20000000800 */
[----:B------:R-:W-:Y:S01]  /*3050*/  FMNMX.FTZ R74, R105, R74, !PT ;  /* 0x0000004a694a7209 */ /* 0x000fe20007810000 */
[----:B------:R-:W-:Y:S01]  /*3060*/  UIMAD.WIDE.U32 UR6, UR36, UR6, URZ ;  /* 0x00000006240672a5 */ /* 0x000fe2000f8e003f */
[----:B------:R-:W-:-:S02]  /*3070*/  ISETP.GT.AND P3, PT, R70, 0x29, PT ;  /* 0x000000294600780c */ /* 0x000fc40003f64270 */
[----:B------:R-:W-:Y:S01]  /*3080*/  FSEL R109, R76, -INF , P4 ;  /* 0xff8000004c6d7808 */ /* 0x000fe20002000000 */
[----:B------:R-:W5:Y:S01]  /*3090*/  MUFU.TANH R49, R49 ;  /* 0x0000003100317308 */ /* 0x000f620000002400 */
[----:B------:R-:W-:Y:S02]  /*30a0*/  FMNMX.FTZ R74, R111, R74, !PT ;  /* 0x0000004a6f4a7209 */ /* 0x000fe40007810000 */
[C---:B------:R-:W-:Y:S02]  /*30b0*/  ISETP.GT.AND P4, PT, R70.reuse, 0x30, PT ;  /* 0x000000304600780c */ /* 0x040fe40003f84270 */
[----:B------:R-:W-:Y:S02]  /*30c0*/  FSEL R103, R77, -INF , P3 ;  /* 0xff8000004d677808 */ /* 0x000fe40001800000 */
[----:B------:R-:W-:Y:S01]  /*30d0*/  FMNMX.FTZ R74, R109, R74, !PT ;  /* 0x0000004a6d4a7209 */ /* 0x000fe20007810000 */
[----:B------:R-:W-:Y:S02]  /*30e0*/  WARPGROUP.DEPBAR.LE gsb0, 0x0 ;  /* 0x00008000000079c5 */ /* 0x000fe40000010000 */
[----:B------:R-:W-:Y:S01]  /*30f0*/  ISETP.GT.AND P3, PT, R70, 0x31, PT ;  /* 0x000000314600780c */ /* 0x000fe20003f64270 */
[----:B------:R-:W-:Y:S01]  /*3100*/  FMUL.FTZ R24, R0, R24 ;  /* 0x0000001800187220 */ /* 0x000fe20000410000 */
[----:B------:R-:W-:Y:S01]  /*3110*/  FSEL R101, R80, -INF , P4 ;  /* 0xff80000050657808 */ /* 0x000fe20002000000 */
[----:B-1----:R-:W-:Y:S01]  /*3120*/  FMUL.FTZ R41, R0, R25 ;  /* 0x0000001900297220 */ /* 0x002fe20000410000 */
[----:B------:R-:W-:Y:S01]  /*3130*/  FMNMX.FTZ R74, R103, R74, !PT ;  /* 0x0000004a674a7209 */ /* 0x000fe20007810000 */
[----:B------:R1:W-:Y:S01]  /*3140*/  MUFU.TANH R71, R24 ;  /* 0x0000001800477308 */ /* 0x0003e20000002400 */
[----:B------:R-:W-:Y:S01]  /*3150*/  ISETP.GT.AND P4, PT, R70, 0x38, PT ;  /* 0x000000384600780c */ /* 0x000fe20003f84270 */
[C---:B------:R-:W-:Y:S01]  /*3160*/  FMUL.FTZ R28, R0.reuse, R28 ;  /* 0x0000001c001c7220 */ /* 0x040fe20000410000 */
[----:B------:R-:W-:Y:S01]  /*3170*/  FSEL R99, R81, -INF , P3 ;  /* 0xff80000051637808 */ /* 0x000fe20001800000 */
[C---:B------:R-:W-:Y:S01]  /*3180*/  FMUL.FTZ R32, R0.reuse, R32 ;  /* 0x0000002000207220 */ /* 0x040fe20000410000 */
[----:B------:R-:W-:Y:S01]  /*3190*/  FMNMX.FTZ R74, R101, R74, !PT ;  /* 0x0000004a654a7209 */ /* 0x000fe20007810000 */
[----:B------:R-:W-:Y:S01]  /*31a0*/  FMUL.FTZ R36, R0, R36 ;  /* 0x0000002400247220 */ /* 0x000fe20000410000 */
[----:B------:R-:W-:Y:S01]  /*31b0*/  ISETP.GT.AND P3, PT, R70, 0x39, PT ;  /* 0x000000394600780c */ /* 0x000fe20003f64270 */
[----:B------:R-:W5:Y:S01]  /*31c0*/  MUFU.TANH R52, R52 ;  /* 0x0000003400347308 */ /* 0x000f620000002400 */
[----:B------:R-:W-:Y:S01]  /*31d0*/  FSEL R97, R84, -INF , P4 ;  /* 0xff80000054617808 */ /* 0x000fe20002000000 */
[C---:B-1----:R-:W-:Y:S01]  /*31e0*/  FMUL.FTZ R24, R0.reuse, R29 ;  /* 0x0000001d00187220 */ /* 0x042fe20000410000 */
[----:B------:R-:W-:Y:S01]  /*31f0*/  FMNMX.FTZ R74, R99, R74, !PT ;  /* 0x0000004a634a7209 */ /* 0x000fe20007810000 */
[----:B------:R-:W-:Y:S01]  /*3200*/  FMUL.FTZ R35, R0, R35 ;  /* 0x0000002300237220 */ /* 0x000fe20000410000 */
[----:B------:R-:W-:Y:S01]  /*3210*/  ISETP.GT.AND P4, PT, R70, 0x40, PT ;  /* 0x000000404600780c */ /* 0x000fe20003f84270 */
[C---:B------:R-:W-:Y:S01]  /*3220*/  FMUL.FTZ R39, R0.reuse, R39 ;  /* 0x0000002700277220 */ /* 0x040fe20000410000 */
[----:B--2---:R-:W-:Y:S01]  /*3230*/  FSEL R95, R85, -INF , P3 ;  /* 0xff800000555f7808 */ /* 0x004fe20001800000 */
[----:B------:R-:W1:Y:S01]  /*3240*/  MUFU.TANH R73, R41 ;  /* 0x0000002900497308 */ /* 0x000e620000002400 */
[----:B------:R-:W-:Y:S01]  /*3250*/  FMNMX.FTZ R74, R97, R74, !PT ;  /* 0x0000004a614a7209 */ /* 0x000fe20007810000 */
[----:B------:R-:W-:Y:S01]  /*3260*/  FMUL.FTZ R31, R0, R31 ;  /* 0x0000001f001f7220 */ /* 0x000fe20000410000 */
[----:B------:R-:W-:Y:S01]  /*3270*/  ISETP.GT.AND P3, PT, R70, 0x41, PT ;  /* 0x000000414600780c */ /* 0x000fe20003f64270 */
[C---:B------:R-:W-:Y:S01]  /*3280*/  FMUL.FTZ R27, R0.reuse, R27 ;  /* 0x0000001b001b7220 */ /* 0x040fe20000410000 */
[----:B------:R-:W-:Y:S01]  /*3290*/  FSEL R93, R75, -INF , P4 ;  /* 0xff8000004b5d7808 */ /* 0x000fe20002000000 */
[----:B------:R-:W-:Y:S01]  /*32a0*/  FMUL.FTZ R30, R0, R30 ;  /* 0x0000001e001e7220 */ /* 0x000fe20000410000 */
[----:B------:R-:W-:Y:S01]  /*32b0*/  FMNMX.FTZ R74, R95, R74, !PT ;  /* 0x0000004a5f4a7209 */ /* 0x000fe20007810000 */
[----:B------:R-:W2:Y:S01]  /*32c0*/  MUFU.TANH R28, R28 ;  /* 0x0000001c001c7308 */ /* 0x000ea20000002400 */
[----:B------:R-:W-:Y:S01]  /*32d0*/  ISETP.GT.AND P4, PT, R70, 0x48, PT ;  /* 0x000000484600780c */ /* 0x000fe20003f84270 */
[C---:B------:R-:W-:Y:S01]  /*32e0*/  FMUL.FTZ R26, R0.reuse, R26 ;  /* 0x0000001a001a7220 */ /* 0x040fe20000410000 */
[----:B------:R-:W-:Y:S01]  /*32f0*/  FSEL R91, R91, -INF , P3 ;  /* 0xff8000005b5b7808 */ /* 0x000fe20001800000 */
[C---:B------:R-:W-:Y:S01]  /*3300*/  FMUL.FTZ R34, R0.reuse, R34 ;  /* 0x0000002200227220 */ /* 0x040fe20000410000 */
[----:B------:R-:W-:Y:S01]  /*3310*/  FMNMX.FTZ R74, R93, R74, !PT ;  /* 0x0000004a5d4a7209 */ /* 0x000fe20007810000 */
[----:B------:R-:W-:Y:S01]  /*3320*/  FMUL.FTZ R38, R0, R38 ;  /* 0x0000002600267220 */ /* 0x000fe20000410000 */
[----:B------:R-:W-:Y:S01]  /*3330*/  ISETP.GT.AND P3, PT, R70, 0x49, PT ;  /* 0x000000494600780c */ /* 0x000fe20003f64270 */
[----:B------:R-:W-:Y:S01]  /*3340*/  MUFU.TANH R32, R32 ;  /* 0x0000002000207308 */ /* 0x000fe20000002400 */
[----:B------:R-:W-:Y:S01]  /*3350*/  FSEL R87, R87, -INF , P4 ;  /* 0xff80000057577808 */ /* 0x000fe20002000000 */
[----:B------:R2:W-:Y:S01]  /*3360*/  @!P1 SYNCS.ARRIVE.TRANS64.RED.A1T0 RZ, [R2+URZ], RZ ;  /* 0x000000ff02ff99a7 */ /* 0x0005e2000810043f */
[----:B------:R-:W-:-:S02]  /*3370*/  FMNMX.FTZ R74, R91, R74, !PT ;  /* 0x0000004a5b4a7209 */ /* 0x000fc40007810000 */
[----:B------:R-:W-:Y:S02]  /*3380*/  ISETP.GT.AND P4, PT, R70, 0x50, PT ;  /* 0x000000504600780c */ /* 0x000fe40003f84270 */
[----:B---3--:R-:W-:Y:S01]  /*3390*/  FSEL R85, R78, -INF , P3 ;  /* 0xff8000004e557808 */ /* 0x008fe20001800000 */
[----:B------:R-:W-:Y:S01]  /*33a0*/  MUFU.TANH R36, R36 ;  /* 0x0000002400247308 */ /* 0x000fe20000002400 */
[----:B------:R-:W-:Y:S02]  /*33b0*/  FMNMX.FTZ R74, R87, R74, !PT ;  /* 0x0000004a574a7209 */ /* 0x000fe40007810000 */
[C---:B------:R-:W-:Y:S02]  /*33c0*/  ISETP.GT.AND P3, PT, R70.reuse, 0x51, PT ;  /* 0x000000514600780c */ /* 0x040fe40003f64270 */
[----:B------:R-:W-:Y:S02]  /*33d0*/  FSEL R83, R83, -INF , P4 ;  /* 0xff80000053537808 */ /* 0x000fe40002000000 */
[----:B------:R-:W-:Y:S01]  /*33e0*/  FMNMX.FTZ R74, R85, R74, !PT ;  /* 0x0000004a554a7209 */ /* 0x000fe20007810000 */
[----:B------:R3:W-:Y:S01]  /*33f0*/  MUFU.TANH R143, R35 ;  /* 0x00000023008f7308 */ /* 0x0007e20000002400 */
[----:B------:R-:W-:-:S02]  /*3400*/  ISETP.GT.AND P4, PT, R70, 0x58, PT ;  /* 0x000000584600780c */ /* 0x000fc40003f84270 */
[----:B------:R-:W-:Y:S02]  /*3410*/  FSEL R81, R79, -INF , P3 ;  /* 0xff8000004f517808 */ /* 0x000fe40001800000 */
[----:B------:R-:W-:Y:S02]  /*3420*/  FMNMX.FTZ R74, R83, R74, !PT ;  /* 0x0000004a534a7209 */ /* 0x000fe40007810000 */
[----:B------:R-:W-:Y:S01]  /*3430*/  ISETP.GT.AND P3, PT, R70, 0x59, PT ;  /* 0x000000594600780c */ /* 0x000fe20003f64270 */
[----:B------:R-:W-:Y:S01]  /*3440*/  MUFU.TANH R4, R4 ;  /* 0x0000000400047308 */ /* 0x000fe20000002400 */
[----:B------:R-:W-:Y:S01]  /*3450*/  FSEL R75, R82, -INF , P4 ;  /* 0xff800000524b7808 */ /* 0x000fe20002000000 */
[----:B---3--:R-:W3:Y:S01]  /*3460*/  SHFL.IDX PT, R35, R68, 0x1, 0x1c1f ;  /* 0x003c1f0044237f89 */ /* 0x008ee200000e0000 */
[----:B------:R-:W-:Y:S02]  /*3470*/  FMNMX.FTZ R74, R81, R74, !PT ;  /* 0x0000004a514a7209 */ /* 0x000fe40007810000 */
[----:B------:R-:W-:-:S02]  /*3480*/  ISETP.GT.AND P4, PT, R70, 0x60, PT ;  /* 0x000000604600780c */ /* 0x000fc40003f84270 */
[----:B------:R-:W-:Y:S01]  /*3490*/  FSEL R53, R86, -INF , P3 ;  /* 0xff80000056357808 */ /* 0x000fe20001800000 */
[----:B------:R-:W-:Y:S01]  /*34a0*/  MUFU.TANH R3, R3 ;  /* 0x0000000300037308 */ /* 0x000fe20000002400 */
[----:B------:R-:W-:Y:S02]  /*34b0*/  FMNMX.FTZ R74, R75, R74, !PT ;  /* 0x0000004a4b4a7209 */ /* 0x000fe40007810000 */
[C---:B------:R-:W-:Y:S02]  /*34c0*/  ISETP.GT.AND P3, PT, R70.reuse, 0x61, PT ;  /* 0x000000614600780c */ /* 0x040fe40003f64270 */
[----:B------:R-:W-:Y:S02]  /*34d0*/  FSEL R43, R65, -INF , P4 ;  /* 0xff800000412b7808 */ /* 0x000fe40002000000 */
[----:B------:R-:W-:Y:S01]  /*34e0*/  FMNMX.FTZ R74, R53, R74, !PT ;  /* 0x0000004a354a7209 */ /* 0x000fe20007810000 */
[----:B------:R-:W-:Y:S01]  /*34f0*/  MUFU.TANH R5, R5 ;  /* 0x0000000500057308 */ /* 0x000fe20000002400 */
[----:B------:R-:W-:-:S02]  /*3500*/  ISETP.GT.AND P4, PT, R70, 0x68, PT ;  /* 0x000000684600780c */ /* 0x000fc40003f84270 */
[----:B------:R-:W-:Y:S02]  /*3510*/  FSEL R25, R67, -INF , P3 ;  /* 0xff80000043197808 */ /* 0x000fe40001800000 */
[----:B------:R-:W-:Y:S02]  /*3520*/  FMNMX.FTZ R74, R43, R74, !PT ;  /* 0x0000004a2b4a7209 */ /* 0x000fe40007810000 */
[----:B------:R-:W-:Y:S01]  /*3530*/  ISETP.GT.AND P3, PT, R70, 0x69, PT ;  /* 0x000000694600780c */ /* 0x000fe20003f64270 */
[----:B------:R-:W-:Y:S01]  /*3540*/  MUFU.TANH R6, R6 ;  /* 0x0000000600067308 */ /* 0x000fe20000002400 */
[----:B----4-:R-:W-:Y:S02]  /*3550*/  FSEL R29, R44, -INF , P4 ;  /* 0xff8000002c1d7808 */ /* 0x010fe40002000000 */
[----:B------:R-:W-:Y:S02]  /*3560*/  FMNMX.FTZ R74, R25, R74, !PT ;  /* 0x0000004a194a7209 */ /* 0x000fe40007810000 */
[----:B------:R-:W-:-:S02]  /*3570*/  ISETP.GT.AND P4, PT, R70, 0x70, PT ;  /* 0x000000704600780c */ /* 0x000fc40003f84270 */
[----:B0-----:R-:W-:Y:S01]  /*3580*/  FSEL R41, R45, -INF , P3 ;  /* 0xff8000002d297808 */ /* 0x001fe20001800000 */
[----:B------:R0:W4:Y:S01]  /*3590*/  MUFU.TANH R44, R24 ;  /* 0x00000018002c7308 */ /* 0x0001220000002400 */
[----:B------:R-:W-:Y:S02]  /*35a0*/  FMNMX.FTZ R74, R29, R74, !PT ;  /* 0x0000004a1d4a7209 */ /* 0x000fe40007810000 */
[----:B------:R-:W-:Y:S02]  /*35b0*/  ISETP.GT.AND P3, PT, R70, 0x71, PT ;  /* 0x000000714600780c */ /* 0x000fe40003f64270 */
[----:B-----5:R-:W-:Y:S02]  /*35c0*/  FSEL R45, R48, -INF , P4 ;  /* 0xff800000302d7808 */ /* 0x020fe40002000000 */
[----:B------:R-:W-:Y:S01]  /*35d0*/  FMNMX.FTZ R74, R41, R74, !PT ;  /* 0x0000004a294a7209 */ /* 0x000fe20007810000 */
[----:B------:R-:W-:Y:S01]  /*35e0*/  MUFU.TANH R7, R7 ;  /* 0x0000000700077308 */ /* 0x000fe20000002400 */
[----:B------:R-:W-:Y:S01]  /*35f0*/  ISETP.GT.AND P4, PT, R70, 0x78, PT ;  /* 0x000000784600780c */ /* 0x000fe20003f84270 */
[----:B0-----:R-:W-:Y:S01]  /*3600*/  FMUL.FTZ R24, R0, R33 ;  /* 0x0000002100187220 */ /* 0x001fe20000410000 */
[----:B------:R-:W-:-:S02]  /*3610*/  FSEL R49, R49, -INF , P3 ;  /* 0xff80000031317808 */ /* 0x000fc40001800000 */
[----:B------:R-:W-:Y:S02]  /*3620*/  FMNMX.FTZ R74, R45, R74, !PT ;  /* 0x0000004a2d4a7209 */ /* 0x000fe40007810000 */
[----:B------:R-:W-:Y:S01]  /*3630*/  ISETP.GT.AND P3, PT, R70, 0x79, PT ;  /* 0x000000794600780c */ /* 0x000fe20003f64270 */
[----:B------:R0:W5:Y:S01]  /*3640*/  MUFU.TANH R77, R24 ;  /* 0x00000018004d7308 */ /* 0x0001620000002400 */
[----:B------:R-:W-:Y:S02]  /*3650*/  FSEL R33, R52, -INF , P4 ;  /* 0xff80000034217808 */ /* 0x000fe40002000000 */
[----:B------:R-:W-:Y:S02]  /*3660*/  FMNMX.FTZ R74, R49, R74, !PT ;  /* 0x0000004a314a7209 */ /* 0x000fe40007810000 */
[----:B------:R-:W-:Y:S02]  /*3670*/  ISETP.GT.AND P4, PT, R70, 0x80, PT ;  /* 0x000000804600780c */ /* 0x000fe40003f84270 */
[----:B------:R-:W-:Y:S01]  /*3680*/  FSEL R65, R69, -INF , P3 ;  /* 0xff80000045417808 */ /* 0x000fe20001800000 */
[----:B------:R-:W-:Y:S01]  /*3690*/  MUFU.TANH R9, R9 ;  /* 0x0000000900097308 */ /* 0x000fe20000002400 */
[----:B------:R-:W-:Y:S01]  /*36a0*/  FMNMX.FTZ R74, R33, R74, !PT ;  /* 0x0000004a214a7209 */ /* 0x000fe20007810000 */
[----:B0-----:R-:W-:Y:S01]  /*36b0*/  FMUL.FTZ R24, R0, R37 ;  /* 0x0000002500187220 */ /* 0x001fe20000410000 */
[----:B------:R-:W-:-:S02]  /*36c0*/  ISETP.GT.AND P3, PT, R70, 0x81, PT ;  /* 0x000000814600780c */ /* 0x000fc40003f64270 */
[----:B------:R-:W-:Y:S02]  /*36d0*/  FSEL R67, R71, -INF , P4 ;  /* 0xff80000047437808 */ /* 0x000fe40002000000 */
[----:B------:R-:W-:Y:S01]  /*36e0*/  FMNMX.FTZ R74, R65, R74, !PT ;  /* 0x0000004a414a7209 */ /* 0x000fe20007810000 */
[----:B------:R0:W3:Y:S01]  /*36f0*/  MUFU.TANH R79, R24 ;  /* 0x00000018004f7308 */ /* 0x0000e20000002400 */
[C---:B------:R-:W-:Y:S02]  /*3700*/  ISETP.GT.AND P4, PT, R70.reuse, 0x88, PT ;  /* 0x000000884600780c */ /* 0x040fe40003f84270 */
[----:B-1----:R-:W-:Y:S02]  /*3710*/  FSEL R69, R73, -INF , P3 ;  /* 0xff80000049457808 */ /* 0x002fe40001800000 */
[----:B------:R-:W-:Y:S02]  /*3720*/  FMNMX.FTZ R74, R67, R74, !PT ;  /* 0x0000004a434a7209 */ /* 0x000fe40007810000 */
[----:B------:R-:W-:Y:S01]  /*3730*/  ISETP.GT.AND P3, PT, R70, 0x89, PT ;  /* 0x000000894600780c */ /* 0x000fe20003f64270 */
[----:B------:R-:W-:Y:S01]  /*3740*/  MUFU.TANH R147, R39 ;  /* 0x0000002700937308 */ /* 0x000fe20000002400 */
[----:B--2---:R-:W-:Y:S01]  /*3750*/  FSEL R37, R28, -INF , P4 ;  /* 0xff8000001c257808 */ /* 0x004fe20002000000 */
[----:B0-----:R-:W-:Y:S01]  /*3760*/  FMUL.FTZ R24, R0, R47 ;  /* 0x0000002f00187220 */ /* 0x001fe20000410000 */
[----:B------:R-:W-:-:S02]  /*3770*/  FMNMX.FTZ R74, R69, R74, !PT ;  /* 0x0000004a454a7209 */ /* 0x000fc40007810000 */
[----:B------:R-:W-:Y:S02]  /*3780*/  ISETP.GT.AND P4, PT, R70, 0x90, PT ;  /* 0x000000904600780c */ /* 0x000fe40003f84270 */
[----:B----4-:R-:W-:Y:S01]  /*3790*/  FSEL R71, R44, -INF , P3 ;  /* 0xff8000002c477808 */ /* 0x010fe20001800000 */
[----:B------:R-:W0:Y:S01]  /*37a0*/  MUFU.TANH R8, R8 ;  /* 0x0000000800087308 */ /* 0x000e220000002400 */
[----:B------:R-:W-:Y:S02]  /*37b0*/  FMNMX.FTZ R74, R37, R74, !PT ;  /* 0x0000004a254a7209 */ /* 0x000fe40007810000 */
[----:B------:R-:W-:Y:S02]  /*37c0*/  ISETP.GT.AND P3, PT, R70, 0x91, PT ;  /* 0x000000914600780c */ /* 0x000fe40003f64270 */
[----:B------:R-:W-:Y:S02]  /*37d0*/  FSEL R73, R32, -INF , P4 ;  /* 0xff80000020497808 */ /* 0x000fe40002000000 */
[----:B------:R-:W-:Y:S01]  /*37e0*/  FMNMX.FTZ R74, R71, R74, !PT ;  /* 0x0000004a474a7209 */ /* 0x000fe20007810000 */
[----:B------:R-:W1:Y:S01]  /*37f0*/  MUFU.TANH R10, R10 ;  /* 0x0000000a000a7308 */ /* 0x000e620000002400 */
[----:B------:R-:W-:-:S02]  /*3800*/  ISETP.GT.AND P4, PT, R70, 0x98, PT ;  /* 0x000000984600780c */ /* 0x000fc40003f84270 */
[----:B-----5:R-:W-:Y:S02]  /*3810*/  FSEL R77, R77, -INF , P3 ;  /* 0xff8000004d4d7808 */ /* 0x020fe40001800000 */
[----:B------:R-:W-:Y:S02]  /*3820*/  FMNMX.FTZ R74, R73, R74, !PT ;  /* 0x0000004a494a7209 */ /* 0x000fe40007810000 */
[----:B------:R-:W-:Y:S01]  /*3830*/  ISETP.GT.AND P3, PT, R70, 0x99, PT ;  /* 0x000000994600780c */ /* 0x000fe20003f64270 */
[----:B------:R-:W-:Y:S01]  /*3840*/  MUFU.TANH R48, R55 ;  /* 0x0000003700307308 */ /* 0x000fe20000002400 */
[----:B------:R-:W-:Y:S02]  /*3850*/  FSEL R47, R36, -INF , P4 ;  /* 0xff800000242f7808 */ /* 0x000fe40002000000 */
[----:B------:R-:W-:Y:S02]  /*3860*/  FMNMX.FTZ R74, R77, R74, !PT ;  /* 0x0000004a4d4a7209 */ /* 0x000fe40007810000 */
[----:B---3--:R-:W-:-:S02]  /*3870*/  FSEL R79, R79, -INF , P3 ;  /* 0xff8000004f4f7808 */ /* 0x008fc40001800000 */
[----:B------:R-:W-:Y:S01]  /*3880*/  FMNMX.FTZ R74, R47, R74, !PT ;  /* 0x0000004a2f4a7209 */ /* 0x000fe20007810000 */
[----:B------:R2:W-:Y:S01]  /*3890*/  MUFU.TANH R36, R24 ;  /* 0x0000001800247308 */ /* 0x0005e20000002400 */
[----:B------:R-:W-:Y:S01]  /*38a0*/  IADD3 R35, R35, -UR14, R66 ;  /* 0x8000000e23237c10 */ /* 0x000fe2000fffe042 */
[----:B------:R-:W-:Y:S01]  /*38b0*/  @UP0 ULDC UR14, c[0x0][0x450] ;  /* 0x00011400000e0ab9 */ /* 0x000fe20000000800 */
[----:B------:R-:W-:Y:S01]  /*38c0*/  FMNMX.FTZ R74, R79, R74, !PT ;  /* 0x0000004a4f4a7209 */ /* 0x000fe20007810000 */
[----:B------:R-:W-:Y:S01]  /*38d0*/  @UP0 USHF.R.U32.HI UR10, URZ, UR14, UR7 ;  /* 0x0000000e3f0a0299 */ /* 0x000fe20008011607 */
[----:B------:R-:W-:-:S03]  /*38e0*/  VIMNMX R64, R64, R35, PT ;  /* 0x0000002340407248 */ /* 0x000fc60003fe0100 */
[----:B------:R-:W2:Y:S01]  /*38f0*/  SHFL.BFLY PT, R89, R74, 0x2, 0x1f ;  /* 0x0c401f004a597f89 */ /* 0x000ea200000e0000 */
[C---:B------:R-:W-:Y:S01]  /*3900*/  ISETP.GT.AND P4, PT, R64.reuse, 0x1, PT ;  /* 0x000000014000780c */ /* 0x040fe20003f84270 */
[----:B------:R-:W3:Y:S01]  /*3910*/  MUFU.TANH R11, R11 ;  /* 0x0000000b000b7308 */ /* 0x000ee20000002400 */
[C---:B------:R-:W-:Y:S01]  /*3920*/  ISETP.GT.AND P5, PT, R64.reuse, 0x8, PT ;  /* 0x000000084000780c */ /* 0x040fe20003fa4270 */
[----:B------:R-:W-:Y:S01]  /*3930*/  UIADD3 UR6, UR11, UR10, URZ ;  /* 0x0000000a0b067290 */ /* 0x000fe2000fffe03f */
[----:B------:R-:W-:Y:S02]  /*3940*/  FSEL R3, R3, -INF , P4 ;  /* 0xff80000003037808 */ /* 0x000fe40002000000 */
[----:B------:R-:W-:Y:S01]  /*3950*/  FSEL R5, R5, -INF , P5 ;  /* 0xff80000005057808 */ /* 0x000fe20002800000 */
[----:B------:R-:W-:Y:S01]  /*3960*/  UIMAD.WIDE UR6, UR6, 0x66666667, URZ ;  /* 0x66666667060678a5 */ /* 0x000fe2000f8e023f */
[----:B------:R-:W-:Y:S01]  /*3970*/  ISETP.GT.AND P4, PT, R64, 0x10, PT ;  /* 0x000000104000780c */ /* 0x000fe20003f84270 */
[----:B------:R-:W4:Y:S02]  /*3980*/  MUFU.TANH R13, R13 ;  /* 0x0000000d000d7308 */ /* 0x000f240000002400 */
[----:B------:R-:W-:Y:S01]  /*3990*/  USHF.R.U32.HI UR6, URZ, 0x1f, UR7 ;  /* 0x0000001f3f067899 */ /* 0x000fe20008011607 */
[----:B------:R-:W-:-:S02]  /*39a0*/  FSEL R7, R7, -INF , P4 ;  /* 0xff80000007077808 */ /* 0x000fc40002000000 */
[----:B------:R-:W-:Y:S01]  /*39b0*/  ISETP.GT.AND P4, PT, R64, 0x18, PT ;  /* 0x000000184000780c */ /* 0x000fe20003f84270 */
[----:B------:R-:W-:Y:S02]  /*39c0*/  ULEA.HI.SX32 UR6, UR7, UR6, 0x1a ;  /* 0x0000000607067291 */ /* 0x000fe4000f8fd23f */
[----:B------:R5:W-:Y:S02]  /*39d0*/  MUFU.TANH R44, R51 ;  /* 0x00000033002c7308 */ /* 0x000be40000002400 */
[----:B------:R-:W-:Y:S01]  /*39e0*/  UISETP.LT.AND UP1, UPT, URZ, UR6, UPT ;  /* 0x000000063f00728c */ /* 0x000fe2000bf21270 */
[----:B--2---:R-:W-:-:S03]  /*39f0*/  FMNMX.FTZ R24, R74, R89, !PT ;  /* 0x000000594a187209 */ /* 0x004fc60007810000 */
[----:B------:R-:W-:Y:S02]  /*3a00*/  USEL UR49, URZ, UR6, !UP1 ;  /* 0x000000063f317287 */ /* 0x000fe4000c800000 */
[----:B------:R-:W2:Y:S01]  /*3a10*/  MUFU.TANH R12, R12 ;  /* 0x0000000c000c7308 */ /* 0x000ea20000002400 */
[----:B------:R-:W0:Y:S01]  /*3a20*/  SHFL.BFLY PT, R89, R24, 0x1, 0x1f ;  /* 0x0c201f0018597f89 */ /* 0x000e2200000e0000 */
[----:B------:R-:W-:-:S06]  /*3a30*/  UISETP.GE.AND UP1, UPT, UR52, UR49, UPT ;  /* 0x000000313400728c */ /* 0x000fcc000bf26270 */
[----:B------:R-:W2:Y:S08]  /*3a40*/  MUFU.TANH R15, R15 ;  /* 0x0000000f000f7308 */ /* 0x000eb00000002400 */
[----:B------:R1:W-:Y:S08]  /*3a50*/  MUFU.TANH R141, R31 ;  /* 0x0000001f008d7308 */ /* 0x0003f00000002400 */
[----:B------:R-:W2:Y:S01]  /*3a60*/  MUFU.TANH R14, R14 ;  /* 0x0000000e000e7308 */ /* 0x000ea20000002400 */
[----:B0-----:R-:W-:-:S04]  /*3a70*/  FMNMX.FTZ R89, R24, R89, !PT ;  /* 0x0000005918597209 */ /* 0x001fc80007810000 */
[C---:B------:R-:W-:Y:S01]  /*3a80*/  FSETP.NEU.FTZ.AND P3, PT, R89.reuse, -INF , PT ;  /* 0xff8000005900780b */ /* 0x040fe20003f7d000 */
[----:B------:R-:W-:-:S02]  /*3a90*/  FFMA.FTZ R24, R89, R88, -8 ;  /* 0xc100000059187423 */ /* 0x000fc40000010058 */
[----:B------:R-:W0:Y:S03]  /*3aa0*/  MUFU.TANH R21, R21 ;  /* 0x0000001500157308 */ /* 0x000e260000002400 */
[----:B------:R-:W-:Y:S02]  /*3ab0*/  FSEL R24, R24, RZ, P3 ;  /* 0x000000ff18187208 */ /* 0x000fe40001800000 */
[----:B------:R-:W-:-:S03]  /*3ac0*/  ISETP.GT.AND P3, PT, R64, RZ, PT ;  /* 0x000000ff4000720c */ /* 0x000fc60003f64270 */
[----:B------:R-:W0:Y:S01]  /*3ad0*/  MUFU.TANH R20, R20 ;  /* 0x0000001400147308 */ /* 0x000e220000002400 */
[----:B-----5:R-:W-:-:S01]  /*3ae0*/  FFMA.FTZ R51, R107, R88, -R24 ;  /* 0x000000586b337223 */ /* 0x020fc20000010818 */
[----:B------:R-:W-:Y:S01]  /*3af0*/  FSEL R39, R4, -INF , P3 ;  /* 0xff80000004277808 */ /* 0x000fe20001800000 */
[----:B-1----:R-:W-:-:S01]  /*3b00*/  FFMA.FTZ R31, R113, R88, -R24 ;  /* 0x00000058711f7223 */ /* 0x002fc20000010818 */
[----:B------:R-:W-:Y:S01]  /*3b10*/  ISETP.GT.AND P3, PT, R64, 0x9, PT ;  /* 0x000000094000780c */ /* 0x000fe20003f64270 */
[----:B------:R-:W-:-:S01]  /*3b20*/  FFMA.FTZ R28, R115, R88, -R24 ;  /* 0x00000058731c7223 */ /* 0x000fc20000010818 */
[----:B------:R-:W-:Y:S01]  /*3b30*/  FMNMX.FTZ R32, R39, R3, !PT ;  /* 0x0000000327207209 */ /* 0x000fe20007810000 */
[----:B------:R-:W-:-:S01]  /*3b40*/  FFMA.FTZ R119, R119, R88, -R24 ;  /* 0x0000005877777223 */ /* 0x000fc20000010818 */
[----:B------:R-:W-:Y:S01]  /*3b50*/  FSEL R55, R6, -INF , P3 ;  /* 0xff80000006377808 */ /* 0x000fe20001800000 */
[----:B------:R-:W-:-:S01]  /*3b60*/  FFMA.FTZ R6, R105, R88, -R24 ;  /* 0x0000005869067223 */ /* 0x000fc20000010818 */
[----:B------:R-:W-:Y:S01]  /*3b70*/  FMNMX.FTZ R32, R5, R32, !PT ;  /* 0x0000002005207209 */ /* 0x000fe20007810000 */
[----:B------:R-:W1:Y:S01]  /*3b80*/  MUFU.TANH R72, R72 ;  /* 0x0000004800487308 */ /* 0x000e620000002400 */
[C---:B------:R-:W-:Y:S01]  /*3b90*/  ISETP.GT.AND P3, PT, R64.reuse, 0x11, PT ;  /* 0x000000114000780c */ /* 0x040fe20003f64270 */
[--C-:B------:R-:W-:Y:S01]  /*3ba0*/  FFMA.FTZ R121, R121, R88, -R24.reuse ;  /* 0x0000005879797223 */ /* 0x100fe20000010818 */
[----:B------:R-:W-:Y:S01]  /*3bb0*/  FMNMX.FTZ R32, R55, R32, !PT ;  /* 0x0000002037207209 */ /* 0x000fe20007810000 */
[-CC-:B------:R-:W-:Y:S01]  /*3bc0*/  FFMA.FTZ R53, R53, R88.reuse, -R24.reuse ;  /* 0x0000005835357223 */ /* 0x180fe20000010818 */
[----:B------:R-:W-:Y:S01]  /*3bd0*/  FSEL R105, R9, -INF , P3 ;  /* 0xff80000009697808 */ /* 0x000fe20001800000 */
[--C-:B------:R-:W-:Y:S01]  /*3be0*/  FFMA.FTZ R9, R111, R88, -R24.reuse ;  /* 0x000000586f097223 */ /* 0x100fe20000010818 */
[----:B------:R-:W-:Y:S01]  /*3bf0*/  FMNMX.FTZ R32, R7, R32, !PT ;  /* 0x0000002007207209 */ /* 0x000fe20007810000 */
[----:B------:R5:W-:Y:S01]  /*3c00*/  MUFU.TANH R70, R27 ;  /* 0x0000001b00467308 */ /* 0x000be20000002400 */
[----:B------:R-:W-:Y:S01]  /*3c10*/  ISETP.GT.AND P3, PT, R64, 0x19, PT ;  /* 0x000000194000780c */ /* 0x000fe20003f64270 */
[-CC-:B------:R-:W-:Y:S01]  /*3c20*/  FFMA.FTZ R25, R25, R88.reuse, -R24.reuse ;  /* 0x0000005819197223 */ /* 0x180fe20000010818 */
[----:B------:R-:W-:Y:S01]  /*3c30*/  FSEL R107, R8, -INF , P4 ;  /* 0xff800000086b7808 */ /* 0x000fe20002000000 */
[--C-:B------:R-:W-:Y:S01]  /*3c40*/  FFMA.FTZ R8, R109, R88, -R24.reuse ;  /* 0x000000586d087223 */ /* 0x100fe20000010818 */
[----:B------:R-:W-:Y:S01]  /*3c50*/  FMNMX.FTZ R32, R105, R32, !PT ;  /* 0x0000002069207209 */ /* 0x000fe20007810000 */
[-CC-:B------:R-:W-:Y:S01]  /*3c60*/  FFMA.FTZ R29, R29, R88.reuse, -R24.reuse ;  /* 0x000000581d1d7223 */ /* 0x180fe20000010818 */
[----:B------:R-:W-:Y:S01]  /*3c70*/  ISETP.GT.AND P4, PT, R64, 0x20, PT ;  /* 0x000000204000780c */ /* 0x000fe20003f84270 */
[----:B------:R-:W-:Y:S01]  /*3c80*/  MUFU.TANH R58, R58 ;  /* 0x0000003a003a7308 */ /* 0x000fe20000002400 */
[----:B------:R-:W-:Y:S01]  /*3c90*/  FSEL R111, R10, -INF , P3 ;  /* 0xff8000000a6f7808 */ /* 0x000fe20001800000 */
[--C-:B-----5:R-:W-:Y:S01]  /*3ca0*/  FFMA.FTZ R27, R117, R88, -R24.reuse ;  /* 0x00000058751b7223 */ /* 0x120fe20000010818 */
[----:B------:R-:W-:Y:S01]  /*3cb0*/  FMNMX.FTZ R32, R107, R32, !PT ;  /* 0x000000206b207209 */ /* 0x000fe20007810000 */
[-CC-:B------:R-:W-:Y:S01]  /*3cc0*/  FFMA.FTZ R10, R101, R88.reuse, -R24.reuse ;  /* 0x00000058650a7223 */ /* 0x180fe20000010818 */
[C---:B------:R-:W-:Y:S01]  /*3cd0*/  ISETP.GT.AND P3, PT, R64.reuse, 0x21, PT ;  /* 0x000000214000780c */ /* 0x040fe20003f64270 */
[-CC-:B------:R-:W-:Y:S01]  /*3ce0*/  FFMA.FTZ R33, R33, R88.reuse, -R24.reuse ;  /* 0x0000005821217223 */ /* 0x180fe20000010818 */
[----:B---3--:R-:W-:Y:S01]  /*3cf0*/  FSEL R113, R11, -INF , P4 ;  /* 0xff8000000b717808 */ /* 0x008fe20002000000 */
[--C-:B------:R-:W-:Y:S01]  /*3d00*/  FFMA.FTZ R11, R103, R88, -R24.reuse ;  /* 0x00000058670b7223 */ /* 0x100fe20000010818 */
[----:B------:R-:W-:Y:S01]  /*3d10*/  FMNMX.FTZ R32, R111, R32, !PT ;  /* 0x000000206f207209 */ /* 0x000fe20007810000 */
[----:B------:R-:W3:Y:S01]  /*3d20*/  MUFU.TANH R57, R57 ;  /* 0x0000003900397308 */ /* 0x000ee20000002400 */
[C---:B------:R-:W-:Y:S01]  /*3d30*/  ISETP.GT.AND P4, PT, R64.reuse, 0x28, PT ;  /* 0x000000284000780c */ /* 0x040fe20003f84270 */
[-CC-:B------:R-:W-:Y:S01]  /*3d40*/  FFMA.FTZ R37, R37, R88.reuse, -R24.reuse ;  /* 0x0000005825257223 */ /* 0x180fe20000010818 */
[----:B----4-:R-:W-:Y:S01]  /*3d50*/  FSEL R109, R13, -INF , P3 ;  /* 0xff8000000d6d7808 */ /* 0x010fe20001800000 */
[--C-:B------:R-:W-:Y:S01]  /*3d60*/  FFMA.FTZ R13, R99, R88, -R24.reuse ;  /* 0x00000058630d7223 */ /* 0x100fe20000010818 */
[----:B------:R-:W-:Y:S01]  /*3d70*/  FMNMX.FTZ R32, R113, R32, !PT ;  /* 0x0000002071207209 */ /* 0x000fe20007810000 */
[-CC-:B------:R-:W-:Y:S01]  /*3d80*/  FFMA.FTZ R77, R77, R88.reuse, -R24.reuse ;  /* 0x000000584d4d7223 */ /* 0x180fe20000010818 */
[----:B------:R-:W-:Y:S01]  /*3d90*/  ISETP.GT.AND P3, PT, R64, 0x29, PT ;  /* 0x000000294000780c */ /* 0x000fe20003f64270 */
[----:B------:R-:W-:Y:S01]  /*3da0*/  MUFU.TANH R56, R56 ;  /* 0x0000003800387308 */ /* 0x000fe20000002400 */
[----:B--2---:R-:W-:Y:S01]  /*3db0*/  FSEL R115, R12, -INF , P4 ;  /* 0xff8000000c737808 */ /* 0x004fe20002000000 */
[--C-:B------:R-:W-:Y:S01]  /*3dc0*/  FFMA.FTZ R12, R97, R88, -R24.reuse ;  /* 0x00000058610c7223 */ /* 0x100fe20000010818 */
[----:B------:R-:W-:Y:S01]  /*3dd0*/  FMNMX.FTZ R32, R109, R32, !PT ;  /* 0x000000206d207209 */ /* 0x000fe20007810000 */
[----:B------:R-:W-:Y:S01]  /*3de0*/  FFMA.FTZ R47, R47, R88, -R24 ;  /* 0x000000582f2f7223 */ /* 0x000fe20000010818 */
[----:B------:R-:W-:-:S02]  /*3df0*/  ISETP.GT.AND P4, PT, R64, 0x30, PT ;  /* 0x000000304000780c */ /* 0x000fc40003f84270 */
[----:B------:R-:W-:Y:S01]  /*3e00*/  FSEL R103, R15, -INF , P3 ;  /* 0xff8000000f677808 */ /* 0x000fe20001800000 */
[----:B------:R2:W-:Y:S01]  /*3e10*/  MUFU.EX2 R35, R119 ;  /* 0x0000007700237308 */ /* 0x0005e20000000800 */
[----:B------:R-:W-:Y:S01]  /*3e20*/  FMNMX.FTZ R32, R115, R32, !PT ;  /* 0x0000002073207209 */ /* 0x000fe20007810000 */
[-CC-:B------:R-:W-:Y:S01]  /*3e30*/  FFMA.FTZ R15, R95, R88.reuse, -R24.reuse ;  /* 0x000000585f0f7223 */ /* 0x180fe20000010818 */
[----:B------:R-:W-:Y:S02]  /*3e40*/  ISETP.GT.AND P3, PT, R64, 0x31, PT ;  /* 0x000000314000780c */ /* 0x000fe40003f64270 */
[----:B------:R-:W-:Y:S01]  /*3e50*/  FSEL R117, R14, -INF , P4 ;  /* 0xff8000000e757808 */ /* 0x000fe20002000000 */
[----:B------:R-:W-:-:S01]  /*3e60*/  FFMA.FTZ R14, R93, R88, -R24 ;  /* 0x000000585d0e7223 */ /* 0x000fc20000010818 */
[----:B------:R-:W-:Y:S01]  /*3e70*/  FMNMX.FTZ R32, R103, R32, !PT ;  /* 0x0000002067207209 */ /* 0x000fe20007810000 */
[----:B------:R-:W4:Y:S01]  /*3e80*/  MUFU.TANH R59, R59 ;  /* 0x0000003b003b7308 */ /* 0x000f220000002400 */
[----:B------:R-:W-:-:S02]  /*3e90*/  ISETP.GT.AND P4, PT, R64, 0x38, PT ;  /* 0x000000384000780c */ /* 0x000fc40003f84270 */
[----:B0-----:R-:W-:Y:S01]  /*3ea0*/  FSEL R101, R21, -INF , P3 ;  /* 0xff80000015657808 */ /* 0x001fe20001800000 */
[----:B------:R-:W-:-:S01]  /*3eb0*/  FFMA.FTZ R21, R91, R88, -R24 ;  /* 0x000000585b157223 */ /* 0x000fc20000010818 */
[----:B------:R-:W-:Y:S02]  /*3ec0*/  FMNMX.FTZ R32, R117, R32, !PT ;  /* 0x0000002075207209 */ /* 0x000fe40007810000 */
[----:B------:R-:W-:Y:S01]  /*3ed0*/  ISETP.GT.AND P3, PT, R64, 0x39, PT ;  /* 0x000000394000780c */ /* 0x000fe20003f64270 */
[----:B------:R-:W0:Y:S01]  /*3ee0*/  MUFU.TANH R60, R60 ;  /* 0x0000003c003c7308 */ /* 0x000e220000002400 */
[----:B--2---:R-:W-:Y:S01]  /*3ef0*/  FSEL R119, R20, -INF , P4 ;  /* 0xff80000014777808 */ /* 0x004fe20002000000 */
[----:B------:R-:W-:Y:S01]  /*3f00*/  FFMA.FTZ R20, R87, R88, -R24 ;  /* 0x0000005857147223 */ /* 0x000fe20000010818 */
[----:B------:R-:W-:Y:S02]  /*3f10*/  FMNMX.FTZ R32, R101, R32, !PT ;  /* 0x0000002065207209 */ /* 0x000fe40007810000 */
[----:B------:R-:W-:-:S02]  /*3f20*/  ISETP.GT.AND P4, PT, R64, 0x40, PT ;  /* 0x000000404000780c */ /* 0x000fc40003f84270 */
[----:B-1----:R-:W-:Y:S01]  /*3f30*/  FSEL R99, R72, -INF , P3 ;  /* 0xff80000048637808 */ /* 0x002fe20001800000 */
[----:B------:R1:W-:Y:S01]  /*3f40*/  MUFU.EX2 R4, R121 ;  /* 0x0000007900047308 */ /* 0x0003e20000000800 */
[----:B------:R-:W-:Y:S02]  /*3f50*/  FMNMX.FTZ R32, R119, R32, !PT ;  /* 0x0000002077207209 */ /* 0x000fe40007810000 */
[----:B------:R-:W-:Y:S02]  /*3f60*/  ISETP.GT.AND P3, PT, R64, 0x41, PT ;  /* 0x000000414000780c */ /* 0x000fe40003f64270 */
[----:B------:R-:W-:Y:S02]  /*3f70*/  FMNMX.FTZ R32, R99, R32, !PT ;  /* 0x0000002063207209 */ /* 0x000fe40007810000 */
[----:B---3--:R-:W-:Y:S01]  /*3f80*/  FSEL R97, R57, -INF , P3 ;  /* 0xff80000039617808 */ /* 0x008fe20001800000 */
[----:B------:R-:W2:Y:S01]  /*3f90*/  MUFU.TANH R61, R61 ;  /* 0x0000003d003d7308 */ /* 0x000ea20000002400 */
[----:B-1----:R-:W-:Y:S01]  /*3fa0*/  FSEL R121, R58, -INF , P4 ;  /* 0xff8000003a797808 */ /* 0x002fe20002000000 */
[----:B------:R-:W-:Y:S01]  /*3fb0*/  FFMA.FTZ R57, R85, R88, -R24 ;  /* 0x0000005855397223 */ /* 0x000fe20000010818 */
[----:B------:R-:W-:-:S02]  /*3fc0*/  ISETP.GT.AND P4, PT, R64, 0x48, PT ;  /* 0x000000484000780c */ /* 0x000fc40003f84270 */
[----:B------:R-:W-:Y:S02]  /*3fd0*/  FMNMX.FTZ R32, R121, R32, !PT ;  /* 0x0000002079207209 */ /* 0x000fe40007810000 */
[----:B------:R-:W-:Y:S01]  /*3fe0*/  ISETP.GT.AND P3, PT, R64, 0x49, PT ;  /* 0x000000494000780c */ /* 0x000fe20003f64270 */
[----:B------:R1:W-:Y:S01]  /*3ff0*/  MUFU.TANH R74, R30 ;  /* 0x0000001e004a7308 */ /* 0x0003e20000002400 */
[----:B------:R-:W-:Y:S02]  /*4000*/  FMNMX.FTZ R32, R97, R32, !PT ;  /* 0x0000002061207209 */ /* 0x000fe40007810000 */
[----:B----4-:R-:W-:Y:S01]  /*4010*/  FSEL R129, R59, -INF , P3 ;  /* 0xff8000003b817808 */ /* 0x010fe20001800000 */
[----:B------:R-:W-:-:S01]  /*4020*/  FFMA.FTZ R59, R81, R88, -R24 ;  /* 0x00000058513b7223 */ /* 0x000fc20000010818 */
[----:B------:R-:W-:-:S03]  /*4030*/  ISETP.GT.AND P3, PT, R64, 0x51, PT ;  /* 0x000000514000780c */ /* 0x000fc60003f64270 */
[----:B------:R-:W3:Y:S01]  /*4040*/  MUFU.TANH R62, R62 ;  /* 0x0000003e003e7308 */ /* 0x000ee20000002400 */
[----:B-1----:R-:W-:-:S01]  /*4050*/  FFMA.FTZ R30, R123, R88, -R24 ;  /* 0x000000587b1e7223 */ /* 0x002fc20000010818 */
[----:B------:R-:W-:Y:S02]  /*4060*/  FSEL R123, R56, -INF , P4 ;  /* 0xff800000387b7808 */ /* 0x000fe40002000000 */
[----:B------:R-:W-:Y:S02]  /*4070*/  ISETP.GT.AND P4, PT, R64, 0x50, PT ;  /* 0x000000504000780c */ /* 0x000fe40003f84270 */
[----:B------:R-:W-:Y:S02]  /*4080*/  FMNMX.FTZ R32, R123, R32, !PT ;  /* 0x000000207b207209 */ /* 0x000fe40007810000 */
[----:B------:R-:W1:Y:S01]  /*4090*/  MUFU.TANH R63, R63 ;  /* 0x0000003f003f7308 */ /* 0x000e620000002400 */
[----:B0-----:R-:W-:Y:S02]  /*40a0*/  FSEL R131, R60, -INF , P4 ;  /* 0xff8000003c837808 */ /* 0x001fe40002000000 */
[----:B------:R-:W-:-:S02]  /*40b0*/  FMNMX.FTZ R32, R129, R32, !PT ;  /* 0x0000002081207209 */ /* 0x000fc40007810000 */
[C---:B------:R-:W-:Y:S02]  /*40c0*/  ISETP.GT.AND P4, PT, R64.reuse, 0x58, PT ;  /* 0x000000584000780c */ /* 0x040fe40003f84270 */
[----:B--2---:R-:W-:Y:S01]  /*40d0*/  FSEL R133, R61, -INF , P3 ;  /* 0xff8000003d857808 */ /* 0x004fe20001800000 */
[----:B------:R-:W0:Y:S01]  /*40e0*/  MUFU.TANH R40, R40 ;  /* 0x0000002800287308 */ /* 0x000e220000002400 */
[----:B------:R-:W-:Y:S02]  /*40f0*/  FMNMX.FTZ R32, R131, R32, !PT ;  /* 0x0000002083207209 */ /* 0x000fe40007810000 */
[----:B------:R-:W-:Y:S02]  /*4100*/  ISETP.GT.AND P3, PT, R64, 0x59, PT ;  /* 0x000000594000780c */ /* 0x000fe40003f64270 */
[----:B---3--:R-:W-:Y:S02]  /*4110*/  FSEL R135, R62, -INF , P4 ;  /* 0xff8000003e877808 */ /* 0x008fe40002000000 */
[----:B------:R-:W-:Y:S01]  /*4120*/  FMNMX.FTZ R32, R133, R32, !PT ;  /* 0x0000002085207209 */ /* 0x000fe20007810000 */
[----:B------:R-:W2:Y:S01]  /*4130*/  MUFU.TANH R42, R42 ;  /* 0x0000002a002a7308 */ /* 0x000ea20000002400 */
[----:B------:R-:W-:-:S02]  /*4140*/  ISETP.GT.AND P4, PT, R64, 0x60, PT ;  /* 0x000000604000780c */ /* 0x000fc40003f84270 */
[----:B-1----:R-:W-:Y:S02]  /*4150*/  FSEL R137, R63, -INF , P3 ;  /* 0xff8000003f897808 */ /* 0x002fe40001800000 */
[----:B------:R-:W-:Y:S02]  /*4160*/  FMNMX.FTZ R32, R135, R32, !PT ;  /* 0x0000002087207209 */ /* 0x000fe40007810000 */
[----:B------:R-:W-:Y:S01]  /*4170*/  ISETP.GT.AND P3, PT, R64, 0x61, PT ;  /* 0x000000614000780c */ /* 0x000fe20003f64270 */
[----:B------:R-:W1:Y:S01]  /*4180*/  MUFU.TANH R46, R46 ;  /* 0x0000002e002e7308 */ /* 0x000e620000002400 */
[----:B0-----:R-:W-:Y:S01]  /*4190*/  FSEL R139, R40, -INF , P4 ;  /* 0xff800000288b7808 */ /* 0x001fe20002000000 */
[----:B------:R-:W-:Y:S01]  /*41a0*/  FFMA.FTZ R40, R43, R88, -R24 ;  /* 0x000000582b287223 */ /* 0x000fe20000010818 */
[----:B------:R-:W-:Y:S02]  /*41b0*/  FMNMX.FTZ R32, R137, R32, !PT ;  /* 0x0000002089207209 */ /* 0x000fe40007810000 */
[----:B------:R-:W-:-:S02]  /*41c0*/  ISETP.GT.AND P4, PT, R64, 0x68, PT ;  /* 0x000000684000780c */ /* 0x000fc40003f84270 */
[----:B------:R-:W-:Y:S01]  /*41d0*/  FMNMX.FTZ R32, R139, R32, !PT ;  /* 0x000000208b207209 */ /* 0x000fe20007810000 */
[----:B------:R-:W0:Y:S01]  /*41e0*/  MUFU.TANH R50, R50 ;  /* 0x0000003200327308 */ /* 0x000e220000002400 */
[----:B--2---:R-:W-:Y:S01]  /*41f0*/  FSEL R61, R42, -INF , P3 ;  /* 0xff8000002a3d7808 */ /* 0x004fe20001800000 */
[--C-:B------:R-:W-:Y:S01]  /*4200*/  FFMA.FTZ R42, R65, R88, -R24.reuse ;  /* 0x00000058412a7223 */ /* 0x100fe20000010818 */
[----:B------:R-:W-:Y:S02]  /*4210*/  ISETP.GT.AND P3, PT, R64, 0x69, PT ;  /* 0x000000694000780c */ /* 0x000fe40003f64270 */
[----:B------:R-:W-:Y:S02]  /*4220*/  FMNMX.FTZ R32, R61, R32, !PT ;  /* 0x000000203d207209 */ /* 0x000fe40007810000 */
[----:B------:R-:W-:Y:S01]  /*4230*/  FSEL R63, R36, -INF , P3 ;  /* 0xff800000243f7808 */ /* 0x000fe20001800000 */
[----:B------:R-:W2:Y:S01]  /*4240*/  MUFU.TANH R54, R54 ;  /* 0x0000003600367308 */ /* 0x000ea20000002400 */
[----:B-1----:R-:W-:Y:S01]  /*4250*/  FSEL R87, R46, -INF , P4 ;  /* 0xff8000002e577808 */ /* 0x002fe20002000000 */
[-CC-:B------:R-:W-:Y:S01]  /*4260*/  FFMA.FTZ R36, R83, R88.reuse, -R24.reuse ;  /* 0x0000005853247223 */ /* 0x180fe20000010818 */
[----:B------:R-:W-:Y:S01]  /*4270*/  ISETP.GT.AND P4, PT, R64, 0x70, PT ;  /* 0x000000704000780c */ /* 0x000fe20003f84270 */
[----:B------:R-:W-:Y:S01]  /*4280*/  FFMA.FTZ R46, R71, R88, -R24 ;  /* 0x00000058472e7223 */ /* 0x000fe20000010818 */
[----:B------:R-:W-:-:S02]  /*4290*/  FMNMX.FTZ R32, R87, R32, !PT ;  /* 0x0000002057207209 */ /* 0x000fc40007810000 */
[----:B------:R-:W-:Y:S01]  /*42a0*/  ISETP.GT.AND P3, PT, R64, 0x71, PT ;  /* 0x000000714000780c */ /* 0x000fe20003f64270 */
[----:B------:R1:W3:Y:S01]  /*42b0*/  MUFU.TANH R52, R26 ;  /* 0x0000001a00347308 */ /* 0x0002e20000002400 */
[----:B0-----:R-:W-:Y:S02]  /*42c0*/  FSEL R85, R50, -INF , P4 ;  /* 0xff80000032557808 */ /* 0x001fe40002000000 */
[----:B------:R-:W-:Y:S02]  /*42d0*/  ISETP.GT.AND P4, PT, R64, 0x78, PT ;  /* 0x000000784000780c */ /* 0x000fe40003f84270 */
[----:B------:R-:W-:Y:S02]  /*42e0*/  FSEL R93, R44, -INF , P3 ;  /* 0xff8000002c5d7808 */ /* 0x000fe40001800000 */
[----:B------:R-:W-:Y:S01]  /*42f0*/  ISETP.GT.AND P3, PT, R64, 0x79, PT ;  /* 0x000000794000780c */ /* 0x000fe20003f64270 */
[----:B------:R0:W4:Y:S01]  /*4300*/  MUFU.TANH R127, R34 ;  /* 0x00000022007f7308 */ /* 0x0001220000002400 */
[----:B--2---:R-:W-:Y:S01]  /*4310*/  FSEL R83, R54, -INF , P4 ;  /* 0xff80000036537808 */ /* 0x004fe20002000000 */
[----:B-1----:R-:W-:Y:S01]  /*4320*/  FFMA.FTZ R26, R125, R88, -R24 ;  /* 0x000000587d1a7223 */ /* 0x002fe20000010818 */
[----:B------:R-:W-:-:S02]  /*4330*/  ISETP.GT.AND P4, PT, R64, 0x80, PT ;  /* 0x000000804000780c */ /* 0x000fc40003f84270 */
[----:B------:R-:W-:Y:S02]  /*4340*/  FSEL R81, R48, -INF , P3 ;  /* 0xff80000030517808 */ /* 0x000fe40001800000 */
[----:B------:R-:W-:Y:S01]  /*4350*/  ISETP.GT.AND P3, PT, R64, 0x81, PT ;  /* 0x000000814000780c */ /* 0x000fe20003f64270 */
[----:B------:R1:W2:Y:S01]  /*4360*/  MUFU.TANH R145, R38 ;  /* 0x0000002600917308 */ /* 0x0002a20000002400 */
[----:B0-----:R-:W-:Y:S02]  /*4370*/  FMNMX.FTZ R34, R63, R32, !PT ;  /* 0x000000203f227209 */ /* 0x001fe40007810000 */
[----:B---3--:R-:W-:Y:S02]  /*4380*/  FSEL R95, R52, -INF , P4 ;  /* 0xff800000345f7808 */ /* 0x008fe40002000000 */
[----:B------:R-:W-:Y:S02]  /*4390*/  FMNMX.FTZ R34, R85, R34, !PT ;  /* 0x0000002255227209 */ /* 0x000fe40007810000 */
[----:B------:R-:W-:Y:S01]  /*43a0*/  ISETP.GT.AND P4, PT, R64, 0x88, PT ;  /* 0x000000884000780c */ /* 0x000fe20003f84270 */
[----:B------:R0:W-:Y:S01]  /*43b0*/  MUFU.EX2 R32, R36 ;  /* 0x0000002400207308 */ /* 0x0001e20000000800 */
[----:B------:R-:W-:Y:S01]  /*43c0*/  FMNMX.FTZ R34, R93, R34, !PT ;  /* 0x000000225d227209 */ /* 0x000fe20007810000 */
[----:B-1----:R-:W-:Y:S01]  /*43d0*/  FFMA.FTZ R38, R75, R88, -R24 ;  /* 0x000000584b267223 */ /* 0x002fe20000010818 */
[----:B------:R-:W-:-:S02]  /*43e0*/  FSEL R75, R70, -INF , P3 ;  /* 0xff800000464b7808 */ /* 0x000fc40001800000 */
[----:B------:R-:W-:Y:S02]  /*43f0*/  FMNMX.FTZ R34, R83, R34, !PT ;  /* 0x0000002253227209 */ /* 0x000fe40007810000 */
[----:B------:R-:W-:Y:S01]  /*4400*/  ISETP.GT.AND P3, PT, R64, 0x89, PT ;  /* 0x000000894000780c */ /* 0x000fe20003f64270 */
[----:B------:R-:W-:Y:S01]  /*4410*/  MUFU.EX2 R26, R26 ;  /* 0x0000001a001a7308 */ /* 0x000fe20000000800 */
[----:B0-----:R-:W-:Y:S02]  /*4420*/  FMNMX.FTZ R36, R81, R34, !PT ;  /* 0x0000002251247209 */ /* 0x001fe40007810000 */
[----:B------:R-:W-:Y:S02]  /*4430*/  FSEL R125, R74, -INF , P4 ;  /* 0xff8000004a7d7808 */ /* 0x000fe40002000000 */
[----:B------:R-:W-:Y:S02]  /*4440*/  FMNMX.FTZ R36, R95, R36, !PT ;  /* 0x000000245f247209 */ /* 0x000fe40007810000 */
[----:B------:R-:W-:Y:S01]  /*4450*/  ISETP.GT.AND P4, PT, R64, 0x90, PT ;  /* 0x000000904000780c */ /* 0x000fe20003f84270 */
[----:B------:R0:W-:Y:S01]  /*4460*/  MUFU.EX2 R34, R38 ;  /* 0x0000002600227308 */ /* 0x0001e20000000800 */
[----:B------:R-:W-:-:S02]  /*4470*/  FMNMX.FTZ R36, R75, R36, !PT ;  /* 0x000000244b247209 */ /* 0x000fc40007810000 */
[----:B------:R-:W-:Y:S02]  /*4480*/  FSEL R141, R141, -INF , P3 ;  /* 0xff8000008d8d7808 */ /* 0x000fe40001800000 */
[----:B------:R-:W-:Y:S02]  /*4490*/  FMNMX.FTZ R36, R125, R36, !PT ;  /* 0x000000247d247209 */ /* 0x000fe40007810000 */
[C---:B------:R-:W-:Y:S01]  /*44a0*/  ISETP.GT.AND P3, PT, R64.reuse, 0x91, PT ;  /* 0x000000914000780c */ /* 0x040fe20003f64270 */
[----:B------:R-:W1:Y:S01]  /*44b0*/  MUFU.EX2 R27, R27 ;  /* 0x0000001b001b7308 */ /* 0x000e620000000800 */
[----:B----4-:R-:W-:Y:S02]  /*44c0*/  FSEL R127, R127, -INF , P4 ;  /* 0xff8000007f7f7808 */ /* 0x010fe40002000000 */
[----:B0-----:R-:W-:Y:S02]  /*44d0*/  FMNMX.FTZ R38, R141, R36, !PT ;  /* 0x000000248d267209 */ /* 0x001fe40007810000 */
[----:B------:R-:W-:-:S02]  /*44e0*/  ISETP.GT.AND P4, PT, R64, 0x98, PT ;  /* 0x000000984000780c */ /* 0x000fc40003f84270 */
[----:B------:R-:W-:Y:S01]  /*44f0*/  FSEL R143, R143, -INF , P3 ;  /* 0xff8000008f8f7808 */ /* 0x000fe20001800000 */
[----:B------:R0:W-:Y:S01]  /*4500*/  MUFU.EX2 R36, R40 ;  /* 0x0000002800247308 */ /* 0x0001e20000000800 */
[----:B------:R-:W-:Y:S02]  /*4510*/  FMNMX.FTZ R38, R127, R38, !PT ;  /* 0x000000267f267209 */ /* 0x000fe40007810000 */
[----:B------:R-:W-:Y:S02]  /*4520*/  ISETP.GT.AND P3, PT, R64, 0x99, PT ;  /* 0x000000994000780c */ /* 0x000fe40003f64270 */
[----:B--2---:R-:W-:Y:S02]  /*4530*/  FSEL R145, R145, -INF , P4 ;  /* 0xff80000091917808 */ /* 0x004fe40002000000 */
[----:B------:R-:W-:Y:S01]  /*4540*/  FMNMX.FTZ R38, R143, R38, !PT ;  /* 0x000000268f267209 */ /* 0x000fe20007810000 */
[----:B------:R-:W2:Y:S01]  /*4550*/  MUFU.EX2 R28, R28 ;  /* 0x0000001c001c7308 */ /* 0x000ea20000000800 */
[----:B------:R-:W-:Y:S01]  /*4560*/  FSEL R147, R147, -INF , P3 ;  /* 0xff80000093937808 */ /* 0x000fe20001800000 */
[--C-:B0-----:R-:W-:Y:S01]  /*4570*/  FFMA.FTZ R40, R41, R88, -R24.reuse ;  /* 0x0000005829287223 */ /* 0x101fe20000010818 */
[----:B------:R-:W-:Y:S01]  /*4580*/  FMNMX.FTZ R38, R145, R38, !PT ;  /* 0x0000002691267209 */ /* 0x000fe20007810000 */
[----:B------:R-:W-:-:S03]  /*4590*/  FFMA.FTZ R41, R49, R88, -R24 ;  /* 0x0000005831297223 */ /* 0x000fc60000010818 */
[----:B------:R-:W-:Y:S01]  /*45a0*/  FMNMX.FTZ R43, R147, R38, !PT ;  /* 0x00000026932b7209 */ /* 0x000fe20007810000 */
[----:B------:R-:W0:Y:S01]  /*45b0*/  MUFU.EX2 R31, R31 ;  /* 0x0000001f001f7308 */ /* 0x000e220000000800 */
[----:B------:R-:W-:-:S01]  /*45c0*/  FFMA.FTZ R38, R45, R88, -R24 ;  /* 0x000000582d267223 */ /* 0x000fc20000010818 */
[--C-:B------:R-:W-:Y:S02]  /*45d0*/  FFMA.FTZ R45, R73, R88, -R24.reuse ;  /* 0x00000058492d7223 */ /* 0x100fe40000010818 */
[----:B------:R-:W3:Y:S04]  /*45e0*/  SHFL.BFLY PT, R44, R43, 0x2, 0x1f ;  /* 0x0c401f002b2c7f89 */ /* 0x000ee800000e0000 */
[----:B------:R-:W4:Y:S08]  /*45f0*/  MUFU.EX2 R30, R30 ;  /* 0x0000001e001e7308 */ /* 0x000f300000000800 */
[----:B------:R-:W-:Y:S08]  /*4600*/  MUFU.EX2 R51, R51 ;  /* 0x0000003300337308 */ /* 0x000ff00000000800 */
[----:B------:R-:W-:Y:S01]  /*4610*/  MUFU.EX2 R6, R6 ;  /* 0x0000000600067308 */ /* 0x000fe20000000800 */
[----:B---3--:R-:W-:Y:S01]  /*4620*/  FMNMX.FTZ R48, R43, R44, !PT ;  /* 0x0000002c2b307209 */ /* 0x008fe20007810000 */
[-CC-:B------:R-:W-:Y:S01]  /*4630*/  FFMA.FTZ R43, R67, R88.reuse, -R24.reuse ;  /* 0x00000058432b7223 */ /* 0x180fe20000010818 */
[----:B------:R-:W-:-:S01]  /*4640*/  FFMA.FTZ R44, R69, R88, -R24 ;  /* 0x00000058452c7223 */ /* 0x000fc20000010818 */
[----:B------:R-:W-:-:S04]  /*4650*/  FFMA.FTZ R24, R79, R88, -R24 ;  /* 0x000000584f187223 */ /* 0x000fc80000010818 */
[----:B------:R-:W-:Y:S01]  /*4660*/  MUFU.EX2 R9, R9 ;  /* 0x0000000900097308 */ /* 0x000fe20000000800 */
[----:B------:R-:W3:Y:S07]  /*4670*/  SHFL.BFLY PT, R91, R48, 0x1, 0x1f ;  /* 0x0c201f00305b7f89 */ /* 0x000eee00000e0000 */
[----:B------:R-:W-:Y:S08]  /*4680*/  MUFU.EX2 R8, R8 ;  /* 0x0000000800087308 */ /* 0x000ff00000000800 */
[----:B------:R-:W-:Y:S08]  /*4690*/  MUFU.EX2 R11, R11 ;  /* 0x0000000b000b7308 */ /* 0x000ff00000000800 */
[----:B------:R-:W-:Y:S01]  /*46a0*/  MUFU.EX2 R10, R10 ;  /* 0x0000000a000a7308 */ /* 0x000fe20000000800 */
[----:B---3--:R-:W-:-:S04]  /*46b0*/  FMNMX.FTZ R91, R48, R91, !PT ;  /* 0x0000005b305b7209 */ /* 0x008fc80007810000 */
[C---:B------:R-:W-:Y:S01]  /*46c0*/  FSETP.NEU.FTZ.AND P3, PT, R91.reuse, -INF , PT ;  /* 0xff8000005b00780b */ /* 0x040fe20003f7d000 */
[----:B------:R-:W-:-:S02]  /*46d0*/  FFMA.FTZ R49, R91, R88, -8 ;  /* 0xc10000005b317423 */ /* 0x000fc40000010058 */
[----:B------:R-:W-:Y:S03]  /*46e0*/  MUFU.EX2 R13, R13 ;  /* 0x0000000d000d7308 */ /* 0x000fe60000000800 */
[----:B------:R-:W-:Y:S02]  /*46f0*/  FSEL R50, R49, RZ, P3 ;  /* 0x000000ff31327208 */ /* 0x000fe40001800000 */
[----:B------:R-:W-:-:S03]  /*4700*/  PLOP3.LUT P3, PT, PT, PT, UP1, 0x80, 0x0 ;  /* 0x000000000000781c */ /* 0x000fc60003f6f018 */
[-CC-:B------:R-:W-:Y:S01]  /*4710*/  FFMA.FTZ R39, R39, R88.reuse, -R50.reuse ;  /* 0x0000005827277223 */ /* 0x180fe20000010832 */
[----:B------:R-:W-:-:S01]  /*4720*/  FFMA.FTZ R3, R3, R88, -R50 ;  /* 0x0000005803037223 */ /* 0x000fc20000010832 */
[-CC-:B------:R-:W-:Y:S01]  /*4730*/  FFMA.FTZ R5, R5, R88.reuse, -R50.reuse ;  /* 0x0000005805057223 */ /* 0x180fe20000010832 */
[----:B------:R-:W-:-:S01]  /*4740*/  FFMA.FTZ R55, R55, R88, -R50 ;  /* 0x0000005837377223 */ /* 0x000fc20000010832 */
[-CC-:B------:R-:W-:Y:S01]  /*4750*/  FFMA.FTZ R7, R7, R88.reuse, -R50.reuse ;  /* 0x0000005807077223 */ /* 0x180fe20000010832 */
        /* <DEDUP_REMOVED lines=8> */
[----:B------:R-:W3:Y:S01]  /*47e0*/  MUFU.EX2 R39, R39 ;  /* 0x0000002700277308 */ /* 0x000ee20000000800 */
[----:B-1----:R-:W-:-:S01]  /*47f0*/  FADD.FTZ R3, R26, R27 ;  /* 0x0000001b1a037221 */ /* 0x002fc20000010000 */
[-CC-:B------:R-:W-:Y:S01]  /*4800*/  FFMA.FTZ R117, R117, R88.reuse, -R50.reuse ;  /* 0x0000005875757223 */ /* 0x180fe20000010832 */
[----:B------:R-:W-:-:S01]  /*4810*/  FFMA.FTZ R101, R101, R88, -R50 ;  /* 0x0000005865657223 */ /* 0x000fc20000010832 */
[----:B------:R-:W-:Y:S01]  /*4820*/  FFMA.FTZ R119, R119, R88, -R50 ;  /* 0x0000005877777223 */ /* 0x000fe20000010832 */
[----:B--2---:R-:W-:-:S01]  /*4830*/  FADD.FTZ R78, R28, R3 ;  /* 0x000000031c4e7221 */ /* 0x004fc20000010000 */
[-CC-:B------:R-:W-:Y:S01]  /*4840*/  FFMA.FTZ R99, R99, R88.reuse, -R50.reuse ;  /* 0x0000005863637223 */ /* 0x180fe20000010832 */
[----:B------:R-:W-:-:S01]  /*4850*/  FFMA.FTZ R121, R121, R88, -R50 ;  /* 0x0000005879797223 */ /* 0x000fc20000010832 */
[----:B------:R-:W1:Y:S01]  /*4860*/  MUFU.EX2 R5, R5 ;  /* 0x0000000500057308 */ /* 0x000e620000000800 */
[----:B0-----:R-:W-:-:S01]  /*4870*/  FADD.FTZ R49, R31, R78 ;  /* 0x0000004e1f317221 */ /* 0x001fc20000010000 */
[-CC-:B------:R-:W-:Y:S01]  /*4880*/  FFMA.FTZ R97, R97, R88.reuse, -R50.reuse ;  /* 0x0000005861617223 */ /* 0x180fe20000010832 */
[----:B------:R-:W-:-:S01]  /*4890*/  FFMA.FTZ R123, R123, R88, -R50 ;  /* 0x000000587b7b7223 */ /* 0x000fc20000010832 */
[----:B------:R-:W-:Y:S01]  /*48a0*/  FFMA.FTZ R129, R129, R88, -R50 ;  /* 0x0000005881817223 */ /* 0x000fe20000010832 */
[----:B----4-:R-:W-:-:S01]  /*48b0*/  FADD.FTZ R78, R30, R49 ;  /* 0x000000311e4e7221 */ /* 0x010fc20000010000 */
[-CC-:B------:R-:W-:Y:S01]  /*48c0*/  FFMA.FTZ R131, R131, R88.reuse, -R50.reuse ;  /* 0x0000005883837223 */ /* 0x180fe20000010832 */
[----:B------:R-:W-:-:S01]  /*48d0*/  FFMA.FTZ R133, R133, R88, -R50 ;  /* 0x0000005885857223 */ /* 0x000fc20000010832 */
[----:B------:R-:W0:Y:S01]  /*48e0*/  MUFU.EX2 R54, R55 ;  /* 0x0000003700367308 */ /* 0x000e220000000800 */
[----:B---3--:R-:W-:-:S01]  /*48f0*/  FADD.FTZ R76, R39, R52 ;  /* 0x00000034274c7221 */ /* 0x008fc20000010000 */
[----:B------:R-:W-:Y:S01]  /*4900*/  FADD.FTZ R49, R35, R78 ;  /* 0x0000004e23317221 */ /* 0x000fe20000010000 */
[----:B------:R-:W-:-:S01]  /*4910*/  FFMA.FTZ R135, R135, R88, -R50 ;  /* 0x0000005887877223 */ /* 0x000fc20000010832 */
[-CC-:B------:R-:W-:Y:S01]  /*4920*/  FFMA.FTZ R137, R137, R88.reuse, -R50.reuse ;  /* 0x0000005889897223 */ /* 0x180fe20000010832 */
[----:B------:R-:W-:-:S01]  /*4930*/  FFMA.FTZ R139, R139, R88, -R50 ;  /* 0x000000588b8b7223 */ /* 0x000fc20000010832 */
[----:B------:R-:W-:Y:S01]  /*4940*/  FADD.FTZ R78, R4, R49 ;  /* 0x00000031044e7221 */ /* 0x000fe20000010000 */
[----:B------:R-:W-:-:S01]  /*4950*/  FFMA.FTZ R61, R61, R88, -R50 ;  /* 0x000000583d3d7223 */ /* 0x000fc20000010832 */
[----:B------:R-:W2:Y:S01]  /*4960*/  MUFU.EX2 R7, R7 ;  /* 0x0000000700077308 */ /* 0x000ea20000000800 */
[----:B-1----:R-:W-:-:S01]  /*4970*/  FADD.FTZ R3, R5, R76 ;  /* 0x0000004c05037221 */ /* 0x002fc20000010000 */
[----:B------:R-:W-:Y:S01]  /*4980*/  FADD.FTZ R49, R51, R78 ;  /* 0x0000004e33317221 */ /* 0x000fe20000010000 */
[----:B------:R-:W-:-:S01]  /*4990*/  FFMA.FTZ R87, R87, R88, -R50 ;  /* 0x0000005857577223 */ /* 0x000fc20000010832 */
[-CC-:B------:R-:W-:Y:S01]  /*49a0*/  FFMA.FTZ R63, R63, R88.reuse, -R50.reuse ;  /* 0x000000583f3f7223 */ /* 0x180fe20000010832 */
[----:B------:R-:W-:-:S01]  /*49b0*/  FFMA.FTZ R85, R85, R88, -R50 ;  /* 0x0000005855557223 */ /* 0x000fc20000010832 */
[----:B------:R-:W-:Y:S01]  /*49c0*/  FADD.FTZ R78, R6, R49 ;  /* 0x00000031064e7221 */ /* 0x000fe20000010000 */
[----:B------:R-:W-:-:S01]  /*49d0*/  FFMA.FTZ R93, R93, R88, -R50 ;  /* 0x000000585d5d7223 */ /* 0x000fc20000010832 */
[----:B------:R-:W1:Y:S01]  /*49e0*/  MUFU.EX2 R56, R105 ;  /* 0x0000006900387308 */ /* 0x000e620000000800 */
[----:B0-----:R-:W-:-:S01]  /*49f0*/  FADD.FTZ R76, R54, R3 ;  /* 0x00000003364c7221 */ /* 0x001fc20000010000 */
[----:B------:R-:W-:Y:S01]  /*4a00*/  FADD.FTZ R49, R9, R78 ;  /* 0x0000004e09317221 */ /* 0x000fe20000010000 */
[----:B------:R-:W-:Y:S01]  /*4a10*/  F2FP.SATFINITE.E4M3.F32.PACK_AB_MERGE_C R55, R54, R5, RZ ;  /* 0x000000053637723e */ /* 0x000fe200048070ff */
[-CC-:B------:R-:W-:Y:S01]  /*4a20*/  FFMA.FTZ R83, R83, R88.reuse, -R50.reuse ;  /* 0x0000005853537223 */ /* 0x180fe20000010832 */
[----:B------:R-:W-:-:S01]  /*4a30*/  FFMA.FTZ R81, R81, R88, -R50 ;  /* 0x0000005851517223 */ /* 0x000fc20000010832 */
[----:B------:R-:W-:Y:S01]  /*4a40*/  FADD.FTZ R80, R8, R49 ;  /* 0x0000003108507221 */ /* 0x000fe20000010000 */
[----:B------:R-:W-:-:S01]  /*4a50*/  FFMA.FTZ R95, R95, R88, -R50 ;  /* 0x000000585f5f7223 */ /* 0x000fc20000010832 */
[----:B------:R-:W0:Y:S01]  /*4a60*/  MUFU.EX2 R107, R107 ;  /* 0x0000006b006b7308 */ /* 0x000e220000000800 */
[----:B--2---:R-:W-:-:S01]  /*4a70*/  FADD.FTZ R3, R7, R76 ;  /* 0x0000004c07037221 */ /* 0x004fc20000010000 */
[C---:B------:R-:W-:Y:S01]  /*4a80*/  FADD.FTZ R49, R11.reuse, R80 ;  /* 0x000000500b317221 */ /* 0x040fe20000010000 */
[----:B------:R-:W-:Y:S01]  /*4a90*/  F2FP.SATFINITE.E4M3.F32.PACK_AB_MERGE_C R11, R11, R8, RZ ;  /* 0x000000080b0b723e */ /* 0x000fe200048070ff */
[--C-:B------:R-:W-:Y:S01]  /*4aa0*/  FFMA.FTZ R75, R75, R88, -R50.reuse ;  /* 0x000000584b4b7223 */ /* 0x100fe20000010832 */
[----:B------:R-:W-:Y:S01]  /*4ab0*/  F2FP.SATFINITE.E4M3.F32.PACK_AB_MERGE_C R51, R51, R4, RZ ;  /* 0x000000043333723e */ /* 0x000fe200048070ff */
[----:B------:R-:W-:Y:S01]  /*4ac0*/  FADD.FTZ R80, R10, R49 ;  /* 0x000000310a507221 */ /* 0x000fe20000010000 */
[----:B------:R-:W-:-:S01]  /*4ad0*/  FFMA.FTZ R125, R125, R88, -R50 ;  /* 0x000000587d7d7223 */ /* 0x000fc20000010832 */
[----:B------:R-:W2:Y:S01]  /*4ae0*/  MUFU.EX2 R58, R111 ;  /* 0x0000006f003a7308 */ /* 0x000ea20000000800 */
[----:B-1----:R-:W-:-:S01]  /*4af0*/  FADD.FTZ R76, R56, R3 ;  /* 0x00000003384c7221 */ /* 0x002fc20000010000 */
[----:B------:R-:W-:Y:S01]  /*4b00*/  FADD.FTZ R49, R13, R80 ;  /* 0x000000500d317221 */ /* 0x000fe20000010000 */
[----:B------:R-:W-:-:S01]  /*4b10*/  FFMA.FTZ R141, R141, R88, -R50 ;  /* 0x000000588d8d7223 */ /* 0x000fc20000010832 */
[--C-:B------:R-:W-:Y:S01]  /*4b20*/  FFMA.FTZ R127, R127, R88, -R50.reuse ;  /* 0x000000587f7f7223 */ /* 0x100fe20000010832 */
[----:B------:R-:W-:Y:S01]  /*4b30*/  F2FP.SATFINITE.E4M3.F32.PACK_AB_MERGE_C R180, R9, R6, R11 ;  /* 0x0000000609b4723e */ /* 0x000fe2000480700b */
[-CC-:B------:R-:W-:Y:S01]  /*4b40*/  FFMA.FTZ R143, R143, R88.reuse, -R50.reuse ;  /* 0x000000588f8f7223 */ /* 0x180fe20000010832 */
[----:B------:R-:W-:-:S01]  /*4b50*/  FFMA.FTZ R145, R145, R88, -R50 ;  /* 0x0000005891917223 */ /* 0x000fc20000010832 */
[----:B------:R-:W1:Y:S01]  /*4b60*/  MUFU.EX2 R113, R113 ;  /* 0x0000007100717308 */ /* 0x000e620000000800 */
[----:B0-----:R-:W-:-:S01]  /*4b70*/  FADD.FTZ R3, R107, R76 ;  /* 0x0000004c6b037221 */ /* 0x001fc20000010000 */
[----:B------:R-:W-:Y:S01]  /*4b80*/  FFMA.FTZ R50, R147, R88, -R50 ;  /* 0x0000005893327223 */ /* 0x000fe20000010832 */
[----:B------:R-:W-:-:S02]  /*4b90*/  F2FP.SATFINITE.E4M3.F32.PACK_AB_MERGE_C R185, R52, R39, R55 ;  /* 0x0000002734b9723e */ /* 0x000fc40004807037 */
[----:B------:R-:W-:-:S03]  /*4ba0*/  F2FP.SATFINITE.E4M3.F32.PACK_AB_MERGE_C R186, R35, R30, R51 ;  /* 0x0000001e23ba723e */ /* 0x000fc60004807033 */
[----:B------:R-:W0:Y:S01]  /*4bb0*/  MUFU.EX2 R60, R109 ;  /* 0x0000006d003c7308 */ /* 0x000e220000000800 */
[----:B--2---:R-:W-:-:S01]  /*4bc0*/  FADD.FTZ R76, R58, R3 ;  /* 0x000000033a4c7221 */ /* 0x004fc20000010000 */
[----:B------:R-:W-:-:S04]  /*4bd0*/  F2FP.SATFINITE.E4M3.F32.PACK_AB_MERGE_C R58, R58, R107, RZ ;  /* 0x0000006b3a3a723e */ /* 0x000fc800048070ff */
[----:B------:R-:W-:Y:S02]  /*4be0*/  F2FP.SATFINITE.E4M3.F32.PACK_AB_MERGE_C R187, R56, R7, R58 ;  /* 0x0000000738bb723e */ /* 0x000fe4000480703a */
        /* <DEDUP_REMOVED lines=8> */
[----:B------:R-:W-:-:S04]  /*4c70*/  F2FP.SATFINITE.E4M3.F32.PACK_AB_MERGE_C R62, R62, R115, RZ ;  /* 0x000000733e3e723e */ /* 0x000fc800048070ff */
[----:B------:R-:W-:Y:S02]  /*4c80*/  F2FP.SATFINITE.E4M3.F32.PACK_AB_MERGE_C R181, R60, R113, R62 ;  /* 0x000000713cb5723e */ /* 0x000fe4000480703e */
        /* <DEDUP_REMOVED lines=8> */
[----:B------:R-:W-:Y:S01]  /*4d10*/  CS2R R26, SRZ ;  /* 0x00000000001a7805 */ /* 0x000fe2000001ff00 */
[----:B------:R-:W1:Y:S01]  /*4d20*/  MUFU.EX2 R66, R99 ;  /* 0x0000006300427308 */ /* 0x000e620000000800 */
[----:B0-----:R-:W-:-:S07]  /*4d30*/  FADD.FTZ R3, R119, R80 ;  /* 0x0000005077037221 */ /* 0x001fce0000010000 */
[----:B------:R-:W0:Y:S01]  /*4d40*/  MUFU.EX2 R14, R14 ;  /* 0x0000000e000e7308 */ /* 0x000e220000000800 */
[----:B--2---:R-:W-:-:S01]  /*4d50*/  FADD.FTZ R31, R15, R82 ;  /* 0x000000520f1f7221 */ /* 0x004fc20000010000 */
[----:B------:R-:W-:-:S04]  /*4d60*/  F2FP.SATFINITE.E4M3.F32.PACK_AB_MERGE_C R15, R15, R12, RZ ;  /* 0x0000000c0f0f723e */ /* 0x000fc800048070ff */
[----:B------:R-:W-:Y:S02]  /*4d70*/  F2FP.SATFINITE.E4M3.F32.PACK_AB_MERGE_C R182, R13, R10, R15 ;  /* 0x0000000a0db6723e */ /* 0x000fe4000480700f */
[----:B------:R-:W2:Y:S01]  /*4d80*/  MUFU.EX2 R121, R121 ;  /* 0x0000007900797308 */ /* 0x000ea20000000800 */
[----:B-1----:R-:W-:-:S01]  /*4d90*/  FADD.FTZ R28, R66, R3 ;  /* 0x00000003421c7221 */ /* 0x002fc20000010000 */
[----:B------:R-:W-:-:S04]  /*4da0*/  F2FP.SATFINITE.E4M3.F32.PACK_AB_MERGE_C R66, R66, R119, RZ ;  /* 0x000000774242723e */ /* 0x000fc800048070ff */
[----:B------:R-:W-:Y:S02]  /*4db0*/  F2FP.SATFINITE.E4M3.F32.PACK_AB_MERGE_C R183, R64, R117, R66 ;  /* 0x0000007540b7723e */ /* 0x000fe40004807042 */
[----:B------:R-:W-:Y:S01]  /*4dc0*/  CS2R R66, SRZ ;  /* 0x0000000000427805 */ /* 0x000fe2000001ff00 */
[----:B------:R-:W1:Y:S01]  /*4dd0*/  MUFU.EX2 R21, R21 ;  /* 0x0000001500157308 */ /* 0x000e620000000800 */
[----:B0-----:R-:W-:-:S01]  /*4de0*/  FADD.FTZ R54, R14, R31 ;  /* 0x0000001f0e367221 */ /* 0x001fc20000010000 */
[----:B------:R-:W-:Y:S02]  /*4df0*/  CS2R R64, SRZ ;  /* 0x0000000000407805 */ /* 0x000fe4000001ff00 */
[----:B------:R-:W-:-:S04]  /*4e00*/  CS2R R30, SRZ ;  /* 0x00000000001e7805 */ /* 0x000fc8000001ff00 */
[----:B------:R-:W0:Y:S01]  /*4e10*/  MUFU.EX2 R68, R97 ;  /* 0x0000006100447308 */ /* 0x000e220000000800 */
[----:B--2---:R-:W-:-:S07]  /*4e20*/  FADD.FTZ R3, R121, R28 ;  /* 0x0000001c79037221 */ /* 0x004fce0000010000 */
[----:B------:R-:W2:Y:S01]  /*4e30*/  MUFU.EX2 R20, R20 ;  /* 0x0000001400147308 */ /* 0x000ea20000000800 */
[----:B-1----:R-:W-:-:S01]  /*4e40*/  FADD.FTZ R5, R21, R54 ;  /* 0x0000003615057221 */ /* 0x002fc20000010000 */
[----:B------:R-:W-:-:S06]  /*4e50*/  CS2R R54, SRZ ;  /* 0x0000000000367805 */ /* 0x000fcc000001ff00 */
        /* <DEDUP_REMOVED lines=8> */
[----:B------:R-:W-:-:S03]  /*4ee0*/  F2FP.SATFINITE.E4M3.F32.PACK_AB_MERGE_C R57, R57, R20, RZ ;  /* 0x000000143939723e */ /* 0x000fc600048070ff */
[----:B------:R-:W-:Y:S01]  /*4ef0*/  FADD.FTZ R12, R32, R5 ;  /* 0x00000005200c7221 */ /* 0x000fe20000010000 */
[----:B------:R-:W-:Y:S02]  /*4f00*/  F2FP.SATFINITE.E4M3.F32.PACK_AB_MERGE_C R176, R21, R14, R57 ;  /* 0x0000000e15b0723e */ /* 0x000fe40004807039 */
[----:B------:R-:W-:Y:S01]  /*4f10*/  CS2R R56, SRZ ;  /* 0x0000000000387805 */ /* 0x000fe2000001ff00 */
[----:B------:R-:W0:Y:S01]  /*4f20*/  MUFU.EX2 R59, R59 ;  /* 0x0000003b003b7308 */ /* 0x000e220000000800 */
[----:B--2---:R-:W-:-:S01]  /*4f30*/  FADD.FTZ R8, R70, R3 ;  /* 0x0000000346087221 */ /* 0x004fc20000010000 */
[----:B------:R-:W-:-:S04]  /*4f40*/  F2FP.SATFINITE.E4M3.F32.PACK_AB_MERGE_C R70, R70, R123, RZ ;  /* 0x0000007b4646723e */ /* 0x000fc800048070ff */
[----:B------:R-:W-:Y:S02]  /*4f50*/  F2FP.SATFINITE.E4M3.F32.PACK_AB_MERGE_C R177, R68, R121, R70 ;  /* 0x0000007944b1723e */ /* 0x000fe40004807046 */
[----:B------:R-:W-:Y:S01]  /*4f60*/  CS2R R70, SRZ ;  /* 0x0000000000467805 */ /* 0x000fe2000001ff00 */
[----:B------:R-:W2:Y:S01]  /*4f70*/  MUFU.EX2 R72, R133 ;  /* 0x0000008500487308 */ /* 0x000ea20000000800 */
[----:B-1----:R-:W-:-:S01]  /*4f80*/  FADD.FTZ R3, R131, R8 ;  /* 0x0000000883037221 */ /* 0x002fc20000010000 */
[----:B------:R-:W-:-:S06]  /*4f90*/  CS2R R68, SRZ ;  /* 0x0000000000447805 */ /* 0x000fcc000001ff00 */
        /* <DEDUP_REMOVED lines=8> */
[C---:B0-----:R-:W-:Y:S01]  /*5020*/  F2FP.SATFINITE.E4M3.F32.PACK_AB_MERGE_C R34, R53.reuse, R34, RZ ;  /* 0x000000223522723e */ /* 0x041fe200048070ff */
[----:B------:R-:W-:-:S03]  /*5030*/  FADD.FTZ R53, R53, R20 ;  /* 0x0000001435357221 */ /* 0x000fc60000010000 */
[----:B------:R-:W-:Y:S01]  /*5040*/  F2FP.SATFINITE.E4M3.F32.PACK_AB_MERGE_C R178, R59, R32, R34 ;  /* 0x000000203bb2723e */ /* 0x000fe20004807022 */
[----:B------:R-:W-:-:S01]  /*5050*/  FADD.FTZ R12, R36, R53 ;  /* 0x00000035240c7221 */ /* 0x000fc20000010000 */
[----:B------:R-:W-:Y:S01]  /*5060*/  CS2R R58, SRZ ;  /* 0x00000000003a7805 */ /* 0x000fe2000001ff00 */
[----:B------:R-:W0:Y:S01]  /*5070*/  MUFU.EX2 R25, R25 ;  /* 0x0000001900197308 */ /* 0x000e220000000800 */
[C---:B--2---:R-:W-:Y:S01]  /*5080*/  F2FP.SATFINITE.E4M3.F32.PACK_AB_MERGE_C R135, R74.reuse, R135, RZ ;  /* 0x000000874a87723e */ /* 0x044fe200048070ff */
[----:B------:R-:W-:Y:S01]  /*5090*/  FADD.FTZ R74, R74, R3 ;  /* 0x000000034a4a7221 */ /* 0x000fe20000010000 */
[----:B------:R-:W-:Y:S02]  /*50a0*/  CS2R R52, SRZ ;  /* 0x0000000000347805 */ /* 0x000fe4000001ff00 */
[----:B------:R-:W-:Y:S02]  /*50b0*/  CS2R R34, SRZ ;  /* 0x0000000000227805 */ /* 0x000fe4000001ff00 */
[----:B------:R-:W-:-:S02]  /*50c0*/  F2FP.SATFINITE.E4M3.F32.PACK_AB_MERGE_C R179, R72, R131, R135 ;  /* 0x0000008348b3723e */ /* 0x000fc40004807087 */
[----:B------:R-:W-:Y:S01]  /*50d0*/  CS2R R72, SRZ ;  /* 0x0000000000487805 */ /* 0x000fe2000001ff00 */
[----:B------:R2:W3:Y:S01]  /*50e0*/  MUFU.EX2 R2, R61 ;  /* 0x0000003d00027308 */ /* 0x0004e20000000800 */
[----:B-1----:R-:W-:-:S07]  /*50f0*/  FADD.FTZ R3, R139, R74 ;  /* 0x0000004a8b037221 */ /* 0x002fce0000010000 */
[----:B------:R-:W1:Y:S01]  /*5100*/  MUFU.EX2 R29, R29 ;  /* 0x0000001d001d7308 */ /* 0x000e620000000800 */
[----:B0-----:R-:W-:-:S01]  /*5110*/  FADD.FTZ R12, R25, R12 ;  /* 0x0000000c190c7221 */ /* 0x001fc20000010000 */
[----:B--2---:R-:W-:-:S06]  /*5120*/  CS2R R60, SRZ ;  /* 0x00000000003c7805 */ /* 0x004fcc000001ff00 */
[----:B------:R-:W0:Y:S01]  /*5130*/  MUFU.EX2 R87, R87 ;  /* 0x0000005700577308 */ /* 0x000e220000000800 */
[----:B---3--:R-:W-:-:S07]  /*5140*/  FADD.FTZ R20, R2, R3 ;  /* 0x0000000302147221 */ /* 0x008fce0000010000 */
[----:B------:R-:W2:Y:S01]  /*5150*/  MUFU.EX2 R40, R40 ;  /* 0x0000002800287308 */ /* 0x000ea20000000800 */
[----:B-1----:R-:W-:-:S07]  /*5160*/  FADD.FTZ R3, R29, R12 ;  /* 0x0000000c1d037221 */ /* 0x002fce0000010000 */
[----:B------:R1:W3:Y:S01]  /*5170*/  MUFU.EX2 R76, R63 ;  /* 0x0000003f004c7308 */ /* 0x0002e20000000800 */
[----:B0-----:R-:W-:-:S07]  /*5180*/  FADD.FTZ R5, R87, R20 ;  /* 0x0000001457057221 */ /* 0x001fce0000010000 */
[----:B------:R-:W0:Y:S01]  /*5190*/  MUFU.EX2 R38, R38 ;  /* 0x0000002600267308 */ /* 0x000e220000000800 */
[----:B--2---:R-:W-:-:S01]  /*51a0*/  FADD.FTZ R3, R40, R3 ;  /* 0x0000000328037221 */ /* 0x004fc20000010000 */
[----:B------:R-:W-:Y:S02]  /*51b0*/  F2FP.SATFINITE.E4M3.F32.PACK_AB_MERGE_C R29, R40, R29, RZ ;  /* 0x0000001d281d723e */ /* 0x000fe400048070ff */
[----:B-1----:R-:W-:Y:S02]  /*51c0*/  CS2R R62, SRZ ;  /* 0x00000000003e7805 */ /* 0x002fe4000001ff00 */
[----:B------:R-:W-:Y:S02]  /*51d0*/  F2FP.SATFINITE.E4M3.F32.PACK_AB_MERGE_C R172, R25, R36, R29 ;  /* 0x0000002419ac723e */ /* 0x000fe4000480701d */
        /* <DEDUP_REMOVED lines=16> */
[----:B------:R1:W3:Y:S01]  /*52e0*/  MUFU.EX2 R4, R81 ;  /* 0x0000005100047308 */ /* 0x0002e20000000800 */
[----:B--2---:R-:W-:-:S07]  /*52f0*/  FADD.FTZ R5, R83, R14 ;  /* 0x0000000e53057221 */ /* 0x004fce0000010000 */
[----:B------:R-:W2:Y:S01]  /*5300*/  MUFU.EX2 R43, R43 ;  /* 0x0000002b002b7308 */ /* 0x000ea20000000800 */
[C---:B0-----:R-:W-:Y:S01]  /*5310*/  F2FP.SATFINITE.E4M3.F32.PACK_AB_MERGE_C R33, R42.reuse, R33, RZ ;  /* 0x000000212a21723e */ /* 0x041fe200048070ff */
[----:B------:R-:W-:Y:S01]  /*5320*/  FADD.FTZ R42, R42, R3 ;  /* 0x000000032a2a7221 */ /* 0x000fe20000010000 */
[----:B-1----:R-:W-:Y:S02]  /*5330*/  CS2R R80, SRZ ;  /* 0x0000000000507805 */ /* 0x002fe4000001ff00 */
[----:B------:R-:W-:Y:S02]  /*5340*/  F2FP.SATFINITE.E4M3.F32.PACK_AB_MERGE_C R174, R41, R38, R33 ;  /* 0x0000002629ae723e */ /* 0x000fe40004807021 */
[----:B------:R-:W-:Y:S02]  /*5350*/  CS2R R40, SRZ ;  /* 0x0000000000287805 */ /* 0x000fe4000001ff00 */
[----:B------:R-:W-:Y:S01]  /*5360*/  CS2R R38, SRZ ;  /* 0x0000000000267805 */ /* 0x000fe2000001ff00 */
[----:B------:R-:W0:Y:S01]  /*5370*/  MUFU.EX2 R95, R95 ;  /* 0x0000005f005f7308 */ /* 0x000e220000000800 */
[C---:B---3--:R-:W-:Y:S01]  /*5380*/  F2FP.SATFINITE.E4M3.F32.PACK_AB_MERGE_C R83, R4.reuse, R83, RZ ;  /* 0x000000530453723e */ /* 0x048fe200048070ff */
[----:B------:R-:W-:Y:S01]  /*5390*/  FADD.FTZ R4, R4, R5 ;  /* 0x0000000504047221 */ /* 0x000fe20000010000 */
[----:B------:R-:W-:-:S02]  /*53a0*/  CS2R R32, SRZ ;  /* 0x0000000000207805 */ /* 0x000fc4000001ff00 */
[----:B------:R-:W-:Y:S02]  /*53b0*/  F2FP.SATFINITE.E4M3.F32.PACK_AB_MERGE_C R175, R78, R85, R83 ;  /* 0x000000554eaf723e */ /* 0x000fe40004807053 */
[----:B------:R-:W-:Y:S02]  /*53c0*/  CS2R R84, SRZ ;  /* 0x0000000000547805 */ /* 0x000fe4000001ff00 */
[----:B------:R-:W-:Y:S01]  /*53d0*/  CS2R R82, SRZ ;  /* 0x0000000000527805 */ /* 0x000fe2000001ff00 */
[----:B------:R-:W1:Y:S01]  /*53e0*/  MUFU.EX2 R44, R44 ;  /* 0x0000002c002c7308 */ /* 0x000e620000000800 */
[----:B--2---:R-:W-:-:S01]  /*53f0*/  FADD.FTZ R3, R43, R42 ;  /* 0x0000002a2b037221 */ /* 0x004fc20000010000 */
[----:B------:R-:W-:-:S06]  /*5400*/  CS2R R78, SRZ ;  /* 0x00000000004e7805 */ /* 0x000fcc000001ff00 */
[----:B------:R2:W3:Y:S01]  /*5410*/  MUFU.EX2 R8, R75 ;  /* 0x0000004b00087308 */ /* 0x0004e20000000800 */
[----:B0-----:R-:W-:-:S07]  /*5420*/  FADD.FTZ R5, R95, R4 ;  /* 0x000000045f057221 */ /* 0x001fce0000010000 */
[----:B------:R-:W0:Y:S01]  /*5430*/  MUFU.EX2 R37, R37 ;  /* 0x0000002500257308 */ /* 0x000e220000000800 */
[----:B-1----:R-:W-:-:S01]  /*5440*/  FADD.FTZ R4, R44, R3 ;  /* 0x000000032c047221 */ /* 0x002fc20000010000 */
[----:B--2---:R-:W-:-:S06]  /*5450*/  CS2R R74, SRZ ;  /* 0x00000000004a7805 */ /* 0x004fcc000001ff00 */
[----:B------:R-:W1:Y:S01]  /*5460*/  MUFU.EX2 R125, R125 ;  /* 0x0000007d007d7308 */ /* 0x000e620000000800 */
[----:B---3--:R-:W-:-:S07]  /*5470*/  FADD.FTZ R12, R8, R5 ;  /* 0x00000005080c7221 */ /* 0x008fce0000010000 */
[----:B------:R-:W2:Y:S01]  /*5480*/  MUFU.EX2 R46, R46 ;  /* 0x0000002e002e7308 */ /* 0x000ea20000000800 */
[----:B0-----:R-:W-:-:S07]  /*5490*/  FADD.FTZ R3, R37, R4 ;  /* 0x0000000425037221 */ /* 0x001fce0000010000 */
[----:B------:R-:W0:Y:S01]  /*54a0*/  MUFU.EX2 R6, R141 ;  /* 0x0000008d00067308 */ /* 0x000e220000000800 */
[----:B-1----:R-:W-:-:S07]  /*54b0*/  FADD.FTZ R5, R125, R12 ;  /* 0x0000000c7d057221 */ /* 0x002fce0000010000 */
[----:B------:R-:W1:Y:S01]  /*54c0*/  MUFU.EX2 R45, R45 ;  /* 0x0000002d002d7308 */ /* 0x000e620000000800 */
[C---:B--2---:R-:W-:Y:S01]  /*54d0*/  F2FP.SATFINITE.E4M3.F32.PACK_AB_MERGE_C R37, R46.reuse, R37, RZ ;  /* 0x000000252e25723e */ /* 0x044fe200048070ff */
[----:B------:R-:W-:-:S03]  /*54e0*/  FADD.FTZ R46, R46, R3 ;  /* 0x000000032e2e7221 */ /* 0x000fc60000010000 */
[----:B------:R-:W-:Y:S02]  /*54f0*/  F2FP.SATFINITE.E4M3.F32.PACK_AB_MERGE_C R168, R44, R43, R37 ;  /* 0x0000002b2ca8723e */ /* 0x000fe40004807025 */
[----:B------:R-:W-:Y:S02]  /*5500*/  CS2R R42, SRZ ;  /* 0x00000000002a7805 */ /* 0x000fe4000001ff00 */
[----:B------:R-:W-:Y:S01]  /*5510*/  CS2R R36, SRZ ;  /* 0x0000000000247805 */ /* 0x000fe2000001ff00 */
[----:B------:R-:W2:Y:S01]  /*5520*/  MUFU.EX2 R127, R127 ;  /* 0x0000007f007f7308 */ /* 0x000ea20000000800 */
[C---:B0-----:R-:W-:Y:S01]  /*5530*/  F2FP.SATFINITE.E4M3.F32.PACK_AB_MERGE_C R125, R6.reuse, R125, RZ ;  /* 0x0000007d067d723e */ /* 0x041fe200048070ff */
[----:B------:R-:W-:-:S03]  /*5540*/  FADD.FTZ R6, R6, R5 ;  /* 0x0000000506067221 */ /* 0x000fc60000010000 */
[----:B------:R-:W-:-:S03]  /*5550*/  F2FP.SATFINITE.E4M3.F32.PACK_AB_MERGE_C R169, R8, R95, R125 ;  /* 0x0000005f08a9723e */ /* 0x000fc6000480707d */
[----:B------:R0:W3:Y:S01]  /*5560*/  MUFU.EX2 R48, R77 ;  /* 0x0000004d00307308 */ /* 0x0000e20000000800 */
[----:B-1----:R-:W-:-:S07]  /*5570*/  FADD.FTZ R3, R45, R46 ;  /* 0x0000002e2d037221 */ /* 0x002fce0000010000 */
[----:B------:R-:W1:Y:S01]  /*5580*/  MUFU.EX2 R10, R143 ;  /* 0x0000008f000a7308 */ /* 0x000e620000000800 */
[----:B--2---:R-:W-:-:S01]  /*5590*/  FADD.FTZ R5, R127, R6 ;  /* 0x000000067f057221 */ /* 0x004fc20000010000 */
[----:B0-----:R-:W-:-:S06]  /*55a0*/  CS2R R76, SRZ ;  /* 0x00000000004c7805 */ /* 0x001fcc000001ff00 */
[----:B------:R-:W-:Y:S01]  /*55b0*/  MUFU.EX2 R145, R145 ;  /* 0x0000009100917308 */ /* 0x000fe20000000800 */
[----:B---3--:R-:W-:-:S07]  /*55c0*/  FADD.FTZ R2, R48, R3 ;  /* 0x0000000330027221 */ /* 0x008fce0000010000 */
[----:B------:R-:W0:Y:S01]  /*55d0*/  MUFU.EX2 R50, R50 ;  /* 0x0000003200327308 */ /* 0x000e220000000800 */
[----:B-1----:R-:W-:-:S07]  /*55e0*/  FADD.FTZ R4, R10, R5 ;  /* 0x000000050a047221 */ /* 0x002fce0000010000 */
[----:B------:R-:W1:Y:S08]  /*55f0*/  MUFU.EX2 R47, R47 ;  /* 0x0000002f002f7308 */ /* 0x000e700000000800 */
[----:B------:R-:W2:Y:S01]  /*5600*/  MUFU.EX2 R24, R24 ;  /* 0x0000001800187308 */ /* 0x000ea20000000800 */
[----:B0-----:R-:W-:Y:S01]  /*5610*/  F2FP.SATFINITE.E4M3.F32.PACK_AB_MERGE_C R6, R50, R145, RZ ;  /* 0x000000913206723e */ /* 0x001fe200048070ff */
[----:B------:R-:W-:-:S03]  /*5620*/  FADD.FTZ R145, R145, R4 ;  /* 0x0000000491917221 */ /* 0x000fc60000010000 */
[----:B------:R-:W-:Y:S01]  /*5630*/  F2FP.SATFINITE.E4M3.F32.PACK_AB_MERGE_C R171, R10, R127, R6 ;  /* 0x0000007f0aab723e */ /* 0x000fe20004807006 */
[----:B-1----:R-:W-:-:S01]  /*5640*/  FADD.FTZ R3, R47, R2 ;  /* 0x000000022f037221 */ /* 0x002fc20000010000 */
[----:B------:R-:W-:Y:S01]  /*5650*/  FADD.FTZ R2, R50, R145 ;  /* 0x0000009132027221 */ /* 0x000fe20000010000 */
[----:B------:R-:W-:Y:S02]  /*5660*/  CS2R R50, SRZ ;  /* 0x0000000000327805 */ /* 0x000fe4000001ff00 */
[C---:B--2---:R-:W-:Y:S01]  /*5670*/  F2FP.SATFINITE.E4M3.F32.PACK_AB_MERGE_C R5, R24.reuse, R47, RZ ;  /* 0x0000002f1805723e */ /* 0x044fe200048070ff */
[----:B------:R-:W-:-:S01]  /*5680*/  FADD.FTZ R3, R24, R3 ;  /* 0x0000000318037221 */ /* 0x000fc20000010000 */
[----:B------:R-:W-:Y:S02]  /*5690*/  CS2R R46, SRZ ;  /* 0x00000000002e7805 */ /* 0x000fe4000001ff00 */
[----:B------:R-:W-:Y:S02]  /*56a0*/  CS2R R24, SRZ ;  /* 0x0000000000187805 */ /* 0x000fe4000001ff00 */
[----:B------:R-:W-:-:S02]  /*56b0*/  F2FP.SATFINITE.E4M3.F32.PACK_AB_MERGE_C R170, R48, R45, R5 ;  /* 0x0000002d30aa723e */ /* 0x000fc40004807005 */
[----:B------:R-:W-:Y:S02]  /*56c0*/  CS2R R48, SRZ ;  /* 0x0000000000307805 */ /* 0x000fe4000001ff00 */
[----:B------:R-:W-:Y:S01]  /*56d0*/  CS2R R44, SRZ ;  /* 0x00000000002c7805 */ /* 0x000fe2000001ff00 */
[----:B------:R-:W-:Y:S06]  /*56e0*/  @!P3 BRA `(.L_x_1957) ;  /* 0x000000400098b947 */ /* 0x000fec0003800000 */
[----:B------:R-:W-:Y:S01]  /*56f0*/  IMAD.MOV.U32 R4, RZ, RZ, R91 ;  /* 0x000000ffff047224 */ /* 0x000fe200078e005b */
[----:B------:R-:W-:Y:S01]  /*5700*/  UMOV UR54, UR48 ;  /* 0x0000003000367c82 */ /* 0x000fe20008000000 */
[----:B------:R-:W-:Y:S01]  /*5710*/  IMAD.MOV.U32 R5, RZ, RZ, R89 ;  /* 0x000000ffff057224 */ /* 0x000fe200078e0059 */
[----:B------:R-:W-:Y:S01]  /*5720*/  UMOV UR55, UR43 ;  /* 0x0000002b00377c82 */ /* 0x000fe20008000000 */
[----:B------:R-:W-:Y:S01]  /*5730*/  IMAD.MOV.U32 R87, RZ, RZ, RZ ;  /* 0x000000ffff577224 */ /* 0x000fe200078e00ff */
[----:B------:R-:W-:-:S06]  /*5740*/  ULDC UR48, c[0x0][0x288] ;  /* 0x0000a20000307ab9 */ /* 0x000fcc0000000800 */
.L_x_1967:
[----:B------:R-:W-:Y:S01]  /*5750*/  ISETP.NE.AND P4, PT, RZ, UR40, PT ;  /* 0x00000028ff007c0c */ /* 0x000fe2000bf85270 */
[----:B------:R-:W-:-:S04]  /*5760*/  UISETP.NE.AND UP1, UPT, UR54, 0x1, UPT ;  /* 0x000000013600788c */ /* 0x000fc8000bf25270 */
[----:B------:R-:W-:-:S04]  /*5770*/  USEL UR43, URZ, 0x1, UP1 ;  /* 0x000000013f2b7887 */ /* 0x000fc80008800000 */
[----:B------:R-:W-:-:S04]  /*5780*/  ULOP3.LUT UR43, UR55, UR43, URZ, 0x3c, !UPT ;  /* 0x0000002b372b7292 */ /* 0x000fc8000f8e3c3f */
[----:B------:R-:W-:Y:S08]  /*5790*/  @P4 BRA `(.L_x_1958) ;  /* 0x0000000000384947 */ /* 0x000ff00003800000 */
[----:B------:R-:W-:Y:S05]  /*57a0*/  @!P0 BRA `(.L_x_1959) ;  /* 0x0000000000048947 */ /* 0x000fea0003800000 */
[----:B------:R-:W-:Y:S01]  /*57b0*/  BPT.TRAP 0x1 ;  /* 0x000000040000795c */ /* 0x000fe20000300000 */
.L_x_1959:
        /* <DEDUP_REMOVED lines=9> */
.L_x_1960:
[----:B-1----:R-:W-:Y:S05]  /*5850*/  @P3 BRA `(.L_x_1958) ;  /* 0x0000000000083947 */ /* 0x002fea0003800000 */
[----:B------:R-:W1:Y:S02]  /*5860*/  SYNCS.PHASECHK.TRANS64.TRYWAIT P3, [UR6+0x29830], R6 ;  /* 0x02983006ff0075a7 */ /* 0x000e640008060146 */
[----:B-1----:R-:W-:Y:S05]  /*5870*/  @!P3 BRA `(.L_x_1961) ;  /* 0x000000e40094b947 */ /* 0x002fea0003800000 */
.L_x_1958:
        /* <DEDUP_REMOVED lines=191> */
.L_x_1963:
[----:B------:R-:W-:Y:S01]  /*6470*/  ULEA UR6, UR54, UR41, 0x3 ;  /* 0x0000002936067291 */ /* 0x000fe2000f8e183f */
[----:B------:R-:W-:-:S05]  /*6480*/  IMAD.U32 R6, RZ, RZ, UR55 ;  /* 0x00000037ff067e24 */ /* 0x000fca000f8e00ff */
[----:B------:R-:W-:-:S04]  /*6490*/  SHF.L.U32 R6, R6, 0x1f, RZ ;  /* 0x0000001f06067819 */ /* 0x000fc800000006ff */
[----:B------:R0:W1:Y:S01]  /*64a0*/  SYNCS.PHASECHK.TRANS64.TRYWAIT P3, [UR6+0x29850], R6 ;  /* 0x02985006ff0075a7 */ /* 0x0000620008060146 */
[----:B------:R-:W-:Y:S05]  /*64b0*/  @!P0 BRA `(.L_x_1964) ;  /* 0x0000000000048947 */ /* 0x000fea0003800000 */
[----:B------:R-:W-:Y:S01]  /*64c0*/  BPT.TRAP 0x1 ;  /* 0x000000040000795c */ /* 0x000fe20000300000 */
.L_x_1964:
[----:B-1----:R-:W-:Y:S05]  /*64d0*/  @P3 BRA `(.L_x_1962) ;  /* 0x0000000000083947 */ /* 0x002fea0003800000 */
[----:B------:R-:W1:Y:S02]  /*64e0*/  SYNCS.PHASECHK.TRANS64.TRYWAIT P3, [UR6+0x29850], R6 ;  /* 0x02985006ff0075a7 */ /* 0x000e640008060146 */
[----:B-1----:R-:W-:Y:S05]  /*64f0*/  @!P3 BRA `(.L_x_1965) ;  /* 0x000000d8008cb947 */ /* 0x002fea0003800000 */
.L_x_1962:
[C---:B------:R-:W-:Y:S01]  /*6500*/  FMUL.FTZ R205, R0.reuse, R136 ;  /* 0x0000008800cd7220 */ /* 0x040fe20000410000 */
[C---:B------:R-:W-:Y:S01]  /*6510*/  FMUL.FTZ R136, R0.reuse, R146 ;  /* 0x0000009200887220 */ /* 0x040fe20000410000 */
[C---:B------:R-:W-:Y:S01]  /*6520*/  FMUL.FTZ R146, R0.reuse, R124 ;  /* 0x0000007c00927220 */ /* 0x040fe20000410000 */
[C---:B------:R-:W-:Y:S01]  /*6530*/  FMUL.FTZ R201, R0.reuse, R140 ;  /* 0x0000008c00c97220 */ /* 0x040fe20000410000 */
[C---:B------:R-:W-:Y:S01]  /*6540*/  FMUL.FTZ R124, R0.reuse, R130 ;  /* 0x00000082007c7220 */ /* 0x040fe20000410000 */
[----:B------:R-:W-:Y:S01]  /*6550*/  FMUL.FTZ R140, R0, R144 ;  /* 0x00000090008c7220 */ /* 0x000fe20000410000 */
[----:B------:R-:W-:Y:S02]  /*6560*/  VIADD R130, R18, UR36 ;  /* 0x0000002412827c36 */ /* 0x000fe40008000000 */
[C---:B------:R-:W-:Y:S01]  /*6570*/  FMUL.FTZ R144, R0.reuse, R120 ;  /* 0x0000007800907220 */ /* 0x040fe20000410000 */
[C---:B------:R-:W-:Y:S01]  /*6580*/  FMUL.FTZ R120, R0.reuse, R122 ;  /* 0x0000007a00787220 */ /* 0x040fe20000410000 */
[----:B------:R-:W-:Y:S01]  /*6590*/  @UP0 ULDC UR6, c[0x0][0x44c] ;  /* 0x0001130000060ab9 */ /* 0x000fe20000000800 */
[----:B------:R-:W-:Y:S01]  /*65a0*/  FMUL.FTZ R122, R0, R126 ;  /* 0x0000007e007a7220 */ /* 0x000fe20000410000 */
[----:B------:R-:W-:-:S04]  /*65b0*/  @P2 IMAD.HI.U32 R126, R130, UR6, RZ ;  /* 0x00000006827e2c27 */ /* 0x000fc8000f8e00ff */
[C---:B------:R-:W-:Y:S01]  /*65c0*/  FMUL.FTZ R203, R0.reuse, R137 ;  /* 0x0000008900cb7220 */ /* 0x040fe20000410000 */
[C---:B------:R-:W-:Y:S01]  /*65d0*/  FMUL.FTZ R137, R0.reuse, R147 ;  /* 0x0000009300897220 */ /* 0x040fe20000410000 */
[C---:B------:R-:W-:Y:S01]  /*65e0*/  FMUL.FTZ R147, R0.reuse, R125 ;  /* 0x0000007d00937220 */ /* 0x040fe20000410000 */
[----:B------:R-:W-:Y:S01]  /*65f0*/  @UP0 ULDC UR6, c[0x0][0x450] ;  /* 0x0001140000060ab9 */ /* 0x000fe20000000800 */
[C---:B------:R-:W-:Y:S01]  /*6600*/  FMUL.FTZ R125, R0.reuse, R131 ;  /* 0x00000083007d7220 */ /* 0x040fe20000410000 */
[----:B------:R-:W-:Y:S01]  /*6610*/  @P2 SHF.R.U32.HI R130, RZ, UR6, R126 ;  /* 0x00000006ff822c19 */ /* 0x000fe2000801167e */
[----:B------:R-:W2:Y:S01]  /*6620*/  LDC R131, c[0x0][0x2f0] ;  /* 0x0000bc00ff837b82 */ /* 0x000ea20000000800 */
[C---:B------:R-:W-:Y:S01]  /*6630*/  FMUL.FTZ R21, R0.reuse, R143 ;  /* 0x0000008f00157220 */ /* 0x040fe20000410000 */
[C---:B------:R-:W-:Y:S01]  /*6640*/  FMUL.FTZ R143, R0.reuse, R149 ;  /* 0x00000095008f7220 */ /* 0x040fe20000410000 */
[C---:B------:R-:W-:Y:S01]  /*6650*/  FMUL.FTZ R149, R0.reuse, R129 ;  /* 0x0000008100957220 */ /* 0x040fe20000410000 */
[----:B------:R-:W-:Y:S01]  /*6660*/  UMOV UR6, 0x1 ;  /* 0x0000000100067882 */ /* 0x000fe20000000000 */
[----:B------:R-:W3:Y:S01]  /*6670*/  SHFL.IDX PT, R129, R130, RZ, 0x1c1f ;  /* 0x001c1fff82817589 */ /* 0x000ee200000e0000 */
[----:B------:R-:W-:Y:S01]  /*6680*/  UIMAD UR6, UR52, -0xa0, UR6 ;  /* 0xffffff60340678a4 */ /* 0x000fe2000f8e0206 */
[C---:B------:R-:W-:Y:S01]  /*6690*/  FMUL.FTZ R20, R0.reuse, R142 ;  /* 0x0000008e00147220 */ /* 0x040fe20000410000 */
[C---:B------:R-:W-:Y:S01]  /*66a0*/  FMUL.FTZ R207, R0.reuse, R152 ;  /* 0x0000009800cf7220 */ /* 0x040fe20000410000 */
[C---:B------:R-:W-:Y:S01]  /*66b0*/  FMUL.FTZ R142, R0.reuse, R148 ;  /* 0x00000094008e7220 */ /* 0x040fe20000410000 */
[C---:B------:R-:W-:Y:S01]  /*66c0*/  FMUL.FTZ R148, R0.reuse, R128 ;  /* 0x0000008000947220 */ /* 0x040fe20000410000 */
[----:B------:R-:W-:Y:S01]  /*66d0*/  FMUL.FTZ R209, R0, R153 ;  /* 0x0000009900d17220 */ /* 0x000fe20000410000 */
[----:B------:R-:W-:-:S02]  /*66e0*/  IMAD.U32 R128, RZ, RZ, UR6 ;  /* 0x00000006ff807e24 */ /* 0x000fc4000f8e00ff */
[C---:B------:R-:W-:Y:S01]  /*66f0*/  FMUL.FTZ R211, R0.reuse, R156 ;  /* 0x0000009c00d37220 */ /* 0x040fe20000410000 */
[----:B------:R-:W4:Y:S01]  /*6700*/  MUFU.TANH R207, R207 ;  /* 0x000000cf00cf7308 */ /* 0x000f220000002400 */
[C---:B------:R-:W-:Y:S01]  /*6710*/  FMUL.FTZ R215, R0.reuse, R157 ;  /* 0x0000009d00d77220 */ /* 0x040fe20000410000 */
[----:B------:R-:W-:Y:S02]  /*6720*/  IMAD R128, R17, -0x2, R128 ;  /* 0xfffffffe11807824 */ /* 0x000fe400078e0280 */
[C---:B------:R-:W-:Y:S01]  /*6730*/  FMUL.FTZ R14, R0.reuse, R138 ;  /* 0x0000008a000e7220 */ /* 0x040fe20000410000 */
[----:B------:R-:W-:Y:S01]  /*6740*/  UIADD3 UR6, UR41, 0x400, URZ ;  /* 0x0000040029067890 */ /* 0x000fe2000fffe03f */
[C---:B------:R-:W-:Y:S01]  /*6750*/  FMUL.FTZ R138, R0.reuse, R150 ;  /* 0x00000096008a7220 */ /* 0x040fe20000410000 */
[C---:B------:R-:W-:Y:S01]  /*6760*/  FMUL.FTZ R150, R0.reuse, R132 ;  /* 0x0000008400967220 */ /* 0x040fe20000410000 */
[----:B------:R-:W-:Y:S01]  /*6770*/  FMUL.FTZ R217, R0, R160 ;  /* 0x000000a000d97220 */ /* 0x000fe20000410000 */
[----:B------:R-:W5:Y:S01]  /*6780*/  MUFU.TANH R209, R209 ;  /* 0x000000d100d17308 */ /* 0x000f620000002400 */
[----:B------:R-:W-:Y:S01]  /*6790*/  USHF.R.U32.HI UR6, URZ, 0x4, UR6 ;  /* 0x000000043f067899 */ /* 0x000fe20008011606 */
[----:B--2---:R-:W-:-:S02]  /*67a0*/  IMAD R128, R131, UR47, R128 ;  /* 0x0000002f83807c24 */ /* 0x004fc4000f8e0280 */
[C---:B------:R-:W-:Y:S01]  /*67b0*/  FMUL.FTZ R219, R0.reuse, R161 ;  /* 0x000000a100db7220 */ /* 0x040fe20000410000 */
[C---:B------:R-:W-:Y:S01]  /*67c0*/  FMUL.FTZ R221, R0.reuse, R164 ;  /* 0x000000a400dd7220 */ /* 0x040fe20000410000 */
[----:B------:R-:W-:Y:S01]  /*67d0*/  ULOP3.LUT UR6, UR6, 0x3fff, URZ, 0xc0, !UPT ;  /* 0x00003fff06067892 */ /* 0x000fe2000f8ec03f */
[----:B------:R-:W-:Y:S01]  /*67e0*/  FMUL.FTZ R213, R0, R165 ;  /* 0x000000a500d57220 */ /* 0x000fe20000410000 */
[----:B---3--:R-:W-:Y:S01]  /*67f0*/  IADD3 R132, R129, -UR48, R128 ;  /* 0x8000003081847c10 */ /* 0x008fe2000fffe080 */
[----:B------:R-:W2:Y:S01]  /*6800*/  MUFU.TANH R211, R211 ;  /* 0x000000d300d37308 */ /* 0x000ea20000002400 */
[----:B------:R-:W-:Y:S01]  /*6810*/  ULOP3.LUT UR6, UR6, 0x10000, URZ, 0xfc, !UPT ;  /* 0x0001000006067892 */ /* 0x000fe2000f8efc3f */
[----:B------:R-:W-:Y:S01]  /*6820*/  WARPGROUP.ARRIVE ;  /* 0x00000000000079c5 */ /* 0x000fe20000000000 */
[C---:B------:R-:W-:Y:S01]  /*6830*/  ISETP.GT.AND P3, PT, R132.reuse, RZ, PT ;  /* 0x000000ff8400720c */ /* 0x040fe20003f64270 */
[----:B------:R-:W-:Y:S01]  /*6840*/  UMOV UR7, 0xc0000010 ;  /* 0xc000001000077882 */ /* 0x000fe20000000000 */
[C---:B------:R-:W-:Y:S01]  /*6850*/  ISETP.GT.AND P4, PT, R132.reuse, 0x1, PT ;  /* 0x000000018400780c */ /* 0x040fe20003f84270 */
[----:B------:R-:W-:Y:S01]  /*6860*/  UIMAD UR10, UR54, 0x500, UR6 ;  /* 0x00000500360a78a4 */ /* 0x000fe2000f8e0206 */
[----:B----4-:R-:W-:Y:S01]  /*6870*/  FSEL R207, R207, -INF , P3 ;  /* 0xff800000cfcf7808 */ /* 0x010fe20001800000 */
[----:B------:R-:W3:Y:S01]  /*6880*/  MUFU.TANH R215, R215 ;  /* 0x000000d700d77308 */ /* 0x000ee20000002400 */
[----:B------:R-:W-:Y:S01]  /*6890*/  ISETP.GT.AND P3, PT, R132, 0x8, PT ;  /* 0x000000088400780c */ /* 0x000fe20003f64270 */
[C---:B------:R-:W-:Y:S01]  /*68a0*/  FMUL.FTZ R199, R0.reuse, R141 ;  /* 0x0000008d00c77220 */ /* 0x040fe20000410000 */
[----:B-----5:R-:W-:Y:S01]  /*68b0*/  FSEL R209, R209, -INF , P4 ;  /* 0xff800000d1d17808 */ /* 0x020fe20002000000 */
[----:B------:R-:W-:Y:S01]  /*68c0*/  FMUL.FTZ R141, R0, R145 ;  /* 0x00000091008d7220 */ /* 0x000fe20000410000 */
[----:B------:R-:W-:Y:S01]  /*68d0*/  FMNMX.FTZ R152, R207, R5, !PT ;  /* 0x00000005cf987209 */ /* 0x000fe20007810000 */
[----:B------:R-:W-:Y:S01]  /*68e0*/  UMOV UR6, UR10 ;  /* 0x0000000a00067c82 */ /* 0x000fe20008000000 */
[----:B------:R-:W-:Y:S01]  /*68f0*/  ISETP.GT.AND P4, PT, R132, 0x9, PT ;  /* 0x000000098400780c */ /* 0x000fe20003f84270 */
[----:B------:R-:W4:Y:S01]  /*6900*/  MUFU.TANH R217, R217 ;  /* 0x000000d900d97308 */ /* 0x000f220000002400 */
[----:B--2---:R-:W-:Y:S01]  /*6910*/  FSEL R211, R211, -INF , P3 ;  /* 0xff800000d3d37808 */ /* 0x004fe20001800000 */
[----:B------:R-:W-:Y:S01]  /*6920*/  QGMMA.64x128x32.F32.E4M3.E4M3 R24, R184, gdesc[UR4], R24, gsb0 ;  /* 0x01e00004b8187df3 */ /* 0x000fe20008000818 */
[----:B------:R-:W-:Y:S01]  /*6930*/  FMNMX.FTZ R152, R209, R152, !PT ;  /* 0x00000098d1987209 */ /* 0x000fe20007810000 */
[----:B------:R-:W-:Y:S01]  /*6940*/  FMUL.FTZ R105, R0, R105 ;  /* 0x0000006900697220 */ /* 0x000fe20000410000 */
[----:B------:R-:W-:Y:S01]  /*6950*/  ISETP.GT.AND P3, PT, R132, 0x10, PT ;  /* 0x000000108400780c */ /* 0x000fe20003f64270 */
[C---:B------:R-:W-:Y:S01]  /*6960*/  FMUL.FTZ R126, R0.reuse, R134 ;  /* 0x00000086007e7220 */ /* 0x040fe20000410000 */
[----:B------:R-:W-:Y:S01]  /*6970*/  FMNMX.FTZ R152, R211, R152, !PT ;  /* 0x00000098d3987209 */ /* 0x000fe20007810000 */
[----:B------:R-:W2:Y:S01]  /*6980*/  MUFU.TANH R219, R219 ;  /* 0x000000db00db7308 */ /* 0x000ea20000002400 */
[----:B---3--:R-:W-:Y:S01]  /*6990*/  FSEL R215, R215, -INF , P4 ;  /* 0xff800000d7d77808 */ /* 0x008fe20002000000 */
[----:B------:R-:W-:Y:S01]  /*69a0*/  FMUL.FTZ R107, R0, R107 ;  /* 0x0000006b006b7220 */ /* 0x000fe20000410000 */
[----:B------:R-:W-:Y:S01]  /*69b0*/  ISETP.GT.AND P4, PT, R132, 0x11, PT ;  /* 0x000000118400780c */ /* 0x000fe20003f84270 */
[C---:B------:R-:W-:Y:S01]  /*69c0*/  FMUL.FTZ R134, R0.reuse, R104 ;  /* 0x0000006800867220 */ /* 0x040fe20000410000 */
[----:B------:R-:W-:Y:S01]  /*69d0*/  FMNMX.FTZ R152, R215, R152, !PT ;  /* 0x00000098d7987209 */ /* 0x000fe20007810000 */
[C---:B------:R-:W-:Y:S01]  /*69e0*/  FMUL.FTZ R145, R0.reuse, R121 ;  /* 0x0000007900917220 */ /* 0x040fe20000410000 */
[C---:B------:R-:W-:Y:S01]  /*69f0*/  FMUL.FTZ R104, R0.reuse, R106 ;  /* 0x0000006a00687220 */ /* 0x040fe20000410000 */
[----:B------:R-:W3:Y:S01]  /*6a00*/  MUFU.TANH R221, R221 ;  /* 0x000000dd00dd7308 */ /* 0x000ee20000002400 */
[----:B----4-:R-:W-:Y:S01]  /*6a10*/  FSEL R217, R217, -INF , P3 ;  /* 0xff800000d9d97808 */ /* 0x010fe20001800000 */
[----:B------:R-:W-:Y:S01]  /*6a20*/  FMUL.FTZ R153, R0, R109 ;  /* 0x0000006d00997220 */ /* 0x000fe20000410000 */
[----:B------:R-:W-:Y:S01]  /*6a30*/  ISETP.GT.AND P3, PT, R132, 0x18, PT ;  /* 0x000000188400780c */ /* 0x000fe20003f64270 */
[C---:B------:R-:W-:Y:S01]  /*6a40*/  FMUL.FTZ R15, R0.reuse, R139 ;  /* 0x0000008b000f7220 */ /* 0x040fe20000410000 */
[----:B------:R-:W-:Y:S01]  /*6a50*/  FMNMX.FTZ R152, R217, R152, !PT ;  /* 0x00000098d9987209 */ /* 0x000fe20007810000 */
[C---:B------:R-:W-:Y:S01]  /*6a60*/  FMUL.FTZ R139, R0.reuse, R151 ;  /* 0x00000097008b7220 */ /* 0x040fe20000410000 */
[C---:B------:R-:W-:Y:S01]  /*6a70*/  FMUL.FTZ R151, R0.reuse, R133 ;  /* 0x0000008500977220 */ /* 0x040fe20000410000 */
[----:B------:R-:W4:Y:S01]  /*6a80*/  MUFU.TANH R213, R213 ;  /* 0x000000d500d57308 */ /* 0x000f220000002400 */
[----:B--2---:R-:W-:Y:S01]  /*6a90*/  FSEL R219, R219, -INF , P4 ;  /* 0xff800000dbdb7808 */ /* 0x004fe20002000000 */
[----:B------:R-:W-:Y:S01]  /*6aa0*/  FMUL.FTZ R133, R0, R113 ;  /* 0x0000007100857220 */ /* 0x000fe20000410000 */
[----:B------:R-:W-:Y:S01]  /*6ab0*/  ISETP.GT.AND P4, PT, R132, 0x19, PT ;  /* 0x000000198400780c */ /* 0x000fe20003f84270 */
[C---:B------:R-:W-:Y:S01]  /*6ac0*/  FMUL.FTZ R112, R0.reuse, R112 ;  /* 0x0000007000707220 */ /* 0x040fe20000410000 */
[----:B------:R-:W-:Y:S01]  /*6ad0*/  FMNMX.FTZ R152, R219, R152, !PT ;  /* 0x00000098db987209 */ /* 0x000fe20007810000 */
[C---:B-1----:R-:W-:Y:S01]  /*6ae0*/  FMUL.FTZ R7, R0.reuse, R155 ;  /* 0x0000009b00077220 */ /* 0x042fe20000410000 */
[C---:B------:R-:W-:Y:S01]  /*6af0*/  FMUL.FTZ R121, R0.reuse, R123 ;  /* 0x0000007b00797220 */ /* 0x040fe20000410000 */
[----:B------:R-:W1:Y:S01]  /*6b00*/  MUFU.TANH R205, R205 ;  /* 0x000000cd00cd7308 */ /* 0x000e620000002400 */
[----:B---3--:R-:W-:Y:S01]  /*6b10*/  FSEL R221, R221, -INF , P3 ;  /* 0xff800000dddd7808 */ /* 0x008fe20001800000 */
[----:B------:R-:W-:Y:S01]  /*6b20*/  FMUL.FTZ R123, R0, R127 ;  /* 0x0000007f007b7220 */ /* 0x000fe20000410000 */
[----:B------:R-:W-:Y:S01]  /*6b30*/  ISETP.GT.AND P3, PT, R132, 0x20, PT ;  /* 0x000000208400780c */ /* 0x000fe20003f64270 */
[C---:B------:R-:W-:Y:S01]  /*6b40*/  FMUL.FTZ R127, R0.reuse, R135 ;  /* 0x00000087007f7220 */ /* 0x040fe20000410000 */
[----:B------:R-:W-:Y:S01]  /*6b50*/  FMNMX.FTZ R152, R221, R152, !PT ;  /* 0x00000098dd987209 */ /* 0x000fe20007810000 */
[C---:B------:R-:W-:Y:S01]  /*6b60*/  FMUL.FTZ R108, R0.reuse, R108 ;  /* 0x0000006c006c7220 */ /* 0x040fe20000410000 */
[C---:B------:R-:W-:Y:S01]  /*6b70*/  FMUL.FTZ R88, R0.reuse, R88 ;  /* 0x0000005800587220 */ /* 0x040fe20000410000 */
[----:B------:R-:W2:Y:S01]  /*6b80*/  MUFU.TANH R203, R203 ;  /* 0x000000cb00cb7308 */ /* 0x000ea20000002400 */
[----:B----4-:R-:W-:Y:S01]  /*6b90*/  FSEL R213, R213, -INF , P4 ;  /* 0xff800000d5d57808 */ /* 0x010fe20002000000 */
[----:B------:R-:W-:Y:S01]  /*6ba0*/  FMUL.FTZ R116, R0, R116 ;  /* 0x0000007400747220 */ /* 0x000fe20000410000 */
[----:B------:R-:W-:Y:S01]  /*6bb0*/  ISETP.GT.AND P4, PT, R132, 0x21, PT ;  /* 0x000000218400780c */ /* 0x000fe20003f84270 */
[C---:B------:R-:W-:Y:S01]  /*6bc0*/  FMUL.FTZ R89, R0.reuse, R89 ;  /* 0x0000005900597220 */ /* 0x040fe20000410000 */
[----:B------:R-:W-:Y:S01]  /*6bd0*/  FMNMX.FTZ R152, R213, R152, !PT ;  /* 0x00000098d5987209 */ /* 0x000fe20007810000 */
[----:B------:R-:W-:Y:S01]  /*6be0*/  UIADD3 UR6, UR10, 0x100, URZ ;  /* 0x000001000a067890 */ /* 0x000fe2000fffe03f */
[C---:B------:R-:W-:Y:S01]  /*6bf0*/  FMUL.FTZ R13, R0.reuse, R167 ;  /* 0x000000a7000d7220 */ /* 0x040fe20000410000 */
[----:B------:R-:W3:Y:S01]  /*6c00*/  MUFU.TANH R201, R201 ;  /* 0x000000c900c97308 */ /* 0x000ee20000002400 */
[----:B-1----:R-:W-:Y:S01]  /*6c10*/  FSEL R205, R205, -INF , P3 ;  /* 0xff800000cdcd7808 */ /* 0x002fe20001800000 */
[----:B------:R-:W-:Y:S01]  /*6c20*/  FMUL.FTZ R92, R0, R92 ;  /* 0x0000005c005c7220 */ /* 0x000fe20000410000 */
[----:B------:R-:W-:Y:S01]  /*6c30*/  ISETP.GT.AND P3, PT, R132, 0x28, PT ;  /* 0x000000288400780c */ /* 0x000fe20003f64270 */
[----:B------:R-:W-:Y:S01]  /*6c40*/  UMOV UR7, 0xc0000010 ;  /* 0xc000001000077882 */ /* 0x000fe20000000000 */
[----:B------:R-:W-:Y:S01]  /*6c50*/  FMNMX.FTZ R152, R205, R152, !PT ;  /* 0x00000098cd987209 */ /* 0x000fe20007810000 */
[C---:B------:R-:W-:Y:S01]  /*6c60*/  FMUL.FTZ R96, R0.reuse, R96 ;  /* 0x0000006000607220 */ /* 0x040fe20000410000 */
[C---:B------:R-:W-:Y:S01]  /*6c70*/  FMUL.FTZ R9, R0.reuse, R159 ;  /* 0x0000009f00097220 */ /* 0x040fe20000410000 */
[----:B------:R-:W1:Y:S01]  /*6c80*/  MUFU.TANH R199, R199 ;  /* 0x000000c700c77308 */ /* 0x000e620000002400 */
[----:B--2---:R-:W-:Y:S01]  /*6c90*/  FSEL R203, R203, -INF , P4 ;  /* 0xff800000cbcb7808 */ /* 0x004fe20002000000 */
[----:B------:R-:W-:Y:S01]  /*6ca0*/  FMUL.FTZ R100, R0, R100 ;  /* 0x0000006400647220 */ /* 0x000fe20000410000 */
[----:B------:R-:W-:Y:S01]  /*6cb0*/  ISETP.GT.AND P4, PT, R132, 0x29, PT ;  /* 0x000000298400780c */ /* 0x000fe20003f84270 */
[C---:B------:R-:W-:Y:S01]  /*6cc0*/  FMUL.FTZ R11, R0.reuse, R163 ;  /* 0x000000a3000b7220 */ /* 0x040fe20000410000 */
[----:B------:R-:W-:Y:S01]  /*6cd0*/  FMNMX.FTZ R152, R203, R152, !PT ;  /* 0x00000098cb987209 */ /* 0x000fe20007810000 */
[----:B------:R-:W-:Y:S01]  /*6ce0*/  FMUL.FTZ R101, R0, R101 ;  /* 0x0000006500657220 */ /* 0x000fe20000410000 */
[----:B------:R-:W-:Y:S01]  /*6cf0*/  ISETP.GT.AND P5, PT, R132, 0x89, PT ;  /* 0x000000898400780c */ /* 0x000fe20003fa4270 */
[----:B------:R-:W-:Y:S01]  /*6d00*/  MUFU.TANH R140, R140 ;  /* 0x0000008c008c7308 */ /* 0x000fe20000002400 */
[----:B---3--:R-:W-:Y:S01]  /*6d10*/  FSEL R201, R201, -INF , P3 ;  /* 0xff800000c9c97808 */ /* 0x008fe20001800000 */
[----:B0-----:R-:W-:Y:S01]  /*6d20*/  FMUL.FTZ R6, R0, R154 ;  /* 0x0000009a00067220 */ /* 0x001fe20000410000 */
[----:B------:R-:W-:Y:S01]  /*6d30*/  ISETP.GT.AND P3, PT, R132, 0x30, PT ;  /* 0x000000308400780c */ /* 0x000fe20003f64270 */
[C---:B------:R-:W-:Y:S01]  /*6d40*/  FMUL.FTZ R8, R0.reuse, R158 ;  /* 0x0000009e00087220 */ /* 0x040fe20000410000 */
[----:B------:R-:W-:Y:S01]  /*6d50*/  FMNMX.FTZ R152, R201, R152, !PT ;  /* 0x00000098c9987209 */ /* 0x000fe20007810000 */
[----:B------:R-:W-:Y:S01]  /*6d60*/  FMUL.FTZ R10, R0, R162 ;  /* 0x000000a2000a7220 */ /* 0x000fe20000410000 */
[----:B------:R-:W-:Y:S01]  /*6d70*/  ISETP.GT.AND P6, PT, R132, 0x99, PT ;  /* 0x000000998400780c */ /* 0x000fe20003fc4270 */
[----:B------:R-:W0:Y:S01]  /*6d80*/  MUFU.TANH R141, R141 ;  /* 0x0000008d008d7308 */ /* 0x000e220000002400 */
[----:B-1----:R-:W-:Y:S01]  /*6d90*/  FSEL R199, R199, -INF , P4 ;  /* 0xff800000c7c77808 */ /* 0x002fe20002000000 */
[----:B------:R-:W-:Y:S01]  /*6da0*/  FMUL.FTZ R12, R0, R166 ;  /* 0x000000a6000c7220 */ /* 0x000fe20000410000 */
[----:B------:R-:W-:Y:S01]  /*6db0*/  ISETP.GT.AND P4, PT, R132, 0x31, PT ;  /* 0x000000318400780c */ /* 0x000fe20003f84270 */
[C---:B------:R-:W-:Y:S01]  /*6dc0*/  FMUL.FTZ R110, R0.reuse, R110 ;  /* 0x0000006e006e7220 */ /* 0x040fe20000410000 */
[----:B------:R-:W-:Y:S01]  /*6dd0*/  FMNMX.FTZ R152, R199, R152, !PT ;  /* 0x00000098c7987209 */ /* 0x000fe20007810000 */
[C---:B------:R-:W-:Y:S01]  /*6de0*/  FMUL.FTZ R90, R0.reuse, R90 ;  /* 0x0000005a005a7220 */ /* 0x040fe20000410000 */
[C---:B------:R-:W-:Y:S01]  /*6df0*/  FMUL.FTZ R91, R0.reuse, R91 ;  /* 0x0000005b005b7220 */ /* 0x040fe20000410000 */
[----:B------:R-:W-:Y:S01]  /*6e00*/  MUFU.TANH R142, R142 ;  /* 0x0000008e008e7308 */ /* 0x000fe20000002400 */
[C---:B------:R-:W-:Y:S01]  /*6e10*/  FMUL.FTZ R94, R0.reuse, R94 ;  /* 0x0000005e005e7220 */ /* 0x040fe20000410000 */
[C---:B------:R-:W-:Y:S01]  /*6e20*/  FMUL.FTZ R95, R0.reuse, R95 ;  /* 0x0000005f005f7220 */ /* 0x040fe20000410000 */
[C---:B------:R-:W-:Y:S01]  /*6e30*/  FMUL.FTZ R98, R0.reuse, R98 ;  /* 0x0000006200627220 */ /* 0x040fe20000410000 */
[C---:B------:R-:W-:Y:S01]  /*6e40*/  FMUL.FTZ R99, R0.reuse, R99 ;  /* 0x0000006300637220 */ /* 0x040fe20000410000 */
[----:B------:R-:W-:Y:S01]  /*6e50*/  FMUL.FTZ R103, R0, R103 ;  /* 0x0000006700677220 */ /* 0x000fe20000410000 */
[----:B------:R-:W1:Y:S02]  /*6e60*/  S2R R196, SR_TID.X ;  /* 0x0000000000c47919 */ /* 0x000e640000002100 */
[----:B------:R-:W2:Y:S01]  /*6e70*/  MUFU.TANH R143, R143 ;  /* 0x0000008f008f7308 */ /* 0x000ea20000002400 */
[----:B0-----:R-:W-:-:S02]  /*6e80*/  FSEL R109, R141, -INF , P4 ;  /* 0xff8000008d6d7808 */ /* 0x001fc40002000000 */
[----:B------:R-:W-:-:S05]  /*6e90*/  ISETP.GT.AND P4, PT, R132, 0x39, PT ;  /* 0x000000398400780c */ /* 0x000fca0003f84270 */
[----:B------:R-:W-:Y:S08]  /*6ea0*/  MUFU.TANH R106, R105 ;  /* 0x00000069006a7308 */ /* 0x000ff00000002400 */
[----:B------:R-:W0:Y:S01]  /*6eb0*/  MUFU.TANH R144, R144 ;  /* 0x0000009000907308 */ /* 0x000e220000002400 */
[----:B--2---:R-:W-:Y:S02]  /*6ec0*/  FSEL R129, R143, -INF , P4 ;  /* 0xff8000008f817808 */ /* 0x004fe40002000000 */
[----:B------:R-:W-:-:S05]  /*6ed0*/  ISETP.GT.AND P4, PT, R132, 0x41, PT ;  /* 0x000000418400780c */ /* 0x000fca0003f84270 */
[----:B------:R2:W-:Y:S01]  /*6ee0*/  MUFU.TANH R105, R107 ;  /* 0x0000006b00697308 */ /* 0x0005e20000002400 */
[----:B-1----:R-:W-:-:S07]  /*6ef0*/  SHF.R.U32.HI R196, RZ, 0x7, R196 ;  /* 0x00000007ffc47819 */ /* 0x002fce00000116c4 */
[----:B------:R-:W1:Y:S01]  /*6f00*/  MUFU.TANH R145, R145 ;  /* 0x0000009100917308 */ /* 0x000e620000002400 */
[----:B--2---:R-:W-:Y:S02]  /*6f10*/  FSEL R107, R140, -INF , P3 ;  /* 0xff8000008c6b7808 */ /* 0x004fe40001800000 */
[----:B------:R-:W-:Y:S02]  /*6f20*/  ISETP.GT.AND P3, PT, R132, 0x38, PT ;  /* 0x000000388400780c */ /* 0x000fe40003f64270 */
[----:B------:R-:W-:Y:S02]  /*6f30*/  FMNMX.FTZ R152, R107, R152, !PT ;  /* 0x000000986b987209 */ /* 0x000fe40007810000 */
[----:B------:R-:W-:Y:S01]  /*6f40*/  FSEL R113, R142, -INF , P3 ;  /* 0xff8000008e717808 */ /* 0x000fe20001800000 */
[----:B------:R-:W-:Y:S01]  /*6f50*/  MUFU.TANH R146, R146 ;  /* 0x0000009200927308 */ /* 0x000fe20000002400 */
[----:B------:R-:W-:Y:S02]  /*6f60*/  FMNMX.FTZ R152, R109, R152, !PT ;  /* 0x000000986d987209 */ /* 0x000fe40007810000 */
[----:B------:R-:W-:-:S02]  /*6f70*/  ISETP.GT.AND P3, PT, R132, 0x40, PT ;  /* 0x000000408400780c */ /* 0x000fc40003f64270 */
[----:B------:R-:W-:Y:S02]  /*6f80*/  FMNMX.FTZ R152, R113, R152, !PT ;  /* 0x0000009871987209 */ /* 0x000fe40007810000 */
[----:B0-----:R-:W-:Y:S01]  /*6f90*/  FSEL R131, R144, -INF , P3 ;  /* 0xff80000090837808 */ /* 0x001fe20001800000 */
[----:B------:R-:W0:Y:S01]  /*6fa0*/  MUFU.TANH R147, R147 ;  /* 0x0000009300937308 */ /* 0x000e220000002400 */
[----:B------:R-:W-:Y:S02]  /*6fb0*/  FMNMX.FTZ R152, R129, R152, !PT ;  /* 0x0000009881987209 */ /* 0x000fe40007810000 */
[----:B------:R-:W-:Y:S02]  /*6fc0*/  ISETP.GT.AND P3, PT, R132, 0x48, PT ;  /* 0x000000488400780c */ /* 0x000fe40003f64270 */
[----:B------:R-:W-:-:S03]  /*6fd0*/  FMNMX.FTZ R152, R131, R152, !PT ;  /* 0x0000009883987209 */ /* 0x000fc60007810000 */
[----:B------:R-:W-:Y:S01]  /*6fe0*/  MUFU.TANH R148, R148 ;  /* 0x0000009400947308 */ /* 0x000fe20000002400 */
[----:B------:R-:W-:Y:S02]  /*6ff0*/  WARPGROUP.DEPBAR.LE gsb0, 0x0 ;  /* 0x00008000000079c5 */ /* 0x000fe40000010000 */
[----:B------:R-:W-:Y:S01]  /*7000*/  WARPGROUP.ARRIVE ;  /* 0x00000000000079c5 */ /* 0x000fe20000000000 */
[----:B------:R-:W2:Y:S04]  /*7010*/  SHFL.IDX PT, R185, R130, 0x1, 0x1c1f ;  /* 0x003c1f0082b97f89 */ /* 0x000ea800000e0000 */
[----:B------:R3:W-:Y:S01]  /*7020*/  MUFU.TANH R155, R112 ;  /* 0x00000070009b7308 */ /* 0x0007e20000002400 */
[----:B------:R-:W-:Y:S01]  /*7030*/  QGMMA.64x128x32.F32.E4M3.E4M3 R24, R180, gdesc[UR4], R24, gsb0 ;  /* 0x01e00004b4187df3 */ /* 0x000fe20008000818 */
[----:B------:R-:W-:Y:S01]  /*7040*/  UIADD3 UR6, UR10, 0x200, URZ ;  /* 0x000002000a067890 */ /* 0x000fe2000fffe03f */
[----:B------:R-:W-:-:S05]  /*7050*/  UMOV UR7, 0xc0000010 ;  /* 0xc000001000077882 */ /* 0x000fca0000000000 */
[----:B------:R-:W4:Y:S01]  /*7060*/  MUFU.TANH R149, R149 ;  /* 0x0000009500957308 */ /* 0x000f220000002400 */
[----:B---3--:R-:W-:Y:S01]  /*7070*/  FMUL.FTZ R112, R0, R117 ;  /* 0x0000007500707220 */ /* 0x008fe20000410000 */
[----:B-1----:R-:W-:Y:S02]  /*7080*/  FSEL R117, R145, -INF , P4 ;  /* 0xff80000091757808 */ /* 0x002fe40002000000 */
[C---:B------:R-:W-:Y:S02]  /*7090*/  ISETP.GT.AND P4, PT, R132.reuse, 0x49, PT ;  /* 0x000000498400780c */ /* 0x040fe40003f84270 */
[----:B------:R-:W-:Y:S02]  /*70a0*/  FMNMX.FTZ R152, R117, R152, !PT ;  /* 0x0000009875987209 */ /* 0x000fe40007810000 */
[----:B------:R-:W1:Y:S01]  /*70b0*/  MUFU.TANH R150, R150 ;  /* 0x0000009600967308 */ /* 0x000e620000002400 */
[----:B0-----:R-:W-:Y:S02]  /*70c0*/  FSEL R135, R147, -INF , P4 ;  /* 0xff80000093877808 */ /* 0x001fe40002000000 */
[----:B------:R-:W-:-:S02]  /*70d0*/  ISETP.GT.AND P4, PT, R132, 0x51, PT ;  /* 0x000000518400780c */ /* 0x000fc40003f84270 */
[----:B--2---:R-:W-:-:S03]  /*70e0*/  IADD3 R128, R185, -UR48, R128 ;  /* 0x80000030b9807c10 */ /* 0x004fc6000fffe080 */
[----:B------:R0:W-:Y:S01]  /*70f0*/  MUFU.TANH R140, R133 ;  /* 0x00000085008c7308 */ /* 0x0001e20000002400 */
[----:B----4-:R-:W-:Y:S02]  /*7100*/  FSEL R143, R149, -INF , P4 ;  /* 0xff800000958f7808 */ /* 0x010fe40002000000 */
[----:B------:R-:W-:-:S05]  /*7110*/  ISETP.GT.AND P4, PT, R132, 0x59, PT ;  /* 0x000000598400780c */ /* 0x000fca0003f84270 */
[----:B------:R-:W2:Y:S01]  /*7120*/  MUFU.TANH R151, R151 ;  /* 0x0000009700977308 */ /* 0x000ea20000002400 */
[----:B0-----:R-:W-:Y:S02]  /*7130*/  FSEL R133, R146, -INF , P3 ;  /* 0xff80000092857808 */ /* 0x001fe40001800000 */
[----:B------:R-:W-:Y:S02]  /*7140*/  ISETP.GT.AND P3, PT, R132, 0x50, PT ;  /* 0x000000508400780c */ /* 0x000fe40003f64270 */
[----:B------:R-:W-:Y:S02]  /*7150*/  FMNMX.FTZ R152, R133, R152, !PT ;  /* 0x0000009885987209 */ /* 0x000fe40007810000 */
[----:B------:R-:W-:Y:S01]  /*7160*/  FSEL R141, R148, -INF , P3 ;  /* 0xff800000948d7808 */ /* 0x000fe20001800000 */
[----:B------:R-:W0:Y:S01]  /*7170*/  MUFU.TANH R134, R134 ;  /* 0x0000008600867308 */ /* 0x000e220000002400 */
[----:B------:R-:W-:Y:S02]  /*7180*/  FMNMX.FTZ R152, R135, R152, !PT ;  /* 0x0000009887987209 */ /* 0x000fe40007810000 */
[----:B------:R-:W-:-:S02]  /*7190*/  ISETP.GT.AND P3, PT, R132, 0x58, PT ;  /* 0x000000588400780c */ /* 0x000fc40003f64270 */
[----:B------:R-:W-:Y:S02]  /*71a0*/  FMNMX.FTZ R152, R141, R152, !PT ;  /* 0x000000988d987209 */ /* 0x000fe40007810000 */
[----:B-1----:R-:W-:Y:S01]  /*71b0*/  FSEL R145, R150, -INF , P3 ;  /* 0xff80000096917808 */ /* 0x002fe20001800000 */
[----:B------:R-:W1:Y:S01]  /*71c0*/  MUFU.TANH R108, R108 ;  /* 0x0000006c006c7308 */ /* 0x000e620000002400 */
[----:B------:R-:W-:Y:S02]  /*71d0*/  FMNMX.FTZ R152, R143, R152, !PT ;  /* 0x000000988f987209 */ /* 0x000fe40007810000 */
[C---:B------:R-:W-:Y:S02]  /*71e0*/  ISETP.GT.AND P3, PT, R132.reuse, 0x60, PT ;  /* 0x000000608400780c */ /* 0x040fe40003f64270 */
[----:B--2---:R-:W-:Y:S02]  /*71f0*/  FSEL R147, R151, -INF , P4 ;  /* 0xff80000097937808 */ /* 0x004fe40002000000 */
[----:B------:R-:W-:Y:S01]  /*7200*/  FMNMX.FTZ R152, R145, R152, !PT ;  /* 0x0000009891987209 */ /* 0x000fe20007810000 */
[----:B------:R-:W2:Y:S01]  /*7210*/  MUFU.TANH R153, R153 ;  /* 0x0000009900997308 */ /* 0x000ea20000002400 */
[----:B------:R-:W-:-:S02]  /*7220*/  ISETP.GT.AND P4, PT, R132, 0x61, PT ;  /* 0x000000618400780c */ /* 0x000fc40003f84270 */
[----:B0-----:R-:W-:Y:S02]  /*7230*/  FSEL R149, R134, -INF , P3 ;  /* 0xff80000086957808 */ /* 0x001fe40001800000 */
[----:B------:R-:W-:Y:S02]  /*7240*/  FMNMX.FTZ R152, R147, R152, !PT ;  /* 0x0000009893987209 */ /* 0x000fe40007810000 */
[----:B------:R-:W-:Y:S01]  /*7250*/  ISETP.GT.AND P3, PT, R132, 0x68, PT ;  /* 0x000000688400780c */ /* 0x000fe20003f64270 */
[----:B------:R0:W-:Y:S01]  /*7260*/  MUFU.TANH R161, R88 ;  /* 0x0000005800a17308 */ /* 0x0001e20000002400 */
[----:B------:R-:W-:Y:S02]  /*7270*/  FMNMX.FTZ R152, R149, R152, !PT ;  /* 0x0000009895987209 */ /* 0x000fe40007810000 */
[----:B-1----:R-:W-:Y:S01]  /*7280*/  FSEL R151, R108, -INF , P3 ;  /* 0xff8000006c977808 */ /* 0x002fe20001800000 */
[----:B------:R-:W-:Y:S01]  /*7290*/  FMUL.FTZ R108, R0, R118 ;  /* 0x00000076006c7220 */ /* 0x000fe20000410000 */
[----:B------:R-:W-:-:S03]  /*72a0*/  ISETP.GT.AND P3, PT, R132, 0x70, PT ;  /* 0x000000708400780c */ /* 0x000fc60003f64270 */
[----:B------:R-:W1:Y:S01]  /*72b0*/  MUFU.TANH R116, R116 ;  /* 0x0000007400747308 */ /* 0x000e620000002400 */
[----:B0-----:R-:W-:Y:S01]  /*72c0*/  FMUL.FTZ R88, R0, R93 ;  /* 0x0000005d00587220 */ /* 0x001fe20000410000 */
[----:B------:R-:W-:Y:S01]  /*72d0*/  FSEL R93, R106, -INF , P4 ;  /* 0xff8000006a5d7808 */ /* 0x000fe20002000000 */
[----:B------:R-:W-:Y:S01]  /*72e0*/  FMUL.FTZ R106, R0, R115 ;  /* 0x00000073006a7220 */ /* 0x000fe20000410000 */
[----:B------:R-:W-:Y:S02]  /*72f0*/  ISETP.GT.AND P4, PT, R132, 0x69, PT ;  /* 0x000000698400780c */ /* 0x000fe40003f84270 */
[----:B------:R-:W-:Y:S02]  /*7300*/  FMNMX.FTZ R152, R93, R152, !PT ;  /* 0x000000985d987209 */ /* 0x000fe40007810000 */
[----:B------:R-:W0:Y:S01]  /*7310*/  MUFU.TANH R112, R112 ;  /* 0x0000007000707308 */ /* 0x000e220000002400 */
[----:B--2---:R-:W-:Y:S02]  /*7320*/  FSEL R153, R153, -INF , P4 ;  /* 0xff80000099997808 */ /* 0x004fe40002000000 */
[----:B------:R-:W-:-:S02]  /*7330*/  FMNMX.FTZ R152, R151, R152, !PT ;  /* 0x0000009897987209 */ /* 0x000fc40007810000 */
[C---:B------:R-:W-:Y:S02]  /*7340*/  ISETP.GT.AND P4, PT, R132.reuse, 0x71, PT ;  /* 0x000000718400780c */ /* 0x040fe40003f84270 */
[----:B------:R-:W-:Y:S01]  /*7350*/  FSEL R155, R155, -INF , P3 ;  /* 0xff8000009b9b7808 */ /* 0x000fe20001800000 */
[----:B------:R2:W-:Y:S01]  /*7360*/  MUFU.TANH R167, R88 ;  /* 0x0000005800a77308 */ /* 0x0005e20000002400 */
[----:B------:R-:W-:Y:S02]  /*7370*/  FMNMX.FTZ R152, R153, R152, !PT ;  /* 0x0000009899987209 */ /* 0x000fe40007810000 */
[----:B------:R-:W-:Y:S02]  /*7380*/  ISETP.GT.AND P3, PT, R132, 0x78, PT ;  /* 0x000000788400780c */ /* 0x000fe40003f64270 */
[----:B------:R-:W-:Y:S02]  /*7390*/  FMNMX.FTZ R152, R155, R152, !PT ;  /* 0x000000989b987209 */ /* 0x000fe40007810000 */
[----:B-1----:R-:W-:Y:S01]  /*73a0*/  FSEL R157, R116, -INF , P3 ;  /* 0xff800000749d7808 */ /* 0x002fe20001800000 */
[----:B------:R-:W1:Y:S01]  /*73b0*/  MUFU.TANH R89, R89 ;  /* 0x0000005900597308 */ /* 0x000e620000002400 */
[----:B--2---:R-:W-:Y:S01]  /*73c0*/  FMUL.FTZ R88, R0, R97 ;  /* 0x0000006100587220 */ /* 0x004fe20000410000 */
[----:B------:R-:W-:-:S02]  /*73d0*/  FSEL R97, R140, -INF , P4 ;  /* 0xff8000008c617808 */ /* 0x000fc40002000000 */
[C---:B------:R-:W-:Y:S02]  /*73e0*/  ISETP.GT.AND P4, PT, R132.reuse, 0x79, PT ;  /* 0x000000798400780c */ /* 0x040fe40003f84270 */
[----:B------:R-:W-:Y:S02]  /*73f0*/  FMNMX.FTZ R152, R97, R152, !PT ;  /* 0x0000009861987209 */ /* 0x000fe40007810000 */
[----:B------:R-:W2:Y:S01]  /*7400*/  MUFU.TANH R92, R92 ;  /* 0x0000005c005c7308 */ /* 0x000ea20000002400 */
[----:B------:R-:W-:Y:S02]  /*7410*/  ISETP.GT.AND P3, PT, R132, 0x80, PT ;  /* 0x000000808400780c */ /* 0x000fe40003f64270 */
[----:B0-----:R-:W-:Y:S02]  /*7420*/  FSEL R159, R112, -INF , P4 ;  /* 0xff800000709f7808 */ /* 0x001fe40002000000 */
[----:B------:R-:W-:Y:S02]  /*7430*/  FMNMX.FTZ R152, R157, R152, !PT ;  /* 0x000000989d987209 */ /* 0x000fe40007810000 */
[----:B------:R-:W-:Y:S01]  /*7440*/  ISETP.GT.AND P4, PT, R132, 0x81, PT ;  /* 0x000000818400780c */ /* 0x000fe20003f84270 */
[----:B------:R-:W0:Y:S01]  /*7450*/  MUFU.TANH R96, R96 ;  /* 0x0000006000607308 */ /* 0x000e220000002400 */
[----:B------:R-:W-:-:S02]  /*7460*/  FSEL R161, R161, -INF , P3 ;  /* 0xff800000a1a17808 */ /* 0x000fc40001800000 */
[----:B------:R-:W-:Y:S02]  /*7470*/  FMNMX.FTZ R152, R159, R152, !PT ;  /* 0x000000989f987209 */ /* 0x000fe40007810000 */
[----:B------:R-:W-:Y:S02]  /*7480*/  ISETP.GT.AND P3, PT, R132, 0x88, PT ;  /* 0x000000888400780c */ /* 0x000fe40003f64270 */
[----:B-1----:R-:W-:Y:S01]  /*7490*/  FSEL R163, R89, -INF , P4 ;  /* 0xff80000059a37808 */ /* 0x002fe20002000000 */
[----:B------:R-:W1:Y:S01]  /*74a0*/  MUFU.TANH R88, R88 ;  /* 0x0000005800587308 */ /* 0x000e620000002400 */
[----:B------:R-:W-:Y:S02]  /*74b0*/  FMNMX.FTZ R152, R161, R152, !PT ;  /* 0x00000098a1987209 */ /* 0x000fe40007810000 */
[----:B--2---:R-:W-:Y:S02]  /*74c0*/  FSEL R165, R92, -INF , P3 ;  /* 0xff8000005ca57808 */ /* 0x004fe40001800000 */
[----:B------:R-:W-:-:S02]  /*74d0*/  FMNMX.FTZ R152, R163, R152, !PT ;  /* 0x00000098a3987209 */ /* 0x000fc40007810000 */
[C---:B------:R-:W-:Y:S01]  /*74e0*/  ISETP.GT.AND P4, PT, R132.reuse, 0x90, PT ;  /* 0x000000908400780c */ /* 0x040fe20003f84270 */
[----:B------:R-:W2:Y:S01]  /*74f0*/  MUFU.TANH R100, R100 ;  /* 0x0000006400647308 */ /* 0x000ea20000002400 */
[----:B------:R-:W-:Y:S02]  /*7500*/  FSEL R167, R167, -INF , P5 ;  /* 0xff800000a7a77808 */ /* 0x000fe40002800000 */
[----:B------:R-:W-:Y:S02]  /*7510*/  FMNMX.FTZ R152, R165, R152, !PT ;  /* 0x00000098a5987209 */ /* 0x000fe40007810000 */
[----:B------:R-:W-:Y:S02]  /*7520*/  ISETP.GT.AND P3, PT, R132, 0x91, PT ;  /* 0x000000918400780c */ /* 0x000fe40003f64270 */
[----:B0-----:R-:W-:Y:S01]  /*7530*/  FSEL R195, R96, -INF , P4 ;  /* 0xff80000060c37808 */ /* 0x001fe20002000000 */
[----:B------:R2:W0:Y:S01]  /*7540*/  MUFU.TANH R89, R101 ;  /* 0x0000006500597308 */ /* 0x0004220000002400 */
[----:B------:R-:W-:Y:S01]  /*7550*/  FMNMX.FTZ R152, R167, R152, !PT ;  /* 0x00000098a7987209 */ /* 0x000fe20007810000 */
[----:B------:R-:W-:Y:S01]  /*7560*/  FMUL.FTZ R96, R0, R111 ;  /* 0x0000006f00607220 */ /* 0x000fe20000410000 */
[----:B------:R-:W-:-:S02]  /*7570*/  ISETP.GT.AND P5, PT, R132, 0x98, PT ;  /* 0x000000988400780c */ /* 0x000fc40003fa4270 */
[----:B-1----:R-:W-:Y:S02]  /*7580*/  FSEL R197, R88, -INF , P3 ;  /* 0xff80000058c57808 */ /* 0x002fe40001800000 */
[----:B------:R-:W-:Y:S01]  /*7590*/  FMNMX.FTZ R152, R195, R152, !PT ;  /* 0x00000098c3987209 */ /* 0x000fe20007810000 */
[----:B------:R-:W1:Y:S01]  /*75a0*/  LDC R88, c[0x0][0x988] ;  /* 0x00026200ff587b82 */ /* 0x000e620000000800 */
[----:B--2---:R-:W-:Y:S01]  /*75b0*/  FSEL R101, R100, -INF , P5 ;  /* 0xff80000064657808 */ /* 0x004fe20002800000 */
[----:B------:R-:W2:Y:S01]  /*75c0*/  MUFU.TANH R6, R6 ;  /* 0x0000000600067308 */ /* 0x000ea20000002400 */
[----:B------:R-:W-:Y:S01]  /*75d0*/  FMNMX.FTZ R152, R197, R152, !PT ;  /* 0x00000098c5987209 */ /* 0x000fe20007810000 */
[----:B------:R-:W-:Y:S02]  /*75e0*/  WARPGROUP.DEPBAR.LE gsb0, 0x0 ;  /* 0x00008000000079c5 */ /* 0x000fe40000010000 */
[----:B------:R-:W-:Y:S01]  /*75f0*/  ISETP.GT.AND P4, PT, R128, RZ, PT ;  /* 0x000000ff8000720c */ /* 0x000fe20003f84270 */
[----:B------:R-:W-:Y:S01]  /*7600*/  FMUL.FTZ R100, R0, R114 ;  /* 0x0000007200647220 */ /* 0x000fe20000410000 */
[----:B------:R-:W-:Y:S01]  /*7610*/  FMNMX.FTZ R152, R101, R152, !PT ;  /* 0x0000009865987209 */ /* 0x000fe20007810000 */
[----:B------:R-:W-:Y:S01]  /*7620*/  WARPGROUP.ARRIVE ;  /* 0x00000000000079c5 */ /* 0x000fe20000000000 */
[----:B0-----:R-:W-:Y:S01]  /*7630*/  FSEL R111, R89, -INF , P6 ;  /* 0xff800000596f7808 */ /* 0x001fe20003000000 */
[----:B------:R-:W0:Y:S01]  /*7640*/  MUFU.TANH R7, R7 ;  /* 0x0000000700077308 */ /* 0x000e220000002400 */
[----:B------:R-:W-:-:S02]  /*7650*/  ISETP.GT.AND P5, PT, R128, 0x1, PT ;  /* 0x000000018000780c */ /* 0x000fc40003fa4270 */
[----:B------:R-:W-:Y:S01]  /*7660*/  FMNMX.FTZ R152, R111, R152, !PT ;  /* 0x000000986f987209 */ /* 0x000fe20007810000 */
[----:B------:R-:W-:Y:S01]  /*7670*/  QGMMA.64x128x32.F32.E4M3.E4M3 R24, R176, gdesc[UR4], R24, gsb0 ;  /* 0x01e00004b0187df3 */ /* 0x000fe20008000818 */
[----:B------:R-:W-:Y:S01]  /*7680*/  UIADD3 UR6, UR10, 0x300, URZ ;  /* 0x000003000a067890 */ /* 0x000fe2000fffe03f */
[----:B------:R-:W-:Y:S02]  /*7690*/  UMOV UR7, 0xc0000010 ;  /* 0xc000001000077882 */ /* 0x000fe40000000000 */
[----:B------:R-:W3:Y:S01]  /*76a0*/  SHFL.BFLY PT, R89, R152, 0x2, 0x1f ;  /* 0x0c401f0098597f89 */ /* 0x000ee200000e0000 */
[----:B------:R-:W4:Y:S01]  /*76b0*/  MUFU.TANH R8, R8 ;  /* 0x0000000800087308 */ /* 0x000f220000002400 */
[----:B--2---:R-:W-:Y:S02]  /*76c0*/  FSEL R181, R6, -INF , P4 ;  /* 0xff80000006b57808 */ /* 0x004fe40002000000 */
[----:B------:R-:W-:Y:S02]  /*76d0*/  ISETP.GT.AND P4, PT, R128, 0x8, PT ;  /* 0x000000088000780c */ /* 0x000fe40003f84270 */
[----:B------:R-:W-:-:S03]  /*76e0*/  FMNMX.FTZ R6, R181, R4, !PT ;  /* 0x00000004b5067209 */ /* 0x000fc60007810000 */
[----:B------:R-:W2:Y:S01]  /*76f0*/  MUFU.TANH R9, R9 ;  /* 0x0000000900097308 */ /* 0x000ea20000002400 */
[----:B0-----:R-:W-:Y:S02]  /*7700*/  FSEL R7, R7, -INF , P5 ;  /* 0xff80000007077808 */ /* 0x001fe40002800000 */
[----:B------:R-:W-:Y:S02]  /*7710*/  ISETP.GT.AND P5, PT, R128, 0x9, PT ;  /* 0x000000098000780c */ /* 0x000fe40003fa4270 */
[----:B------:R-:W-:-:S03]  /*7720*/  FMNMX.FTZ R6, R7, R6, !PT ;  /* 0x0000000607067209 */ /* 0x000fc60007810000 */
[----:B------:R-:W-:Y:S01]  /*7730*/  MUFU.TANH R10, R10 ;  /* 0x0000000a000a7308 */ /* 0x000fe20000002400 */
[----:B----4-:R-:W-:Y:S02]  /*7740*/  FSEL R187, R8, -INF , P4 ;  /* 0xff80000008bb7808 */ /* 0x010fe40002000000 */
[----:B------:R-:W-:Y:S02]  /*7750*/  ISETP.GT.AND P4, PT, R128, 0x10, PT ;  /* 0x000000108000780c */ /* 0x000fe40003f84270 */
[----:B------:R-:W-:Y:S02]  /*7760*/  FMNMX.FTZ R8, R187, R6, !PT ;  /* 0x00000006bb087209 */ /* 0x000fe40007810000 */
[----:B---3--:R-:W-:Y:S01]  /*7770*/  FMNMX.FTZ R112, R152, R89, !PT ;  /* 0x0000005998707209 */ /* 0x008fe20007810000 */
[----:B------:R-:W0:Y:S01]  /*7780*/  MUFU.TANH R11, R11 ;  /* 0x0000000b000b7308 */ /* 0x000e220000002400 */
[----:B--2---:R-:W-:Y:S02]  /*7790*/  FSEL R9, R9, -INF , P5 ;  /* 0xff80000009097808 */ /* 0x004fe40002800000 */
[----:B------:R-:W-:Y:S01]  /*77a0*/  ISETP.GT.AND P5, PT, R128, 0x11, PT ;  /* 0x000000118000780c */ /* 0x000fe20003fa4270 */
[----:B------:R-:W2:Y:S01]  /*77b0*/  SHFL.BFLY PT, R89, R112, 0x1, 0x1f ;  /* 0x0c201f0070597f89 */ /* 0x000ea200000e0000 */
[----:B------:R-:W-:-:S03]  /*77c0*/  FMNMX.FTZ R8, R9, R8, !PT ;  /* 0x0000000809087209 */ /* 0x000fc60007810000 */
[----:B------:R-:W-:Y:S08]  /*77d0*/  MUFU.TANH R12, R12 ;  /* 0x0000000c000c7308 */ /* 0x000ff00000002400 */
[----:B------:R-:W3:Y:S01]  /*77e0*/  MUFU.TANH R13, R13 ;  /* 0x0000000d000d7308 */ /* 0x000ee20000002400 */
[----:B0-----:R-:W-:Y:S02]  /*77f0*/  FSEL R11, R11, -INF , P5 ;  /* 0xff8000000b0b7808 */ /* 0x001fe40002800000 */
[----:B------:R-:W-:-:S05]  /*7800*/  ISETP.GT.AND P5, PT, R128, 0x19, PT ;  /* 0x000000198000780c */ /* 0x000fca0003fa4270 */
[----:B------:R-:W0:Y:S01]  /*7810*/  MUFU.TANH R14, R14 ;  /* 0x0000000e000e7308 */ /* 0x000e220000002400 */
[----:B--2---:R-:W-:Y:S01]  /*7820*/  FMNMX.FTZ R89, R112, R89, !PT ;  /* 0x0000005970597209 */ /* 0x004fe20007810000 */
[----:B------:R-:W-:-:S03]  /*7830*/  FMUL.FTZ R112, R0, R102 ;  /* 0x0000006600707220 */ /* 0x000fc60000410000 */
[C---:B------:R-:W-:Y:S01]  /*7840*/  FSETP.NEU.FTZ.AND P3, PT, R89.reuse, -INF , PT ;  /* 0xff8000005900780b */ /* 0x040fe20003f7d000 */
[----:B-1----:R-:W-:-:S02]  /*7850*/  FFMA.FTZ R102, R89, R88, -8 ;  /* 0xc100000059667423 */ /* 0x002fc40000010058 */
[----:B------:R-:W1:Y:S01]  /*7860*/  MUFU.TANH R15, R15 ;  /* 0x0000000f000f7308 */ /* 0x000e620000002400 */
[----:B---3--:R-:W-:Y:S02]  /*7870*/  FSEL R13, R13, -INF , P5 ;  /* 0xff8000000d0d7808 */ /* 0x008fe40002800000 */
[----:B------:R-:W-:Y:S02]  /*7880*/  ISETP.GT.AND P5, PT, R128, 0x21, PT ;  /* 0x000000218000780c */ /* 0x000fe40003fa4270 */
[----:B------:R-:W-:-:S03]  /*7890*/  FSEL R102, R102, RZ, P3 ;  /* 0x000000ff66667208 */ /* 0x000fc60001800000 */
[----:B------:R-:W2:Y:S02]  /*78a0*/  MUFU.TANH R20, R20 ;  /* 0x0000001400147308 */ /* 0x000ea40000002400 */
[----:B------:R-:W-:-:S01]  /*78b0*/  FFMA.FTZ R132, R205, R88, -R102 ;  /* 0x00000058cd847223 */ /* 0x000fc20000010866 */
[----:B------:R-:W-:Y:S01]  /*78c0*/  FSEL R205, R10, -INF , P4 ;  /* 0xff8000000acd7808 */ /* 0x000fe20002000000 */
[----:B------:R-:W-:-:S01]  /*78d0*/  FFMA.FTZ R114, R207, R88, -R102 ;  /* 0x00000058cf727223 */ /* 0x000fc20000010866 */
[----:B------:R-:W-:Y:S01]  /*78e0*/  ISETP.GT.AND P4, PT, R128, 0x18, PT ;  /* 0x000000188000780c */ /* 0x000fe20003f84270 */
[----:B------:R-:W-:-:S01]  /*78f0*/  FFMA.FTZ R115, R209, R88, -R102 ;  /* 0x00000058d1737223 */ /* 0x000fc20000010866 */
[----:B------:R-:W-:Y:S01]  /*7900*/  FMNMX.FTZ R8, R205, R8, !PT ;  /* 0x00000008cd087209 */ /* 0x000fe20007810000 */
[----:B------:R-:W3:Y:S01]  /*7910*/  MUFU.TANH R21, R21 ;  /* 0x0000001500157308 */ /* 0x000ee20000002400 */
[----:B------:R-:W-:Y:S01]  /*7920*/  FSEL R207, R12, -INF , P4 ;  /* 0xff8000000ccf7808 */ /* 0x000fe20002000000 */
[--C-:B------:R-:W-:Y:S01]  /*7930*/  FFMA.FTZ R12, R201, R88, -R102.reuse ;  /* 0x00000058c90c7223 */ /* 0x100fe20000010866 */
[----:B------:R-:W-:Y:S01]  /*7940*/  FMNMX.FTZ R8, R11, R8, !PT ;  /* 0x000000080b087209 */ /* 0x000fe20007810000 */
[-CC-:B------:R-:W-:Y:S01]  /*7950*/  FFMA.FTZ R209, R199, R88.reuse, -R102.reuse ;  /* 0x00000058c7d17223 */ /* 0x180fe20000010866 */
[----:B------:R-:W-:Y:S01]  /*7960*/  ISETP.GT.AND P4, PT, R128, 0x20, PT ;  /* 0x000000208000780c */ /* 0x000fe20003f84270 */
[--C-:B------:R-:W-:Y:S01]  /*7970*/  FFMA.FTZ R116, R211, R88, -R102.reuse ;  /* 0x00000058d3747223 */ /* 0x100fe20000010866 */
[----:B------:R-:W-:Y:S01]  /*7980*/  FMNMX.FTZ R10, R207, R8, !PT ;  /* 0x00000008cf0a7209 */ /* 0x000fe20007810000 */
[----:B------:R-:W4:Y:S01]  /*7990*/  MUFU.TANH R136, R136 ;  /* 0x0000008800887308 */ /* 0x000f220000002400 */
[----:B0-----:R-:W-:Y:S01]  /*79a0*/  FSEL R201, R14, -INF , P4 ;  /* 0xff8000000ec97808 */ /* 0x001fe20002000000 */
[--C-:B------:R-:W-:Y:S01]  /*79b0*/  FFMA.FTZ R14, R107, R88, -R102.reuse ;  /* 0x000000586b0e7223 */ /* 0x100fe20000010866 */
[----:B------:R-:W-:Y:S01]  /*79c0*/  FMNMX.FTZ R10, R13, R10, !PT ;  /* 0x0000000a0d0a7209 */ /* 0x000fe20007810000 */
[-CC-:B------:R-:W-:Y:S01]  /*79d0*/  FFMA.FTZ R183, R213, R88.reuse, -R102.reuse ;  /* 0x00000058d5b77223 */ /* 0x180fe20000010866 */
[C---:B------:R-:W-:Y:S01]  /*79e0*/  ISETP.GT.AND P4, PT, R128.reuse, 0x28, PT ;  /* 0x000000288000780c */ /* 0x040fe20003f84270 */
[--C-:B------:R-:W-:Y:S01]  /*79f0*/  FFMA.FTZ R118, R217, R88, -R102.reuse ;  /* 0x00000058d9767223 */ /* 0x100fe20000010866 */
[----:B-1----:R-:W-:Y:S01]  /*7a00*/  FSEL R15, R15, -INF , P5 ;  /* 0xff8000000f0f7808 */ /* 0x002fe20002800000 */
[----:B------:R-:W0:Y:S01]  /*7a10*/  MUFU.TANH R137, R137 ;  /* 0x0000008900897308 */ /* 0x000e220000002400 */
[----:B------:R-:W-:Y:S01]  /*7a20*/  FMNMX.FTZ R10, R201, R10, !PT ;  /* 0x0000000ac90a7209 */ /* 0x000fe20007810000 */
[-CC-:B------:R-:W-:Y:S01]  /*7a30*/  FFMA.FTZ R185, R219, R88.reuse, -R102.reuse ;  /* 0x00000058dbb97223 */ /* 0x180fe20000010866 */
[----:B------:R-:W-:Y:S01]  /*7a40*/  ISETP.GT.AND P5, PT, R128, 0x29, PT ;  /* 0x000000298000780c */ /* 0x000fe20003fa4270 */
[-CC-:B------:R-:W-:Y:S01]  /*7a50*/  FFMA.FTZ R130, R221, R88.reuse, -R102.reuse ;  /* 0x00000058dd827223 */ /* 0x180fe20000010866 */
[----:B--2---:R-:W-:Y:S01]  /*7a60*/  FSEL R199, R20, -INF , P4 ;  /* 0xff80000014c77808 */ /* 0x004fe20002000000 */
[--C-:B------:R-:W-:Y:S01]  /*7a70*/  FFMA.FTZ R20, R113, R88, -R102.reuse ;  /* 0x0000005871147223 */ /* 0x100fe20000010866 */
[----:B------:R-:W-:Y:S01]  /*7a80*/  FMNMX.FTZ R10, R15, R10, !PT ;  /* 0x0000000a0f0a7209 */ /* 0x000fe20007810000 */
[----:B------:R-:W1:Y:S01]  /*7a90*/  MUFU.TANH R138, R138 ;  /* 0x0000008a008a7308 */ /* 0x000e620000002400 */
[C---:B------:R-:W-:Y:S01]  /*7aa0*/  ISETP.GT.AND P4, PT, R128.reuse, 0x30, PT ;  /* 0x000000308000780c */ /* 0x040fe20003f84270 */
[-CC-:B------:R-:W-:Y:S01]  /*7ab0*/  FFMA.FTZ R203, R203, R88.reuse, -R102.reuse ;  /* 0x00000058cbcb7223 */ /* 0x180fe20000010866 */
[----:B---3--:R-:W-:Y:S01]  /*7ac0*/  FSEL R21, R21, -INF , P5 ;  /* 0xff80000015157808 */ /* 0x008fe20002800000 */
[-CC-:B------:R-:W-:Y:S01]  /*7ad0*/  FFMA.FTZ R109, R109, R88.reuse, -R102.reuse ;  /* 0x000000586d6d7223 */ /* 0x180fe20000010866 */
[----:B------:R-:W-:Y:S01]  /*7ae0*/  ISETP.GT.AND P5, PT, R128, 0x31, PT ;  /* 0x000000318000780c */ /* 0x000fe20003fa4270 */
[-CC-:B------:R-:W-:Y:S01]  /*7af0*/  FFMA.FTZ R129, R129, R88.reuse, -R102.reuse ;  /* 0x0000005881817223 */ /* 0x180fe20000010866 */
[----:B----4-:R-:W-:Y:S01]  /*7b00*/  FSEL R107, R136, -INF , P4 ;  /* 0xff800000886b7808 */ /* 0x010fe20002000000 */
[----:B------:R-:W2:Y:S01]  /*7b10*/  MUFU.TANH R139, R139 ;  /* 0x0000008b008b7308 */ /* 0x000ea20000002400 */
[C---:B------:R-:W-:Y:S01]  /*7b20*/  ISETP.GT.AND P4, PT, R128.reuse, 0x38, PT ;  /* 0x000000388000780c */ /* 0x040fe20003f84270 */
[-CC-:B------:R-:W-:Y:S01]  /*7b30*/  FFMA.FTZ R117, R117, R88.reuse, -R102.reuse ;  /* 0x0000005875757223 */ /* 0x180fe20000010866 */
[----:B0-----:R-:W-:Y:S01]  /*7b40*/  FSEL R137, R137, -INF , P5 ;  /* 0xff80000089897808 */ /* 0x001fe20002800000 */
[-CC-:B------:R-:W-:Y:S01]  /*7b50*/  FFMA.FTZ R135, R135, R88.reuse, -R102.reuse ;  /* 0x0000005887877223 */ /* 0x180fe20000010866 */
[----:B------:R-:W-:Y:S01]  /*7b60*/  ISETP.GT.AND P5, PT, R128, 0x39, PT ;  /* 0x000000398000780c */ /* 0x000fe20003fa4270 */
[-CC-:B------:R-:W-:Y:S01]  /*7b70*/  FFMA.FTZ R143, R143, R88.reuse, -R102.reuse ;  /* 0x000000588f8f7223 */ /* 0x180fe20000010866 */
[----:B------:R-:W-:-:S01]  /*7b80*/  FFMA.FTZ R147, R147, R88, -R102 ;  /* 0x0000005893937223 */ /* 0x000fc20000010866 */
[----:B------:R0:W-:Y:S01]  /*7b90*/  MUFU.EX2 R8, R12 ;  /* 0x0000000c00087308 */ /* 0x0001e20000000800 */
[----:B-1----:R-:W-:Y:S01]  /*7ba0*/  FSEL R211, R138, -INF , P4 ;  /* 0xff8000008ad37808 */ /* 0x002fe20002000000 */
[-CC-:B------:R-:W-:Y:S01]  /*7bb0*/  FFMA.FTZ R93, R93, R88.reuse, -R102.reuse ;  /* 0x000000585d5d7223 */ /* 0x180fe20000010866 */
[----:B------:R-:W-:Y:S01]  /*7bc0*/  ISETP.GT.AND P4, PT, R128, 0x40, PT ;  /* 0x000000408000780c */ /* 0x000fe20003f84270 */
[-CC-:B------:R-:W-:Y:S01]  /*7bd0*/  FFMA.FTZ R97, R97, R88.reuse, -R102.reuse ;  /* 0x0000005861617223 */ /* 0x180fe20000010866 */
[----:B------:R-:W-:-:S01]  /*7be0*/  FFMA.FTZ R101, R101, R88, -R102 ;  /* 0x0000005865657223 */ /* 0x000fc20000010866 */
[----:B------:R-:W-:-:S02]  /*7bf0*/  FSEL R138, R89, RZ, P3 ;  /* 0x000000ff598a7208 */ /* 0x000fc40001800000 */
[----:B------:R-:W1:Y:S01]  /*7c00*/  MUFU.TANH R120, R120 ;  /* 0x0000007800787308 */ /* 0x000e620000002400 */
[----:B0-----:R-:W-:Y:S02]  /*7c10*/  FMNMX.FTZ R12, R199, R10, !PT ;  /* 0x0000000ac70c7209 */ /* 0x001fe40007810000 */
[----:B--2---:R-:W-:Y:S02]  /*7c20*/  FSEL R139, R139, -INF , P5 ;  /* 0xff8000008b8b7808 */ /* 0x004fe40002800000 */
[----:B------:R-:W-:Y:S02]  /*7c30*/  FMNMX.FTZ R12, R21, R12, !PT ;  /* 0x0000000c150c7209 */ /* 0x000fe40007810000 */
[----:B------:R-:W-:Y:S01]  /*7c40*/  ISETP.GT.AND P5, PT, R128, 0x41, PT ;  /* 0x000000418000780c */ /* 0x000fe20003fa4270 */
[----:B------:R-:W0:Y:S01]  /*7c50*/  MUFU.TANH R121, R121 ;  /* 0x0000007900797308 */ /* 0x000e220000002400 */
[----:B------:R-:W-:-:S04]  /*7c60*/  FMNMX.FTZ R12, R107, R12, !PT ;  /* 0x0000000c6b0c7209 */ /* 0x000fc80007810000 */
[----:B------:R-:W-:Y:S01]  /*7c70*/  FMNMX.FTZ R12, R137, R12, !PT ;  /* 0x0000000c890c7209 */ /* 0x000fe20007810000 */
[----:B------:R-:W-:Y:S02]  /*7c80*/  WARPGROUP.DEPBAR.LE gsb0, 0x0 ;  /* 0x00008000000079c5 */ /* 0x000fe40000010000 */
[----:B------:R-:W2:Y:S01]  /*7c90*/  MUFU.TANH R122, R122 ;  /* 0x0000007a007a7308 */ /* 0x000ea20000002400 */
[----:B-1----:R-:W-:Y:S01]  /*7ca0*/  FSEL R113, R120, -INF , P4 ;  /* 0xff80000078717808 */ /* 0x002fe20002000000 */
[----:B------:R-:W-:Y:S01]  /*7cb0*/  FFMA.FTZ R120, R131, R88, -R102 ;  /* 0x0000005883787223 */ /* 0x000fe20000010866 */
[----:B------:R-:W-:Y:S01]  /*7cc0*/  ISETP.GT.AND P4, PT, R128, 0x48, PT ;  /* 0x000000488000780c */ /* 0x000fe20003f84270 */
[----:B------:R-:W-:-:S04]  /*7cd0*/  WARPGROUP.ARRIVE ;  /* 0x00000000000079c5 */ /* 0x000fc80000000000 */
[----:B------:R-:W1:Y:S01]  /*7ce0*/  MUFU.TANH R123, R123 ;  /* 0x0000007b007b7308 */ /* 0x000e620000002400 */
[----:B0-----:R-:W-:Y:S01]  /*7cf0*/  FSEL R121, R121, -INF , P5 ;  /* 0xff80000079797808 */ /* 0x001fe20002800000 */
[----:B------:R-:W-:Y:S01]  /*7d00*/  QGMMA.64x128x32.F32.E4M3.E4M3 R24, R172, gdesc[UR4], R24, gsb0 ;  /* 0x01e00004ac187df3 */ /* 0x000fe20008000818 */
[----:B------:R-:W-:Y:S01]  /*7d10*/  ISETP.GT.AND P5, PT, R128, 0x49, PT ;  /* 0x000000498000780c */ /* 0x000fe20003fa4270 */
[----:B------:R-:W-:Y:S01]  /*7d20*/  UIADD3 UR6, UR10, 0x400, URZ ;  /* 0x000004000a067890 */ /* 0x000fe2000fffe03f */
[----:B------:R-:W-:-:S03]  /*7d30*/  UMOV UR7, 0xc0000010 ;  /* 0xc000001000077882 */ /* 0x000fc60000000000 */
[----:B------:R0:W-:Y:S01]  /*7d40*/  MUFU.EX2 R10, R14 ;  /* 0x0000000e000a7308 */ /* 0x0001e20000000800 */
[----:B--2---:R-:W-:Y:S01]  /*7d50*/  FSEL R213, R122, -INF , P4 ;  /* 0xff8000007ad57808 */ /* 0x004fe20002000000 */
[----:B------:R-:W-:Y:S01]  /*7d60*/  FFMA.FTZ R122, R133, R88, -R102 ;  /* 0x00000058857a7223 */ /* 0x000fe20000010866 */
[----:B------:R-:W-:-:S05]  /*7d70*/  ISETP.GT.AND P4, PT, R128, 0x50, PT ;  /* 0x000000508000780c */ /* 0x000fca0003f84270 */
[----:B------:R-:W2:Y:S01]  /*7d80*/  MUFU.TANH R124, R124 ;  /* 0x0000007c007c7308 */ /* 0x000ea20000002400 */
[----:B0-----:R-:W-:Y:S02]  /*7d90*/  FMNMX.FTZ R14, R211, R12, !PT ;  /* 0x0000000cd30e7209 */ /* 0x001fe40007810000 */
[----:B-1----:R-:W-:Y:S02]  /*7da0*/  FSEL R123, R123, -INF , P5 ;  /* 0xff8000007b7b7808 */ /* 0x002fe40002800000 */
[----:B------:R-:W-:Y:S02]  /*7db0*/  FMNMX.FTZ R14, R139, R14, !PT ;  /* 0x0000000e8b0e7209 */ /* 0x000fe40007810000 */
[----:B------:R-:W-:Y:S01]  /*7dc0*/  ISETP.GT.AND P5, PT, R128, 0x51, PT ;  /* 0x000000518000780c */ /* 0x000fe20003fa4270 */
[----:B------:R-:W0:Y:S01]  /*7dd0*/  MUFU.TANH R125, R125 ;  /* 0x0000007d007d7308 */ /* 0x000e220000002400 */
[----:B------:R-:W-:-:S04]  /*7de0*/  FMNMX.FTZ R14, R113, R14, !PT ;  /* 0x0000000e710e7209 */ /* 0x000fc80007810000 */
[----:B------:R-:W-:-:S03]  /*7df0*/  FMNMX.FTZ R14, R121, R14, !PT ;  /* 0x0000000e790e7209 */ /* 0x000fc60007810000 */
[----:B------:R-:W-:Y:S01]  /*7e00*/  MUFU.TANH R126, R126 ;  /* 0x0000007e007e7308 */ /* 0x000fe20000002400 */
[----:B--2---:R-:W-:Y:S02]  /*7e10*/  FSEL R131, R124, -INF , P4 ;  /* 0xff8000007c837808 */ /* 0x004fe40002000000 */
[----:B------:R-:W-:-:S05]  /*7e20*/  ISETP.GT.AND P4, PT, R128, 0x58, PT ;  /* 0x000000588000780c */ /* 0x000fca0003f84270 */
[----:B------:R-:W1:Y:S01]  /*7e30*/  MUFU.TANH R127, R127 ;  /* 0x0000007f007f7308 */ /* 0x000e620000002400 */
[----:B0-----:R-:W-:Y:S02]  /*7e40*/  FSEL R125, R125, -INF , P5 ;  /* 0xff8000007d7d7808 */ /* 0x001fe40002800000 */
[----:B------:R-:W-:-:S05]  /*7e50*/  ISETP.GT.AND P5, PT, R128, 0x59, PT ;  /* 0x000000598000780c */ /* 0x000fca0003fa4270 */
[----:B------:R0:W-:Y:S08]  /*7e60*/  MUFU.EX2 R12, R20 ;  /* 0x00000014000c7308 */ /* 0x0001f00000000800 */
[----:B------:R-:W2:Y:S01]  /*7e70*/  MUFU.TANH R104, R104 ;  /* 0x0000006800687308 */ /* 0x000ea20000002400 */
[----:B0-----:R-:W-:Y:S02]  /*7e80*/  FMNMX.FTZ R20, R213, R14, !PT ;  /* 0x0000000ed5147209 */ /* 0x001fe40007810000 */
[----:B-1----:R-:W-:-:S02]  /*7e90*/  FSEL R127, R127, -INF , P5 ;  /* 0xff8000007f7f7808 */ /* 0x002fc40002800000 */
[----:B------:R-:W-:Y:S02]  /*7ea0*/  FMNMX.FTZ R20, R123, R20, !PT ;  /* 0x000000147b147209 */ /* 0x000fe40007810000 */
[C---:B------:R-:W-:Y:S01]  /*7eb0*/  ISETP.GT.AND P5, PT, R128.reuse, 0x61, PT ;  /* 0x000000618000780c */ /* 0x040fe20003fa4270 */
[----:B------:R0:W1:Y:S01]  /*7ec0*/  MUFU.TANH R92, R110 ;  /* 0x0000006e005c7308 */ /* 0x0000620000002400 */
[----:B------:R-:W-:Y:S02]  /*7ed0*/  FMNMX.FTZ R20, R131, R20, !PT ;  /* 0x0000001483147209 */ /* 0x000fe40007810000 */
[----:B------:R-:W-:Y:S02]  /*7ee0*/  FSEL R105, R105, -INF , P5 ;  /* 0xff80000069697808 */ /* 0x000fe40002800000 */
[----:B------:R-:W-:Y:S02]  /*7ef0*/  FMNMX.FTZ R20, R125, R20, !PT ;  /* 0x000000147d147209 */ /* 0x000fe40007810000 */
[----:B------:R-:W-:Y:S01]  /*7f00*/  ISETP.GT.AND P5, PT, R128, 0x69, PT ;  /* 0x000000698000780c */ /* 0x000fe20003fa4270 */
[----:B------:R-:W3:Y:S01]  /*7f10*/  MUFU.TANH R96, R96 ;  /* 0x0000006000607308 */ /* 0x000ee20000002400 */
[----:B0-----:R-:W-:Y:S01]  /*7f20*/  FMUL.FTZ R110, R0, R119 ;  /* 0x00000077006e7220 */ /* 0x001fe20000410000 */
[----:B------:R-:W-:Y:S01]  /*7f30*/  FFMA.FTZ R119, R215, R88, -R102 ;  /* 0x00000058d7777223 */ /* 0x000fe20000010866 */
[----:B------:R-:W-:-:S02]  /*7f40*/  FSEL R215, R126, -INF , P4 ;  /* 0xff8000007ed77808 */ /* 0x000fc40002000000 */
[----:B------:R-:W-:-:S03]  /*7f50*/  ISETP.GT.AND P4, PT, R128, 0x60, PT ;  /* 0x000000608000780c */ /* 0x000fc60003f84270 */
[----:B------:R0:W-:Y:S01]  /*7f60*/  MUFU.EX2 R14, R120 ;  /* 0x00000078000e7308 */ /* 0x0001e20000000800 */
[----:B--2---:R-:W-:Y:S01]  /*7f70*/  FSEL R133, R104, -INF , P4 ;  /* 0xff80000068857808 */ /* 0x004fe20002000000 */
[----:B------:R-:W-:Y:S01]  /*7f80*/  FFMA.FTZ R104, R161, R88, -R102 ;  /* 0x00000058a1687223 */ /* 0x000fe20000010866 */
[----:B------:R-:W-:-:S04]  /*7f90*/  ISETP.GT.AND P4, PT, R128, 0x68, PT ;  /* 0x000000688000780c */ /* 0x000fc80003f84270 */
[----:B-1----:R-:W-:Y:S01]  /*7fa0*/  FSEL R217, R92, -INF , P4 ;  /* 0xff8000005cd97808 */ /* 0x002fe20002000000 */
[----:B------:R-:W1:Y:S01]  /*7fb0*/  MUFU.TANH R100, R100 ;  /* 0x0000006400647308 */ /* 0x000e620000002400 */
[----:B0-----:R-:W-:Y:S01]  /*7fc0*/  FMNMX.FTZ R120, R215, R20, !PT ;  /* 0x00000014d7787209 */ /* 0x001fe20007810000 */
[--C-:B------:R-:W-:Y:S01]  /*7fd0*/  FFMA.FTZ R92, R141, R88, -R102.reuse ;  /* 0x000000588d5c7223 */ /* 0x100fe20000010866 */
[----:B------:R-:W-:Y:S02]  /*7fe0*/  ISETP.GT.AND P4, PT, R128, 0x70, PT ;  /* 0x000000708000780c */ /* 0x000fe40003f84270 */
[----:B------:R-:W-:Y:S02]  /*7ff0*/  FMNMX.FTZ R120, R127, R120, !PT ;  /* 0x000000787f787209 */ /* 0x000fe40007810000 */
[----:B---3--:R-:W-:Y:S01]  /*8000*/  FSEL R219, R96, -INF , P5 ;  /* 0xff80000060db7808 */ /* 0x008fe20002800000 */
[----:B------:R-:W0:Y:S01]  /*8010*/  MUFU.TANH R106, R106 ;  /* 0x0000006a006a7308 */ /* 0x000e220000002400 */
[----:B------:R-:W-:Y:S01]  /*8020*/  FMNMX.FTZ R120, R133, R120, !PT ;  /* 0x0000007885787209 */ /* 0x000fe20007810000 */
[----:B------:R-:W-:Y:S01]  /*8030*/  FFMA.FTZ R96, R145, R88, -R102 ;  /* 0x0000005891607223 */ /* 0x000fe20000010866 */
[----:B------:R-:W-:-:S02]  /*8040*/  ISETP.GT.AND P5, PT, R128, 0x71, PT ;  /* 0x000000718000780c */ /* 0x000fc40003fa4270 */
[----:B------:R-:W-:-:S03]  /*8050*/  FMNMX.FTZ R120, R105, R120, !PT ;  /* 0x0000007869787209 */ /* 0x000fc60007810000 */
[----:B------:R-:W2:Y:S01]  /*8060*/  MUFU.TANH R108, R108 ;  /* 0x0000006c006c7308 */ /* 0x000ea20000002400 */
[----:B------:R-:W-:Y:S02]  /*8070*/  FMNMX.FTZ R120, R217, R120, !PT ;  /* 0x00000078d9787209 */ /* 0x000fe40007810000 */
[----:B-1----:R-:W-:Y:S01]  /*8080*/  FSEL R141, R100, -INF , P4 ;  /* 0xff800000648d7808 */ /* 0x002fe20002000000 */
[----:B------:R-:W-:-:S01]  /*8090*/  FFMA.FTZ R100, R157, R88, -R102 ;  /* 0x000000589d647223 */ /* 0x000fc20000010866 */
[----:B------:R-:W-:Y:S01]  /*80a0*/  FMNMX.FTZ R120, R219, R120, !PT ;  /* 0x00000078db787209 */ /* 0x000fe20007810000 */
[----:B------:R-:W-:-:S01]  /*80b0*/  FFMA.FTZ R157, R167, R88, -R102 ;  /* 0x00000058a79d7223 */ /* 0x000fc20000010866 */
[----:B------:R-:W-:Y:S01]  /*80c0*/  ISETP.GT.AND P4, PT, R128, 0x78, PT ;  /* 0x000000788000780c */ /* 0x000fe20003f84270 */
[----:B------:R-:W1:Y:S01]  /*80d0*/  MUFU.TANH R110, R110 ;  /* 0x0000006e006e7308 */ /* 0x000e620000002400 */
[----:B0-----:R-:W-:Y:S01]  /*80e0*/  FSEL R221, R106, -INF , P5 ;  /* 0xff8000006add7808 */ /* 0x001fe20002800000 */
[----:B------:R-:W-:Y:S01]  /*80f0*/  FFMA.FTZ R106, R165, R88, -R102 ;  /* 0x00000058a56a7223 */ /* 0x000fe20000010866 */
[----:B------:R-:W-:-:S02]  /*8100*/  FMNMX.FTZ R120, R141, R120, !PT ;  /* 0x000000788d787209 */ /* 0x000fc40007810000 */
[----:B------:R-:W-:Y:S02]  /*8110*/  ISETP.GT.AND P5, PT, R128, 0x79, PT ;  /* 0x000000798000780c */ /* 0x000fe40003fa4270 */
[----:B------:R-:W-:Y:S01]  /*8120*/  FMNMX.FTZ R120, R221, R120, !PT ;  /* 0x00000078dd787209 */ /* 0x000fe20007810000 */
[----:B------:R-:W0:Y:S01]  /*8130*/  MUFU.TANH R90, R90 ;  /* 0x0000005a005a7308 */ /* 0x000e220000002400 */
[----:B--2---:R-:W-:Y:S01]  /*8140*/  FSEL R223, R108, -INF , P4 ;  /* 0xff8000006cdf7808 */ /* 0x004fe20002000000 */
[----:B------:R-:W-:Y:S01]  /*8150*/  FFMA.FTZ R108, R195, R88, -R102 ;  /* 0x00000058c36c7223 */ /* 0x000fe20000010866 */
[----:B------:R-:W-:Y:S02]  /*8160*/  ISETP.GT.AND P4, PT, R128, 0x80, PT ;  /* 0x000000808000780c */ /* 0x000fe40003f84270 */
[----:B------:R-:W-:-:S03]  /*8170*/  FMNMX.FTZ R120, R223, R120, !PT ;  /* 0x00000078df787209 */ /* 0x000fc60007810000 */
[----:B------:R-:W2:Y:S01]  /*8180*/  MUFU.TANH R91, R91 ;  /* 0x0000005b005b7308 */ /* 0x000ea20000002400 */
[----:B-1----:R-:W-:Y:S02]  /*8190*/  FSEL R225, R110, -INF , P5 ;  /* 0xff8000006ee17808 */ /* 0x002fe40002800000 */
[----:B------:R-:W-:Y:S02]  /*81a0*/  ISETP.GT.AND P5, PT, R128, 0x81, PT ;  /* 0x000000818000780c */ /* 0x000fe40003fa4270 */
[----:B------:R-:W-:-:S03]  /*81b0*/  FMNMX.FTZ R120, R225, R120, !PT ;  /* 0x00000078e1787209 */ /* 0x000fc60007810000 */
[----:B------:R-:W1:Y:S01]  /*81c0*/  MUFU.TANH R94, R94 ;  /* 0x0000005e005e7308 */ /* 0x000e620000002400 */
[----:B0-----:R-:W-:Y:S02]  /*81d0*/  FSEL R145, R90, -INF , P4 ;  /* 0xff8000005a917808 */ /* 0x001fe40002000000 */
[----:B------:R-:W-:Y:S02]  /*81e0*/  ISETP.GT.AND P4, PT, R128, 0x88, PT ;  /* 0x000000888000780c */ /* 0x000fe40003f84270 */
[----:B------:R-:W-:-:S03]  /*81f0*/  FMNMX.FTZ R120, R145, R120, !PT ;  /* 0x0000007891787209 */ /* 0x000fc60007810000 */
[----:B------:R-:W0:Y:S01]  /*8200*/  MUFU.TANH R95, R95 ;  /* 0x0000005f005f7308 */ /* 0x000e220000002400 */
[----:B--2---:R-:W-:Y:S01]  /*8210*/  FSEL R227, R91, -INF , P5 ;  /* 0xff8000005be37808 */ /* 0x004fe20002800000 */
[----:B------:R-:W-:Y:S02]  /*8220*/  WARPGROUP.DEPBAR.LE gsb0, 0x0 ;  /* 0x00008000000079c5 */ /* 0x000fe40000010000 */
[----:B------:R-:W-:Y:S01]  /*8230*/  ISETP.GT.AND P5, PT, R128, 0x89, PT ;  /* 0x000000898000780c */ /* 0x000fe20003fa4270 */
[----:B------:R-:W-:Y:S01]  /*8240*/  WARPGROUP.ARRIVE ;  /* 0x00000000000079c5 */ /* 0x000fe20000000000 */
[----:B------:R-:W-:Y:S02]  /*8250*/  FMNMX.FTZ R120, R227, R120, !PT ;  /* 0x00000078e3787209 */ /* 0x000fe40007810000 */
[----:B------:R-:W2:Y:S01]  /*8260*/  MUFU.TANH R98, R98 ;  /* 0x0000006200627308 */ /* 0x000ea20000002400 */
[----:B-1----:R-:W-:Y:S01]  /*8270*/  FSEL R229, R94, -INF , P4 ;  /* 0xff8000005ee57808 */ /* 0x002fe20002000000 */
[----:B------:R-:W-:Y:S01]  /*8280*/  FFMA.FTZ R94, R149, R88, -R102 ;  /* 0x00000058955e7223 */ /* 0x000fe20000010866 */
[----:B------:R-:W-:Y:S01]  /*8290*/  ISETP.GT.AND P4, PT, R128, 0x90, PT ;  /* 0x000000908000780c */ /* 0x000fe20003f84270 */
[----:B------:R-:W-:Y:S01]  /*82a0*/  QGMMA.64x128x32.F32.E4M3.E4M3 R24, R168, gdesc[UR4], R24, gsb0 ;  /* 0x01e00004a8187df3 */ /* 0x000fe20008000818 */
[----:B------:R-:W-:-:S03]  /*82b0*/  FMNMX.FTZ R120, R229, R120, !PT ;  /* 0x00000078e5787209 */ /* 0x000fc60007810000 */
[----:B------:R-:W1:Y:S01]  /*82c0*/  MUFU.TANH R99, R99 ;  /* 0x0000006300637308 */ /* 0x000e620000002400 */
[----:B0-----:R-:W-:Y:S02]  /*82d0*/  FSEL R95, R95, -INF , P5 ;  /* 0xff8000005f5f7808 */ /* 0x001fe40002800000 */
[----:B------:R-:W-:Y:S02]  /*82e0*/  ISETP.GT.AND P5, PT, R128, 0x91, PT ;  /* 0x000000918000780c */ /* 0x000fe40003fa4270 */
[----:B------:R-:W-:-:S03]  /*82f0*/  FMNMX.FTZ R120, R95, R120, !PT ;  /* 0x000000785f787209 */ /* 0x000fc60007810000 */
[----:B------:R-:W0:Y:S01]  /*8300*/  MUFU.TANH R112, R112 ;  /* 0x0000007000707308 */ /* 0x000e220000002400 */
[----:B--2---:R-:W-:Y:S01]  /*8310*/  FSEL R149, R98, -INF , P4 ;  /* 0xff80000062957808 */ /* 0x004fe20002000000 */
[-CC-:B------:R-:W-:Y:S01]  /*8320*/  FFMA.FTZ R98, R155, R88.reuse, -R102.reuse ;  /* 0x000000589b627223 */ /* 0x180fe20000010866 */
[----:B------:R-:W-:Y:S01]  /*8330*/  ISETP.GT.AND P4, PT, R128, 0x98, PT ;  /* 0x000000988000780c */ /* 0x000fe20003f84270 */
[----:B------:R-:W-:Y:S01]  /*8340*/  FFMA.FTZ R155, R163, R88, -R102 ;  /* 0x00000058a39b7223 */ /* 0x000fe20000010866 */
[----:B------:R-:W-:-:S03]  /*8350*/  FMNMX.FTZ R120, R149, R120, !PT ;  /* 0x0000007895787209 */ /* 0x000fc60007810000 */
[----:B------:R-:W2:Y:S01]  /*8360*/  MUFU.TANH R103, R103 ;  /* 0x0000006700677308 */ /* 0x000ea20000002400 */
[----:B-1----:R-:W-:Y:S02]  /*8370*/  FSEL R99, R99, -INF , P5 ;  /* 0xff80000063637808 */ /* 0x002fe40002800000 */
[----:B------:R-:W-:Y:S02]  /*8380*/  ISETP.GT.AND P5, PT, R128, 0x99, PT ;  /* 0x000000998000780c */ /* 0x000fe40003fa4270 */
[----:B------:R-:W-:-:S03]  /*8390*/  FMNMX.FTZ R120, R99, R120, !PT ;  /* 0x0000007863787209 */ /* 0x000fc60007810000 */
[----:B------:R1:W-:Y:S01]  /*83a0*/  MUFU.EX2 R90, R96 ;  /* 0x00000060005a7308 */ /* 0x0003e20000000800 */
[----:B0-----:R-:W-:-:S04]  /*83b0*/  FSEL R231, R112, -INF , P4 ;  /* 0xff80000070e77808 */ /* 0x001fc80002000000 */
[----:B------:R-:W-:-:S03]  /*83c0*/  FMNMX.FTZ R120, R231, R120, !PT ;  /* 0x00000078e7787209 */ /* 0x000fc60007810000 */
[----:B------:R0:W-:Y:S01]  /*83d0*/  MUFU.EX2 R6, R132 ;  /* 0x0000008400067308 */ /* 0x0001e20000000800 */
[----:B--2---:R-:W-:Y:S01]  /*83e0*/  FSEL R103, R103, -INF , P5 ;  /* 0xff80000067677808 */ /* 0x004fe20002800000 */
[-CC-:B-1----:R-:W-:Y:S01]  /*83f0*/  FFMA.FTZ R96, R151, R88.reuse, -R102.reuse ;  /* 0x0000005897607223 */ /* 0x182fe20000010866 */
[----:B------:R-:W-:-:S01]  /*8400*/  FFMA.FTZ R151, R153, R88, -R102 ;  /* 0x0000005899977223 */ /* 0x000fc20000010866 */
[--C-:B------:R-:W-:Y:S01]  /*8410*/  FFMA.FTZ R153, R159, R88, -R102.reuse ;  /* 0x000000589f997223 */ /* 0x100fe20000010866 */
[----:B------:R-:W-:Y:S01]  /*8420*/  FMNMX.FTZ R120, R103, R120, !PT ;  /* 0x0000007867787209 */ /* 0x000fe20007810000 */
[----:B------:R-:W-:Y:S02]  /*8430*/  FFMA.FTZ R159, R197, R88, -R102 ;  /* 0x00000058c59f7223 */ /* 0x000fe40000010866 */
[----:B------:R-:W-:Y:S02]  /*8440*/  MUFU.EX2 R114, R114 ;  /* 0x0000007200727308 */ /* 0x000fe40000000800 */
[----:B------:R-:W1:Y:S06]  /*8450*/  SHFL.BFLY PT, R91, R120, 0x2, 0x1f ;  /* 0x0c401f00785b7f89 */ /* 0x000e6c00000e0000 */
[----:B------:R-:W-:Y:S08]  /*8460*/  MUFU.EX2 R115, R115 ;  /* 0x0000007300737308 */ /* 0x000ff00000000800 */
[----:B------:R-:W-:Y:S08]  /*8470*/  MUFU.EX2 R116, R116 ;  /* 0x0000007400747308 */ /* 0x000ff00000000800 */
[----:B------:R-:W-:Y:S01]  /*8480*/  MUFU.EX2 R119, R119 ;  /* 0x0000007700777308 */ /* 0x000fe20000000800 */
[----:B-1----:R-:W-:-:S05]  /*8490*/  FMNMX.FTZ R110, R120, R91, !PT ;  /* 0x0000005b786e7209 */ /* 0x002fca0007810000 */
[----:B------:R-:W1:Y:S02]  /*84a0*/  SHFL.BFLY PT, R91, R110, 0x1, 0x1f ;  /* 0x0c201f006e5b7f89 */ /* 0x000e6400000e0000 */
[----:B------:R2:W-:Y:S08]  /*84b0*/  MUFU.EX2 R20, R122 ;  /* 0x0000007a00147308 */ /* 0x0005f00000000800 */
[----:B------:R-:W-:Y:S08]  /*84c0*/  MUFU.EX2 R118, R118 ;  /* 0x0000007600767308 */ /* 0x000ff00000000800 */
[----:B------:R-:W-:Y:S01]  /*84d0*/  MUFU.EX2 R185, R185 ;  /* 0x000000b900b97308 */ /* 0x000fe20000000800 */
[----:B-1----:R-:W-:Y:S01]  /*84e0*/  FMNMX.FTZ R91, R110, R91, !PT ;  /* 0x0000005b6e5b7209 */ /* 0x002fe20007810000 */
[----:B------:R-:W-:-:S06]  /*84f0*/  FFMA.FTZ R110, R111, R88, -R102 ;  /* 0x000000586f6e7223 */ /* 0x000fcc0000010866 */
[----:B------:R-:W-:Y:S01]  /*8500*/  MUFU.EX2 R130, R130 ;  /* 0x0000008200827308 */ /* 0x000fe20000000800 */
[C---:B------:R-:W-:Y:S01]  /*8510*/  FSETP.NEU.FTZ.AND P4, PT, R91.reuse, -INF , PT ;  /* 0xff8000005b00780b */ /* 0x040fe20003f9d000 */
[----:B------:R-:W-:-:S05]  /*8520*/  FFMA.FTZ R112, R91, R88, -8 ;  /* 0xc10000005b707423 */ /* 0x000fca0000010058 */
[----:B------:R-:W-:Y:S01]  /*8530*/  FSEL R102, R112, RZ, P4 ;  /* 0x000000ff70667208 */ /* 0x000fe20002000000 */
[----:B------:R-:W-:Y:S04]  /*8540*/  MUFU.EX2 R183, R183 ;  /* 0x000000b700b77308 */ /* 0x000fe80000000800 */
[----:B0-----:R-:W-:-:S01]  /*8550*/  FFMA.FTZ R132, R137, R88, -R102 ;  /* 0x0000005889847223 */ /* 0x001fc20000010866 */
[----:B------:R-:W-:Y:S01]  /*8560*/  FSEL R137, R91, RZ, P4 ;  /* 0x000000ff5b897208 */ /* 0x000fe20002000000 */
[----:B------:R-:W-:-:S01]  /*8570*/  FFMA.FTZ R136, R121, R88, -R102 ;  /* 0x0000005879887223 */ /* 0x000fc20000010866 */
[----:B------:R-:W-:Y:S01]  /*8580*/  FADD.FTZ R121, -R138, R5 ;  /* 0x000000058a797221 */ /* 0x000fe20000010100 */
[----:B------:R-:W-:-:S01]  /*8590*/  FFMA.FTZ R111, R181, R88, -R102 ;  /* 0x00000058b56f7223 */ /* 0x000fc20000010866 */
[----:B------:R-:W-:Y:S01]  /*85a0*/  FFMA.FTZ R112, R7, R88, -R102 ;  /* 0x0000005807707223 */ /* 0x000fe20000010866 */
[----:B------:R-:W-:-:S01]  /*85b0*/  FADD.FTZ R137, -R137, R4 ;  /* 0x0000000489897221 */ /* 0x000fc20000010100 */
[-C--:B------:R-:W-:Y:S01]  /*85c0*/  FMUL.FTZ R121, R121, R88.reuse ;  /* 0x0000005879797220 */ /* 0x080fe20000410000 */
[----:B------:R-:W-:-:S01]  /*85d0*/  FFMA.FTZ R7, R187, R88, -R102 ;  /* 0x00000058bb077223 */ /* 0x000fc20000010866 */
[-CC-:B------:R-:W-:Y:S01]  /*85e0*/  FFMA.FTZ R120, R9, R88.reuse, -R102.reuse ;  /* 0x0000005809787223 */ /* 0x180fe20000010866 */
[-C--:B------:R-:W-:Y:S01]  /*85f0*/  FMUL.FTZ R4, R137, R88.reuse ;  /* 0x0000005889047220 */ /* 0x080fe20000410000 */
[----:B------:R-:W-:Y:S01]  /*8600*/  MUFU.EX2 R111, R111 ;  /* 0x0000006f006f7308 */ /* 0x000fe20000000800 */
[----:B------:R-:W-:-:S01]  /*8610*/  FFMA.FTZ R9, R205, R88, -R102 ;  /* 0x00000058cd097223 */ /* 0x000fc20000010866 */
[-CC-:B--2---:R-:W-:Y:S01]  /*8620*/  FFMA.FTZ R122, R11, R88.reuse, -R102.reuse ;  /* 0x000000580b7a7223 */ /* 0x184fe20000010866 */
        /* <DEDUP_REMOVED lines=19> */
[----:B------:R-:W-:Y:S01]  /*8760*/  FFMA.FTZ R99, R99, R88, -R102 ;  /* 0x0000005863637223 */ /* 0x000fe20000010866 */
[----:B------:R-:W-:-:S02]  /*8770*/  WARPGROUP.DEPBAR.LE gsb0, 0x0 ;  /* 0x00008000000079c5 */ /* 0x000fc40000010000 */
[----:B------:R-:W2:Y:S01]  /*8780*/  MUFU.EX2 R112, R112 ;  /* 0x0000007000707308 */ /* 0x000ea20000000800 */
[----:B0-----:R-:W-:-:S01]  /*8790*/  FFMA.FTZ R142, R121, R3, R114 ;  /* 0x00000003798e7223 */ /* 0x001fc20000010072 */
[----:B------:R-:W-:-:S03]  /*87a0*/  FFMA.FTZ R231, R231, R88, -R102 ;  /* 0x00000058e7e77223 */ /* 0x000fc60000010866 */
[----:B------:R-:W-:Y:S01]  /*87b0*/  FADD.FTZ R131, R115, R142 ;  /* 0x0000008e73837221 */ /* 0x000fe20000010000 */
[----:B------:R-:W-:-:S01]  /*87c0*/  FFMA.FTZ R142, R127, R88, -R102 ;  /* 0x000000587f8e7223 */ /* 0x000fc20000010866 */
[----:B------:R-:W-:Y:S01]  /*87d0*/  FFMA.FTZ R127, R133, R88, -R102 ;  /* 0x00000058857f7223 */ /* 0x000fe20000010866 */
[----:B------:R-:W0:Y:S01]  /*87e0*/  MUFU.EX2 R7, R7 ;  /* 0x0000000700077308 */ /* 0x000e220000000800 */
[----:B-1----:R-:W-:-:S01]  /*87f0*/  FFMA.FTZ R3, R4, R2, R111 ;  /* 0x0000000204037223 */ /* 0x002fc2000001006f */
[----:B------:R-:W-:-:S04]  /*8800*/  FADD.FTZ R144, R116, R131 ;  /* 0x0000008374907221 */ /* 0x000fc80000010000 */
[----:B------:R-:W-:Y:S02]  /*8810*/  FADD.FTZ R131, R119, R144 ;  /* 0x0000009077837221 */ /* 0x000fe40000010000 */
[----:B------:R-:W1:Y:S01]  /*8820*/  MUFU.EX2 R120, R120 ;  /* 0x0000007800787308 */ /* 0x000e620000000800 */
[----:B--2---:R-:W-:-:S01]  /*8830*/  FADD.FTZ R2, R112, R3 ;  /* 0x0000000370027221 */ /* 0x004fc20000010000 */
[----:B------:R-:W-:-:S04]  /*8840*/  FADD.FTZ R144, R118, R131 ;  /* 0x0000008376907221 */ /* 0x000fc80000010000 */
[----:B------:R-:W-:Y:S01]  /*8850*/  FADD.FTZ R131, R185, R144 ;  /* 0x00000090b9837221 */ /* 0x000fe20000010000 */
[----:B------:R-:W-:-:S01]  /*8860*/  FFMA.FTZ R144, R105, R88, -R102 ;  /* 0x0000005869907223 */ /* 0x000fc20000010866 */
[----:B------:R-:W2:Y:S01]  /*8870*/  MUFU.EX2 R9, R9 ;  /* 0x0000000900097308 */ /* 0x000ea20000000800 */
[----:B0-----:R-:W-:-:S01]  /*8880*/  FADD.FTZ R3, R7, R2 ;  /* 0x0000000207037221 */ /* 0x001fc20000010000 */
[----:B------:R-:W-:Y:S01]  /*8890*/  FADD.FTZ R146, R130, R131 ;  /* 0x0000008382927221 */ /* 0x000fe20000010000 */
[----:B------:R-:W-:-:S03]  /*88a0*/  FFMA.FTZ R105, R217, R88, -R102 ;  /* 0x00000058d9697223 */ /* 0x000fc60000010866 */
[----:B------:R-:W-:Y:S02]  /*88b0*/  FADD.FTZ R131, R183, R146 ;  /* 0x00000092b7837221 */ /* 0x000fe40000010000 */
[----:B------:R-:W0:Y:S01]  /*88c0*/  MUFU.EX2 R122, R122 ;  /* 0x0000007a007a7308 */ /* 0x000e220000000800 */
[----:B-1----:R-:W-:-:S01]  /*88d0*/  FADD.FTZ R2, R120, R3 ;  /* 0x0000000378027221 */ /* 0x002fc20000010000 */
[----:B------:R-:W-:-:S06]  /*88e0*/  FADD.FTZ R146, R6, R131 ;  /* 0x0000008306927221 */ /* 0x000fcc0000010000 */
        /* <DEDUP_REMOVED lines=12> */
[----:B------:R-:W-:-:S03]  /*89b0*/  FFMA.FTZ R146, R219, R88, -R102 ;  /* 0x00000058db927223 */ /* 0x000fc60000010866 */
[----:B------:R-:W-:Y:S01]  /*89c0*/  FADD.FTZ R148, R8, R131 ;  /* 0x0000008308947221 */ /* 0x000fe20000010000 */
[----:B------:R-:W-:-:S02]  /*89d0*/  FFMA.FTZ R131, R141, R88, -R102 ;  /* 0x000000588d837223 */ /* 0x000fc40000010866 */
        /* <DEDUP_REMOVED lines=28> */
[----:B-1----:R-:W-:-:S04]  /*8ba0*/  FADD.FTZ R137, R117, R150 ;  /* 0x0000009675897221 */ /* 0x002fc80000010000 */
[----:B------:R-:W-:Y:S01]  /*8bb0*/  FADD.FTZ R150, R20, R137 ;  /* 0x0000008914967221 */ /* 0x000fe20000010000 */
[----:B------:R-:W-:-:S02]  /*8bc0*/  FFMA.FTZ R137, R145, R88, -R102 ;  /* 0x0000005891897223 */ /* 0x000fc40000010866 */
        /* <DEDUP_REMOVED lines=14> */
[----:B------:R-:W-:-:S03]  /*8cb0*/  FFMA.FTZ R150, R227, R88, -R102 ;  /* 0x00000058e3967223 */ /* 0x000fc60000010866 */
        /* <DEDUP_REMOVED lines=32> */
[----:B------:R-:W-:-:S06]  /*8ec0*/  IADD3 R2, -R196, 0xb, RZ ;  /* 0x0000000bc4027810 */ /* 0x000fcc0007ffe1ff */
[----:B------:R-:W1:Y:S01]  /*8ed0*/  MUFU.EX2 R100, R100 ;  /* 0x0000006400647308 */ /* 0x000e620000000800 */
[----:B--2---:R-:W-:-:S07]  /*8ee0*/  FADD.FTZ R141, R97, R154 ;  /* 0x0000009a618d7221 */ /* 0x004fce0000010000 */
[----:B------:R-:W-:Y:S01]  /*8ef0*/  MUFU.EX2 R133, R133 ;  /* 0x0000008500857308 */ /* 0x000fe20000000800 */
[----:B0-----:R-:W-:-:S07]  /*8f00*/  FADD.FTZ R154, R148, R139 ;  /* 0x0000008b949a7221 */ /* 0x001fce0000010000 */
[----:B------:R-:W0:Y:S01]  /*8f10*/  MUFU.EX2 R153, R153 ;  /* 0x0000009900997308 */ /* 0x000e220000000800 */
[----:B-1----:R-:W-:-:S01]  /*8f20*/  FADD.FTZ R156, R100, R141 ;  /* 0x0000008d649c7221 */ /* 0x002fc20000010000 */
[----:B------:R-:W-:-:S05]  /*8f30*/  IMAD.U32 R141, RZ, RZ, UR53 ;  /* 0x00000035ff8d7e24 */ /* 0x000fca000f8e00ff */
[----:B------:R-:W-:Y:S01]  /*8f40*/  @!P1 LEA R141, R141, UR41, 0x3 ;  /* 0x000000298d8d9c11 */ /* 0x000fe2000f8e18ff */
[----:B------:R-:W-:Y:S01]  /*8f50*/  MUFU.EX2 R152, R152 ;  /* 0x0000009800987308 */ /* 0x000fe20000000800 */
[----:B------:R1:W-:Y:S07]  /*8f60*/  BAR.ARV R2, 0x100 ;  /* 0x000400020000751d */ /* 0x0003ee0000002000 */
[----:B------:R-:W2:Y:S01]  /*8f70*/  MUFU.EX2 R104, R104 ;  /* 0x0000006800687308 */ /* 0x000ea20000000800 */
[----:B0-----:R-:W-:-:S01]  /*8f80*/  FADD.FTZ R139, R153, R156 ;  /* 0x0000009c998b7221 */ /* 0x001fc20000010000 */
[----:B-1----:R-:W-:-:S05]  /*8f90*/  @!P1 VIADD R2, R141, 0x29840 ;  /* 0x000298408d029836 */ /* 0x002fca0000000000 */
[----:B------:R-:W-:Y:S01]  /*8fa0*/  @!P1 PRMT R2, RZ, 0x654, R2 ;  /* 0x00000654ff029816 */ /* 0x000fe20000000002 */
[----:B------:R-:W-:Y:S03]  /*8fb0*/  MUFU.EX2 R137, R137 ;  /* 0x0000008900897308 */ /* 0x000fe60000000800 */
[----:B------:R0:W-:Y:S05]  /*8fc0*/  @!P1 SYNCS.ARRIVE.TRANS64.RED.A1T0 RZ, [R2+URZ], RZ ;  /* 0x000000ff02ff99a7 */ /* 0x0001ea000810043f */
[----:B------:R-:W1:Y:S01]  /*8fd0*/  MUFU.EX2 R155, R155 ;  /* 0x0000009b009b7308 */ /* 0x000e620000000800 */
[----:B--2---:R-:W-:-:S07]  /*8fe0*/  FADD.FTZ R156, R104, R139 ;  /* 0x0000008b689c7221 */ /* 0x004fce0000010000 */
[----:B------:R-:W-:Y:S08]  /*8ff0*/  MUFU.EX2 R150, R150 ;  /* 0x0000009600967308 */ /* 0x000ff00000000800 */
[----:B------:R-:W2:Y:S01]  /*9000*/  MUFU.EX2 R106, R106 ;  /* 0x0000006a006a7308 */ /* 0x000ea20000000800 */
[----:B-1----:R-:W-:-:S07]  /*9010*/  FADD.FTZ R139, R155, R156 ;  /* 0x0000009c9b8b7221 */ /* 0x002fce0000010000 */
[----:B------:R-:W1:Y:S08]  /*9020*/  MUFU.EX2 R158, R229 ;  /* 0x000000e5009e7308 */ /* 0x000e700000000800 */
[----:B------:R3:W0:Y:S08]  /*9030*/  MUFU.EX2 R145, R3 ;  /* 0x0000000300917308 */ /* 0x0006300000000800 */
[----:B------:R-:W-:Y:S01]  /*9040*/  MUFU.EX2 R157, R157 ;  /* 0x0000009d009d7308 */ /* 0x000fe20000000800 */
[----:B---3--:R-:W-:-:S04]  /*9050*/  FADD.FTZ R3, R133, R154 ;  /* 0x0000009a85037221 */ /* 0x008fc80000010000 */
[----:B------:R-:W-:-:S03]  /*9060*/  FADD.FTZ R154, R152, R3 ;  /* 0x00000003989a7221 */ /* 0x000fc60000010000 */
[----:B------:R-:W-:Y:S01]  /*9070*/  MUFU.EX2 R108, R108 ;  /* 0x0000006c006c7308 */ /* 0x000fe20000000800 */
[----:B------:R-:W-:-:S01]  /*9080*/  FADD.FTZ R3, R137, R154 ;  /* 0x0000009a89037221 */ /* 0x000fc20000010000 */
[----:B--2---:R-:W-:-:S03]  /*9090*/  FADD.FTZ R154, R106, R139 ;  /* 0x0000008b6a9a7221 */ /* 0x004fc60000010000 */
[----:B------:R-:W-:-:S03]  /*90a0*/  FADD.FTZ R3, R150, R3 ;  /* 0x0000000396037221 */ /* 0x000fc60000010000 */
[----:B------:R-:W2:Y:S01]  /*90b0*/  MUFU.EX2 R95, R95 ;  /* 0x0000005f005f7308 */ /* 0x000ea20000000800 */
[----:B-1----:R-:W-:-:S04]  /*90c0*/  FADD.FTZ R3, R158, R3 ;  /* 0x000000039e037221 */ /* 0x002fc80000010000 */
[----:B0-----:R-:W-:-:S03]  /*90d0*/  FADD.FTZ R2, R145, R3 ;  /* 0x0000000391027221 */ /* 0x001fc60000010000 */
[----:B------:R-:W0:Y:S08]  /*90e0*/  MUFU.EX2 R159, R159 ;  /* 0x0000009f009f7308 */ /* 0x000e300000000800 */
[----:B------:R1:W3:Y:S01]  /*90f0*/  MUFU.EX2 R171, R99 ;  /* 0x0000006300ab7308 */ /* 0x0002e20000000800 */
[----:B--2---:R-:W-:-:S07]  /*9100*/  FADD.FTZ R2, R95, R2 ;  /* 0x000000025f027221 */ /* 0x004fce0000010000 */
[----:B------:R-:W2:Y:S01]  /*9110*/  MUFU.EX2 R101, R101 ;  /* 0x0000006500657308 */ /* 0x000ea20000000800 */
[----:B-1----:R-:W-:-:S04]  /*9120*/  FADD.FTZ R99, R157, R154 ;  /* 0x0000009a9d637221 */ /* 0x002fc80000010000 */
[----:B------:R-:W-:-:S03]  /*9130*/  FADD.FTZ R154, R108, R99 ;  /* 0x000000636c9a7221 */ /* 0x000fc60000010000 */
[----:B------:R-:W1:Y:S01]  /*9140*/  MUFU.EX2 R231, R231 ;  /* 0x000000e700e77308 */ /* 0x000e620000000800 */
[----:B0-----:R-:W-:-:S01]  /*9150*/  FADD.FTZ R154, R159, R154 ;  /* 0x0000009a9f9a7221 */ /* 0x001fc20000010000 */
[----:B---3--:R-:W-:-:S06]  /*9160*/  FADD.FTZ R2, R171, R2 ;  /* 0x00000002ab027221 */ /* 0x008fcc0000010000 */
        /* <DEDUP_REMOVED lines=8> */
.L_x_1966:
[----:B------:R-:W-:Y:S01]  /*91f0*/  UISETP.GT.AND UP1, UPT, UR52, UR49, UPT ;  /* 0x000000313400728c */ /* 0x000fe2000bf24270 */
[----:B------:R-:W-:Y:S01]  /*9200*/  F2FP.SATFINITE.E4M3.F32.PACK_AB_MERGE_C R7, R120, R7, RZ ;  /* 0x000000077807723e */ /* 0x000fe200048070ff */
[----:B------:R-:W-:Y:S01]  /*9210*/  ULEA UR6, UR54, UR41, 0x3 ;  /* 0x0000002936067291 */ /* 0x000fe2000f8e183f */
[----:B------:R-:W-:Y:S01]  /*9220*/  F2FP.SATFINITE.E4M3.F32.PACK_AB_MERGE_C R130, R183, R130, RZ ;  /* 0x00000082b782723e */ /* 0x000fe200048070ff */
[----:B------:R-:W-:Y:S01]  /*9230*/  UIADD3 UR52, UR52, -0x1, URZ ;  /* 0xffffffff34347890 */ /* 0x000fe2000fffe03f */
[----:B------:R-:W-:Y:S01]  /*9240*/  F2FP.SATFINITE.E4M3.F32.PACK_AB_MERGE_C R5, R138, R5, RZ ;  /* 0x000000058a05723e */ /* 0x000fe200048070ff */
[----:B------:R-:W-:Y:S01]  /*9250*/  UIADD3 UR6, UR6, 0x29860, URZ ;  /* 0x0002986006067890 */ /* 0x000fe2000fffe03f */
[----:B------:R-:W-:Y:S01]  /*9260*/  PLOP3.LUT P3, PT, PT, PT, UP1, 0x80, 0x0 ;  /* 0x000000000000781c */ /* 0x000fe20003f6f018 */
[----:B------:R-:W-:Y:S01]  /*9270*/  UMOV UR55, UR43 ;  /* 0x0000002b00377c82 */ /* 0x000fe20008000000 */
[----:B------:R-:W-:Y:S01]  /*9280*/  F2FP.SATFINITE.E4M3.F32.PACK_AB_MERGE_C R7, R112, R111, R7 ;  /* 0x0000006f7007723e */ /* 0x000fe20004807007 */
[----:B------:R-:W-:Y:S01]  /*9290*/  UPRMT UR6, UR39, 0x654, UR6 ;  /* 0x0000065427067896 */ /* 0x000fe20008000006 */
[----:B------:R-:W-:Y:S01]  /*92a0*/  F2FP.SATFINITE.E4M3.F32.PACK_AB_MERGE_C R116, R119, R116, RZ ;  /* 0x000000747774723e */ /* 0x000fe200048070ff */
[----:B------:R-:W-:Y:S01]  /*92b0*/  UMOV UR54, UR53 ;  /* 0x0000003500367c82 */ /* 0x000fe20008000000 */
[----:B------:R-:W-:Y:S01]  /*92c0*/  F2FP.SATFINITE.E4M3.F32.PACK_AB_MERGE_C R11, R124, R11, RZ ;  /* 0x0000000b7c0b723e */ /* 0x000fe200048070ff */
[----:B------:R-:W-:Y:S01]  /*92d0*/  FMUL.FTZ R26, R26, R4 ;  /* 0x000000041a1a7220 */ /* 0x000fe20000410000 */
[----:B------:R-:W-:Y:S01]  /*92e0*/  F2FP.SATFINITE.E4M3.F32.PACK_AB_MERGE_C R8, R209, R8, RZ ;  /* 0x00000008d108723e */ /* 0x000fe200048070ff */
[-C--:B------:R-:W-:Y:S01]  /*92f0*/  FMUL.FTZ R27, R27, R4.reuse ;  /* 0x000000041b1b7220 */ /* 0x080fe20000410000 */
        /* <DEDUP_REMOVED lines=96> */
[----:B------:R-:W-:-:S02]  /*9900*/  IMAD.MOV.U32 R4, RZ, RZ, R91 ;  /* 0x000000ffff047224 */ /* 0x000fc400078e005b */
[----:B------:R-:W-:Y:S02]  /*9910*/  IMAD.MOV.U32 R5, RZ, RZ, R89 ;  /* 0x000000ffff057224 */ /* 0x000fe400078e0059 */
[----:B------:R-:W-:Y:S01]  /*9920*/  IMAD.MOV.U32 R185, RZ, RZ, R7 ;  /* 0x000000ffffb97224 */ /* 0x000fe200078e0007 */
[----:B------:R-:W-:Y:S06]  /*9930*/  @P3 BRA `(.L_x_1967) ;  /* 0xffffffbc00843947 */ /* 0x000fec000383ffff */
[----:B------:R-:W-:-:S05]  /*9940*/  UMOV UR48, UR53 ;  /* 0x0000003500307c82 */ /* 0x000fca0008000000 */
.L_x_1957:
[----:B------:R-:W-:-:S13]  /*9950*/  ISETP.LE.AND P2, PT, RZ, UR52, PT ;  /* 0x00000034ff007c0c */ /* 0x000fda000bf43270 */
[----:B------:R-:W-:Y:S05]  /*9960*/  @!P2 BRA `(.L_x_1968) ;  /* 0x0000003400a4a947 */ /* 0x000fea0003800000 */
[----:B------:R-:W-:Y:S01]  /*9970*/  IMAD.MOV.U32 R5, RZ, RZ, R91 ;  /* 0x000000ffff057224 */ /* 0x000fe200078e005b */
[----:B------:R-:W-:Y:S01]  /*9980*/  UMOV UR49, UR43 ;  /* 0x0000002b00317c82 */ /* 0x000fe20008000000 */
[----:B------:R-:W-:Y:S01]  /*9990*/  IMAD.MOV.U32 R4, RZ, RZ, R89 ;  /* 0x000000ffff047224 */ /* 0x000fe200078e0059 */
[----:B------:R-:W-:-:S06]  /*99a0*/  UMOV UR47, UR48 ;  /* 0x00000030002f7c82 */ /* 0x000fcc0008000000 */
.L_x_1978:
        /* <DEDUP_REMOVED lines=9> */
.L_x_1970:
[----:B------:R-:W-:Y:S01]  /*9a40*/  ULEA UR6, UR48, UR41, 0x3 ;  /* 0x0000002930067291 */ /* 0x000fe2000f8e183f */
[----:B------:R-:W-:-:S05]  /*9a50*/  IMAD.U32 R6, RZ, RZ, UR43 ;  /* 0x0000002bff067e24 */ /* 0x000fca000f8e00ff */
[----:B------:R-:W-:-:S04]  /*9a60*/  SHF.L.U32 R6, R6, 0x1f, RZ ;  /* 0x0000001f06067819 */ /* 0x000fc800000006ff */
[----:B------:R0:W1:Y:S01]  /*9a70*/  SYNCS.PHASECHK.TRANS64.TRYWAIT P2, [UR6+0x29830], R6 ;  /* 0x02983006ff0075a7 */ /* 0x0000620008040146 */
[----:B------:R-:W-:Y:S05]  /*9a80*/  @!P0 BRA `(.L_x_1971) ;  /* 0x0000000000048947 */ /* 0x000fea0003800000 */
[----:B------:R-:W-:Y:S01]  /*9a90*/  BPT.TRAP 0x1 ;  /* 0x000000040000795c */ /* 0x000fe20000300000 */
.L_x_1971:
[----:B-1----:R-:W-:Y:S05]  /*9aa0*/  @P2 BRA `(.L_x_1969) ;  /* 0x0000000000082947 */ /* 0x002fea0003800000 */
[----:B------:R-:W1:Y:S02]  /*9ab0*/  SYNCS.PHASECHK.TRANS64.TRYWAIT P2, [UR6+0x29830], R6 ;  /* 0x02983006ff0075a7 */ /* 0x000e640008040146 */
[----:B-1----:R-:W-:Y:S05]  /*9ac0*/  @!P2 BRA `(.L_x_1972) ;  /* 0x000000a40030a947 */ /* 0x002fea0003800000 */
.L_x_1969:
[----:B-1----:R-:W1:Y:S01]  /*9ad0*/  S2R R7, SR_TID.X ;  /* 0x0000000000077919 */ /* 0x002e620000002100 */
[----:B------:R-:W-:Y:S01]  /*9ae0*/  UIMAD UR53, UR48, 0x780, UR46 ;  /* 0x00000780303578a4 */ /* 0x000fe2000f8e022e */
[----:B------:R-:W-:Y:S01]  /*9af0*/  UMOV UR27, 0x80000020 ;  /* 0x80000020001b7882 */ /* 0x000fe20000000000 */
[----:B------:R-:W-:Y:S02]  /*9b00*/  UMOV UR28, UR24 ;  /* 0x00000018001c7c82 */ /* 0x000fe40008000000 */
[----:B------:R-:W-:Y:S01]  /*9b10*/  UIADD3 UR30, UR53, 0x80, URZ ;  /* 0x00000080351e7890 */ /* 0x000fe2000fffe03f */
[----:B------:R-:W-:Y:S02]  /*9b20*/  UMOV UR29, UR25 ;  /* 0x00000019001d7c82 */ /* 0x000fe40008000000 */
[----:B------:R-:W-:Y:S01]  /*9b30*/  UMOV UR26, UR53 ;  /* 0x00000035001a7c82 */ /* 0x000fe20008000000 */
[----:B------:R-:W-:Y:S01]  /*9b40*/  UMOV UR31, 0x80000020 ;  /* 0x80000020001f7882 */ /* 0x000fe20000000000 */
[----:B------:R-:W-:Y:S01]  /*9b50*/  UIADD3 UR34, UR53, 0x100, URZ ;  /* 0x0000010035227890 */ /* 0x000fe2000fffe03f */
[----:B------:R-:W-:Y:S01]  /*9b60*/  UMOV UR32, UR24 ;  /* 0x0000001800207c82 */ /* 0x000fe20008000000 */
[----:B------:R-:W-:Y:S01]  /*9b70*/  UMOV UR33, UR25 ;  /* 0x0000001900217c82 */ /* 0x000fe20008000000 */
[----:B------:R-:W-:Y:S01]  /*9b80*/  UMOV UR35, 0x80000020 ;  /* 0x8000002000237882 */ /* 0x000fe20000000000 */
        /* <DEDUP_REMOVED lines=10> */
[----:B-1----:R-:W-:-:S05]  /*9c30*/  SHF.R.U32.HI R7, RZ, 0x7, R7 ;  /* 0x00000007ff077819 */ /* 0x002fca0000011607 */
        /* <DEDUP_REMOVED lines=165> */
.L_x_1974:
[----:B------:R-:W-:Y:S01]  /*a690*/  ULEA UR6, UR47, UR41, 0x3 ;  /* 0x000000292f067291 */ /* 0x000fe2000f8e183f */
[----:B------:R-:W-:-:S05]  /*a6a0*/  IMAD.U32 R6, RZ, RZ, UR49 ;  /* 0x00000031ff067e24 */ /* 0x000fca000f8e00ff */
[----:B------:R-:W-:-:S04]  /*a6b0*/  SHF.L.U32 R6, R6, 0x1f, RZ ;  /* 0x0000001f06067819 */ /* 0x000fc800000006ff */
[----:B------:R0:W1:Y:S01]  /*a6c0*/  SYNCS.PHASECHK.TRANS64.TRYWAIT P2, [UR6+0x29850], R6 ;  /* 0x02985006ff0075a7 */ /* 0x0000620008040146 */
[----:B------:R-:W-:Y:S05]  /*a6d0*/  @!P0 BRA `(.L_x_1975) ;  /* 0x0000000000048947 */ /* 0x000fea0003800000 */
[----:B------:R-:W-:Y:S01]  /*a6e0*/  BPT.TRAP 0x1 ;  /* 0x000000040000795c */ /* 0x000fe20000300000 */
.L_x_1975:
[----:B-1----:R-:W-:Y:S05]  /*a6f0*/  @P2 BRA `(.L_x_1973) ;  /* 0x0000000000082947 */ /* 0x002fea0003800000 */
[----:B------:R-:W1:Y:S02]  /*a700*/  SYNCS.PHASECHK.TRANS64.TRYWAIT P2, [UR6+0x29850], R6 ;  /* 0x02985006ff0075a7 */ /* 0x000e640008040146 */
[----:B-1----:R-:W-:Y:S05]  /*a710*/  @!P2 BRA `(.L_x_1976) ;  /* 0x000000980034a947 */ /* 0x002fea0003800000 */
.L_x_1973:
[----:B------:R-:W-:Y:S01]  /*a720*/  UIADD3 UR6, UR41, 0x400, URZ ;  /* 0x0000040029067890 */ /* 0x000fe2000fffe03f */
[----:B------:R-:W-:Y:S01]  /*a730*/  WARPGROUP.ARRIVE ;  /* 0x00000000000079c5 */ /* 0x000fe20000000000 */
[----:B------:R-:W-:Y:S01]  /*a740*/  UMOV UR7, 0xc0000010 ;  /* 0xc000001000077882 */ /* 0x000fe20000000000 */
[C---:B-1----:R-:W-:Y:S01]  /*a750*/  FMUL.FTZ R7, R0.reuse, R152 ;  /* 0x0000009800077220 */ /* 0x042fe20000410000 */
[----:B------:R-:W-:Y:S01]  /*a760*/  USHF.R.U32.HI UR6, URZ, 0x4, UR6 ;  /* 0x000000043f067899 */ /* 0x000fe20008011606 */
[C---:B0-----:R-:W-:Y:S01]  /*a770*/  FMUL.FTZ R6, R0.reuse, R154 ;  /* 0x0000009a00067220 */ /* 0x041fe20000410000 */
[C---:B------:R-:W-:Y:S01]  /*a780*/  FMUL.FTZ R9, R0.reuse, R153 ;  /* 0x0000009900097220 */ /* 0x040fe20000410000 */
        /* <DEDUP_REMOVED lines=26> */
[----:B------:R-:W-:Y:S01]  /*a930*/  FMUL.FTZ R137, R0, R137 ;  /* 0x0000008900897220 */ /* 0x000fe20000410000 */
        /* <DEDUP_REMOVED lines=78> */
[----:B------:R-:W-:Y:S01]  /*ae20*/  FMUL.FTZ R103, R0, R103 ;  /* 0x0000006700677220 */ /* 0x000fe20000410000 */
[----:B------:R-:W1:Y:S01]  /*ae30*/  S2R R196, SR_TID.X ;  /* 0x0000000000c47919 */ /* 0x000e620000002100 */
[----:B------:R-:W-:Y:S01]  /*ae40*/  IMAD.U32 R158, RZ, RZ, UR48 ;  /* 0x00000030ff9e7e24 */ /* 0x000fe2000f8e00ff */
        /* <DEDUP_REMOVED lines=152> */
[----:B--2---:R-:W-:-:S05]  /*b7d0*/  FMNMX.FTZ R90, R124, R89, !PT ;  /* 0x000000597c5a7209 */ /* 0x004fca0007810000 */
[----:B------:R-:W2:Y:S02]  /*b7e0*/  SHFL.BFLY PT, R89, R90, 0x2, 0x1f ;  /* 0x0c401f005a597f89 */ /* 0x000ea400000e0000 */
[----:B------:R-:W3:Y:S01]  /*b7f0*/  MUFU.TANH R103, R103 ;  /* 0x0000006700677308 */ /* 0x000ee20000002400 */
[----:B-1----:R-:W-:-:S04]  /*b800*/  FMNMX.FTZ R88, R99, R88, !PT ;  /* 0x0000005863587209 */ /* 0x002fc80007810000 */
[----:B0-----:R-:W-:-:S04]  /*b810*/  FMNMX.FTZ R88, R101, R88, !PT ;  /* 0x0000005865587209 */ /* 0x001fc80007810000 */
[----:B---3--:R-:W-:Y:S02]  /*b820*/  FMNMX.FTZ R92, R103, R88, !PT ;  /* 0x00000058675c7209 */ /* 0x008fe40007810000 */
[----:B------:R-:W0:Y:S03]  /*b830*/  LDC R88, c[0x0][0x988] ;  /* 0x00026200ff587b82 */ /* 0x000e260000000800 */
[----:B------:R-:W1:Y:S01]  /*b840*/  SHFL.BFLY PT, R91, R92, 0x2, 0x1f ;  /* 0x0c401f005c5b7f89 */ /* 0x000e6200000e0000 */
[----:B--2---:R-:W-:-:S05]  /*b850*/  FMNMX.FTZ R94, R90, R89, !PT ;  /* 0x000000595a5e7209 */ /* 0x004fca0007810000 */
[----:B------:R-:W2:Y:S01]  /*b860*/  SHFL.BFLY PT, R89, R94, 0x1, 0x1f ;  /* 0x0c201f005e597f89 */ /* 0x000ea200000e0000 */
[----:B-1----:R-:W-:-:S05]  /*b870*/  FMNMX.FTZ R96, R92, R91, !PT ;  /* 0x0000005b5c607209 */ /* 0x002fca0007810000 */
[----:B------:R-:W1:Y:S01]  /*b880*/  SHFL.BFLY PT, R91, R96, 0x1, 0x1f ;  /* 0x0c201f00605b7f89 */ /* 0x000e6200000e0000 */
[----:B--2---:R-:W-:-:S05]  /*b890*/  FMNMX.FTZ R89, R94, R89, !PT ;  /* 0x000000595e597209 */ /* 0x004fca0007810000 */
[C---:B0-----:R-:W-:Y:S01]  /*b8a0*/  FFMA.FTZ R126, R89.reuse, R88, -8 ;  /* 0xc1000000597e7423 */ /* 0x041fe20000010058 */
[----:B------:R-:W-:-:S03]  /*b8b0*/  FADD.FTZ R4, -R89, R4 ;  /* 0x0000000459047221 */ /* 0x000fc60000010100 */
[-CC-:B------:R-:W-:Y:S01]  /*b8c0*/  FFMA.FTZ R90, R9, R88.reuse, -R126.reuse ;  /* 0x00000058095a7223 */ /* 0x180fe2000001087e */
[----:B------:R-:W-:-:S01]  /*b8d0*/  FFMA.FTZ R9, R13, R88, -R126 ;  /* 0x000000580d097223 */ /* 0x000fc2000001087e */
[-CC-:B------:R-:W-:Y:S01]  /*b8e0*/  FFMA.FTZ R13, R155, R88.reuse, -R126.reuse ;  /* 0x000000589b0d7223 */ /* 0x180fe2000001087e */
[----:B------:R-:W-:-:S01]  /*b8f0*/  FFMA.FTZ R155, R112, R88, -R126 ;  /* 0x00000058709b7223 */ /* 0x000fc2000001087e */
[-CC-:B------:R-:W-:Y:S01]  /*b900*/  FFMA.FTZ R112, R114, R88.reuse, -R126.reuse ;  /* 0x0000005872707223 */ /* 0x180fe2000001087e */
[----:B------:R-:W-:-:S01]  /*b910*/  FFMA.FTZ R114, R118, R88, -R126 ;  /* 0x0000005876727223 */ /* 0x000fc2000001087e */
[-C--:B------:R-:W-:Y:S01]  /*b920*/  FMUL.FTZ R4, R4, R88.reuse ;  /* 0x0000005804047220 */ /* 0x080fe20000410000 */
[----:B------:R-:W-:-:S01]  /*b930*/  FFMA.FTZ R7, R7, R88, -R126 ;  /* 0x0000005807077223 */ /* 0x000fc2000001087e */
[----:B------:R-:W-:Y:S01]  /*b940*/  MUFU.EX2 R90, R90 ;  /* 0x0000005a005a7308 */ /* 0x000fe20000000800 */
[----:B------:R-:W-:-:S01]  /*b950*/  FFMA.FTZ R92, R15, R88, -R126 ;  /* 0x000000580f5c7223 */ /* 0x000fc2000001087e */
[-CC-:B------:R-:W-:Y:S01]  /*b960*/  FFMA.FTZ R15, R163, R88.reuse, -R126.reuse ;  /* 0x00000058a30f7223 */ /* 0x180fe2000001087e */
[----:B------:R-:W-:-:S01]  /*b970*/  FFMA.FTZ R163, R120, R88, -R126 ;  /* 0x0000005878a37223 */ /* 0x000fc2000001087e */
[-CC-:B------:R-:W-:Y:S01]  /*b980*/  FFMA.FTZ R94, R157, R88.reuse, -R126.reuse ;  /* 0x000000589d5e7223 */ /* 0x180fe2000001087e */
[----:B------:R-:W-:-:S01]  /*b990*/  FFMA.FTZ R157, R116, R88, -R126 ;  /* 0x00000058749d7223 */ /* 0x000fc2000001087e */
[----:B-1----:R-:W-:Y:S01]  /*b9a0*/  FMNMX.FTZ R91, R96, R91, !PT ;  /* 0x0000005b605b7209 */ /* 0x002fe20007810000 */
[----:B------:R-:W-:-:S01]  /*b9b0*/  FFMA.FTZ R116, R122, R88, -R126 ;  /* 0x000000587a747223 */ /* 0x000fc2000001087e */
[----:B------:R-:W-:Y:S01]  /*b9c0*/  MUFU.EX2 R4, R4 ;  /* 0x0000000400047308 */ /* 0x000fe20000000800 */
[----:B------:R-:W-:-:S01]  /*b9d0*/  FFMA.FTZ R96, R165, R88, -R126 ;  /* 0x00000058a5607223 */ /* 0x000fc2000001087e */
[----:B------:R-:W-:Y:S01]  /*b9e0*/  FFMA.FTZ R165, R124, R88, -R126 ;  /* 0x000000587ca57223 */ /* 0x000fe2000001087e */
[----:B------:R-:W-:-:S01]  /*b9f0*/  FADD.FTZ R5, -R91, R5 ;  /* 0x000000055b057221 */ /* 0x000fc20000010100 */
[-C--:B------:R-:W-:Y:S01]  /*ba00*/  FFMA.FTZ R118, R91, R88.reuse, -8 ;  /* 0xc10000005b767423 */ /* 0x080fe20000010058 */
[----:B------:R-:W-:-:S01]  /*ba10*/  FFMA.FTZ R98, R197, R88, -R126 ;  /* 0x00000058c5627223 */ /* 0x000fc2000001087e */
[-C--:B------:R-:W-:Y:S01]  /*ba20*/  FFMA.FTZ R137, R137, R88.reuse, -R126 ;  /* 0x0000005889897223 */ /* 0x080fe2000001087e */
[-C--:B------:R-:W-:Y:S01]  /*ba30*/  FMUL.FTZ R5, R5, R88.reuse ;  /* 0x0000005805057220 */ /* 0x080fe20000410000 */
        /* <DEDUP_REMOVED lines=23> */
[----:B------:R-:W-:-:S01]  /*bbb0*/  FADD.FTZ R152, R90, R3 ;  /* 0x000000035a987221 */ /* 0x000fc20000010000 */
        /* <DEDUP_REMOVED lines=14> */
[-C--:B------:R-:W-:Y:S01]  /*bca0*/  FFMA.FTZ R110, R110, R88.reuse, -R126 ;  /* 0x000000586e6e7223 */ /* 0x080fe2000001087e */
[----:B------:R-:W-:-:S01]  /*bcb0*/  FFMA.FTZ R126, R199, R88, -R118 ;  /* 0x00000058c77e7223 */ /* 0x000fc20000010876 */
[-CC-:B------:R-:W-:Y:S01]  /*bcc0*/  FFMA.FTZ R139, R139, R88.reuse, -R118.reuse ;  /* 0x000000588b8b7223 */ /* 0x180fe20000010876 */
[----:B------:R-:W-:-:S01]  /*bcd0*/  FFMA.FTZ R138, R203, R88, -R118 ;  /* 0x00000058cb8a7223 */ /* 0x000fc20000010876 */
[----:B------:R-:W1:Y:S01]  /*bce0*/  MUFU.EX2 R21, R21 ;  /* 0x0000001500157308 */ /* 0x000e620000000800 */
        /* <DEDUP_REMOVED lines=15> */
[----:B------:R-:W2:Y:S01]  /*bde0*/  MUFU.EX2 R120, R120 ;  /* 0x0000007800787308 */ /* 0x000ea20000000800 */
        /* <DEDUP_REMOVED lines=11> */
[----:B------:R-:W-:Y:S01]  /*bea0*/  FFMA.FTZ R93, R93, R88, -R118 ;  /* 0x000000585d5d7223 */ /* 0x000fe20000010876 */
[----:B------:R-:W-:-:S02]  /*beb0*/  WARPGROUP.DEPBAR.LE gsb0, 0x0 ;  /* 0x00008000000079c5 */ /* 0x000fc40000010000 */
[----:B------:R-:W-:Y:S01]  /*bec0*/  FFMA.FTZ R95, R95, R88, -R118 ;  /* 0x000000585f5f7223 */ /* 0x000fe20000010876 */
[----:B------:R-:W0:Y:S01]  /*bed0*/  MUFU.EX2 R122, R122 ;  /* 0x0000007a007a7308 */ /* 0x000e220000000800 */
[----:B--2---:R-:W-:-:S01]  /*bee0*/  FADD.FTZ R161, R120, R161 ;  /* 0x000000a178a17221 */ /* 0x004fc20000010000 */
[-CC-:B------:R-:W-:Y:S01]  /*bef0*/  FFMA.FTZ R99, R99, R88.reuse, -R118.reuse ;  /* 0x0000005863637223 */ /* 0x180fe20000010876 */
[----:B------:R-:W-:-:S01]  /*bf00*/  FFMA.FTZ R101, R101, R88, -R118 ;  /* 0x0000005865657223 */ /* 0x000fc20000010876 */
[----:B------:R-:W-:-:S04]  /*bf10*/  FFMA.FTZ R103, R103, R88, -R118 ;  /* 0x0000005867677223 */ /* 0x000fc80000010876 */
        /* <DEDUP_REMOVED lines=99> */
[----:B------:R-:W-:Y:S01]  /*c550*/  FFMA.FTZ R20, R97, R88, -R118 ;  /* 0x0000005861147223 */ /* 0x000fe20000010876 */
[----:B------:R-:W-:-:S05]  /*c560*/  IADD3 R97, -R196, 0xb, RZ ;  /* 0x0000000bc4617810 */ /* 0x000fca0007ffe1ff */
[----:B------:R-:W2:Y:S01]  /*c570*/  MUFU.EX2 R113, R113 ;  /* 0x0000007100717308 */ /* 0x000ea20000000800 */
[----:B-1----:R-:W-:-:S07]  /*c580*/  FADD.FTZ R2, R136, R3 ;  /* 0x0000000388027221 */ /* 0x002fce0000010000 */
[----:B------:R-:W-:Y:S01]  /*c590*/  MUFU.EX2 R115, R115 ;  /* 0x0000007300737308 */ /* 0x000fe20000000800 */
[----:B0-----:R-:W-:-:S07]  /*c5a0*/  FADD.FTZ R156, R8, R167 ;  /* 0x000000a7089c7221 */ /* 0x001fce0000010000 */
[----:B------:R-:W0:Y:S01]  /*c5b0*/  MUFU.EX2 R10, R10 ;  /* 0x0000000a000a7308 */ /* 0x000e220000000800 */
[----:B--2---:R-:W-:-:S07]  /*c5c0*/  FADD.FTZ R3, R113, R2 ;  /* 0x0000000271037221 */ /* 0x004fce0000010000 */
[----:B------:R-:W-:Y:S08]  /*c5d0*/  MUFU.EX2 R12, R12 ;  /* 0x0000000c000c7308 */ /* 0x000ff00000000800 */
[----:B------:R-:W1:Y:S01]  /*c5e0*/  MUFU.EX2 R117, R117 ;  /* 0x0000007500757308 */ /* 0x000e620000000800 */
[----:B0-----:R-:W-:-:S07]  /*c5f0*/  FADD.FTZ R2, R10, R3 ;  /* 0x000000030a027221 */ /* 0x001fce0000010000 */
[----:B------:R-:W0:Y:S08]  /*c600*/  MUFU.EX2 R161, R161 ;  /* 0x000000a100a17308 */ /* 0x000e300000000800 */
[----:B------:R-:W2:Y:S01]  /*c610*/  MUFU.EX2 R110, R110 ;  /* 0x0000006e006e7308 */ /* 0x000ea20000000800 */
[----:B-1----:R-:W-:-:S01]  /*c620*/  FADD.FTZ R3, R117, R2 ;  /* 0x0000000275037221 */ /* 0x002fc20000010000 */
[----:B------:R-:W-:-:S05]  /*c630*/  @!P1 LEA R2, R158, UR41, 0x3 ;  /* 0x000000299e029c11 */ /* 0x000fca000f8e18ff */
[----:B------:R-:W-:Y:S01]  /*c640*/  @!P1 VIADD R2, R2, 0x29840 ;  /* 0x0002984002029836 */ /* 0x000fe20000000000 */
[----:B------:R-:W1:Y:S04]  /*c650*/  MUFU.EX2 R14, R14 ;  /* 0x0000000e000e7308 */ /* 0x000e680000000800 */
[----:B------:R-:W-:Y:S01]  /*c660*/  @!P1 PRMT R2, RZ, 0x654, R2 ;  /* 0x00000654ff029816 */ /* 0x000fe20000000002 */
[----:B------:R3:W-:Y:S06]  /*c670*/  BAR.ARV R97, 0x100 ;  /* 0x000400610000751d */ /* 0x0007ec0000002000 */
[----:B------:R-:W4:Y:S01]  /*c680*/  MUFU.EX2 R155, R155 ;  /* 0x0000009b009b7308 */ /* 0x000f220000000800 */
[----:B------:R5:W-:Y:S07]  /*c690*/  @!P1 SYNCS.ARRIVE.TRANS64.RED.A1T0 RZ, [R2+URZ], RZ ;  /* 0x000000ff02ff99a7 */ /* 0x000bee000810043f */
[----:B------:R-:W3:Y:S08]  /*c6a0*/  MUFU.EX2 R119, R119 ;  /* 0x0000007700777308 */ /* 0x000ef00000000800 */
[----:B------:R0:W-:Y:S08]  /*c6b0*/  MUFU.EX2 R169, R93 ;  /* 0x0000005d00a97308 */ /* 0x0001f00000000800 */
[----:B------:R-:W5:Y:S01]  /*c6c0*/  MUFU.EX2 R112, R112 ;  /* 0x0000007000707308 */ /* 0x000f620000000800 */
[----:B0-----:R-:W-:-:S04]  /*c6d0*/  FADD.FTZ R93, R115, R156 ;  /* 0x0000009c735d7221 */ /* 0x001fc80000010000 */
[----:B------:R-:W-:-:S03]  /*c6e0*/  FADD.FTZ R156, R12, R93 ;  /* 0x0000005d0c9c7221 */ /* 0x000fc60000010000 */
[----:B------:R-:W0:Y:S01]  /*c6f0*/  MUFU.EX2 R157, R157 ;  /* 0x0000009d009d7308 */ /* 0x000e220000000800 */
[----:B------:R-:W-:-:S01]  /*c700*/  FADD.FTZ R93, R161, R156 ;  /* 0x0000009ca15d7221 */ /* 0x000fc20000010000 */
[----:B--2---:R-:W-:-:S03]  /*c710*/  FADD.FTZ R156, R110, R3 ;  /* 0x000000036e9c7221 */ /* 0x004fc60000010000 */
[----:B-1----:R-:W-:Y:S01]  /*c720*/  FADD.FTZ R158, R14, R93 ;  /* 0x0000005d0e9e7221 */ /* 0x002fe20000010000 */
[----:B----4-:R-:W-:-:S02]  /*c730*/  FADD.FTZ R3, R155, R156 ;  /* 0x0000009c9b037221 */ /* 0x010fc40000010000 */
[----:B------:R-:W1:Y:S01]  /*c740*/  MUFU.EX2 R95, R95 ;  /* 0x0000005f005f7308 */ /* 0x000e620000000800 */
[----:B---3--:R-:W-:-:S01]  /*c750*/  FADD.FTZ R158, R119, R158 ;  /* 0x0000009e779e7221 */ /* 0x008fc20000010000 */
[----:B-----5:R-:W-:-:S03]  /*c760*/  FADD.FTZ R118, R112, R3 ;  /* 0x0000000370767221 */ /* 0x020fc60000010000 */
        /* <DEDUP_REMOVED lines=21> */
.L_x_1977:
        /* <DEDUP_REMOVED lines=114> */
[----:B------:R-:W-:Y:S01]  /*cfe0*/  F2FP.SATFINITE.E4M3.F32.PACK_AB_MERGE_C R171, R160, R20, R93 ;  /* 0x00000014a0ab723e */ /* 0x000fe2000480705d */
[----:B------:R-:W-:Y:S06]  /*cff0*/  @P2 BRA `(.L_x_1978) ;  /* 0xffffffc8006c2947 */ /* 0x000fec000383ffff */
.L_x_1968:
[----:B------:R-:W-:Y:S06]  /*d000*/  BAR.ARV 0x8, 0x180 ;  /* 0x0206000000007b1d */ /* 0x000fec0000002000 */
[----:B------:R-:W-:Y:S05]  /*d010*/  @!P0 BRA `(.L_x_1979) ;  /* 0x0000000000048947 */ /* 0x000fea0003800000 */
[----:B------:R-:W-:Y:S01]  /*d020*/  BPT.TRAP 0x1 ;  /* 0x000000040000795c */ /* 0x000fe20000300000 */
.L_x_1979:
[----:B------:R-:W-:Y:S01]  /*d030*/  ULEA UR9, UR48, UR41, 0x3 ;  /* 0x0000002930097291 */ /* 0x000fe2000f8e183f */
[----:B------:R-:W-:-:S05]  /*d040*/  IMAD.U32 R0, RZ, RZ, UR43 ;  /* 0x0000002bff007e24 */ /* 0x000fca000f8e00ff */
[----:B------:R-:W-:-:S04]  /*d050*/  SHF.L.U32 R0, R0, 0x1f, RZ ;  /* 0x0000001f00007819 */ /* 0x000fc800000006ff */
[----:B------:R0:W1:Y:S01]  /*d060*/  SYNCS.PHASECHK.TRANS64.TRYWAIT P1, [UR9+0x29850], R0 ;  /* 0x02985000ff0075a7 */ /* 0x0000620008020149 */
[----:B------:R-:W-:Y:S05]  /*d070*/  @!P0 BRA `(.L_x_1980) ;  /* 0x0000000000048947 */ /* 0x000fea0003800000 */
[----:B------:R-:W-:Y:S01]  /*d080*/  BPT.TRAP 0x1 ;  /* 0x000000040000795c */ /* 0x000fe20000300000 */
.L_x_1980:
[----:B-1----:R-:W-:Y:S05]  /*d090*/  @P1 BRA `(.L_x_1981) ;  /* 0x0000000000081947 */ /* 0x002fea0003800000 */
[----:B------:R-:W1:Y:S02]  /*d0a0*/  SYNCS.PHASECHK.TRANS64.TRYWAIT P1, [UR9+0x29850], R0 ;  /* 0x02985000ff0075a7 */ /* 0x000e640008020149 */
[----:B-1----:R-:W-:Y:S05]  /*d0b0*/  @!P1 BRA `(.L_x_1982) ;  /* 0x0000006c00e49947 */ /* 0x002fea0003800000 */
.L_x_1981:
[----:B------:R-:W-:Y:S01]  /*d0c0*/  UIADD3 UR41, UR41, 0x400, URZ ;  /* 0x0000040029297890 */ /* 0x000fe2000fffe03f */
[----:B------:R-:W-:Y:S01]  /*d0d0*/  WARPGROUP.ARRIVE ;  /* 0x00000000000079c5 */ /* 0x000fe20000000000 */
[----:B------:R-:W-:Y:S01]  /*d0e0*/  UMOV UR7, 0xc0000010 ;  /* 0xc000001000077882 */ /* 0x000fe20000000000 */
[----:B------:R-:W-:Y:S01]  /*d0f0*/  ULDC.64 UR10, c[0x0][0x9a0] ;  /* 0x00026800000a7ab9 */ /* 0x000fe20000000a00 */
[----:B------:R-:W-:Y:S01]  /*d100*/  USHF.R.U32.HI UR41, URZ, 0x4, UR41 ;  /* 0x000000043f297899 */ /* 0x000fe20008011629 */
[----:B------:R-:W-:Y:S01]  /*d110*/  IMAD.MOV.U32 R6, RZ, RZ, 0x3f800000 ;  /* 0x3f800000ff067424 */ /* 0x000fe200078e00ff */
[----:B------:R-:W-:Y:S02]  /*d120*/  UISETP.NE.U32.AND UP0, UPT, UR10, URZ, UPT ;  /* 0x0000003f0a00728c */ /* 0x000fe4000bf05070 */
[----:B------:R-:W-:Y:S02]  /*d130*/  ULOP3.LUT UR41, UR41, 0x3fff, URZ, 0xc0, !UPT ;  /* 0x00003fff29297892 */ /* 0x000fe4000f8ec03f */
[----:B------:R-:W-:-:S02]  /*d140*/  UISETP.NE.AND.EX UP0, UPT, UR11, URZ, UPT, UP0 ;  /* 0x0000003f0b00728c */ /* 0x000fc4000bf05300 */
[----:B------:R-:W-:-:S04]  /*d150*/  ULOP3.LUT UR8, UR41, 0x10000, URZ, 0xfc, !UPT ;  /* 0x0001000029087892 */ /* 0x000fc8000f8efc3f */
[----:B------:R-:W-:Y:S01]  /*d160*/  UIMAD UR8, UR48, 0x500, UR8 ;  /* 0x00000500300878a4 */ /* 0x000fe2000f8e0208 */
[----:B------:R-:W-:-:S03]  /*d170*/  PLOP3.LUT P1, PT, PT, PT, UP0, 0x80, 0x0 ;  /* 0x000000000000781c */ /* 0x000fc60003f2f008 */
[----:B------:R-:W-:Y:S01]  /*d180*/  UIADD3 UR4, UR8, 0x100, URZ ;  /* 0x0000010008047890 */ /* 0x000fe2000fffe03f */
[----:B------:R-:W-:Y:S02]  /*d190*/  @UP0 ULDC.64 UR12, c[0x0][0x9c8] ;  /* 0x00027200000c0ab9 */ /* 0x000fe40000000a00 */
[----:B------:R-:W-:-:S06]  /*d1a0*/  UMOV UR6, UR8 ;  /* 0x0000000800067c82 */ /* 0x000fcc0008000000 */
[----:B------:R-:W-:Y:S01]  /*d1b0*/  QGMMA.64x128x32.F32.E4M3.E4M3 R24, R184, gdesc[UR4], R24, gsb0 ;  /* 0x01e00004b8187df3 */ /* 0x000fe20008000818 */
[----:B------:R-:W-:Y:S01]  /*d1c0*/  UMOV UR7, 0xc0000010 ;  /* 0xc000001000077882 */ /* 0x000fe20000000000 */
[----:B------:R-:W-:Y:S01]  /*d1d0*/  UMOV UR6, UR4 ;  /* 0x0000000400067c82 */ /* 0x000fe20008000000 */
[----:B------:R-:W-:Y:S01]  /*d1e0*/  @UP0 UIMAD.WIDE.U32 UR4, UR42, UR12, URZ ;  /* 0x0000000c2a0402a5 */ /* 0x000fe2000f8e003f */
[----:B------:R-:W-:Y:S02]  /*d1f0*/  WARPGROUP.DEPBAR.LE gsb0, 0x0 ;  /* 0x00008000000079c5 */ /* 0x000fe40000010000 */
[----:B------:R-:W-:-:S06]  /*d200*/  WARPGROUP.ARRIVE ;  /* 0x00000000000079c5 */ /* 0x000fcc0000000000 */
[----:B------:R-:W-:Y:S01]  /*d210*/  QGMMA.64x128x32.F32.E4M3.E4M3 R24, R180, gdesc[UR4], R24, gsb0 ;  /* 0x01e00004b4187df3 */ /* 0x000fe20008000818 */
[----:B------:R-:W-:Y:S02]  /*d220*/  @UP0 USHF.R.S32.HI UR6, URZ, 0x1f, UR42 ;  /* 0x0000001f3f060899 */ /* 0x000fe4000801142a */
[----:B------:R-:W-:Y:S02]  /*d230*/  @UP0 USHF.R.S32.HI UR7, URZ, 0x1f, UR37 ;  /* 0x0000001f3f070899 */ /* 0x000fe40008011425 */
[----:B------:R-:W-:-:S04]  /*d240*/  @UP0 UIMAD UR6, UR6, UR12, URZ ;  /* 0x0000000c060602a4 */ /* 0x000fc8000f8e023f */
[----:B------:R-:W-:-:S03]  /*d250*/  @UP0 UIMAD UR6, UR42, UR13, UR6 ;  /* 0x0000000d2a0602a4 */ /* 0x000fc6000f8e0206 */
[----:B------:R-:W-:Y:S01]  /*d260*/  @UP0 ULDC.64 UR12, c[0x0][0x9d0] ;  /* 0x00027400000c0ab9 */ /* 0x000fe20000000a00 */
[----:B------:R-:W-:Y:S02]  /*d270*/  @UP0 UIADD3 UR5, UR5, UR6, URZ ;  /* 0x0000000605050290 */ /* 0x000fe4000fffe03f */
[----:B------:R-:W-:Y:S02]  /*d280*/  @UP0 UIMAD UR6, UR7, UR12, URZ ;  /* 0x0000000c070602a4 */ /* 0x000fe4000f8e023f */
[----:B------:R-:W-:Y:S02]  /*d290*/  @UP0 UIMAD.WIDE.U32 UR4, UR37, UR12, UR4 ;  /* 0x0000000c250402a5 */ /* 0x000fe4000f8e0004 */
[----:B------:R-:W-:-:S04]  /*d2a0*/  @UP0 UIMAD UR6, UR37, UR13, UR6 ;  /* 0x0000000d250602a4 */ /* 0x000fc8000f8e0206 */
[----:B------:R-:W-:Y:S02]  /*d2b0*/  @UP0 UIADD3 UR5, UR5, UR6, URZ ;  /* 0x0000000605050290 */ /* 0x000fe4000fffe03f */
[----:B------:R-:W-:-:S04]  /*d2c0*/  @UP0 ULEA UR6, UP1, UR4, UR10, 0x2 ;  /* 0x0000000a04060291 */ /* 0x000fc8000f82103f */
[----:B------:R-:W-:Y:S02]  /*d2d0*/  @UP0 ULEA.HI.X UR7, UR4, UR11, UR5, 0x2, UP1 ;  /* 0x0000000b04070291 */ /* 0x000fe400088f1405 */
[----:B------:R-:W-:Y:S01]  /*d2e0*/  UIADD3 UR4, UR8, 0x200, URZ ;  /* 0x0000020008047890 */ /* 0x000fe2000fffe03f */
[----:B------:R-:W-:-:S03]  /*d2f0*/  IMAD.U32 R4, RZ, RZ, UR6 ;  /* 0x00000006ff047e24 */ /* 0x000fc6000f8e00ff */
[----:B-1----:R-:W-:Y:S01]  /*d300*/  IMAD.U32 R5, RZ, RZ, UR7 ;  /* 0x00000007ff057e24 */ /* 0x002fe2000f8e00ff */
[----:B------:R-:W-:Y:S02]  /*d310*/  UMOV UR7, 0xc0000010 ;  /* 0xc000001000077882 */ /* 0x000fe40000000000 */
[----:B------:R-:W-:Y:S02]  /*d320*/  UMOV UR6, UR4 ;  /* 0x0000000400067c82 */ /* 0x000fe40008000000 */
[----:B------:R1:W2:Y:S01]  /*d330*/  @P1 LDG.E R6, desc[UR50][R4.64] ;  /* 0x0000003204061981 */ /* 0x0002a2000c1e1900 */
[----:B------:R-:W-:Y:S02]  /*d340*/  WARPGROUP.DEPBAR.LE gsb0, 0x0 ;  /* 0x00008000000079c5 */ /* 0x000fe40000010000 */
[----:B------:R-:W-:-:S06]  /*d350*/  WARPGROUP.ARRIVE ;  /* 0x00000000000079c5 */ /* 0x000fcc0000000000 */
[----:B------:R-:W-:Y:S01]  /*d360*/  QGMMA.64x128x32.F32.E4M3.E4M3 R24, R176, gdesc[UR4], R24, gsb0 ;  /* 0x01e00004b0187df3 */ /* 0x000fe20008000818 */
[----:B------:R-:W-:Y:S01]  /*d370*/  UIADD3 UR4, UR8, 0x300, URZ ;  /* 0x0000030008047890 */ /* 0x000fe2000fffe03f */
[----:B------:R-:W-:-:S06]  /*d380*/  UMOV UR7, 0xc0000010 ;  /* 0xc000001000077882 */ /* 0x000fcc0000000000 */
[----:B------:R-:W-:Y:S01]  /*d390*/  UMOV UR6, UR4 ;  /* 0x0000000400067c82 */ /* 0x000fe20008000000 */
[----:B------:R-:W-:Y:S01]  /*d3a0*/  UIADD3 UR8, UR8, 0x400, URZ ;  /* 0x0000040008087890 */ /* 0x000fe2000fffe03f */
[----:B0-----:R-:W0:Y:S04]  /*d3b0*/  SHFL.BFLY PT, R0, R3, 0x2, 0x1f ;  /* 0x0c401f0003007f89 */ /* 0x001e2800000e0000 */
[----:B------:R-:W3:Y:S01]  /*d3c0*/  SHFL.BFLY PT, R7, R2, 0x2, 0x1f ;  /* 0x0c401f0002077f89 */ /* 0x000ee200000e0000 */
[----:B------:R-:W-:Y:S02]  /*d3d0*/  WARPGROUP.DEPBAR.LE gsb0, 0x0 ;  /* 0x00008000000079c5 */ /* 0x000fe40000010000 */
[----:B------:R-:W-:-:S06]  /*d3e0*/  WARPGROUP.ARRIVE ;  /* 0x00000000000079c5 */ /* 0x000fcc0000000000 */
[----:B------:R-:W-:Y:S01]  /*d3f0*/  QGMMA.64x128x32.F32.E4M3.E4M3 R24, R172, gdesc[UR4], R24, gsb0 ;  /* 0x01e00004ac187df3 */ /* 0x000fe20008000818 */
[----:B------:R-:W-:Y:S01]  /*d400*/  UMOV UR6, UR8 ;  /* 0x0000000800067c82 */ /* 0x000fe20008000000 */
[----:B------:R-:W-:Y:S01]  /*d410*/  UMOV UR7, 0xc0000010 ;  /* 0xc000001000077882 */ /* 0x000fe20000000000 */
[----:B0-----:R-:W-:-:S01]  /*d420*/  FADD.FTZ R0, R0, R3 ;  /* 0x0000000300007221 */ /* 0x001fc20000010000 */
[----:B---3--:R-:W-:-:S04]  /*d430*/  FADD.FTZ R7, R7, R2 ;  /* 0x0000000207077221 */ /* 0x008fc80000010000 */
[----:B-1----:R-:W0:Y:S04]  /*d440*/  SHFL.BFLY PT, R5, R0, 0x1, 0x1f ;  /* 0x0c201f0000057f89 */ /* 0x002e2800000e0000 */
[----:B------:R-:W1:Y:S01]  /*d450*/  SHFL.BFLY PT, R4, R7, 0x1, 0x1f ;  /* 0x0c201f0007047f89 */ /* 0x000e6200000e0000 */
        /* <DEDUP_REMOVED lines=17> */
[C---:B------:R-:W-:Y:S01]  /*d570*/  @P2 FMUL.FTZ R4, R88.reuse, 0.69314718246459960938 ;  /* 0x3f31721858042820 */ /* 0x040fe20000410000 */
[----:B------:R-:W-:Y:S01]  /*d580*/  @P3 FMUL.FTZ R13, R88, 0.69314718246459960938 ;  /* 0x3f317218580d3820 */ /* 0x000fe20000410000 */
[----:B0-----:R-:W-:Y:S01]  /*d590*/  @P2 FMUL.FTZ R5, R5, 0.69314718246459960938 ;  /* 0x3f31721805052820 */ /* 0x001fe20000410000 */
        /* <DEDUP_REMOVED lines=10> */
.L_x_1983:
        /* <DEDUP_REMOVED lines=73> */
[----:B------:R-:W-:-:S12]  /*dad0*/  ULOP3.LUT UR43, UR43, UR4, URZ, 0x3c, !UPT ;  /* 0x000000042b2b7292 */ /* 0x000fd8000f8e3c3f */
.L_x_1950:
        /* <DEDUP_REMOVED lines=26> */
[----:B------:R-:W-:Y:S01]  /*dc80*/  F2FP.BF16.F32.PACK_AB R27, R54, R27 ;  /* 0x0000001b361b723e */ /* 0x000fe200000010ff */
[----:B0-----:R-:W-:Y:S01]  /*dc90*/  IMAD.SHL.U32 R24, R35, 0x4, RZ ;  /* 0x0000000423187824 */ /* 0x001fe200078e00ff */
        /* <DEDUP_REMOVED lines=15> */
[----:B------:R-:W-:Y:S01]  /*dd90*/  F2FP.BF16.F32.PACK_AB R89, R88, R89 ;  /* 0x000000595859723e */ /* 0x000fe200000010ff */
[----:B------:R-:W-:Y:S01]  /*dda0*/  USHF.R.S32.HI UR12, URZ, 0x1f, UR37 ;  /* 0x0000001f3f0c7899 */ /* 0x000fe20008011425 */
[----:B------:R-:W-:Y:S01]  /*ddb0*/  LOP3.LUT R24, R24, 0xc, RZ, 0xc0, !PT ;  /* 0x0000000c18187812 */ /* 0x000fe200078ec0ff */
[----:B------:R-:W-:Y:S01]  /*ddc0*/  ULDC.64 UR8, c[0x0][0xb90] ;  /* 0x0002e40000087ab9 */ /* 0x000fe20000000a00 */
[----:B------:R-:W-:Y:S01]  /*ddd0*/  USHF.R.S32.HI UR13, URZ, 0x1f, UR42 ;  /* 0x0000001f3f0d7899 */ /* 0x000fe2000801142a */
[----:B------:R-:W-:Y:S01]  /*dde0*/  BAR.SYNC.DEFER_BLOCKING 0x1, 0x100 ;  /* 0x0044000000007b1d */ /* 0x000fe20000010000 */
[----:B------:R-:W-:-:S05]  /*ddf0*/  IADD3 R24, P0, R24, UR6, RZ ;  /* 0x0000000618187c10 */ /* 0x000fca000ff1e0ff */
[----:B------:R-:W-:Y:S01]  /*de00*/  IMAD.X R25, RZ, RZ, UR7, P0 ;  /* 0x00000007ff197e24 */ /* 0x000fe200080e06ff */
[----:B------:R-:W-:-:S04]  /*de10*/  ULDC.64 UR10, c[0x0][0xb98] ;  /* 0x0002e600000a7ab9 */ /* 0x000fc80000000a00 */
[----:B------:R0:W2:Y:S01]  /*de20*/  LDG.E.CONSTANT R24, desc[UR50][R24.64] ;  /* 0x0000003218187981 */ /* 0x0000a2000c1e9900 */
[----:B------:R-:W-:Y:S02]  /*de30*/  UIMAD UR5, UR12, UR8, URZ ;  /* 0x000000080c0572a4 */ /* 0x000fe4000f8e023f */
[----:B------:R-:W-:Y:S01]  /*de40*/  UIMAD.WIDE.U32 UR6, UR37, UR8, URZ ;  /* 0x00000008250672a5 */ /* 0x000fe2000f8e003f */
[----:B------:R-:W1:Y:S01]  /*de50*/  S2R R34, SR_SWINHI ;  /* 0x0000000000227919 */ /* 0x000e620000002f00 */
[----:B------:R-:W-:Y:S02]  /*de60*/  UIMAD UR5, UR37, UR9, UR5 ;  /* 0x00000009250572a4 */ /* 0x000fe4000f8e0205 */
[----:B------:R-:W-:Y:S02]  /*de70*/  UIMAD UR8, UR13, UR10, URZ ;  /* 0x0000000a0d0872a4 */ /* 0x000fe4000f8e023f */
[----:B------:R-:W-:Y:S01]  /*de80*/  UIADD3 UR7, UR7, UR5, URZ ;  /* 0x0000000507077290 */ /* 0x000fe2000fffe03f */
[----:B0-----:R-:W-:Y:S01]  /*de90*/  LOP3.LUT P0, R25, R35, 0x3, RZ, 0xc0, !PT ;  /* 0x0000000323197812 */ /* 0x001fe2000780c0ff */
[----:B------:R-:W-:-:S02]  /*dea0*/  UIMAD UR8, UR42, UR11, UR8 ;  /* 0x0000000b2a0872a4 */ /* 0x000fc4000f8e0208 */
[----:B------:R-:W-:Y:S01]  /*deb0*/  UIMAD.WIDE.U32 UR6, UR42, UR10, UR6 ;  /* 0x0000000a2a0672a5 */ /* 0x000fe2000f8e0006 */
[----:B------:R-:W-:Y:S01]  /*dec0*/  ISETP.EQ.OR P0, PT, R25, 0x3, !P0 ;  /* 0x000000031900780c */ /* 0x000fe20004702670 */
[----:B------:R-:W-:Y:S01]  /*ded0*/  ULDC UR5, c[0x0][0xa88] ;  /* 0x0002a20000057ab9 */ /* 0x000fe20000000800 */
[----:B------:R-:W-:Y:S02]  /*dee0*/  ULDC.64 UR10, c[0x0][0xaf0] ;  /* 0x0002bc00000a7ab9 */ /* 0x000fe40000000a00 */
[----:B------:R-:W-:Y:S02]  /*def0*/  SEL R61, R7, R6, P0 ;  /* 0x00000006073d7207 */ /* 0x000fe40000000000 */
[----:B------:R-:W-:Y:S02]  /*df00*/  SEL R58, R6, R7, P0 ;  /* 0x00000007063a7207 */ /* 0x000fe40000000000 */
[----:B------:R-:W-:Y:S02]  /*df10*/  SEL R53, R33, R32, P0 ;  /* 0x0000002021357207 */ /* 0x000fe40000000000 */
[----:B------:R-:W-:-:S02]  /*df20*/  SEL R50, R32, R33, P0 ;  /* 0x0000002120327207 */ /* 0x000fc40000000000 */
[----:B------:R-:W-:Y:S02]  /*df30*/  SEL R55, R29, R28, P0 ;  /* 0x0000001c1d377207 */ /* 0x000fe40000000000 */
[----:B------:R-:W-:Y:S01]  /*df40*/  SEL R52, R28, R29, P0 ;  /* 0x0000001d1c347207 */ /* 0x000fe20000000000 */
[----:B------:R-:W-:Y:S01]  /*df50*/  IMAD R29, R23, 0x40, R16 ;  /* 0x00000040171d7824 */ /* 0x000fe200078e0210 */
[----:B------:R-:W-:Y:S02]  /*df60*/  SEL R65, R31, R30, P0 ;  /* 0x0000001e1f417207 */ /* 0x000fe40000000000 */
[----:B------:R-:W-:Y:S02]  /*df70*/  SEL R62, R30, R31, P0 ;  /* 0x0000001f1e3e7207 */ /* 0x000fe40000000000 */
[----:B------:R-:W0:Y:S01]  /*df80*/  LDC R30, c[0x0][0xbe8] ;  /* 0x0002fa00ff1e7b82 */ /* 0x000e220000000800 */
[----:B------:R-:W-:Y:S02]  /*df90*/  SEL R73, R9, R8, P0 ;  /* 0x0000000809497207 */ /* 0x000fe40000000000 */
[----:B------:R-:W-:-:S02]  /*dfa0*/  MOV R4, R3 ;  /* 0x0000000300047202 */ /* 0x000fc40000000f00 */
[----:B-1----:R-:W-:Y:S02]  /*dfb0*/  MOV R5, R34 ;  /* 0x0000002200057202 */ /* 0x002fe40000000f00 */
[----:B------:R-:W-:Y:S02]  /*dfc0*/  SEL R72, R8, R9, P0 ;  /* 0x0000000908487207 */ /* 0x000fe40000000000 */
[----:B------:R-:W-:Y:S01]  /*dfd0*/  SEL R67, R27, R26, P0 ;  /* 0x0000001a1b437207 */ /* 0x000fe20000000000 */
[--C-:B------:R-:W-:Y:S01]  /*dfe0*/  IMAD.WIDE R6, R191, 0x2, R4.reuse ;  /* 0x00000002bf067825 */ /* 0x100fe200078e0204 */
[----:B------:R-:W-:Y:S02]  /*dff0*/  SEL R64, R26, R27, P0 ;  /* 0x0000001b1a407207 */ /* 0x000fe40000000000 */
[----:B------:R-:W-:Y:S01]  /*e000*/  SEL R57, R15, R14, P0 ;  /* 0x0000000e0f397207 */ /* 0x000fe20000000000 */
[----:B------:R-:W-:Y:S01]  /*e010*/  IMAD.WIDE R28, R29, 0x2, R4 ;  /* 0x000000021d1c7825 */ /* 0x000fe200078e0204 */
[----:B------:R-:W-:-:S02]  /*e020*/  IADD3 R33, P6, R6, 0x4060, RZ ;  /* 0x0000406006217810 */ /* 0x000fc40007fde0ff */
[----:B------:R-:W-:Y:S02]  /*e030*/  IADD3 R5, P2, R6, 0x20, RZ ;  /* 0x0000002006057810 */ /* 0x000fe40007f5e0ff */
[----:B------:R-:W-:Y:S02]  /*e040*/  LOP3.LUT R32, R33, 0x380, RZ, 0xc0, !PT ;  /* 0x0000038021207812 */ /* 0x000fe400078ec0ff */
[----:B------:R-:W-:Y:S01]  /*e050*/  SEL R54, R14, R15, P0 ;  /* 0x0000000f0e367207 */ /* 0x000fe20000000000 */
[--C-:B------:R-:W-:Y:S01]  /*e060*/  IMAD.X R43, RZ, RZ, R7.reuse, P2 ;  /* 0x000000ffff2b7224 */ /* 0x100fe200010e0607 */
[----:B------:R-:W-:Y:S02]  /*e070*/  SHF.R.U64 R32, R32, 0x3, RZ ;  /* 0x0000000320207819 */ /* 0x000fe400000012ff */
[----:B------:R-:W-:Y:S02]  /*e080*/  SEL R69, R21, R20, P0 ;  /* 0x0000001415457207 */ /* 0x000fe40000000000 */
[----:B------:R-:W-:Y:S01]  /*e090*/  LOP3.LUT R32, R32, R33, RZ, 0x3c, !PT ;  /* 0x0000002120207212 */ /* 0x000fe200078e3cff */
[----:B------:R-:W-:Y:S01]  /*e0a0*/  IMAD.X R33, RZ, RZ, R7, P6 ;  /* 0x000000ffff217224 */ /* 0x000fe200030e0607 */
[----:B------:R-:W-:-:S02]  /*e0b0*/  IADD3 R9, P6, R6, 0x40, RZ ;  /* 0x0000004006097810 */ /* 0x000fc40007fde0ff */
[----:B------:R-:W-:Y:S02]  /*e0c0*/  SEL R66, R20, R21, P0 ;  /* 0x0000001514427207 */ /* 0x000fe40000000000 */
[----:B------:R-:W-:Y:S01]  /*e0d0*/  LOP3.LUT R4, R5, 0x380, RZ, 0xc0, !PT ;  /* 0x0000038005047812 */ /* 0x000fe200078ec0ff */
[----:B------:R-:W-:Y:S01]  /*e0e0*/  IMAD.X R27, RZ, RZ, R7, P6 ;  /* 0x000000ffff1b7224 */ /* 0x000fe200030e0607 */
[C---:B------:R-:W-:Y:S02]  /*e0f0*/  IADD3 R21, P6, R28.reuse, 0x1000, RZ ;  /* 0x000010001c157810 */ /* 0x040fe40007fde0ff */
[----:B------:R-:W-:Y:S02]  /*e100*/  IADD3 R15, P2, R28, 0x2000, RZ ;  /* 0x000020001c0f7810 */ /* 0x000fe40007f5e0ff */
[----:B------:R-:W-:Y:S02]  /*e110*/  SHF.R.U64 R4, R4, 0x3, RZ ;  /* 0x0000000304047819 */ /* 0x000fe400000012ff */
[----:B------:R-:W-:-:S02]  /*e120*/  LOP3.LUT R20, R21, 0x380, RZ, 0xc0, !PT ;  /* 0x0000038015147812 */ /* 0x000fc400078ec0ff */
[----:B------:R-:W-:Y:S02]  /*e130*/  LOP3.LUT R14, R15, 0x380, RZ, 0xc0, !PT ;  /* 0x000003800f0e7812 */ /* 0x000fe400078ec0ff */
[----:B------:R-:W-:Y:S02]  /*e140*/  LOP3.LUT R42, R4, R5, RZ, 0x3c, !PT ;  /* 0x00000005042a7212 */ /* 0x000fe400078e3cff */
[----:B------:R-:W-:Y:S02]  /*e150*/  SHF.R.U64 R20, R20, 0x3, RZ ;  /* 0x0000000314147819 */ /* 0x000fe400000012ff */
[----:B------:R-:W-:Y:S02]  /*e160*/  SHF.R.U64 R14, R14, 0x3, RZ ;  /* 0x000000030e0e7819 */ /* 0x000fe400000012ff */
[----:B------:R-:W-:Y:S02]  /*e170*/  LOP3.LUT R4, R9, 0x380, RZ, 0xc0, !PT ;  /* 0x0000038009047812 */ /* 0x000fe400078ec0ff */
[----:B------:R-:W-:Y:S01]  /*e180*/  LOP3.LUT R20, R20, R21, RZ, 0x3c, !PT ;  /* 0x0000001514147212 */ /* 0x000fe200078e3cff */
[--C-:B------:R-:W-:Y:S01]  /*e190*/  IMAD.X R21, RZ, RZ, R29.reuse, P6 ;  /* 0x000000ffff157224 */ /* 0x100fe200030e061d */
[----:B------:R-:W-:Y:S01]  /*e1a0*/  LOP3.LUT R14, R14, R15, RZ, 0x3c, !PT ;  /* 0x0000000f0e0e7212 */ /* 0x000fe200078e3cff */
[----:B------:R-:W-:Y:S01]  /*e1b0*/  IMAD.X R15, RZ, RZ, R29, P2 ;  /* 0x000000ffff0f7224 */ /* 0x000fe200010e061d */
[----:B------:R-:W-:-:S02]  /*e1c0*/  SHF.R.U64 R4, R4, 0x3, RZ ;  /* 0x0000000304047819 */ /* 0x000fc400000012ff */
[----:B------:R-:W-:Y:S02]  /*e1d0*/  IADD3 R31, P6, R28, 0x7000, RZ ;  /* 0x000070001c1f7810 */ /* 0x000fe40007fde0ff */
[----:B0-----:R-:W-:Y:S02]  /*e1e0*/  ISETP.NE.AND P2, PT, R30, 0x1, PT ;  /* 0x000000011e00780c */ /* 0x001fe40003f45270 */
[----:B------:R-:W-:Y:S02]  /*e1f0*/  LOP3.LUT R26, R4, R9, RZ, 0x3c, !PT ;  /* 0x00000009041a7212 */ /* 0x000fe400078e3cff */
[----:B------:R-:W-:Y:S02]  /*e200*/  LOP3.LUT R4, R31, 0x380, RZ, 0xc0, !PT ;  /* 0x000003801f047812 */ /* 0x000fe400078ec0ff */
[----:B------:R-:W-:Y:S02]  /*e210*/  SEL R71, R13, R12, P0 ;  /* 0x0000000c0d477207 */ /* 0x000fe40000000000 */
[----:B------:R-:W-:-:S02]  /*e220*/  SHF.R.U64 R4, R4, 0x3, RZ ;  /* 0x0000000304047819 */ /* 0x000fc400000012ff */
[----:B------:R-:W-:Y:S02]  /*e230*/  SEL R70, R12, R13, P0 ;  /* 0x0000000d0c467207 */ /* 0x000fe40000000000 */
[----:B------:R-:W-:Y:S02]  /*e240*/  LOP3.LUT R4, R4, R31, RZ, 0x3c, !PT ;  /* 0x0000001f04047212 */ /* 0x000fe400078e3cff */
[----:B------:R-:W0:Y:S01]  /*e250*/  @P2 LDC R31, c[0x0][0xbec] ;  /* 0x0002fb00ff1f2b82 */ /* 0x000e220000000800 */
[C---:B------:R-:W-:Y:S02]  /*e260*/  IADD3 R13, P5, R6.reuse, 0x4040, RZ ;  /* 0x00004040060d7810 */ /* 0x040fe40007fbe0ff */
[----:B------:R-:W-:Y:S02]  /*e270*/  MOV R74, R32 ;  /* 0x00000020004a7202 */ /* 0x000fe40000000f00 */
[----:B------:R-:W-:Y:S01]  /*e280*/  LOP3.LUT R12, R13, 0x380, RZ, 0xc0, !PT ;  /* 0x000003800d0c7812 */ /* 0x000fe200078ec0ff */
[----:B------:R-:W-:Y:S01]  /*e290*/  IMAD.X R35, RZ, RZ, R7, P5 ;  /* 0x000000ffff237224 */ /* 0x000fe200028e0607 */
[----:B------:R-:W-:Y:S01]  /*e2a0*/  LOP3.LUT R45, R6, 0x380, RZ, 0xc0, !PT ;  /* 0x00000380062d7812 */ /* 0x000fe200078ec0ff */
[----:B------:R-:W1:Y:S01]  /*e2b0*/  @P2 LDC R32, c[0x0][0xbf0] ;  /* 0x0002fc00ff202b82 */ /* 0x000e620000000800 */
[----:B------:R-:W-:-:S02]  /*e2c0*/  SHF.R.U64 R12, R12, 0x3, RZ ;  /* 0x000000030c0c7819 */ /* 0x000fc400000012ff */
[----:B------:R-:W-:Y:S02]  /*e2d0*/  SHF.R.U64 R45, R45, 0x3, RZ ;  /* 0x000000032d2d7819 */ /* 0x000fe400000012ff */
[----:B------:R-:W-:Y:S02]  /*e2e0*/  LOP3.LUT R34, R12, R13, RZ, 0x3c, !PT ;  /* 0x0000000d0c227212 */ /* 0x000fe400078e3cff */
[----:B------:R-:W-:Y:S01]  /*e2f0*/  LOP3.LUT R44, R45, R6, RZ, 0x3c, !PT ;  /* 0x000000062d2c7212 */ /* 0x000fe200078e3cff */
[----:B------:R-:W-:Y:S01]  /*e300*/  IMAD.MOV.U32 R45, RZ, RZ, R7 ;  /* 0x000000ffff2d7224 */ /* 0x000fe200078e0007 */
[----:B------:R-:W-:Y:S02]  /*e310*/  SEL R59, R11, R10, P0 ;  /* 0x0000000a0b3b7207 */ /* 0x000fe40000000000 */
[----:B------:R-:W-:Y:S02]  /*e320*/  SEL R56, R10, R11, P0 ;  /* 0x0000000b0a387207 */ /* 0x000fe40000000000 */
[----:B------:R-:W-:-:S02]  /*e330*/  IADD3 R10, P4, R6, 0x4020, RZ ;  /* 0x00004020060a7810 */ /* 0x000fc40007f9e0ff */
[C---:B------:R-:W-:Y:S02]  /*e340*/  IADD3 R11, P3, R6.reuse, 0x4000, RZ ;  /* 0x00004000060b7810 */ /* 0x040fe40007f7e0ff */
[----:B------:R-:W-:Y:S02]  /*e350*/  IADD3 R8, P1, R6, 0x60, RZ ;  /* 0x0000006006087810 */ /* 0x000fe40007f3e0ff */
[----:B------:R-:W-:Y:S01]  /*e360*/  MOV R76, R34 ;  /* 0x00000022004c7202 */ /* 0x000fe20000000f00 */
[----:B------:R-:W-:Y:S01]  /*e370*/  VIADD R34, R18, UR36 ;  /* 0x0000002412227c36 */ /* 0x000fe20008000000 */
[----:B------:R-:W-:Y:S01]  /*e380*/  SEL R63, R48, R49, P0 ;  /* 0x00000031303f7207 */ /* 0x000fe20000000000 */
[----:B------:R-:W-:Y:S01]  /*e390*/  IMAD.X R41, RZ, RZ, R7, P1 ;  /* 0x000000ffff297224 */ /* 0x000fe200008e0607 */
[----:B------:R-:W-:Y:S02]  /*e3a0*/  SEL R48, R49, R48, P0 ;  /* 0x0000003031307207 */ /* 0x000fe40000000000 */
[----:B------:R-:W-:-:S02]  /*e3b0*/  SEL R51, R37, R36, P0 ;  /* 0x0000002425337207 */ /* 0x000fc40000000000 */
[----:B------:R-:W-:Y:S01]  /*e3c0*/  SEL R46, R36, R37, P0 ;  /* 0x00000025242e7207 */ /* 0x000fe20000000000 */
[--C-:B------:R-:W-:Y:S01]  /*e3d0*/  IMAD.X R37, RZ, RZ, R7.reuse, P4 ;  /* 0x000000ffff257224 */ /* 0x100fe200020e0607 */
[----:B------:R-:W-:Y:S02]  /*e3e0*/  SEL R49, R38, R39, P0 ;  /* 0x0000002726317207 */ /* 0x000fe40000000000 */
[----:B------:R-:W-:Y:S01]  /*e3f0*/  SEL R60, R39, R38, P0 ;  /* 0x00000026273c7207 */ /* 0x000fe20000000000 */
[----:B------:R-:W-:Y:S01]  /*e400*/  IMAD.X R39, RZ, RZ, R7, P3 ;  /* 0x000000ffff277224 */ /* 0x000fe200018e0607 */
[----:B------:R-:W-:Y:S02]  /*e410*/  LOP3.LUT R6, R11, 0x380, RZ, 0xc0, !PT ;  /* 0x000003800b067812 */ /* 0x000fe400078ec0ff */
[----:B------:R-:W-:Y:S02]  /*e420*/  MOV R81, R44 ;  /* 0x0000002c00517202 */ /* 0x000fe40000000f00 */
[----:B------:R-:W-:-:S02]  /*e430*/  SEL R25, R94, R93, P0 ;  /* 0x0000005d5e197207 */ /* 0x000fc40000000000 */
[----:B------:R-:W-:Y:S02]  /*e440*/  SEL R47, R90, R89, P0 ;  /* 0x000000595a2f7207 */ /* 0x000fe40000000000 */
[----:B------:R-:W-:Y:S01]  /*e450*/  MOV R45, R26 ;  /* 0x0000001a002d7202 */ /* 0x000fe20000000f00 */
[----:B0-----:R-:W-:Y:S01]  /*e460*/  @P2 IMAD.HI.U32 R27, R34, R31, RZ ;  /* 0x0000001f221b2227 */ /* 0x001fe200078e00ff */
[----:B------:R-:W-:Y:S02]  /*e470*/  SEL R94, R93, R94, P0 ;  /* 0x0000005e5d5e7207 */ /* 0x000fe40000000000 */
[----:B------:R-:W-:Y:S01]  /*e480*/  SEL R90, R89, R90, P0 ;  /* 0x0000005a595a7207 */ /* 0x000fe20000000000 */
[----:B------:R-:W-:Y:S01]  /*e490*/  IMAD.MOV.U32 R26, RZ, RZ, R34 ;  /* 0x000000ffff1a7224 */ /* 0x000fe200078e0022 */
[----:B------:R-:W-:Y:S02]  /*e4a0*/  LOP3.LUT R7, R10, 0x380, RZ, 0xc0, !PT ;  /* 0x000003800a077812 */ /* 0x000fe400078ec0ff */
[----:B------:R-:W-:-:S02]  /*e4b0*/  SHF.R.U64 R6, R6, 0x3, RZ ;  /* 0x0000000306067819 */ /* 0x000fc400000012ff */
[----:B------:R-:W-:Y:S02]  /*e4c0*/  SHF.R.U64 R7, R7, 0x3, RZ ;  /* 0x0000000307077819 */ /* 0x000fe400000012ff */
[----:B------:R-:W-:Y:S02]  /*e4d0*/  LOP3.LUT R38, R6, R11, RZ, 0x3c, !PT ;  /* 0x0000000b06267212 */ /* 0x000fe400078e3cff */
[----:B------:R-:W-:Y:S02]  /*e4e0*/  IADD3 R13, P1, R28, 0x3000, RZ ;  /* 0x000030001c0d7810 */ /* 0x000fe40007f3e0ff */
[----:B------:R-:W-:Y:S02]  /*e4f0*/  LOP3.LUT R6, R8, 0x380, RZ, 0xc0, !PT ;  /* 0x0000038008067812 */ /* 0x000fe400078ec0ff */
[----:B------:R-:W-:Y:S02]  /*e500*/  LOP3.LUT R36, R7, R10, RZ, 0x3c, !PT ;  /* 0x0000000a07247212 */ /* 0x000fe400078e3cff */
[----:B-1----:R-:W-:Y:S01]  /*e510*/  @P2 SHF.R.U32.HI R26, RZ, R32, R27 ;  /* 0x00000020ff1a2219 */ /* 0x002fe2000001161b */
[----:B------:R-:W-:Y:S01]  /*e520*/  IMAD.U32 R27, RZ, RZ, UR8 ;  /* 0x00000008ff1b7e24 */ /* 0x000fe2000f8e00ff */
[----:B------:R-:W-:Y:S01]  /*e530*/  LOP3.LUT R12, R13, 0x380, RZ, 0xc0, !PT ;  /* 0x000003800d0c7812 */ /* 0x000fe200078ec0ff */
[----:B------:R-:W-:Y:S01]  /*e540*/  ULDC.64 UR8, c[0x0][0xae8] ;  /* 0x0002ba0000087ab9 */ /* 0x000fe20000000a00 */
[----:B------:R-:W-:-:S02]  /*e550*/  SHF.R.U64 R5, R6, 0x3, RZ ;  /* 0x0000000306057819 */ /* 0x000fc400000012ff */
[----:B------:R-:W-:Y:S01]  /*e560*/  MOV R77, R36 ;  /* 0x00000024004d7202 */ /* 0x000fe20000000f00 */
[----:B------:R-:W-:Y:S01]  /*e570*/  IMAD.MOV R37, RZ, RZ, -R26 ;  /* 0x000000ffff257224 */ /* 0x000fe200078e0a1a */
[----:B------:R-:W-:Y:S02]  /*e580*/  SEL R75, R86, R87, P0 ;  /* 0x00000057564b7207 */ /* 0x000fe40000000000 */
[----:B------:R-:W-:Y:S01]  /*e590*/  SHF.R.U64 R12, R12, 0x3, RZ ;  /* 0x000000030c0c7819 */ /* 0x000fe200000012ff */
[----:B------:R-:W-:Y:S01]  /*e5a0*/  IMAD R37, R30, R37, R34 ;  /* 0x000000251e257224 */ /* 0x000fe200078e0222 */
[----:B------:R-:W-:Y:S02]  /*e5b0*/  LOP3.LUT R40, R5, R8, RZ, 0x3c, !PT ;  /* 0x0000000805287212 */ /* 0x000fe400078e3cff */
[----:B------:R-:W-:Y:S02]  /*e5c0*/  SEL R86, R87, R86, P0 ;  /* 0x0000005657567207 */ /* 0x000fe40000000000 */
[----:B------:R-:W-:Y:S01]  /*e5d0*/  LOP3.LUT R12, R12, R13, RZ, 0x3c, !PT ;  /* 0x0000000d0c0c7212 */ /* 0x000fe200078e3cff */
[----:B------:R-:W-:Y:S01]  /*e5e0*/  IMAD.X R13, RZ, RZ, R29, P1 ;  /* 0x000000ffff0d7224 */ /* 0x000fe200008e061d */
[----:B------:R-:W-:-:S02]  /*e5f0*/  MOV R80, R42 ;  /* 0x0000002a00507202 */ /* 0x000fc40000000f00 */
[----:B------:R-:W-:Y:S02]  /*e600*/  MOV R79, R40 ;  /* 0x00000028004f7202 */ /* 0x000fe40000000f00 */
[----:B------:R-:W-:Y:S02]  /*e610*/  IADD3 R40, P1, R26, UR6, RZ ;  /* 0x000000061a287c10 */ /* 0x000fe4000ff3e0ff */
[----:B------:R-:W-:Y:S02]  /*e620*/  SHF.R.S32.HI R36, RZ, 0x1f, R37 ;  /* 0x0000001fff247819 */ /* 0x000fe40000011425 */
[C---:B------:R-:W-:Y:S02]  /*e630*/  IADD3 R9, P4, R28.reuse, 0x5000, RZ ;  /* 0x000050001c097810 */ /* 0x040fe40007f9e0ff */
[----:B------:R-:W-:Y:S02]  /*e640*/  IADD3 R11, P3, R28, 0x4000, RZ ;  /* 0x000040001c0b7810 */ /* 0x000fe40007f7e0ff */
[----:B------:R-:W-:-:S02]  /*e650*/  LOP3.LUT R8, R9, 0x380, RZ, 0xc0, !PT ;  /* 0x0000038009087812 */ /* 0x000fc400078ec0ff */
[----:B------:R-:W-:Y:S02]  /*e660*/  LOP3.LUT R10, R11, 0x380, RZ, 0xc0, !PT ;  /* 0x000003800b0a7812 */ /* 0x000fe400078ec0ff */
[----:B------:R-:W-:Y:S02]  /*e670*/  MOV R78, R38 ;  /* 0x00000026004e7202 */ /* 0x000fe40000000f00 */
[----:B------:R-:W-:Y:S02]  /*e680*/  SHF.R.U64 R8, R8, 0x3, RZ ;  /* 0x0000000308087819 */ /* 0x000fe400000012ff */
[----:B------:R-:W-:Y:S02]  /*e690*/  SHF.R.U64 R10, R10, 0x3, RZ ;  /* 0x000000030a0a7819 */ /* 0x000fe400000012ff */
[----:B------:R-:W-:Y:S01]  /*e6a0*/  LOP3.LUT R8, R8, R9, RZ, 0x3c, !PT ;  /* 0x0000000908087212 */ /* 0x000fe200078e3cff */
[--C-:B------:R-:W-:Y:S01]  /*e6b0*/  IMAD.X R9, RZ, RZ, R29.reuse, P4 ;  /* 0x000000ffff097224 */ /* 0x100fe200020e061d */
[----:B------:R-:W-:Y:S01]  /*e6c0*/  LOP3.LUT R10, R10, R11, RZ, 0x3c, !PT ;  /* 0x0000000b0a0a7212 */ /* 0x000fe200078e3cff */
[----:B------:R-:W-:Y:S01]  /*e6d0*/  IMAD.X R11, RZ, RZ, R29, P3 ;  /* 0x000000ffff0b7224 */ /* 0x000fe200018e061d */
[----:B------:R-:W-:-:S02]  /*e6e0*/  IADD3 R7, P5, R28, 0x6000, RZ ;  /* 0x000060001c077810 */ /* 0x000fc40007fbe0ff */
        /* <DEDUP_REMOVED lines=17> */
[----:B------:R-:W-:Y:S04]  /*e800*/  SHFL.IDX PT, R49, R49, R24, 0x1c1f ;  /* 0x001c1f1831317589 */ /* 0x000fe800000e0000 */
[----:B------:R-:W2:Y:S01]  /*e810*/  SHFL.IDX PT, R60, R60, R31, 0x1c1f ;  /* 0x001c1f1f3c3c7589 */ /* 0x000ea200000e0000 */
[----:B0-----:R-:W-:-:S02]  /*e820*/  SEL R32, R47, R90, P0 ;  /* 0x0000005a2f207207 */ /* 0x001fc40000000000 */
[----:B------:R-:W-:Y:S01]  /*e830*/  SEL R34, R90, R47, P0 ;  /* 0x0000002f5a227207 */ /* 0x000fe20000000000 */
[----:B------:R-:W-:Y:S04]  /*e840*/  SHFL.IDX PT, R65, R65, R24, 0x1c1f ;  /* 0x001c1f1841417589 */ /* 0x000fe800000e0000 */
[----:B------:R-:W0:Y:S04]  /*e850*/  SHFL.IDX PT, R62, R62, R31, 0x1c1f ;  /* 0x001c1f1f3e3e7589 */ /* 0x000e2800000e0000 */
[----:B------:R-:W-:Y:S04]  /*e860*/  SHFL.IDX PT, R53, R53, R24, 0x1c1f ;  /* 0x001c1f1835357589 */ /* 0x000fe800000e0000 */
[----:B------:R-:W-:Y:S01]  /*e870*/  SHFL.IDX PT, R55, R55, R24, 0x1c1f ;  /* 0x001c1f1837377589 */ /* 0x000fe200000e0000 */
[----:B-1----:R-:W-:-:S03]  /*e880*/  SEL R38, R46, R51, P0 ;  /* 0x000000332e267207 */ /* 0x002fc60000000000 */
[----:B------:R-:W-:Y:S04]  /*e890*/  SHFL.IDX PT, R57, R57, R24, 0x1c1f ;  /* 0x001c1f1839397589 */ /* 0x000fe800000e0000 */
[----:B------:R-:W-:Y:S01]  /*e8a0*/  SHFL.IDX PT, R59, R59, R24, 0x1c1f ;  /* 0x001c1f183b3b7589 */ /* 0x000fe200000e0000 */
[----:B--2---:R-:W-:Y:S02]  /*e8b0*/  SEL R33, R49, R60, P0 ;  /* 0x0000003c31217207 */ /* 0x004fe40000000000 */
[----:B------:R-:W-:Y:S01]  /*e8c0*/  SEL R35, R60, R49, P0 ;  /* 0x000000313c237207 */ /* 0x000fe20000000000 */
[----:B------:R-:W-:Y:S04]  /*e8d0*/  SHFL.IDX PT, R42, R61, R24, 0x1c1f ;  /* 0x001c1f183d2a7589 */ /* 0x000fe800000e0000 */
[----:B------:R-:W-:Y:S01]  /*e8e0*/  SHFL.IDX PT, R67, R67, R24, 0x1c1f ;  /* 0x001c1f1843437589 */ /* 0x000fe200000e0000 */
[----:B0-----:R-:W-:-:S03]  /*e8f0*/  SEL R39, R62, R65, P0 ;  /* 0x000000413e277207 */ /* 0x001fc60000000000 */
[----:B------:R-:W-:Y:S04]  /*e900*/  SHFL.IDX PT, R69, R69, R24, 0x1c1f ;  /* 0x001c1f1845457589 */ /* 0x000fe800000e0000 */
[----:B------:R-:W-:Y:S04]  /*e910*/  SHFL.IDX PT, R71, R71, R24, 0x1c1f ;  /* 0x001c1f1847477589 */ /* 0x000fe800000e0000 */
[----:B------:R-:W-:Y:S04]  /*e920*/  SHFL.IDX PT, R73, R73, R24, 0x1c1f ;  /* 0x001c1f1849497589 */ /* 0x000fe800000e0000 */
[----:B------:R0:W-:Y:S04]  /*e930*/  SHFL.IDX PT, R75, R75, R24, 0x1c1f ;  /* 0x001c1f184b4b7589 */ /* 0x0001e800000e0000 */
[----:B------:R-:W-:Y:S04]  /*e940*/  SHFL.IDX PT, R50, R50, R31, 0x1c1f ;  /* 0x001c1f1f32327589 */ /* 0x000fe800000e0000 */
[----:B------:R-:W-:Y:S01]  /*e950*/  SHFL.IDX PT, R52, R52, R31, 0x1c1f ;  /* 0x001c1f1f34347589 */ /* 0x000fe200000e0000 */
[----:B0-----:R-:W-:-:S03]  /*e960*/  SHF.R.S32.HI R24, RZ, 0x1f, R26 ;  /* 0x0000001fff187819 */ /* 0x001fc6000001141a */
[----:B------:R-:W-:Y:S01]  /*e970*/  SHFL.IDX PT, R44, R64, R31, 0x1c1f ;  /* 0x001c1f1f402c7589 */ /* 0x000fe200000e0000 */
[----:B------:R-:W-:Y:S02]  /*e980*/  SEL R26, R94, R25, P0 ;  /* 0x000000195e1a7207 */ /* 0x000fe40000000000 */
[----:B------:R-:W-:Y:S01]  /*e990*/  IADD3.X R41, R24, UR7, R27, P1, !PT ;  /* 0x0000000718297c10 */ /* 0x000fe20008ffe41b */
[----:B------:R-:W-:Y:S01]  /*e9a0*/  SHFL.IDX PT, R54, R54, R31, 0x1c1f ;  /* 0x001c1f1f36367589 */ /* 0x000fe200000e0000 */
[----:B------:R-:W-:Y:S01]  /*e9b0*/  ULDC.64 UR6, c[0x0][0xb88] ;  /* 0x0002e20000067ab9 */ /* 0x000fe20000000a00 */
[----:B------:R-:W-:Y:S01]  /*e9c0*/  SEL R24, R25, R94, P0 ;  /* 0x0000005e19187207 */ /* 0x000fe20000000000 */
[----:B------:R-:W-:Y:S01]  /*e9d0*/  IMAD R36, R36, UR6, RZ ;  /* 0x0000000624247c24 */ /* 0x000fe2000f8e02ff */
[----:B------:R-:W-:Y:S01]  /*e9e0*/  SHFL.IDX PT, R68, R66, R31, 0x1c1f ;  /* 0x001c1f1f42447589 */ /* 0x000fe200000e0000 */
[----:B------:R-:W-:Y:S01]  /*e9f0*/  SEL R25, R63, R48, P0 ;  /* 0x000000303f197207 */ /* 0x000fe20000000000 */
[C---:B------:R-:W-:Y:S01]  /*ea00*/  IMAD.WIDE.U32 R40, R37.reuse, UR6, R40 ;  /* 0x0000000625287c25 */ /* 0x040fe2000f8e0028 */
[----:B------:R-:W-:Y:S01]  /*ea10*/  SEL R27, R48, R63, P0 ;  /* 0x0000003f301b7207 */ /* 0x000fe20000000000 */
[----:B------:R-:W-:Y:S01]  /*ea20*/  SHFL.IDX PT, R70, R70, R31, 0x1c1f ;  /* 0x001c1f1f46467589 */ /* 0x000fe200000e0000 */
[----:B------:R-:W-:Y:S01]  /*ea30*/  LOP3.LUT P1, RZ, R188, 0x3, RZ, 0xc0, !PT ;  /* 0x00000003bcff7812 */ /* 0x000fe2000782c0ff */
[----:B------:R-:W-:Y:S01]  /*ea40*/  IMAD R47, R37, UR7, R36 ;  /* 0x00000007252f7c24 */ /* 0x000fe2000f8e0224 */
[----:B------:R-:W-:Y:S01]  /*ea50*/  SEL R36, R51, R46, P0 ;  /* 0x0000002e33247207 */ /* 0x000fe20000000000 */
[----:B------:R-:W0:Y:S01]  /*ea60*/  SHFL.IDX PT, R56, R56, R31, 0x1c1f ;  /* 0x001c1f1f38387589 */ /* 0x000e2200000e0000 */
[----:B------:R-:W-:Y:S01]  /*ea70*/  VIADD R46, R190, UR36 ;  /* 0x00000024be2e7c36 */ /* 0x000fe20008000000 */
[----:B------:R-:W-:Y:S01]  /*ea80*/  ULDC.64 UR6, c[0x0][0xb50] ;  /* 0x0002d40000067ab9 */ /* 0x000fe20000000a00 */
[----:B------:R-:W-:Y:S01]  /*ea90*/  SEL R37, R65, R62, P0 ;  /* 0x0000003e41257207 */ /* 0x000fe20000000000 */
[----:B------:R-:W1:Y:S04]  /*eaa0*/  SHFL.IDX PT, R72, R72, R31, 0x1c1f ;  /* 0x001c1f1f48487589 */ /* 0x000e6800000e0000 */
[----:B------:R-:W2:Y:S04]  /*eab0*/  SHFL.IDX PT, R43, R58, R31, 0x1c1f ;  /* 0x001c1f1f3a2b7589 */ /* 0x000ea800000e0000 */
[----:B------:R3:W4:Y:S04]  /*eac0*/  SHFL.IDX PT, R86, R86, R31, 0x1c1f ;  /* 0x001c1f1f56567589 */ /* 0x00072800000e0000 */
[----:B------:R2:W-:Y:S04]  /*ead0*/  STSM.16.M88.4 [R81], R24 ;  /* 0x0000001851007844 */ /* 0x0005e80000000200 */
[----:B------:R4:W-:Y:S01]  /*eae0*/  STSM.16.M88.4 [R80], R32 ;  /* 0x0000002050007844 */ /* 0x0009e20000000200 */
[----:B---3--:R-:W-:Y:S01]  /*eaf0*/  IMAD R31, R30, UR5, RZ ;  /* 0x000000051e1f7c24 */ /* 0x008fe2000f8e02ff */
[----:B0-----:R-:W-:-:S02]  /*eb00*/  SEL R48, R59, R56, P0 ;  /* 0x000000383b307207 */ /* 0x001fc40000000000 */
[----:B------:R-:W-:Y:S02]  /*eb10*/  STSM.16.M88.4 [R45], R36 ;  /* 0x000000242d007844 */ /* 0x000fe40000000200 */
[----:B------:R-:W-:Y:S02]  /*eb20*/  ISETP.GE.OR P3, PT, R46, R31, P1 ;  /* 0x0000001f2e00720c */ /* 0x000fe40000f66670 */
[----:B-1----:R-:W-:Y:S02]  /*eb30*/  SEL R49, R73, R72, P0 ;  /* 0x0000004849317207 */ /* 0x002fe40000000000 */
[----:B------:R-:W-:Y:S01]  /*eb40*/  SEL R51, R72, R73, P0 ;  /* 0x0000004948337207 */ /* 0x000fe20000000000 */
[----:B--2---:R-:W-:Y:S01]  /*eb50*/  VIADD R24, R46, 0x8 ;  /* 0x000000082e187836 */ /* 0x004fe20000000000 */
[----:B------:R-:W-:Y:S01]  /*eb60*/  SEL R26, R50, R53, P0 ;  /* 0x00000035321a7207 */ /* 0x000fe20000000000 */
[----:B------:R-:W-:Y:S01]  /*eb70*/  IMAD.IADD R25, R41, 0x1, R47 ;  /* 0x0000000129197824 */ /* 0x000fe200078e022f */
[----:B------:R-:W-:-:S02]  /*eb80*/  LEA R41, P4, R40, UR6, 0x2 ;  /* 0x0000000628297c11 */ /* 0x000fc4000f8810ff */
[----:B------:R-:W-:Y:S02]  /*eb90*/  ISETP.GE.OR P1, PT, R24, R31, P1 ;  /* 0x0000001f1800720c */ /* 0x000fe40000f26670 */
[----:B------:R-:W-:Y:S01]  /*eba0*/  LEA.HI.X R40, R40, UR7, R25, 0x2, P4 ;  /* 0x0000000728287c11 */ /* 0x000fe2000a0f1419 */
[----:B------:R-:W-:Y:S01]  /*ebb0*/  SHFL.IDX PT, R60, R41, RZ, 0x1c1f ;  /* 0x001c1fff293c7589 */ /* 0x000fe200000e0000 */
[----:B------:R-:W-:Y:S02]  /*ebc0*/  SEL R24, R53, R50, P0 ;  /* 0x0000003235187207 */ /* 0x000fe40000000000 */
[----:B----4-:R-:W-:Y:S01]  /*ebd0*/  SEL R32, R55, R52, P0 ;  /* 0x0000003437207207 */ /* 0x010fe20000000000 */
[----:B------:R-:W0:Y:S01]  /*ebe0*/  SHFL.IDX PT, R61, R40, RZ, 0x1c1f ;  /* 0x001c1fff283d7589 */ /* 0x000e2200000e0000 */
[----:B------:R-:W-:Y:S02]  /*ebf0*/  SEL R34, R52, R55, P0 ;  /* 0x0000003734227207 */ /* 0x000fe40000000000 */
[----:B------:R-:W-:Y:S01]  /*ec00*/  SEL R25, R67, R44, P0 ;  /* 0x0000002c43197207 */ /* 0x000fe20000000000 */
[----:B------:R-:W-:Y:S01]  /*ec10*/  SHFL.IDX PT, R62, R41, 0x1, 0x1c1f ;  /* 0x003c1f00293e7f89 */ /* 0x000fe200000e0000 */
[----:B------:R-:W-:-:S02]  /*ec20*/  SEL R27, R44, R67, P0 ;  /* 0x000000432c1b7207 */ /* 0x000fc40000000000 */
[----:B------:R-:W-:Y:S01]  /*ec30*/  SEL R52, R57, R54, P0 ;  /* 0x0000003639347207 */ /* 0x000fe20000000000 */
[----:B------:R-:W1:Y:S01]  /*ec40*/  SHFL.IDX PT, R63, R40, 0x1, 0x1c1f ;  /* 0x003c1f00283f7f89 */ /* 0x000e6200000e0000 */
[----:B------:R-:W-:Y:S02]  /*ec50*/  SEL R33, R69, R68, P0 ;  /* 0x0000004445217207 */ /* 0x000fe40000000000 */
[----:B------:R-:W-:Y:S01]  /*ec60*/  SEL R35, R68, R69, P0 ;  /* 0x0000004544237207 */ /* 0x000fe20000000000 */
[----:B------:R-:W-:Y:S01]  /*ec70*/  STSM.16.M88.4 [R79], R24 ;  /* 0x000000184f007844 */ /* 0x000fe20000000200 */
[----:B------:R-:W-:Y:S02]  /*ec80*/  SEL R54, R54, R57, P0 ;  /* 0x0000003936367207 */ /* 0x000fe40000000000 */
[----:B------:R-:W-:Y:S01]  /*ec90*/  SEL R53, R71, R70, P0 ;  /* 0x0000004647357207 */ /* 0x000fe20000000000 */
[----:B------:R-:W-:Y:S01]  /*eca0*/  STSM.16.M88.4 [R78], R32 ;  /* 0x000000204e007844 */ /* 0x000fe20000000200 */
[----:B------:R-:W-:-:S02]  /*ecb0*/  SEL R55, R70, R71, P0 ;  /* 0x0000004746377207 */ /* 0x000fc40000000000 */
[----:B------:R-:W-:Y:S02]  /*ecc0*/  SEL R50, R56, R59, P0 ;  /* 0x0000003b38327207 */ /* 0x000fe40000000000 */
[----:B------:R-:W-:Y:S01]  /*ecd0*/  SEL R64, R42, R43, P0 ;  /* 0x0000002b2a407207 */ /* 0x000fe20000000000 */
[----:B------:R-:W-:Y:S01]  /*ece0*/  STSM.16.M88.4 [R77], R52 ;  /* 0x000000344d007844 */ /* 0x000fe20000000200 */
[----:B------:R-:W-:Y:S02]  /*ecf0*/  SEL R66, R43, R42, P0 ;  /* 0x0000002a2b427207 */ /* 0x000fe40000000000 */
[----:B------:R-:W-:Y:S01]  /*ed00*/  SEL R65, R75, R86, P0 ;  /* 0x000000564b417207 */ /* 0x000fe20000000000 */
[----:B------:R-:W-:Y:S01]  /*ed10*/  STSM.16.M88.4 [R76], R48 ;  /* 0x000000304c007844 */ /* 0x000fe20000000200 */
[----:B------:R-:W-:-:S05]  /*ed20*/  SEL R67, R86, R75, P0 ;  /* 0x0000004b56437207 */ /* 0x000fca0000000000 */
[----:B------:R2:W-:Y:S01]  /*ed30*/  STSM.16.M88.4 [R74], R64 ;  /* 0x000000404a007844 */ /* 0x0005e20000000200 */
[----:B------:R-:W-:Y:S08]  /*ed40*/  BAR.SYNC.DEFER_BLOCKING 0x1, 0x100 ;  /* 0x0044000000007b1d */ /* 0x000ff00000010000 */
[----:B--2---:R-:W2:Y:S01]  /*ed50*/  @P2 LDC R65, c[0x0][0xbec] ;  /* 0x0002fb00ff412b82 */ /* 0x004ea20000000800 */
[----:B0-----:R0:W-:Y:S01]  /*ed60*/  @!P3 ST.E desc[UR50][R60.64], R2 ;  /* 0x000000023c00b985 */ /* 0x0011e2000c101932 */
[----:B------:R-:W-:-:S03]  /*ed70*/  UIMAD UR5, UR12, UR8, URZ ;  /* 0x000000080c0572a4 */ /* 0x000fc6000f8e023f */
[----:B-1----:R1:W-:Y:S03]  /*ed80*/  @!P1 ST.E desc[UR50][R62.64], R0 ;  /* 0x000000003e009985 */ /* 0x0023e6000c101932 */
[----:B0-----:R-:W0:Y:S01]  /*ed90*/  @P2 LDC R61, c[0x0][0xbf0] ;  /* 0x0002fc00ff3d2b82 */ /* 0x001e220000000800 */
[----:B------:R-:W-:Y:S01]  /*eda0*/  UIMAD.WIDE.U32 UR6, UR37, UR8, URZ ;  /* 0x00000008250672a5 */ /* 0x000fe2000f8e003f */
[----:B------:R3:W5:Y:S01]  /*edb0*/  LD.E.128 R48, desc[UR50][R6.64] ;  /* 0x0000003206307980 */ /* 0x000762000c101d00 */
[----:B-1----:R-:W-:Y:S01]  /*edc0*/  IMAD R0, R22, 0x20, R23 ;  /* 0x0000002016007824 */ /* 0x002fe200078e0217 */
[----:B------:R-:W-:Y:S02]  /*edd0*/  UIMAD UR5, UR37, UR9, UR5 ;  /* 0x00000009250572a4 */ /* 0x000fe4000f8e0205 */
[----:B------:R1:W5:Y:S01]  /*ede0*/  LD.E.128 R52, desc[UR50][R8.64] ;  /* 0x0000003208347980 */ /* 0x000362000c101d00 */
[----:B------:R-:W-:Y:S01]  /*edf0*/  VIADD R2, R0, UR36 ;  /* 0x0000002400027c36 */ /* 0x000fe20008000000 */
[----:B------:R-:W-:-:S02]  /*ee00*/  UIMAD UR8, UR13, UR10, URZ ;  /* 0x0000000a0d0872a4 */ /* 0x000fc4000f8e023f */
[----:B------:R4:W5:Y:S01]  /*ee10*/  LD.E.128 R32, desc[UR50][R4.64] ;  /* 0x0000003204207980 */ /* 0x000962000c101d00 */
[----:B--2---:R-:W-:Y:S01]  /*ee20*/  @P2 IMAD.HI.U32 R0, R2, R65, RZ ;  /* 0x0000004102002227 */ /* 0x004fe200078e00ff */
[----:B------:R-:W-:Y:S02]  /*ee30*/  UIADD3 UR7, UR7, UR5, URZ ;  /* 0x0000000507077290 */ /* 0x000fe4000fffe03f */
[----:B------:R-:W5:Y:S01]  /*ee40*/  LD.E.128 R44, desc[UR50][R28.64] ;  /* 0x000000321c2c7980 */ /* 0x000f62000c101d00 */
[----:B---3--:R-:W-:Y:S01]  /*ee50*/  IMAD.MOV.U32 R7, RZ, RZ, R2 ;  /* 0x000000ffff077224 */ /* 0x008fe200078e0002 */
[----:B------:R-:W-:Y:S02]  /*ee60*/  UIMAD UR5, UR42, UR11, UR8 ;  /* 0x0000000b2a0572a4 */ /* 0x000fe4000f8e0208 */
[----:B------:R-:W5:Y:S01]  /*ee70*/  LD.E.128 R40, desc[UR50][R20.64] ;  /* 0x0000003214287980 */ /* 0x000f62000c101d00 */
[----:B------:R-:W-:Y:S01]  /*ee80*/  UIMAD.WIDE.U32 UR6, UR42, UR10, UR6 ;  /* 0x0000000a2a0672a5 */ /* 0x000fe2000f8e0006 */
[----:B------:R-:W-:-:S02]  /*ee90*/  ULDC.64 UR8, c[0x0][0xae0] ;  /* 0x0002b80000087ab9 */ /* 0x000fc40000000a00 */
[----:B------:R-:W5:Y:S01]  /*eea0*/  LD.E.128 R36, desc[UR50][R14.64] ;  /* 0x000000320e247980 */ /* 0x000f62000c101d00 */
[----:B0-----:R-:W-:Y:S01]  /*eeb0*/  @P2 SHF.R.U32.HI R7, RZ, R61, R0 ;  /* 0x0000003dff072219 */ /* 0x001fe20000011600 */
[----:B------:R-:W-:Y:S02]  /*eec0*/  UIADD3 UR5, UR7, UR5, URZ ;  /* 0x0000000507057290 */ /* 0x000fe4000fffe03f */
[----:B------:R-:W5:Y:S01]  /*eed0*/  LD.E.128 R24, desc[UR50][R12.64] ;  /* 0x000000320c187980 */ /* 0x000f62000c101d00 */
[--C-:B------:R-:W-:Y:S01]  /*eee0*/  SHF.R.S32.HI R0, RZ, 0x1f, R7.reuse ;  /* 0x0000001fff007819 */ /* 0x100fe20000011407 */
[----:B-1----:R-:W-:Y:S02]  /*eef0*/  IMAD.MOV R9, RZ, RZ, -R7 ;  /* 0x000000ffff097224 */ /* 0x002fe400078e0a07 */
[----:B------:R0:W5:Y:S01]  /*ef00*/  LD.E.128 R56, desc[UR50][R10.64] ;  /* 0x000000320a387980 */ /* 0x000162000c101d00 */
[----:B----4-:R-:W-:Y:S02]  /*ef10*/  IMAD.U32 R5, RZ, RZ, UR7 ;  /* 0x00000007ff057e24 */ /* 0x010fe4000f8e00ff */
[----:B------:R-:W-:Y:S01]  /*ef20*/  IMAD R0, R0, UR8, RZ ;  /* 0x0000000800007c24 */ /* 0x000fe2000f8e02ff */
[----:B------:R-:W-:Y:S01]  /*ef30*/  @!PT LDS RZ, [RZ] ;  /* 0x00000000fffff984 */ /* 0x000fe20000000800 */
[----:B------:R-:W-:Y:S01]  /*ef40*/  @!PT LDS RZ, [RZ] ;  /* 0x00000000fffff984 */ /* 0x000fe20000000800 */
[----:B------:R-:W-:Y:S01]  /*ef50*/  @!PT LDS RZ, [RZ] ;  /* 0x00000000fffff984 */ /* 0x000fe20000000800 */
[----:B------:R-:W-:Y:S01]  /*ef60*/  @!PT LDS RZ, [RZ] ;  /* 0x00000000fffff984 */ /* 0x000fe20000000800 */
[----:B------:R1:W-:Y:S06]  /*ef70*/  MEMBAR.ALL.CTA ;  /* 0x0000000000007992 */ /* 0x0003ec0000008000 */
[----:B-1----:R-:W1:Y:S01]  /*ef80*/  FENCE.VIEW.ASYNC.S ;  /* 0x00000000000073c6 */ /* 0x002e620000000000 */
[----:B------:R-:W-:-:S02]  /*ef90*/  IMAD R9, R30, R9, R2 ;  /* 0x000000091e097224 */ /* 0x000fc400078e0202 */
[----:B------:R-:W-:Y:S01]  /*efa0*/  IMAD.U32 R4, RZ, RZ, UR6 ;  /* 0x00000006ff047e24 */ /* 0x000fe2000f8e00ff */
[----:B------:R-:W-:Y:S01]  /*efb0*/  ULDC.64 UR6, c[0x0][0xad8] ;  /* 0x0002b60000067ab9 */ /* 0x000fe20000000a00 */
[----:B------:R-:W-:Y:S02]  /*efc0*/  IMAD.U32 R5, RZ, RZ, UR5 ;  /* 0x00000005ff057e24 */ /* 0x000fe4000f8e00ff */
[C---:B0-----:R-:W-:Y:S01]  /*efd0*/  IMAD R11, R7.reuse, UR9, R0 ;  /* 0x00000009070b7c24 */ /* 0x041fe2000f8e0200 */
[----:B------:R-:W-:Y:S01]  /*efe0*/  SHF.R.S32.HI R0, RZ, 0x1f, R9 ;  /* 0x0000001fff007819 */ /* 0x000fe20000011409 */
[----:B------:R-:W-:-:S04]  /*eff0*/  IMAD.WIDE.U32 R4, R7, UR8, R4 ;  /* 0x0000000807047c25 */ /* 0x000fc8000f8e0004 */
        /* <DEDUP_REMOVED lines=11> */
[-C--:B------:R-:W-:Y:S01]  /*f0b0*/  ISETP.GE.AND P0, PT, R0, R31.reuse, PT ;  /* 0x0000001f0000720c */ /* 0x080fe20003f06270 */
[----:B------:R-:W-:Y:S01]  /*f0c0*/  VIADD R0, R8, 0x40 ;  /* 0x0000004008007836 */ /* 0x000fe20000000000 */
[----:B------:R-:W-:Y:S02]  /*f0d0*/  LEA.HI.X R7, R4, UR7, R5, 0x1, P3 ;  /* 0x0000000704077c11 */ /* 0x000fe400098f0c05 */
[----:B------:R-:W-:Y:S01]  /*f0e0*/  PRMT R3, RZ, 0x654, R3 ;  /* 0x00000654ff037816 */ /* 0x000fe20000000003 */
[----:B-1----:R0:W1:Y:S01]  /*f0f0*/  SHFL.IDX PT, R4, R6, RZ, 0x181f ;  /* 0x00181fff06047589 */ /* 0x00206200000e0000 */
        /* <DEDUP_REMOVED lines=8> */
[CC--:B-1----:R-:W-:Y:S02]  /*f180*/  @!P2 LEA R2, P4, R16.reuse, R4.reuse, 0x1 ;  /* 0x000000041002a211 */ /* 0x0c2fe400078808ff */
[C---:B------:R-:W-:Y:S02]  /*f190*/  @!P3 LEA R4, P5, R19.reuse, R4, 0x1 ;  /* 0x000000041304b211 */ /* 0x040fe400078a08ff */
[-C--:B0-2---:R-:W-:Y:S02]  /*f1a0*/  @!P2 LEA.HI.X R3, R16, R0.reuse, R193, 0x1, P4 ;  /* 0x000000001003a211 */ /* 0x085fe400020f0cc1 */
[----:B------:R-:W-:-:S03]  /*f1b0*/  @!P3 LEA.HI.X R5, R19, R0, R192, 0x1, P5 ;  /* 0x000000001305b211 */ /* 0x000fc600028f0cc0 */
[----:B-----5:R3:W-:Y:S04]  /*f1c0*/  @!P2 ST.E.128 desc[UR50][R2.64], R44 ;  /* 0x0000002c0200a985 */ /* 0x0207e8000c101d32 */
[----:B------:R3:W-:Y:S02]  /*f1d0*/  @!P3 ST.E.128 desc[UR50][R4.64], R56 ;  /* 0x000000380400b985 */ /* 0x0007e4000c101d32 */
.L_x_1987:
[----:B------:R-:W-:Y:S05]  /*f1e0*/  BSYNC B1 ;  /* 0x0000000000017941 */ /* 0x000fea0003800000 */
.L_x_1986:
[----:B--2---:R2:W4:Y:S01]  /*f1f0*/  SHFL.IDX PT, R0, R7, 0x1, 0x181f ;  /* 0x00381f0007007f89 */ /* 0x00452200000e0000 */
[----:B------:R-:W-:Y:S03]  /*f200*/  BSSY B1, `(.L_x_1988) ;  /* 0x000000c000017945 */ /* 0x000fe60003800000 */
[----:B-1-3--:R2:W1:Y:S01]  /*f210*/  SHFL.IDX PT, R4, R6, 0x1, 0x181f ;  /* 0x00381f0006047f89 */ /* 0x00a46200000e0000 */
[----:B------:R-:W-:Y:S05]  /*f220*/  @P0 BRA `(.L_x_1989) ;  /* 0x0000000000240947 */ /* 0x000fea0003800000 */
[----:B------:R-:W-:Y:S02]  /*f230*/  ULDC UR5, c[0x0][0xac8] ;  /* 0x0002b20000057ab9 */ /* 0x000fe40000000800 */
[----:B------:R-:W-:Y:S02]  /*f240*/  ISETP.GE.AND P3, PT, R16, UR5, PT ;  /* 0x0000000510007c0c */ /* 0x000fe4000bf66270 */
[----:B------:R-:W-:-:S11]  /*f250*/  ISETP.GE.AND P4, PT, R19, UR5, PT ;  /* 0x0000000513007c0c */ /* 0x000fd6000bf86270 */
[CC--:B-1----:R-:W-:Y:S02]  /*f260*/  @!P3 LEA R2, P0, R16.reuse, R4.reuse, 0x1 ;  /* 0x000000041002b211 */ /* 0x0c2fe400078008ff */
[C---:B------:R-:W-:Y:S02]  /*f270*/  @!P4 LEA R4, P2, R19.reuse, R4, 0x1 ;  /* 0x000000041304c211 */ /* 0x040fe400078408ff */
[-C--:B0---4-:R-:W-:Y:S02]  /*f280*/  @!P3 LEA.HI.X R3, R16, R0.reuse, R193, 0x1, P0 ;  /* 0x000000001003b211 */ /* 0x091fe400000f0cc1 */
[----:B------:R-:W-:-:S03]  /*f290*/  @!P4 LEA.HI.X R5, R19, R0, R192, 0x1, P2 ;  /* 0x000000001305c211 */ /* 0x000fc600010f0cc0 */
[----:B-----5:R3:W-:Y:S04]  /*f2a0*/  @!P3 ST.E.128 desc[UR50][R2.64], R40 ;  /* 0x000000280200b985 */ /* 0x0207e8000c101d32 */
[----:B------:R3:W-:Y:S02]  /*f2b0*/  @!P4 ST.E.128 desc[UR50][R4.64], R52 ;  /* 0x000000340400c985 */ /* 0x0007e4000c101d32 */
.L_x_1989:
[----:B------:R-:W-:Y:S05]  /*f2c0*/  BSYNC B1 ;  /* 0x0000000000017941 */ /* 0x000fea0003800000 */
.L_x_1988:
[----:B----4-:R4:W0:Y:S01]  /*f2d0*/  SHFL.IDX PT, R0, R7, 0x2, 0x181f ;  /* 0x00581f0007007f89 */ /* 0x01082200000e0000 */
        /* <DEDUP_REMOVED lines=8> */
[-C--:B0-----:R-:W-:Y:S02]  /*f360*/  @!P2 LEA.HI.X R3, R16, R0.reuse, R193, 0x1, P0 ;  /* 0x000000001003a211 */ /* 0x081fe400000f0cc1 */
[----:B------:R-:W-:-:S03]  /*f370*/  @!P3 LEA.HI.X R5, R19, R0, R192, 0x1, P1 ;  /* 0x000000001305b211 */ /* 0x000fc600008f0cc0 */
[----:B-----5:R3:W-:Y:S04]  /*f380*/  @!P2 ST.E.128 desc[UR50][R2.64], R36 ;  /* 0x000000240200a985 */ /* 0x0207e8000c101d32 */
[----:B------:R3:W-:Y:S02]  /*f390*/  @!P3 ST.E.128 desc[UR50][R4.64], R48 ;  /* 0x000000300400b985 */ /* 0x0007e4000c101d32 */
.L_x_1991:
[----:B------:R-:W-:Y:S05]  /*f3a0*/  BSYNC B1 ;  /* 0x0000000000017941 */ /* 0x000fea0003800000 */
.L_x_1990:
[----:B0-----:R-:W-:Y:S01]  /*f3b0*/  VIADD R0, R8, 0x60 ;  /* 0x0000006008007836 */ /* 0x001fe20000000000 */
[----:B--2-4-:R-:W0:Y:S04]  /*f3c0*/  SHFL.IDX PT, R7, R7, 0x3, 0x181f ;  /* 0x00781f0007077f89 */ /* 0x014e2800000e0000 */
[----:B------:R-:W-:Y:S01]  /*f3d0*/  ISETP.GE.AND P0, PT, R0, R31, PT ;  /* 0x0000001f0000720c */ /* 0x000fe20003f06270 */
[----:B------:R-:W2:-:S12]  /*f3e0*/  SHFL.IDX PT, R6, R6, 0x3, 0x181f ;  /* 0x00781f0006067f89 */ /* 0x000e9800000e0000 */
[----:B------:R-:W-:Y:S05]  /*f3f0*/  @P0 BRA `(.L_x_1992) ;  /* 0x0000000800800947 */ /* 0x000fea0003800000 */
[----:B------:R-:W-:Y:S02]  /*f400*/  ULDC UR5, c[0x0][0xac8] ;  /* 0x0002b20000057ab9 */ /* 0x000fe40000000800 */
[----:B------:R-:W-:-:S13]  /*f410*/  ISETP.GE.AND P1, PT, R16, UR5, PT ;  /* 0x0000000510007c0c */ /* 0x000fda000bf26270 */
[----:B--23--:R-:W-:-:S04]  /*f420*/  @!P1 LEA R2, P0, R16, R6, 0x1 ;  /* 0x0000000610029211 */ /* 0x00cfc800078008ff */
[----:B0-----:R-:W-:Y:S02]  /*f430*/  @!P1 LEA.HI.X R3, R16, R7, R193, 0x1, P0 ;  /* 0x0000000710039211 */ /* 0x001fe400000f0cc1 */
[----:B------:R-:W-:-:S03]  /*f440*/  ISETP.GE.AND P0, PT, R19, UR5, PT ;  /* 0x0000000513007c0c */ /* 0x000fc6000bf06270 */
[----:B-----5:R4:W-:Y:S10]  /*f450*/  @!P1 ST.E.128 desc[UR50][R2.64], R24 ;  /* 0x0000001802009985 */ /* 0x0209f4000c101d32 */
[----:B------:R-:W-:Y:S05]  /*f460*/  @P0 BRA `(.L_x_1992) ;  /* 0x0000000800640947 */ /* 0x000fea0003800000 */
[----:B----4-:R-:W-:-:S04]  /*f470*/  LEA R2, P0, R19, R6, 0x1 ;  /* 0x0000000613027211 */ /* 0x010fc800078008ff */
[----:B------:R-:W-:-:S05]  /*f480*/  LEA.HI.X R3, R19, R7, R192, 0x1, P0 ;  /* 0x0000000713037211 */ /* 0x000fca00000f0cc0 */
[----:B------:R0:W-:Y:S01]  /*f490*/  ST.E.128 desc[UR50][R2.64], R32 ;  /* 0x0000002002007985 */ /* 0x0001e2000c101d32 */
[----:B------:R-:W-:Y:S05]  /*f4a0*/  BRA `(.L_x_1992) ;  /* 0x0000000800547947 */ /* 0x000fea0003800000 */
.L_x_1985:
[----:B------:R-:W0:Y:S01]  /*f4b0*/  LDC R8, c[0x0][0xbe8] ;  /* 0x0002fa00ff087b82 */ /* 0x000e220000000800 */
[----:B------:R-:W-:Y:S01]  /*f4c0*/  ISETP.GE.AND P0, PT, R194, 0x80, PT ;  /* 0x00000080c200780c */ /* 0x000fe20003f06270 */
[----:B------:R-:W-:Y:S01]  /*f4d0*/  USHF.R.S32.HI UR8, URZ, 0x1f, UR37 ;  /* 0x0000001f3f087899 */ /* 0x000fe20008011425 */
[----:B------:R-:W-:Y:S01]  /*f4e0*/  BSSY B1, `(.L_x_1993) ;  /* 0x000002f000017945 */ /* 0x000fe20003800000 */
[----:B------:R-:W-:Y:S01]  /*f4f0*/  USHF.R.S32.HI UR9, URZ, 0x1f, UR42 ;  /* 0x0000001f3f097899 */ /* 0x000fe2000801142a */
[----:B------:R-:W-:Y:S01]  /*f500*/  IMAD R6, R22, 0x20, R23 ;  /* 0x0000002016067824 */ /* 0x000fe200078e0217 */
        /* <DEDUP_REMOVED lines=14> */
[----:B------:R-:W-:Y:S01]  /*f5f0*/  IMAD.MOV.U32 R2, RZ, RZ, R4 ;  /* 0x000000ffff027224 */ /* 0x000fe200078e0004 */
[----:B------:R-:W-:Y:S02]  /*f600*/  UIMAD UR5, UR8, UR10, URZ ;  /* 0x0000000a080572a4 */ /* 0x000fe4000f8e023f */
[----:B------:R-:W-:Y:S02]  /*f610*/  UIMAD.WIDE.U32 UR6, UR37, UR10, URZ ;  /* 0x0000000a250672a5 */ /* 0x000fe4000f8e003f */
[----:B------:R-:W-:-:S03]  /*f620*/  UIMAD UR5, UR37, UR11, UR5 ;  /* 0x0000000b250572a4 */ /* 0x000fc6000f8e0205 */
[----:B------:R-:W-:Y:S01]  /*f630*/  ULDC.64 UR10, c[0x0][0xb98] ;  /* 0x0002e600000a7ab9 */ /* 0x000fe20000000a00 */
[----:B------:R-:W-:Y:S02]  /*f640*/  UIADD3 UR7, UR7, UR5, URZ ;  /* 0x0000000507077290 */ /* 0x000fe4000fffe03f */
[----:B------:R-:W2:Y:S01]  /*f650*/  @P0 LDC R5, c[0x0][0xbec] ;  /* 0x0002fb00ff050b82 */ /* 0x000ea20000000800 */
[----:B------:R-:W-:Y:S02]  /*f660*/  UIMAD UR5, UR9, UR10, URZ ;  /* 0x0000000a090572a4 */ /* 0x000fe4000f8e023f */
[----:B------:R-:W-:Y:S02]  /*f670*/  UIMAD.WIDE.U32 UR6, UR42, UR10, UR6 ;  /* 0x0000000a2a0672a5 */ /* 0x000fe4000f8e0006 */
[----:B------:R-:W-:-:S03]  /*f680*/  UIMAD UR5, UR42, UR11, UR5 ;  /* 0x0000000b2a0572a4 */ /* 0x000fc6000f8e0205 */
[----:B------:R-:W3:Y:S01]  /*f690*/  @P0 LDC R7, c[0x0][0xbf0] ;  /* 0x0002fc00ff070b82 */ /* 0x000ee20000000800 */
[----:B------:R-:W-:Y:S01]  /*f6a0*/  ULDC.64 UR10, c[0x0][0xb88] ;  /* 0x0002e200000a7ab9 */ /* 0x000fe20000000a00 */
[----:B--2---:R-:W-:-:S05]  /*f6b0*/  @P0 IMAD.HI.U32 R0, R4, R5, RZ ;  /* 0x0000000504000227 */ /* 0x004fca00078e00ff */
[----:B---3--:R-:W-:-:S05]  /*f6c0*/  @P0 SHF.R.U32.HI R2, RZ, R7, R0 ;  /* 0x00000007ff020219 */ /* 0x008fca0000011600 */
[----:B------:R-:W-:-:S04]  /*f6d0*/  IMAD.MOV R5, RZ, RZ, -R2 ;  /* 0x000000ffff057224 */ /* 0x000fc800078e0a02 */
[----:B------:R-:W-:Y:S01]  /*f6e0*/  IMAD R5, R3, R5, R4 ;  /* 0x0000000503057224 */ /* 0x000fe200078e0204 */
[----:B------:R-:W-:Y:S01]  /*f6f0*/  SHF.R.S32.HI R3, RZ, 0x1f, R2 ;  /* 0x0000001fff037819 */ /* 0x000fe20000011402 */
[----:B------:R-:W-:Y:S01]  /*f700*/  IMAD.U32 R4, RZ, RZ, UR5 ;  /* 0x00000005ff047e24 */ /* 0x000fe2000f8e00ff */
        /* <DEDUP_REMOVED lines=12> */
.L_x_1994:
[----:B------:R-:W-:Y:S05]  /*f7d0*/  BSYNC B1 ;  /* 0x0000000000017941 */ /* 0x000fea0003800000 */
.L_x_1993:
[----:B------:R-:W-:Y:S01]  /*f7e0*/  ULDC.64 UR10, c[0x0][0xae8] ;  /* 0x0002ba00000a7ab9 */ /* 0x000fe20000000a00 */
[----:B------:R-:W-:Y:S01]  /*f7f0*/  VIADD R6, R6, UR36 ;  /* 0x0000002406067c36 */ /* 0x000fe20008000000 */
[----:B------:R-:W-:Y:S01]  /*f800*/  UIMAD UR5, UR8, UR10, URZ ;  /* 0x0000000a080572a4 */ /* 0x000fe2000f8e023f */
[----:B------:R-:W-:Y:S01]  /*f810*/  BSSY B1, `(.L_x_1995) ;  /* 0x0000034000017945 */ /* 0x000fe20003800000 */
[----:B------:R-:W-:Y:S01]  /*f820*/  UIMAD.WIDE.U32 UR6, UR37, UR10, URZ ;  /* 0x0000000a250672a5 */ /* 0x000fe2000f8e003f */
[----:B0-----:R-:W-:Y:S01]  /*f830*/  @P1 IMAD.HI.U32 R0, R6, R9, RZ ;  /* 0x0000000906001227 */ /* 0x001fe200078e00ff */
[----:B------:R-:W-:-:S03]  /*f840*/  UIMAD UR5, UR37, UR11, UR5 ;  /* 0x0000000b250572a4 */ /* 0x000fc6000f8e0205 */
[----:B------:R-:W-:Y:S01]  /*f850*/  ULDC.64 UR10, c[0x0][0xaf0] ;  /* 0x0002bc00000a7ab9 */ /* 0x000fe20000000a00 */
[----:B------:R-:W-:Y:S01]  /*f860*/  UIADD3 UR7, UR7, UR5, URZ ;  /* 0x0000000507077290 */ /* 0x000fe2000fffe03f */
[----:B--2---:R-:W-:Y:S01]  /*f870*/  IMAD.MOV.U32 R5, RZ, RZ, R6 ;  /* 0x000000ffff057224 */ /* 0x004fe200078e0006 */
        /* <DEDUP_REMOVED lines=10> */
[----:B------:R-:W-:Y:S02]  /*f920*/  IMAD R7, R8, R7, R6 ;  /* 0x0000000708077224 */ /* 0x000fe400078e0206 */
[----:B------:R-:W-:Y:S01]  /*f930*/  IMAD.U32 R2, RZ, RZ, UR6 ;  /* 0x00000006ff027e24 */ /* 0x000fe2000f8e00ff */
[----:B------:R-:W-:Y:S01]  /*f940*/  ULDC.64 UR6, c[0x0][0xad8] ;  /* 0x0002b60000067ab9 */ /* 0x000fe20000000a00 */
[----:B------:R-:W-:Y:S01]  /*f950*/  IMAD.U32 R3, RZ, RZ, UR5 ;  /* 0x00000005ff037e24 */ /* 0x000fe2000f8e00ff */
[----:B------:R-:W-:Y:S01]  /*f960*/  ULDC UR5, c[0x0][0xa88] ;  /* 0x0002a20000057ab9 */ /* 0x000fe20000000800 */
[C---:B------:R-:W-:Y:S01]  /*f970*/  IMAD R9, R5.reuse, UR9, R0 ;  /* 0x0000000905097c24 */ /* 0x040fe2000f8e0200 */
[----:B------:R-:W-:Y:S01]  /*f980*/  SHF.R.S32.HI R0, RZ, 0x1f, R7 ;  /* 0x0000001fff007819 */ /* 0x000fe20000011407 */
[----:B------:R-:W-:-:S04]  /*f990*/  IMAD.WIDE.U32 R2, R5, UR8, R2 ;  /* 0x0000000805027c25 */ /* 0x000fc8000f8e0002 */
        /* <DEDUP_REMOVED lines=14> */
[----:B------:R0:W1:Y:S02]  /*fa80*/  SHFL.IDX PT, R2, R4, RZ, 0x181f ;  /* 0x00181fff04027589 */ /* 0x00006400000e0000 */
[----:B------:R-:W-:Y:S02]  /*fa90*/  ISETP.GE.AND P0, PT, R0, R9, PT ;  /* 0x000000090000720c */ /* 0x000fe40003f06270 */
[----:B------:R0:W2:Y:S01]  /*faa0*/  SHFL.IDX PT, R0, R5, RZ, 0x181f ;  /* 0x00181fff05007589 */ /* 0x0000a200000e0000 */
[----:B------:R-:W-:Y:S10]  /*fab0*/  @P2 BRA `(.L_x_1996) ;  /* 0x0000000000242947 */ /* 0x000ff40003800000 */
[----:B------:R-:W-:Y:S02]  /*fac0*/  ULDC UR5, c[0x0][0xac8] ;  /* 0x0002b20000057ab9 */ /* 0x000fe40000000800 */
[----:B------:R-:W-:Y:S02]  /*fad0*/  ISETP.GE.AND P4, PT, R16, UR5, PT ;  /* 0x0000000510007c0c */ /* 0x000fe4000bf86270 */
[----:B------:R-:W-:-:S11]  /*fae0*/  ISETP.GE.AND P5, PT, R19, UR5, PT ;  /* 0x0000000513007c0c */ /* 0x000fd6000bfa6270 */
[CC--:B-1----:R-:W-:Y:S02]  /*faf0*/  @!P4 LEA R10, P2, R16.reuse, R2.reuse, 0x1 ;  /* 0x00000002100ac211 */ /* 0x0c2fe400078408ff */
[C---:B------:R-:W-:Y:S02]  /*fb00*/  @!P5 LEA R2, P3, R19.reuse, R2, 0x1 ;  /* 0x000000021302d211 */ /* 0x040fe400078608ff */
[-C--:B--2---:R-:W-:Y:S02]  /*fb10*/  @!P4 LEA.HI.X R11, R16, R0.reuse, R193, 0x1, P2 ;  /* 0x00000000100bc211 */ /* 0x084fe400010f0cc1 */
[----:B------:R-:W-:-:S03]  /*fb20*/  @!P5 LEA.HI.X R3, R19, R0, R192, 0x1, P3 ;  /* 0x000000001303d211 */ /* 0x000fc600018f0cc0 */
[----:B------:R3:W-:Y:S04]  /*fb30*/  @!P4 ST.E.128 desc[UR50][R10.64], RZ ;  /* 0x000000ff0a00c985 */ /* 0x0007e8000c101d32 */
[----:B------:R3:W-:Y:S02]  /*fb40*/  @!P5 ST.E.128 desc[UR50][R2.64], RZ ;  /* 0x000000ff0200d985 */ /* 0x0007e4000c101d32 */
.L_x_1996:
[----:B------:R-:W-:Y:S05]  /*fb50*/  BSYNC B1 ;  /* 0x0000000000017941 */ /* 0x000fea0003800000 */
.L_x_1995:
        /* <DEDUP_REMOVED lines=9> */
[-C--:B----4-:R-:W-:Y:S02]  /*fbf0*/  @!P3 LEA.HI.X R11, R16, R0.reuse, R193, 0x1, P1 ;  /* 0x00000000100bb211 */ /* 0x090fe400008f0cc1 */
[----:B------:R-:W-:-:S03]  /*fc00*/  @!P4 LEA.HI.X R3, R19, R0, R192, 0x1, P2 ;  /* 0x000000001303c211 */ /* 0x000fc600010f0cc0 */
[----:B------:R3:W-:Y:S04]  /*fc10*/  @!P3 ST.E.128 desc[UR50][R10.64], RZ ;  /* 0x000000ff0a00b985 */ /* 0x0007e8000c101d32 */
[----:B------:R3:W-:Y:S02]  /*fc20*/  @!P4 ST.E.128 desc[UR50][R2.64], RZ ;  /* 0x000000ff0200c985 */ /* 0x0007e4000c101d32 */
.L_x_1998:
[----:B------:R-:W-:Y:S05]  /*fc30*/  BSYNC B1 ;  /* 0x0000000000017941 */ /* 0x000fea0003800000 */
.L_x_1997:
        /* <DEDUP_REMOVED lines=11> */
[----:B------:R3:W-:Y:S04]  /*fcf0*/  @!P2 ST.E.128 desc[UR50][R10.64], RZ ;  /* 0x000000ff0a00a985 */ /* 0x0007e8000c101d32 */
[----:B------:R3:W-:Y:S02]  /*fd00*/  @!P3 ST.E.128 desc[UR50][R2.64], RZ ;  /* 0x000000ff0200b985 */ /* 0x0007e4000c101d32 */
.L_x_2000:
[----:B------:R-:W-:Y:S05]  /*fd10*/  BSYNC B1 ;  /* 0x0000000000017941 */ /* 0x000fea0003800000 */
.L_x_1999:
[----:B---3--:R-:W-:Y:S01]  /*fd20*/  VIADD R3, R6, 0x60 ;  /* 0x0000006006037836 */ /* 0x008fe20000000000 */
[----:B0-----:R0:W3:Y:S04]  /*fd30*/  SHFL.IDX PT, R0, R5, 0x3, 0x181f ;  /* 0x00781f0005007f89 */ /* 0x0010e800000e0000 */
[----:B------:R-:W-:Y:S01]  /*fd40*/  ISETP.GE.AND P0, PT, R3, R9, PT ;  /* 0x000000090300720c */ /* 0x000fe20003f06270 */
[----:B-1----:R0:W1:-:S12]  /*fd50*/  SHFL.IDX PT, R2, R4, 0x3, 0x181f ;  /* 0x00781f0004027f89 */ /* 0x00205800000e0000 */
[----:B0-----:R-:W-:Y:S05]  /*fd60*/  @P0 BRA `(.L_x_1992) ;  /* 0x0000000000240947 */ /* 0x001fea0003800000 */
[----:B------:R-:W-:Y:S02]  /*fd70*/  ULDC UR5, c[0x0][0xac8] ;  /* 0x0002b20000057ab9 */ /* 0x000fe40000000800 */
[----:B------:R-:W-:Y:S02]  /*fd80*/  ISETP.GE.AND P2, PT, R16, UR5, PT ;  /* 0x0000000510007c0c */ /* 0x000fe4000bf46270 */
[----:B------:R-:W-:-:S11]  /*fd90*/  ISETP.GE.AND P3, PT, R19, UR5, PT ;  /* 0x0000000513007c0c */ /* 0x000fd6000bf66270 */
[CC--:B-12-4-:R-:W-:Y:S02]  /*fda0*/  @!P2 LEA R4, P0, R16.reuse, R2.reuse, 0x1 ;  /* 0x000000021004a211 */ /* 0x0d6fe400078008ff */
[C---:B------:R-:W-:Y:S02]  /*fdb0*/  @!P3 LEA R2, P1, R19.reuse, R2, 0x1 ;  /* 0x000000021302b211 */ /* 0x040fe400078208ff */
[-C--:B---3--:R-:W-:Y:S02]  /*fdc0*/  @!P2 LEA.HI.X R5, R16, R0.reuse, R193, 0x1, P0 ;  /* 0x000000001005a211 */ /* 0x088fe400000f0cc1 */
[----:B------:R-:W-:-:S03]  /*fdd0*/  @!P3 LEA.HI.X R3, R19, R0, R192, 0x1, P1 ;  /* 0x000000001303b211 */ /* 0x000fc600008f0cc0 */
[----:B------:R0:W-:Y:S04]  /*fde0*/  @!P2 ST.E.128 desc[UR50][R4.64], RZ ;  /* 0x000000ff0400a985 */ /* 0x0001e8000c101d32 */
[----:B------:R0:W-:Y:S02]  /*fdf0*/  @!P3 ST.E.128 desc[UR50][R2.64], RZ ;  /* 0x000000ff0200b985 */ /* 0x0001e4000c101d32 */
.L_x_1992:
[----:B------:R-:W-:Y:S05]  /*fe00*/  BSYNC B0 ;  /* 0x0000000000007941 */ /* 0x000fea0003800000 */
.L_x_1984:
[----:B------:R-:W-:Y:S02]  /*fe10*/  ULDC UR5, c[0x0][0xc38] ;  /* 0x00030e0000057ab9 */ /* 0x000fe40000000800 */
[----:B------:R-:W-:-:S06]  /*fe20*/  UISETP.GE.AND UP0, UPT, UR4, UR5, UPT ;  /* 0x000000050400728c */ /* 0x000fcc000bf06270 */
[----:B------:R-:W-:-:S13]  /*fe30*/  PLOP3.LUT P0, PT, PT, PT, UP0, 0x80, 0x0 ;  /* 0x000000000000781c */ /* 0x000fda0003f0f008 */
[----:B------:R-:W-:Y:S05]  /*fe40*/  @!P0 BRA `(.L_x_2001) ;  /* 0xffffff0c00d48947 */ /* 0x000fea000383ffff */
[----:B------:R-:W-:Y:S05]  /*fe50*/  EXIT ;  /* 0x000000000000794d */ /* 0x000fea0003800000 */
.L_x_1946:
        /* <DEDUP_REMOVED lines=29> */
[C---:B------:R-:W-:Y:S01]  /*10030*/  IMAD.SHL.U32 R4, R11.reuse, 0x80, RZ ;  /* 0x000000800b047824 */ /* 0x040fe200078e00ff */
[C---:B------:R-:W-:Y:S01]  /*10040*/  LOP3.LUT P0, RZ, R11.reuse, 0x4, RZ, 0xc0, !PT ;  /* 0x000000040bff7812 */ /* 0x040fe2000780c0ff */
[C---:B------:R-:W-:Y:S01]  /*10050*/  IMAD.SHL.U32 R3, R11.reuse, 0x10, RZ ;  /* 0x000000100b037824 */ /* 0x040fe200078e00ff */
[----:B------:R-:W-:Y:S01]  /*10060*/  SHF.R.U32.HI R5, RZ, 0x5, R10 ;  /* 0x00000005ff057819 */ /* 0x000fe2000001160a */
[C---:B0-----:R-:W-:Y:S01]  /*10070*/  IMAD.SHL.U32 R2, R11.reuse, 0x20, RZ ;  /* 0x000000200b027824 */ /* 0x041fe200078e00ff */
[----:B------:R-:W-:Y:S01]  /*10080*/  LOP3.LUT R0, R4, 0x380, RZ, 0xc0, !PT ;  /* 0x0000038004007812 */ /* 0x000fe200078ec0ff */
[----:B------:R-:W-:Y:S02]  /*10090*/  IMAD.SHL.U32 R8, R11, 0x4, RZ ;  /* 0x000000040b087824 */ /* 0x000fe400078e00ff */
[----:B------:R-:W-:-:S02]  /*100a0*/  IMAD.SHL.U32 R7, R5, 0x200, RZ ;  /* 0x0000020005077824 */ /* 0x000fc400078e00ff */
[----:B------:R-:W-:Y:S01]  /*100b0*/  IMAD R6, R5, 0x10, R0 ;  /* 0x0000001005067824 */ /* 0x000fe200078e0200 */
[----:B------:R-:W-:Y:S01]  /*100c0*/  LOP3.LUT R0, R3, 0x1b0, RZ, 0xc0, !PT ;  /* 0x000001b003007812 */ /* 0x000fe200078ec0ff */
[----:B------:R-:W-:Y:S01]  /*100d0*/  IMAD.SHL.U32 R5, R11, 0x2, RZ ;  /* 0x000000020b057824 */ /* 0x000fe200078e00ff */
[----:B------:R-:W-:-:S04]  /*100e0*/  LOP3.LUT R9, R7, 0x60, R2, 0xf8, !PT ;  /* 0x0000006007097812 */ /* 0x000fc800078ef802 */
[----:B------:R-:W-:Y:S02]  /*100f0*/  LOP3.LUT R0, R0, 0x30, R5, 0x78, !PT ;  /* 0x0000003000007812 */ /* 0x000fe400078e7805 */
[----:B------:R-:W-:-:S04]  /*10100*/  LOP3.LUT R5, R7, 0x40, R3, 0xf8, !PT ;  /* 0x0000004007057812 */ /* 0x000fc800078ef803 */
[----:B------:R-:W-:Y:S02]  /*10110*/  LOP3.LUT R0, R5, R0, RZ, 0xfc, !PT ;  /* 0x0000000005007212 */ /* 0x000fe400078efcff */
[----:B------:R-:W-:-:S03]  /*10120*/  LOP3.LUT R5, R2, 0x80, RZ, 0xc0, !PT ;  /* 0x0000008002057812 */ /* 0x000fc600078ec0ff */
[----:B------:R-:W-:Y:S01]  /*10130*/  IMAD.IADD R0, R17, 0x1, R0 ;  /* 0x0000000111007824 */ /* 0x000fe200078e0200 */
[----:B------:R-:W-:-:S04]  /*10140*/  LOP3.LUT R5, R5, 0x10, R11, 0xf8, !PT ;  /* 0x0000001005057812 */ /* 0x000fc800078ef80b */
[----:B------:R-:W-:Y:S02]  /*10150*/  LOP3.LUT R7, R5, 0x10, R8, 0x78, !PT ;  /* 0x0000001005077812 */ /* 0x000fe400078e7808 */
[----:B------:R-:W-:Y:S02]  /*10160*/  LOP3.LUT R5, R6, 0x70, R3, 0x78, !PT ;  /* 0x0000007006057812 */ /* 0x000fe400078e7803 */
[----:B------:R-:W-:Y:S02]  /*10170*/  LOP3.LUT R6, R9, 0x100, R2, 0xf8, !PT ;  /* 0x0000010009067812 */ /* 0x000fe400078ef802 */
[----:B------:R-:W-:Y:S02]  /*10180*/  LOP3.LUT R5, R5, 0xc00, R4, 0xf8, !PT ;  /* 0x00000c0005057812 */ /* 0x000fe400078ef804 */
[----:B------:R-:W-:-:S03]  /*10190*/  LOP3.LUT R4, R6, R7, RZ, 0xfc, !PT ;  /* 0x0000000706047212 */ /* 0x000fc600078efcff */
[----:B------:R0:W-:Y:S04]  /*101a0*/  STL [R1+0x14], R5 ;  /* 0x0000140501007387 */ /* 0x0001e80000100800 */
[----:B------:R1:W-:Y:S04]  /*101b0*/  STL [R1+0x10], R4 ;  /* 0x0000100401007387 */ /* 0x0003e80000100800 */
[----:B------:R2:W-:Y:S01]  /*101c0*/  STL [R1+0x18], R0 ;  /* 0x0000180001007387 */ /* 0x0005e20000100800 */
[----:B0-----:R-:W-:Y:S02]  /*101d0*/  SHF.R.U32.HI R5, RZ, 0x2, R10 ;  /* 0x00000002ff057819 */ /* 0x001fe4000001160a */
[----:B-1----:R-:W-:Y:S01]  /*101e0*/  LOP3.LUT R4, R3, 0x30, RZ, 0xc0, !PT ;  /* 0x0000003003047812 */ /* 0x002fe200078ec0ff */
[----:B------:R-:W-:-:S02]  /*101f0*/  IMAD.MOV.U32 R3, RZ, RZ, 0x40 ;  /* 0x00000040ff037424 */ /* 0x000fc400078e00ff */
[----:B--2---:R-:W-:-:S03]  /*10200*/  IMAD.MOV.U32 R0, RZ, RZ, 0x1 ;  /* 0x00000001ff007424 */ /* 0x004fc600078e00ff */
[----:B------:R-:W-:Y:S02]  /*10210*/  SEL R6, R3, 0xffffffc0, !P0 ;  /* 0xffffffc003067807 */ /* 0x000fe40004000000 */
[----:B------:R-:W-:Y:S01]  /*10220*/  LOP3.LUT R3, R5, 0x60, R2, 0xf8, !PT ;  /* 0x0000006005037812 */ /* 0x000fe200078ef802 */
[----:B------:R-:W-:-:S05]  /*10230*/  IMAD.U32 R2, RZ, RZ, UR6 ;  /* 0x00000006ff027e24 */ /* 0x000fca000f8e00ff */
[----:B------:R0:W-:Y:S04]  /*10240*/  STL [R1+0x1c], R2 ;  /* 0x00001c0201007387 */ /* 0x0001e80000100800 */
[----:B------:R-:W-:Y:S04]  /*10250*/  STL [R1+0x20], RZ ;  /* 0x000020ff01007387 */ /* 0x000fe80000100800 */
[----:B------:R1:W-:Y:S01]  /*10260*/  STL [R1], R0 ;  /* 0x0000000001007387 */ /* 0x0003e20000100800 */
[C---:B0-----:R-:W-:Y:S02]  /*10270*/  LOP3.LUT R2, R4.reuse, 0x40, RZ, 0xfc, !PT ;  /* 0x0000004004027812 */ /* 0x041fe400078efcff */
[----:B-1----:R-:W-:-:S07]  /*10280*/  LOP3.LUT R0, R4, 0x80, RZ, 0xfc, !PT ;  /* 0x0000008004007812 */ /* 0x002fce00078efcff */
.L_x_2065:
        /* <DEDUP_REMOVED lines=23> */
.L_x_2003:
[----:B------:R-:W-:Y:S01]  /*10400*/  ULDC UR9, c[0x0][0xc54] ;  /* 0x0003150000097ab9 */ /* 0x000fe20000000800 */
[----:B------:R-:W-:Y:S01]  /*10410*/  UMOV UR5, UR8 ;  /* 0x0000000800057c82 */ /* 0x000fe20008000000 */
[----:B------:R-:W-:-:S11]  /*10420*/  UISETP.NE.AND UP0, UPT, UR9, 0x1, UPT ;  /* 0x000000010900788c */ /* 0x000fd6000bf05270 */
[----:B------:R-:W-:Y:S02]  /*10430*/  @UP0 ULDC.64 UR10, c[0x0][0xc58] ;  /* 0x00031600000a0ab9 */ /* 0x000fe40000000a00 */
[----:B------:R-:W-:-:S04]  /*10440*/  UIMAD.WIDE.U32 UR6, UR8, UR10, URZ ;  /* 0x0000000a080672a5 */ /* 0x000fc8000f8e003f */
[----:B------:R-:W-:-:S04]  /*10450*/  @UP0 USHF.R.U32.HI UR5, URZ, UR11, UR7 ;  /* 0x0000000b3f050299 */ /* 0x000fc80008011607 */
[----:B------:R-:W-:-:S12]  /*10460*/  UIMAD UR6, UR5, UR9, URZ ;  /* 0x00000009050672a4 */ /* 0x000fd8000f8e023f */
.L_x_2004:
[----:B------:R-:W-:Y:S01]  /*10470*/  ULOP3.LUT UR41, URZ, UR5, URZ, 0x33, !UPT ;  /* 0x000000053f297292 */ /* 0x000fe2000f8e333f */
[----:B------:R-:W-:Y:S01]  /*10480*/  BSSY B7, `(.L_x_2005) ;  /* 0x000033e000077945 */ /* 0x000fe20003800000 */
[----:B------:R-:W-:Y:S01]  /*10490*/  ULDC UR7, c[0x0][0x448] ;  /* 0x0001120000077ab9 */ /* 0x000fe20000000800 */
[----:B------:R-:W-:Y:S01]  /*104a0*/  ULDC UR5, c[0x0][0xc3c] ;  /* 0x00030f0000057ab9 */ /* 0x000fe20000000800 */
[----:B------:R-:W-:Y:S02]  /*104b0*/  UISETP.NE.AND UP1, UPT, UR7, 0x1, UPT ;  /* 0x000000010700788c */ /* 0x000fe4000bf25270 */
[----:B------:R-:W-:Y:S01]  /*104c0*/  UIADD3 UR41, UR41, UR5, URZ ;  /* 0x0000000529297290 */ /* 0x000fe2000fffe03f */
[----:B------:R-:W-:Y:S01]  /*104d0*/  ULDC.64 UR10, c[0x0][0x418] ;  /* 0x00010600000a7ab9 */ /* 0x000fe20000000a00 */
[----:B------:R-:W-:Y:S02]  /*104e0*/  UIADD3 UR5, UR8, -UR6, URZ ;  /* 0x8000000608057290 */ /* 0x000fe4000fffe03f */
[----:B------:R-:W-:-:S02]  /*104f0*/  UISETP.NE.U32.AND UP0, UPT, UR10, URZ, UPT ;  /* 0x0000003f0a00728c */ /* 0x000fc4000bf05070 */
[----:B------:R-:W-:Y:S02]  /*10500*/  USHF.L.U32 UR8, UR41, 0x7, URZ ;  /* 0x0000000729087899 */ /* 0x000fe4000800063f */
[----:B------:R-:W-:Y:S01]  /*10510*/  UISETP.NE.AND.EX UP0, UPT, UR11, URZ, UPT, UP0 ;  /* 0x0000003f0b00728c */ /* 0x000fe2000bf05300 */
[----:B------:R-:W-:Y:S01]  /*10520*/  ULDC UR7, c[0x0][0x288] ;  /* 0x0000a20000077ab9 */ /* 0x000fe20000000800 */
[----:B------:R-:W-:Y:S01]  /*10530*/  UIADD3 UR8, UR8, 0x7f, URZ ;  /* 0x0000007f08087890 */ /* 0x000fe2000fffe03f */
[----:B------:R-:W-:Y:S01]  /*10540*/  ULDC UR6, c[0x0][0x424] ;  /* 0x0001090000067ab9 */ /* 0x000fe20000000800 */
[----:B------:R-:W-:Y:S02]  /*10550*/  UIADD3 UR13, -UR7, 0xa0, URZ ;  /* 0x000000a0070d7890 */ /* 0x000fe4000fffe13f */
[----:B------:R-:W-:Y:S01]  /*10560*/  USEL UR9, UR6, 0x1, UP0 ;  /* 0x0000000106097887 */ /* 0x000fe20008000000 */
[----:B------:R-:W-:Y:S01]  /*10570*/  @UP1 ULDC UR7, c[0x0][0x44c] ;  /* 0x0001130000071ab9 */ /* 0x000fe20000000800 */
[----:B------:R-:W-:Y:S01]  /*10580*/  ULDC UR12, c[0x0][0x2f0] ;  /* 0x0000bc00000c7ab9 */ /* 0x000fe20000000800 */
[----:B------:R-:W-:Y:S01]  /*10590*/  UIMAD.WIDE.U32 UR6, UR8, UR7, URZ ;  /* 0x00000007080672a5 */ /* 0x000fe2000f8e003f */
[----:B------:R-:W-:Y:S01]  /*105a0*/  @UP1 ULDC UR14, c[0x0][0x450] ;  /* 0x00011400000e1ab9 */ /* 0x000fe20000000800 */
[----:B------:R-:W-:-:S02]  /*105b0*/  UIMAD UR13, UR9, UR12, UR13 ;  /* 0x0000000c090d72a4 */ /* 0x000fc4000f8e020d */
[----:B------:R-:W-:Y:S02]  /*105c0*/  @UP1 USHF.R.U32.HI UR8, URZ, UR14, UR7 ;  /* 0x0000000e3f081299 */ /* 0x000fe40008011607 */
[----:B------:R-:W-:Y:S02]  /*105d0*/  UIMAD UR6, UR9, UR12, 0x9f ;  /* 0x0000009f090674a4 */ /* 0x000fe4000f8e020c */
[----:B------:R-:W-:Y:S02]  /*105e0*/  UIADD3 UR8, UR13, UR8, URZ ;  /* 0x000000080d087290 */ /* 0x000fe4000fffe03f */
[----:B------:R-:W-:Y:S02]  /*105f0*/  UIMAD.WIDE UR6, UR6, 0x66666667, URZ ;  /* 0x66666667060678a5 */ /* 0x000fe4000f8e023f */
[----:B------:R-:W-:Y:S02]  /*10600*/  UIMAD.WIDE UR8, UR8, 0x66666667, URZ ;  /* 0x66666667080878a5 */ /* 0x000fe4000f8e023f */
[----:B------:R-:W-:-:S02]  /*10610*/  USHF.R.U32.HI UR12, URZ, 0x1f, UR7 ;  /* 0x0000001f3f0c7899 */ /* 0x000fc40008011607 */
[----:B------:R-:W-:Y:S01]  /*10620*/  USHF.R.U32.HI UR6, URZ, 0x1f, UR9 ;  /* 0x0000001f3f067899 */ /* 0x000fe20008011609 */
[----:B------:R-:W-:Y:S01]  /*10630*/  ULDC UR11, c[0x0][0xc48] ;  /* 0x00031200000b7ab9 */ /* 0x000fe20000000800 */
[----:B------:R-:W-:Y:S02]  /*10640*/  ULEA.HI.SX32 UR12, UR7, UR12, 0x1a ;  /* 0x0000000c070c7291 */ /* 0x000fe4000f8fd23f */
[----:B------:R-:W-:Y:S02]  /*10650*/  ULEA.HI.SX32 UR6, UR9, UR6, 0x1a ;  /* 0x0000000609067291 */ /* 0x000fe4000f8fd23f */
[----:B------:R-:W-:Y:S02]  /*10660*/  UISETP.NE.AND UP0, UPT, UR11, 0x1, UPT ;  /* 0x000000010b00788c */ /* 0x000fe4000bf05270 */
[----:B------:R-:W-:Y:S01]  /*10670*/  UISETP.LT.AND UP1, UPT, UR12, UR6, UPT ;  /* 0x000000060c00728c */ /* 0x000fe2000bf21270 */
[----:B------:R-:W-:-:S03]  /*10680*/  ULDC UR10, c[0x0][0xc54] ;  /* 0x00031500000a7ab9 */ /* 0x000fc60000000800 */
[----:B------:R-:W-:Y:S02]  /*10690*/  USEL UR40, UR12, UR6, UP1 ;  /* 0x000000060c287287 */ /* 0x000fe40008800000 */
[----:B------:R-:W-:-:S03]  /*106a0*/  UIMAD UR10, UR4, UR10, UR5 ;  /* 0x0000000a040a72a4 */ /* 0x000fc6000f8e0205 */
[----:B------:R-:W-:Y:S01]  /*106b0*/  @UP0 ULDC UR4, c[0x0][0xc4c] ;  /* 0x0003130000040ab9 */ /* 0x000fe20000000800 */
[----:B------:R-:W-:Y:S01]  /*106c0*/  ISETP.LT.AND P0, PT, RZ, UR40, PT ;  /* 0x00000028ff007c0c */ /* 0x000fe2000bf01270 */
[----:B------:R-:W-:Y:S01]  /*106d0*/  UIMAD.WIDE.U32 UR4, UR10, UR4, URZ ;  /* 0x000000040a0472a5 */ /* 0x000fe2000f8e003f */
[----:B------:R-:W-:Y:S01]  /*106e0*/  @UP0 ULDC UR7, c[0x0][0xc50] ;  /* 0x0003140000070ab9 */ /* 0x000fe20000000800 */
[----:B------:R-:W-:Y:S02]  /*106f0*/  UMOV UR43, UR10 ;  /* 0x0000000a002b7c82 */ /* 0x000fe40008000000 */
[----:B------:R-:W-:-:S04]  /*10700*/  @UP0 USHF.R.U32.HI UR43, URZ, UR7, UR5 ;  /* 0x000000073f2b0299 */ /* 0x000fc80008011605 */
[----:B------:R-:W-:-:S04]  /*10710*/  UIADD3 UR36, -UR43, URZ, URZ ;  /* 0x0000003f2b247290 */ /* 0x000fc8000fffe13f */
[----:B------:R-:W-:Y:S01]  /*10720*/  UIMAD UR36, UR11, UR36, UR10 ;  /* 0x000000240b2472a4 */ /* 0x000fe2000f8e020a */
[----:B------:R-:W-:Y:S11]  /*10730*/  @P0 BRA `(.L_x_2006) ;  /* 0x0000000000480947 */ /* 0x000ff60003800000 */
        /* <DEDUP_REMOVED lines=10> */
[----:B-1----:R-:W2:Y:S01]  /*107e0*/  @P1 ATOMG.E.ADD.STRONG.GPU PT, R3, desc[UR50][R2.64], R5 ;  /* 0x00000005020319a8 */ /* 0x002ea200081ee1f2 */
[----:B------:R-:W0:Y:S02]  /*107f0*/  S2R R4, SR_LTMASK ;  /* 0x0000000000047919 */ /* 0x000e240000003900 */
[----:B0-----:R-:W-:-:S04]  /*10800*/  LOP3.LUT R4, R4, UR4, RZ, 0xc0, !PT ;  /* 0x0000000404047c12 */ /* 0x001fc8000f8ec0ff */
[----:B------:R-:W0:Y:S01]  /*10810*/  POPC R7, R4 ;  /* 0x0000000400077309 */ /* 0x000e220000000000 */
[----:B--2---:R-:W0:Y:S02]  /*10820*/  SHFL.IDX PT, R0, R3, R0, 0x1f ;  /* 0x00001f0003007589 */ /* 0x004e2400000e0000 */
[----:B0-----:R-:W-:-:S05]  /*10830*/  IADD3 R0, R0, UR42, R7 ;  /* 0x0000002a00007c10 */ /* 0x001fca000fffe007 */
[----:B------:R1:W-:Y:S01]  /*10840*/  STL [R1+0x1c], R0 ;  /* 0x00001c0001007387 */ /* 0x0003e20000100800 */
[----:B------:R-:W-:Y:S05]  /*10850*/  BRA `(.L_x_2007) ;  /* 0x0000003000007947 */ /* 0x000fea0003800000 */
.L_x_2006:
        /* <DEDUP_REMOVED lines=20> */
.L_x_2009:
[----:B------:R-:W-:Y:S05]  /*109a0*/  BSYNC B6 ;  /* 0x0000000000067941 */ /* 0x000fea0003800000 */
.L_x_2008:
        /* <DEDUP_REMOVED lines=24> */
.L_x_2011:
[----:B------:R-:W-:Y:S05]  /*10b30*/  BSYNC B6 ;  /* 0x0000000000067941 */ /* 0x000fea0003800000 */
.L_x_2010:
        /* <DEDUP_REMOVED lines=20> */
.L_x_2013:
[----:B------:R-:W-:Y:S05]  /*10c80*/  BSYNC B6 ;  /* 0x0000000000067941 */ /* 0x000fea0003800000 */
.L_x_2012:
        /* <DEDUP_REMOVED lines=20> */
.L_x_2015:
[----:B------:R-:W-:Y:S05]  /*10dd0*/  BSYNC B6 ;  /* 0x0000000000067941 */ /* 0x000fea0003800000 */
.L_x_2014:
        /* <DEDUP_REMOVED lines=26> */
.L_x_2084:
        /* <DEDUP_REMOVED lines=12> */
.L_x_2087:
        /* <DEDUP_REMOVED lines=20> */
.L_x_2019:
        /* <DEDUP_REMOVED lines=8> */
.L_x_2088:
        /* <DEDUP_REMOVED lines=8> */
.L_x_2021:
[----:B------:R-:W-:Y:S01]  /*11280*/  IMAD R4, R18, 0x5000, R17 ;  /* 0x0000500012047824 */ /* 0x000fe200078e0211 */
[----:B------:R-:W-:Y:S01]  /*11290*/  R2UR UR33, R2 ;  /* 0x00000000022172ca */ /* 0x000fe200000e0000 */
[----:B------:R-:W-:Y:S01]  /*112a0*/  IMAD R0, R0, 0xa0, RZ ;  /* 0x000000a000007824 */ /* 0x000fe200078e02ff */
        /* <DEDUP_REMOVED lines=13> */
.L_x_2089:
        /* <DEDUP_REMOVED lines=8> */
.L_x_2023:
        /* <DEDUP_REMOVED lines=34> */
.L_x_2017:
        /* <DEDUP_REMOVED lines=22> */
.L_x_2025:
[----:B---3--:R-:W-:Y:S05]  /*11780*/  BSYNC B6 ;  /* 0x0000000000067941 */ /* 0x008fea0003800000 */
.L_x_2024:
[----:B------:R-:W0:Y:S01]  /*11790*/  LDC R7, c[0x0][0x448] ;  /* 0x00011200ff077b82 */ /* 0x000e220000000800 */
[----:B------:R-:W2:Y:S01]  /*117a0*/  S2R R2, SR_TID.X ;  /* 0x0000000000027919 */ /* 0x000ea20000002100 */
[----:B------:R-:W-:Y:S01]  /*117b0*/  USHF.R.S32.HI UR4, URZ, 0x1f, UR36 ;  /* 0x0000001f3f047899 */ /* 0x000fe20008011424 */
[----:B------:R-:W-:Y:S01]  /*117c0*/  ULDC.64 UR8, c[0x0][0x2d8] ;  /* 0x0000b60000087ab9 */ /* 0x000fe20000000a00 */
[----:B-1----:R-:W1:Y:S02]  /*117d0*/  S2R R19, SR_TID.X ;  /* 0x0000000000137919 */ /* 0x002e640000002100 */
[----:B------:R-:W-:Y:S02]  /*117e0*/  UIMAD UR6, UR4, UR8, URZ ;  /* 0x00000008040672a4 */ /* 0x000fe4000f8e023f */
[----:B------:R-:W-:Y:S01]  /*117f0*/  UIMAD.WIDE.U32 UR4, UR36, UR8, URZ ;  /* 0x00000008240472a5 */ /* 0x000fe2000f8e003f */
[----:B------:R-:W3:Y:S01]  /*11800*/  S2R R8, SR_TID.X ;  /* 0x0000000000087919 */ /* 0x000ee20000002100 */
[----:B------:R-:W-:-:S02]  /*11810*/  UIMAD UR6, UR36, UR9, UR6 ;  /* 0x00000009240672a4 */ /* 0x000fc4000f8e0206 */
[----:B------:R-:W-:Y:S02]  /*11820*/  USHF.R.S32.HI UR7, URZ, 0x1f, UR43 ;  /* 0x0000001f3f077899 */ /* 0x000fe4000801142b */
[----:B------:R-:W-:Y:S01]  /*11830*/  UIADD3 UR5, UR5, UR6, URZ ;  /* 0x0000000605057290 */ /* 0x000fe2000fffe03f */
[----:B------:R-:W-:-:S03]  /*11840*/  ULDC.64 UR8, c[0x0][0x2e0] ;  /* 0x0000b80000087ab9 */ /* 0x000fc60000000a00 */
[----:B------:R-:W-:Y:S02]  /*11850*/  UIMAD.WIDE.U32 UR4, UR43, UR8, UR4 ;  /* 0x000000082b0472a5 */ /* 0x000fe4000f8e0004 */
[----:B------:R-:W-:Y:S01]  /*11860*/  UIMAD UR6, UR7, UR8, URZ ;  /* 0x00000008070672a4 */ /* 0x000fe2000f8e023f */
[----:B0-----:R-:W-:-:S03]  /*11870*/  ISETP.NE.AND P0, PT, R7, 0x1, PT ;  /* 0x000000010700780c */ /* 0x001fc60003f05270 */
[----:B------:R-:W-:Y:S01]  /*11880*/  UIMAD UR6, UR43, UR9, UR6 ;  /* 0x000000092b0672a4 */ /* 0x000fe2000f8e0206 */
[----:B------:R-:W-:Y:S02]  /*11890*/  IMAD.U32 R4, RZ, RZ, UR4 ;  /* 0x00000004ff047e24 */ /* 0x000fe4000f8e00ff */
[----:B------:R-:W-:Y:S01]  /*118a0*/  IMAD.U32 R5, RZ, RZ, UR5 ;  /* 0x00000005ff057e24 */ /* 0x000fe2000f8e00ff */
[----:B------:R-:W-:-:S03]  /*118b0*/  UIADD3 UR6, UR5, UR6, URZ ;  /* 0x0000000605067290 */ /* 0x000fc6000fffe03f */
[----:B------:R-:W-:Y:S01]  /*118c0*/  ULDC.64 UR4, c[0x0][0x2d0] ;  /* 0x0000b40000047ab9 */ /* 0x000fe20000000a00 */
[----:B--2---:R-:W-:Y:S02]  /*118d0*/  LOP3.LUT R2, R2, 0x7f, RZ, 0xc0, !PT ;  /* 0x0000007f02027812 */ /* 0x004fe400078ec0ff */
[----:B------:R-:W0:Y:S01]  /*118e0*/  @P0 LDC R3, c[0x0][0x44c] ;  /* 0x00011300ff030b82 */ /* 0x000e220000000800 */
[----:B-1----:R-:W-:Y:S01]  /*118f0*/  IMAD.SHL.U32 R19, R19, 0x20, RZ ;  /* 0x0000002013137824 */ /* 0x002fe200078e00ff */
[----:B------:R-:W-:Y:S01]  /*11900*/  SHF.R.U32.HI R2, RZ, 0x2, R2 ;  /* 0x00000002ff027819 */ /* 0x000fe20000011602 */
[----:B---3--:R-:W-:-:S03]  /*11910*/  IMAD.SHL.U32 R10, R8, 0x10, RZ ;  /* 0x00000010080a7824 */ /* 0x008fc600078e00ff */
[----:B------:R-:W-:Y:S01]  /*11920*/  LOP3.LUT R19, R2, 0x60, R19, 0xf8, !PT ;  /* 0x0000006002137812 */ /* 0x000fe200078ef813 */
[----:B------:R-:W-:Y:S01]  /*11930*/  IMAD.U32 R2, RZ, RZ, UR41 ;  /* 0x00000029ff027e24 */ /* 0x000fe2000f8e00ff */
[----:B------:R-:W1:Y:S01]  /*11940*/  @P0 LDC R0, c[0x0][0x450] ;  /* 0x00011400ff000b82 */ /* 0x000e620000000800 */
[----:B------:R-:W-:Y:S02]  /*11950*/  LOP3.LUT R10, R10, 0x30, RZ, 0xc0, !PT ;  /* 0x000000300a0a7812 */ /* 0x000fe400078ec0ff */
[----:B------:R-:W-:Y:S02]  /*11960*/  IMAD R2, R2, 0x80, R19 ;  /* 0x0000008002027824 */ /* 0x000fe400078e0213 */
[C---:B------:R-:W-:Y:S01]  /*11970*/  LOP3.LUT R8, R10.reuse, 0x40, RZ, 0xfc, !PT ;  /* 0x000000400a087812 */ /* 0x040fe200078efcff */
[----:B------:R-:W2:Y:S01]  /*11980*/  S2R R19, SR_TID.X ;  /* 0x0000000000137919 */ /* 0x000ea20000002100 */
[----:B------:R-:W-:Y:S01]  /*11990*/  IMAD.MOV.U32 R6, RZ, RZ, R2 ;  /* 0x000000ffff067224 */ /* 0x000fe200078e0002 */
[----:B------:R-:W-:Y:S01]  /*119a0*/  LOP3.LUT R10, R10, 0x80, RZ, 0xfc, !PT ;  /* 0x000000800a0a7812 */ /* 0x000fe200078efcff */
[----:B0-----:R-:W-:-:S05]  /*119b0*/  @P0 IMAD.HI.U32 R3, R2, R3, RZ ;  /* 0x0000000302030227 */ /* 0x001fca00078e00ff */
[----:B-1----:R-:W-:Y:S01]  /*119c0*/  @P0 SHF.R.U32.HI R6, RZ, R0, R3 ;  /* 0x00000000ff060219 */ /* 0x002fe20000011603 */
[----:B------:R-:W-:Y:S01]  /*119d0*/  IMAD.U32 R3, RZ, RZ, UR6 ;  /* 0x00000006ff037e24 */ /* 0x000fe2000f8e00ff */
[----:B------:R-:W-:-:S03]  /*119e0*/  ULDC.64 UR6, c[0x0][0x280] ;  /* 0x0000a00000067ab9 */ /* 0x000fc60000000a00 */
[----:B------:R-:W-:-:S04]  /*119f0*/  IMAD.MOV R0, RZ, RZ, -R6 ;  /* 0x000000ffff007224 */ /* 0x000fc800078e0a06 */
[----:B------:R-:W-:Y:S02]  /*11a00*/  IMAD R0, R7, R0, R2 ;  /* 0x0000000007007224 */ /* 0x000fe400078e0202 */
[----:B------:R-:W-:Y:S01]  /*11a10*/  IMAD.MOV.U32 R2, RZ, RZ, R4 ;  /* 0x000000ffff027224 */ /* 0x000fe200078e0004 */
[----:B------:R-:W-:Y:S01]  /*11a20*/  SHF.R.S32.HI R4, RZ, 0x1f, R6 ;  /* 0x0000001fff047819 */ /* 0x000fe20000011406 */
[----:B--2---:R-:W-:Y:S02]  /*11a30*/  IMAD.SHL.U32 R9, R19, 0x10, RZ ;  /* 0x0000001013097824 */ /* 0x004fe400078e00ff */
[----:B------:R-:W-:-:S03]  /*11a40*/  IMAD.WIDE.U32 R2, R6, UR4, R2 ;  /* 0x0000000406027c25 */ /* 0x000fc6000f8e0002 */
[----:B------:R-:W-:Y:S01]  /*11a50*/  LOP3.LUT R9, R9, 0x30, RZ, 0xc0, !PT ;  /* 0x0000003009097812 */ /* 0x000fe200078ec0ff */
[----:B------:R-:W-:-:S04]  /*11a60*/  IMAD R4, R4, UR4, RZ ;  /* 0x0000000404047c24 */ /* 0x000fc8000f8e02ff */
[----:B------:R-:W-:Y:S01]  /*11a70*/  IMAD R4, R6, UR5, R4 ;  /* 0x0000000506047c24 */ /* 0x000fe2000f8e0204 */
[----:B------:R-:W-:-:S03]  /*11a80*/  ULDC.64 UR4, c[0x0][0x2c8] ;  /* 0x0000b20000047ab9 */ /* 0x000fc60000000a00 */
[----:B------:R-:W-:Y:S01]  /*11a90*/  IMAD.IADD R3, R3, 0x1, R4 ;  /* 0x0000000103037824 */ /* 0x000fe200078e0204 */
[----:B------:R-:W-:Y:S01]  /*11aa0*/  SHF.R.S32.HI R4, RZ, 0x1f, R0 ;  /* 0x0000001fff047819 */ /* 0x000fe20000011400 */
[----:B------:R-:W-:-:S04]  /*11ab0*/  IMAD.WIDE.U32 R2, R0, UR4, R2 ;  /* 0x0000000400027c25 */ /* 0x000fc8000f8e0002 */
[----:B------:R-:W-:Y:S01]  /*11ac0*/  IMAD R4, R4, UR4, RZ ;  /* 0x0000000404047c24 */ /* 0x000fe2000f8e02ff */
[----:B------:R-:W-:Y:S02]  /*11ad0*/  ULDC UR4, c[0x0][0x2b8] ;  /* 0x0000ae0000047ab9 */ /* 0x000fe40000000800 */
[----:B------:R-:W-:Y:S01]  /*11ae0*/  ISETP.GE.AND P1, PT, R8, UR4, PT ;  /* 0x0000000408007c0c */ /* 0x000fe2000bf26270 */
[----:B------:R-:W-:Y:S01]  /*11af0*/  IMAD R0, R0, UR5, R4 ;  /* 0x0000000500007c24 */ /* 0x000fe2000f8e0204 */
[----:B------:R0:W5:Y:S01]  /*11b00*/  LDL R8, [R1+0x18] ;  /* 0x0000180001087983 */ /* 0x0001620000100800 */
[----:B------:R-:W-:Y:S02]  /*11b10*/  IADD3 R4, P3, R2, UR6, RZ ;  /* 0x0000000602047c10 */ /* 0x000fe4000ff7e0ff */
[----:B------:R-:W-:Y:S02]  /*11b20*/  ISETP.GE.AND P0, PT, R9, UR4, PT ;  /* 0x0000000409007c0c */ /* 0x000fe4000bf06270 */
[----:B------:R-:W-:Y:S01]  /*11b30*/  ISETP.GE.AND P2, PT, R10, UR4, PT ;  /* 0x000000040a007c0c */ /* 0x000fe2000bf46270 */
[----:B------:R-:W-:Y:S01]  /*11b40*/  UMOV UR4, 0xffffffff ;  /* 0xffffffff00047882 */ /* 0x000fe20000000000 */
[----:B------:R-:W-:-:S02]  /*11b50*/  LOP3.LUT R19, R19, 0x7f, RZ, 0xc0, !PT ;  /* 0x0000007f13137812 */ /* 0x000fc400078ec0ff */
[----:B------:R-:W-:Y:S02]  /*11b60*/  IADD3.X R3, R3, UR7, R0, P3, !PT ;  /* 0x0000000703037c10 */ /* 0x000fe40009ffe400 */
[----:B------:R-:W-:Y:S01]  /*11b70*/  SHF.R.U32.HI R10, RZ, 0x2, R19 ;  /* 0x00000002ff0a7819 */ /* 0x000fe20000011613 */
[----:B0-----:R-:W-:Y:S06]  /*11b80*/  BRA.DIV UR4, `(.L_x_2026) ;  /* 0x0000002604b07947 */ /* 0x001fec000b800000 */
[----:B------:R-:W0:Y:S01]  /*11b90*/  SHFL.IDX PT, R6, R4, RZ, 0x1c1f ;  /* 0x001c1fff04067589 */ /* 0x000e2200000e0000 */
[----:B------:R-:W-:Y:S01]  /*11ba0*/  IMAD.U32 R0, RZ, RZ, UR41 ;  /* 0x00000029ff007e24 */ /* 0x000fe2000f8e00ff */
[----:B------:R-:W-:Y:S02]  /*11bb0*/  ULDC UR4, c[0x0][0x288] ;  /* 0x0000a20000047ab9 */ /* 0x000fe40000000800 */
[----:B------:R-:W1:Y:S01]  /*11bc0*/  SHFL.IDX PT, R5, R3, RZ, 0x1c1f ;  /* 0x001c1fff03057589 */ /* 0x000e6200000e0000 */
[----:B------:R-:W-:Y:S02]  /*11bd0*/  IMAD R2, R7, UR4, RZ ;  /* 0x0000000407027c24 */ /* 0x000fe4000f8e02ff */
[----:B------:R-:W-:-:S05]  /*11be0*/  IMAD R0, R0, 0x80, R10 ;  /* 0x0000008000007824 */ /* 0x000fca00078e020a */
        /* <DEDUP_REMOVED lines=30> */
.L_x_2098:
        /* <DEDUP_REMOVED lines=12> */
.L_x_2028:
[----:B------:R-:W-:Y:S05]  /*11e90*/  BSYNC B0 ;  /* 0x0000000000007941 */ /* 0x000fea0003800000 */
.L_x_2027:
[----:B------:R-:W-:Y:S01]  /*11ea0*/  NOP ;  /* 0x0000000000007918 */ /* 0x000fe20000000000 */
[----:B------:R-:W-:-:S13]  /*11eb0*/  PLOP3.LUT P0, PT, PT, PT, PT, 0x80, 0x0 ;  /* 0x000000000000781c */ /* 0x000fda0003f0f070 */
.L_x_2029:
        /* <DEDUP_REMOVED lines=18> */
.L_x_2099:
[----:B------:R-:W-:Y:S05]  /*11fe0*/  BSYNC B0 ;  /* 0x0000000000007941 */ /* 0x000fea0003800000 */
.L_x_2030:
[----:B------:R-:W-:-:S06]  /*11ff0*/  UISETP.GE.AND UP0, UPT, UR40, 0x2, UPT ;  /* 0x000000022800788c */ /* 0x000fcc000bf06270 */
[----:B------:R-:W-:-:S13]  /*12000*/  PLOP3.LUT P0, PT, PT, PT, UP0, 0x80, 0x0 ;  /* 0x000000000000781c */ /* 0x000fda0003f0f008 */
[----:B------:R-:W-:Y:S05]  /*12010*/  @!P0 BRA `(.L_x_2032) ;  /* 0x0000001000008947 */ /* 0x000fea0003800000 */
[----:B-1----:R1:W5:Y:S01]  /*12020*/  LDL.LU R0, [R1] ;  /* 0x0000000001007983 */ /* 0x0023620000300800 */
[----:B------:R-:W-:Y:S01]  /*12030*/  UIADD3 UR4, UR40, -0x2, URZ ;  /* 0xfffffffe28047890 */ /* 0x000fe2000fffe03f */
[----:B------:R-:W-:-:S05]  /*12040*/  IMAD.MOV.U32 R3, RZ, RZ, R18 ;  /* 0x000000ffff037224 */ /* 0x000fca00078e0012 */
[----:B------:R-:W-:-:S07]  /*12050*/  IMAD.U32 R2, RZ, RZ, UR4 ;  /* 0x00000004ff027e24 */ /* 0x000fce000f8e00ff */
.L_x_2054:
[----:B0-----:R-:W2:Y:S01]  /*12060*/  LDL R5, [R1+0x4] ;  /* 0x0000040001057983 */ /* 0x001ea20000100800 */
        /* <DEDUP_REMOVED lines=9> */
[----:B---3--:R-:W-:Y:S05]  /*12100*/  @!P1 BRA `(.L_x_2034) ;  /* 0x0000000800009947 */ /* 0x008fea0003800000 */
[----:B------:R-:W-:Y:S01]  /*12110*/  LOP3.LUT P1, RZ, R5, 0x1, RZ, 0xc0, !PT ;  /* 0x0000000105ff7812 */ /* 0x000fe2000782c0ff */
[----:B0-----:R-:W-:-:S12]  /*12120*/  IMAD.MOV.U32 R8, RZ, RZ, R2 ;  /* 0x000000ffff087224 */ /* 0x001fd800078e0002 */
[----:B------:R-:W-:Y:S05]  /*12130*/  @!P1 BRA `(.L_x_2035) ;  /* 0x0000000000509947 */ /* 0x000fea0003800000 */
[----:B------:R-:W2:Y:S01]  /*12140*/  LDL R10, [R1+0xc] ;  /* 0x00000c00010a7983 */ /* 0x000ea20000100800 */
[----:B------:R-:W0:Y:S01]  /*12150*/  LDC R8, c[0x0][0x43c] ;  /* 0x00010f00ff087b82 */ /* 0x000e220000000800 */
[----:B------:R-:W-:Y:S02]  /*12160*/  ULDC.64 UR4, c[0x0][0x428] ;  /* 0x00010a0000047ab9 */ /* 0x000fe40000000a00 */
[----:B------:R-:W3:Y:S01]  /*12170*/  LDL R7, [R1+0x8] ;  /* 0x0000080001077983 */ /* 0x000ee20000100800 */
[----:B0-----:R-:W-:-:S13]  /*12180*/  ISETP.NE.AND P0, PT, R8, 0x1, PT ;  /* 0x000000010800780c */ /* 0x001fda0003f05270 */
[----:B------:R-:W0:Y:S02]  /*12190*/  @P0 LDC.64 R4, c[0x0][0x440] ;  /* 0x00011000ff040b82 */ /* 0x000e240000000a00 */
[----:B0-----:R-:W-:-:S04]  /*121a0*/  @P0 IMAD.HI.U32 R6, R2, R4, RZ ;  /* 0x0000000402060227 */ /* 0x001fc800078e00ff */
        /* <DEDUP_REMOVED lines=13> */
.L_x_2035:
[----:B------:R-:W0:Y:S01]  /*12280*/  S2R R4, SR_TID.X ;  /* 0x0000000000047919 */ /* 0x000e220000002100 */
[----:B------:R-:W-:Y:S01]  /*12290*/  SHF.L.U32 R5, R9, 0x1f, RZ ;  /* 0x0000001f09057819 */ /* 0x000fe200000006ff */
[----:B------:R-:W-:Y:S01]  /*122a0*/  BSSY B1, `(.L_x_2036) ;  /* 0x0000006000017945 */ /* 0x000fe20003800000 */
[----:B0-----:R-:W-:Y:S01]  /*122b0*/  LOP3.LUT R6, R4, 0x7f, RZ, 0xc0, !PT ;  /* 0x0000007f04067812 */ /* 0x001fe200078ec0ff */
[----:B------:R-:W-:-:S03]  /*122c0*/  IMAD R4, R18, 0x8, R17 ;  /* 0x0000000812047824 */ /* 0x000fc600078e0211 */
[----:B------:R-:W-:Y:S01]  /*122d0*/  ISETP.NE.AND P1, PT, R6, RZ, PT ;  /* 0x000000ff0600720c */ /* 0x000fe20003f25270 */
[----:B------:R-:W0:Y:S02]  /*122e0*/  SYNCS.PHASECHK.TRANS64.TRYWAIT P0, [R4+URZ+0x29880], R5 ;  /* 0x02988005040075a7 */ /* 0x000e24000800017f */
[----:B0-----:R-:W-:Y:S10]  /*122f0*/  @!P0 BRA `(.L_x_2037) ;  /* 0x0000002400348947 */ /* 0x001ff40003800000 */
.L_x_2100:
[----:B------:R-:W-:Y:S05]  /*12300*/  BSYNC B1 ;  /* 0x0000000000017941 */ /* 0x000fea0003800000 */
.L_x_2036:
        /* <DEDUP_REMOVED lines=9> */
.L_x_2039:
[----:B------:R-:W-:Y:S05]  /*123a0*/  BSYNC B1 ;  /* 0x0000000000017941 */ /* 0x000fea0003800000 */
.L_x_2038:
[----:B------:R-:W-:Y:S01]  /*123b0*/  IMAD.MOV.U32 R10, RZ, RZ, RZ ;  /* 0x000000ffff0a7224 */ /* 0x000fe200078e00ff */
[----:B------:R-:W-:Y:S01]  /*123c0*/  UIADD3 UR4, UP0, UR46, 0x470, URZ ;  /* 0x000004702e047890 */ /* 0x000fe2000ff1e03f */
[----:B------:R-:W-:Y:S01]  /*123d0*/  IMAD R7, R18, 0x5000, R17 ;  /* 0x0000500012077824 */ /* 0x000fe200078e0211 */
[----:B------:R-:W-:Y:S01]  /*123e0*/  PLOP3.LUT P0, PT, PT, PT, PT, 0x80, 0x0 ;  /* 0x000000000000781c */ /* 0x000fe20003f0f070 */
[----:B------:R-:W-:Y:S01]  /*123f0*/  IMAD R6, R8, 0xa0, RZ ;  /* 0x000000a008067824 */ /* 0x000fe200078e02ff */
[----:B------:R-:W-:Y:S01]  /*12400*/  R2UR UR10, R10 ;  /* 0x000000000a0a72ca */ /* 0x000fe200000e0000 */
[----:B------:R-:W-:Y:S01]  /*12410*/  VIADD R7, R7, 0xa400 ;  /* 0x0000a40007077836 */ /* 0x000fe20000000000 */
[----:B------:R-:W-:Y:S01]  /*12420*/  UIADD3.X UR5, URZ, UR47, URZ, UP0, !UPT ;  /* 0x0000002f3f057290 */ /* 0x000fe200087fe43f */
[----:B------:R-:W-:Y:S01]  /*12430*/  VIADD R8, R4, 0x29870 ;  /* 0x0002987004087836 */ /* 0x000fe20000000000 */
[----:B------:R-:W-:Y:S01]  /*12440*/  UMOV UR6, 0x0 ;  /* 0x0000000000067882 */ /* 0x000fe20000000000 */
[----:B------:R-:W-:-:S10]  /*12450*/  UMOV UR7, 0x14f00000 ;  /* 0x14f0000000077882 */ /* 0x000fd40000000000 */
.L_x_2040:
        /* <DEDUP_REMOVED lines=13> */
.L_x_2101:
[----:B------:R-:W-:Y:S05]  /*12530*/  BSYNC B1 ;  /* 0x0000000000017941 */ /* 0x000fea0003800000 */
.L_x_2041:
[----:B------:R-:W-:Y:S01]  /*12540*/  BSSY B1, `(.L_x_2043) ;  /* 0x000000b000017945 */ /* 0x000fe20003800000 */
[----:B------:R-:W-:Y:S02]  /*12550*/  IMAD.MOV.U32 R8, RZ, RZ, 0x0 ;  /* 0x00000000ff087424 */ /* 0x000fe400078e00ff */
[----:B------:R-:W-:Y:S01]  /*12560*/  IMAD.MOV.U32 R9, RZ, RZ, 0x14f00000 ;  /* 0x14f00000ff097424 */ /* 0x000fe200078e00ff */
[----:B------:R-:W-:Y:S06]  /*12570*/  @P1 BRA `(.L_x_2044) ;  /* 0x00000000001c1947 */ /* 0x000fec0003800000 */
[----:B------:R-:W3:Y:S01]  /*12580*/  S2R R7, SR_TID.X ;  /* 0x0000000000077919 */ /* 0x000ee20000002100 */
[----:B0-2---:R-:W-:-:S04]  /*12590*/  IMAD.MOV.U32 R5, RZ, RZ, 0x7800 ;  /* 0x00007800ff057424 */ /* 0x005fc800078e00ff */
[----:B------:R4:W-:Y:S01]  /*125a0*/  SYNCS.ARRIVE.TRANS64 RZ, [R4+URZ+0x29830], R5 ;  /* 0x0298300504ff79a7 */ /* 0x0009e2000800003f */
[----:B---3--:R-:W-:-:S04]  /*125b0*/  LOP3.LUT R7, R7, 0x1f, RZ, 0xc0, !PT ;  /* 0x0000001f07077812 */ /* 0x008fc800078ec0ff */
[----:B------:R-:W-:-:S13]  /*125c0*/  ISETP.NE.AND P0, PT, R7, RZ, PT ;  /* 0x000000ff0700720c */ /* 0x000fda0003f05270 */
[----:B----4-:R-:W-:Y:S05]  /*125d0*/  @!P0 BRA `(.L_x_2044) ;  /* 0x0000000000048947 */ /* 0x010fea0003800000 */
[----:B------:R-:W-:Y:S01]  /*125e0*/  BPT.TRAP 0x1 ;  /* 0x000000040000795c */ /* 0x000fe20000300000 */
.L_x_2044:
[----:B------:R-:W-:Y:S05]  /*125f0*/  BSYNC B1 ;  /* 0x0000000000017941 */ /* 0x000fea0003800000 */
.L_x_2043:
[----:B------:R-:W-:Y:S01]  /*12600*/  R2UR UR10, R10 ;  /* 0x000000000a0a72ca */ /* 0x000fe200000e0000 */
[----:B0-2---:R-:W-:Y:S01]  /*12610*/  IMAD R5, R18, 0x7800, R17 ;  /* 0x0000780012057824 */ /* 0x005fe200078e0211 */
[----:B------:R-:W-:Y:S01]  /*12620*/  R2UR UR6, R8 ;  /* 0x00000000080672ca */ /* 0x000fe200000e0000 */
[----:B------:R-:W-:Y:S01]  /*12630*/  UIADD3 UR4, UP0, UR46, 0x370, URZ ;  /* 0x000003702e047890 */ /* 0x000fe2000ff1e03f */
[----:B------:R-:W-:Y:S01]  /*12640*/  R2UR UR7, R9 ;  /* 0x00000000090772ca */ /* 0x000fe200000e0000 */
[----:B------:R-:W-:Y:S01]  /*12650*/  VIADD R4, R4, 0x29830 ;  /* 0x0002983004047836 */ /* 0x000fe20000000000 */
[----:B------:R-:W-:Y:S01]  /*12660*/  PLOP3.LUT P0, PT, PT, PT, PT, 0x80, 0x0 ;  /* 0x000000000000781c */ /* 0x000fe20003f0f070 */
[----:B------:R-:W-:Y:S01]  /*12670*/  VIADD R7, R5, 0x1a400 ;  /* 0x0001a40005077836 */ /* 0x000fe20000000000 */
[----:B------:R-:W-:-:S12]  /*12680*/  UIADD3.X UR5, URZ, UR47, URZ, UP0, !UPT ;  /* 0x0000002f3f057290 */ /* 0x000fd800087fe43f */
.L_x_2045:
        /* <DEDUP_REMOVED lines=15> */
.L_x_2046:
        /* <DEDUP_REMOVED lines=15> */
.L_x_2047:
        /* <DEDUP_REMOVED lines=10> */
.L_x_2034:
[----:B------:R-:W-:Y:S05]  /*12910*/  BSYNC B0 ;  /* 0x0000000000007941 */ /* 0x000fea0003800000 */
.L_x_2033:
[----:B------:R-:W-:-:S06]  /*12920*/  UISETP.NE.AND UP0, UPT, UR39, 0x3, UPT ;  /* 0x000000032700788c */ /* 0x000fcc000bf05270 */
[----:B------:R-:W-:-:S13]  /*12930*/  PLOP3.LUT P0, PT, PT, PT, UP0, 0x80, 0x0 ;  /* 0x000000000000781c */ /* 0x000fda0003f0f008 */
[----:B------:R-:W-:Y:S05]  /*12940*/  @!P0 BRA `(.L_x_2048) ;  /* 0x0000000000048947 */ /* 0x000fea0003800000 */
[----:B------:R-:W-:Y:S01]  /*12950*/  BPT.TRAP 0x1 ;  /* 0x000000040000795c */ /* 0x000fe20000300000 */
.L_x_2048:
        /* <DEDUP_REMOVED lines=8> */
.L_x_2102:
[----:B------:R-:W-:Y:S05]  /*129e0*/  BSYNC B0 ;  /* 0x0000000000007941 */ /* 0x000fea0003800000 */
.L_x_2049:
[----:B------:R-:W-:Y:S05]  /*129f0*/  @!P0 BRA `(.L_x_2051) ;  /* 0x0000000000048947 */ /* 0x000fea0003800000 */
[----:B------:R-:W-:Y:S01]  /*12a00*/  BPT.TRAP 0x1 ;  /* 0x000000040000795c */ /* 0x000fe20000300000 */
.L_x_2051:
[----:B------:R-:W-:Y:S01]  /*12a10*/  SHF.L.U32 R0, R0, 0x1f, RZ ;  /* 0x0000001f00007819 */ /* 0x000fe200000006ff */
[----:B------:R-:W-:-:S03]  /*12a20*/  IMAD R12, R3, 0x5000, RZ ;  /* 0x00005000030c7824 */ /* 0x000fc600078e02ff */
[----:B------:R-:W3:Y:S02]  /*12a30*/  SYNCS.PHASECHK.TRANS64.TRYWAIT P1, [R19+URZ+0x29860], R0 ;  /* 0x02986000130075a7 */ /* 0x000ee4000802017f */
[----:B---3--:R-:W-:Y:S05]  /*12a40*/  @!P1 BRA `(.L_x_2052) ;  /* 0x0000001c009c9947 */ /* 0x008fea0003800000 */
.L_x_2103:
[----:B------:R-:W3:Y:S04]  /*12a50*/  LDL R3, [R1+0x14] ;  /* 0x0000140001037983 */ /* 0x000ee80000100800 */
[----:B------:R-:W4:Y:S01]  /*12a60*/  LDL R13, [R1+0x10] ;  /* 0x00001000010d7983 */ /* 0x000f220000100800 */
[----:B------:R-:W-:Y:S05]  /*12a70*/  WARPSYNC.ALL ;  /* 0x0000000000007948 */ /* 0x000fea0003800000 */
[----:B---3--:R-:W-:-:S02]  /*12a80*/  LOP3.LUT R0, R12, R3, RZ, 0xfc, !PT ;  /* 0x000000030c007212 */ /* 0x008fc400078efcff */
[----:B------:R-:W3:Y:S01]  /*12a90*/  S2R R3, SR_TID.X ;  /* 0x0000000000037919 */ /* 0x000ee20000002100 */
[----:B----4-:R-:W-:Y:S02]  /*12aa0*/  LOP3.LUT R20, R12, R13, RZ, 0xfc, !PT ;  /* 0x0000000d0c147212 */ /* 0x010fe400078efcff */
[----:B------:R-:W-:-:S03]  /*12ab0*/  IMAD.IADD R0, R17, 0x1, R0 ;  /* 0x0000000111007824 */ /* 0x000fc600078e0200 */
[----:B------:R-:W-:Y:S02]  /*12ac0*/  IMAD.IADD R20, R17, 0x1, R20 ;  /* 0x0000000111147824 */ /* 0x000fe400078e0214 */
[----:B0-----:R-:W2:Y:S01]  /*12ad0*/  LDSM.16.MT88.4 R8, [R0+0xa400] ;  /* 0x00a400000008783b */ /* 0x001ea20000004200 */
[----:B---3--:R-:W-:Y:S01]  /*12ae0*/  LOP3.LUT P1, RZ, R3, 0x4, RZ, 0xc0, !PT ;  /* 0x0000000403ff7812 */ /* 0x008fe2000782c0ff */
[----:B------:R-:W-:-:S05]  /*12af0*/  IMAD.MOV.U32 R3, RZ, RZ, 0x40 ;  /* 0x00000040ff037424 */ /* 0x000fca00078e00ff */
[----:B------:R-:W-:-:S05]  /*12b00*/  SEL R3, R3, 0xffffffc0, !P1 ;  /* 0xffffffc003037807 */ /* 0x000fca0004800000 */
[----:B------:R-:W-:Y:S01]  /*12b10*/  IMAD.IADD R3, R3, 0x1, R0 ;  /* 0x0000000103037824 */ /* 0x000fe200078e0200 */
[C-C-:B--2---:R-:W-:Y:S02]  /*12b20*/  PRMT R4, R8.reuse, 0x6420, R9.reuse ;  /* 0x0000642008047816 */ /* 0x144fe40000000009 */
[----:B------:R-:W-:Y:S02]  /*12b30*/  PRMT R5, R8, 0x7531, R9 ;  /* 0x0000753108057816 */ /* 0x000fe40000000009 */
[C-C-:B------:R-:W-:Y:S02]  /*12b40*/  PRMT R6, R10.reuse, 0x6420, R11.reuse ;  /* 0x000064200a067816 */ /* 0x140fe4000000000b */
[----:B------:R-:W-:Y:S02]  /*12b50*/  PRMT R7, R10, 0x7531, R11 ;  /* 0x000075310a077816 */ /* 0x000fe4000000000b */
[----:B------:R-:W0:Y:S04]  /*12b60*/  LDSM.16.MT88.4 R8, [R3+0xa400] ;  /* 0x00a400000308783b */ /* 0x000e280000004200 */
[----:B------:R-:W-:Y:S01]  /*12b70*/  STSM.16.M88.4 [R20+0x400], R4 ;  /* 0x0004000414007844 */ /* 0x000fe20000000200 */
        /* <DEDUP_REMOVED lines=61> */
.L_x_2053:
        /* <DEDUP_REMOVED lines=12> */
[----:B---3--:R-:W-:Y:S05]  /*13010*/  @P0 BRA `(.L_x_2054) ;  /* 0xfffffff000100947 */ /* 0x008fea000383ffff */
.L_x_2032:
[----:B0-----:R-:W0:Y:S01]  /*13020*/  S2R R4, SR_TID.X ;  /* 0x0000000000047919 */ /* 0x001e220000002100 */
[----:B------:R-:W-:Y:S01]  /*13030*/  BSSY B0, `(.L_x_2055) ;  /* 0x0000011000007945 */ /* 0x000fe20003800000 */
[----:B0-----:R-:W-:-:S04]  /*13040*/  LOP3.LUT R4, R4, 0x7f, RZ, 0xc0, !PT ;  /* 0x0000007f04047812 */ /* 0x001fc800078ec0ff */
[----:B------:R-:W-:-:S13]  /*13050*/  ISETP.NE.AND P0, PT, R4, RZ, PT ;  /* 0x000000ff0400720c */ /* 0x000fda0003f05270 */
[----:B------:R-:W-:Y:S05]  /*13060*/  @P0 BRA `(.L_x_2056) ;  /* 0x0000000000340947 */ /* 0x000fea0003800000 */
[----:B------:R-:W0:Y:S01]  /*13070*/  S2R R3, SR_LANEID ;  /* 0x0000000000037919 */ /* 0x000e220000000000 */
[----:B------:R-:W-:Y:S02]  /*13080*/  VOTEU.ANY UR4, UPT, PT ;  /* 0x0000000000047886 */ /* 0x000fe400038e0100 */
[----:B-1---5:R-:W0:Y:S08]  /*13090*/  FLO.U32 R0, UR4 ;  /* 0x0000000400007d00 */ /* 0x022e3000080e0000 */
        /* <DEDUP_REMOVED lines=9> */
[----:B------:R0:W-:Y:S02]  /*13130*/  STL [R1+0x1c], R0 ;  /* 0x00001c0001007387 */ /* 0x0001e40000100800 */
.L_x_2056:
[----:B------:R-:W-:Y:S05]  /*13140*/  BSYNC B0 ;  /* 0x0000000000007941 */ /* 0x000fea0003800000 */
.L_x_2055:
[----:B------:R-:W-:-:S06]  /*13150*/  UISETP.NE.AND UP0, UPT, UR39, 0x3, UPT ;  /* 0x000000032700788c */ /* 0x000fcc000bf05270 */
[----:B------:R-:W-:-:S13]  /*13160*/  PLOP3.LUT P1, PT, PT, PT, UP0, 0x80, 0x0 ;  /* 0x000000000000781c */ /* 0x000fda0003f2f008 */
[----:B------:R-:W-:Y:S05]  /*13170*/  @!P1 BRA `(.L_x_2057) ;  /* 0x0000000000049947 */ /* 0x000fea0003800000 */
[----:B------:R-:W-:Y:S01]  /*13180*/  BPT.TRAP 0x1 ;  /* 0x000000040000795c */ /* 0x000fe20000300000 */
.L_x_2057:
[----:B------:R-:W2:Y:S01]  /*13190*/  LDL R2, [R1] ;  /* 0x0000000001027983 */ /* 0x000ea20000100800 */
[----:B------:R-:W-:Y:S01]  /*131a0*/  IMAD R16, R18, 0x8, R17 ;  /* 0x0000000812107824 */ /* 0x000fe200078e0211 */
[----:B------:R-:W-:Y:S01]  /*131b0*/  BSSY B0, `(.L_x_2058) ;  /* 0x0000007000007945 */ /* 0x000fe20003800000 */
[----:B01---5:R-:W-:-:S05]  /*131c0*/  IMAD.U32 R0, RZ, RZ, UR44 ;  /* 0x0000002cff007e24 */ /* 0x023fca000f8e00ff */
[----:B------:R-:W-:Y:S02]  /*131d0*/  ISETP.NE.AND P2, PT, R0, 0x3, PT ;  /* 0x000000030000780c */ /* 0x000fe40003f45270 */
[----:B--2---:R-:W-:-:S04]  /*131e0*/  LOP3.LUT R3, R2, 0x1, RZ, 0x3c, !PT ;  /* 0x0000000102037812 */ /* 0x004fc800078e3cff */
[----:B------:R-:W-:-:S04]  /*131f0*/  SHF.L.U32 R3, R3, 0x1f, RZ ;  /* 0x0000001f03037819 */ /* 0x000fc800000006ff */
[----:B------:R-:W0:Y:S02]  /*13200*/  SYNCS.PHASECHK.TRANS64.TRYWAIT P1, [R16+URZ+0x29870], R3 ;  /* 0x02987003100075a7 */ /* 0x000e24000802017f */
[----:B0-----:R-:W-:Y:S05]  /*13210*/  @!P1 BRA `(.L_x_2059) ;  /* 0x0000001400bc9947 */ /* 0x001fea0003800000 */
.L_x_2104:
[----:B------:R-:W-:Y:S05]  /*13220*/  BSYNC B0 ;  /* 0x0000000000007941 */ /* 0x000fea0003800000 */
.L_x_2058:
[----:B------:R-:W-:Y:S05]  /*13230*/  @!P2 BRA `(.L_x_2060) ;  /* 0x000000000004a947 */ /* 0x000fea0003800000 */
[----:B------:R-:W-:Y:S01]  /*13240*/  BPT.TRAP 0x1 ;  /* 0x000000040000795c */ /* 0x000fe20000300000 */
.L_x_2060:
[----:B------:R-:W0:Y:S02]  /*13250*/  LDL R0, [R1] ;  /* 0x0000000001007983 */ /* 0x000e240000100800 */
[----:B0-----:R-:W-:-:S04]  /*13260*/  SHF.L.U32 R3, R0, 0x1f, RZ ;  /* 0x0000001f00037819 */ /* 0x001fc800000006ff */
[----:B------:R-:W0:Y:S02]  /*13270*/  SYNCS.PHASECHK.TRANS64.TRYWAIT P1, [R16+URZ+0x29860], R3 ;  /* 0x02986003100075a7 */ /* 0x000e24000802017f */
[----:B0-----:R-:W-:Y:S05]  /*13280*/  @!P1 BRA `(.L_x_2061) ;  /* 0x0000001400b49947 */ /* 0x001fea0003800000 */
.L_x_2105:
[----:B------:R-:W2:Y:S04]  /*13290*/  LDL R2, [R1+0x14] ;  /* 0x0000140001027983 */ /* 0x000ea80000100800 */
[----:B------:R-:W3:Y:S01]  /*132a0*/  LDL R12, [R1+0x10] ;  /* 0x00001000010c7983 */ /* 0x000ee20000100800 */
[----:B------:R-:W-:Y:S01]  /*132b0*/  IMAD R0, R18, 0x5000, RZ ;  /* 0x0000500012007824 */ /* 0x000fe200078e02ff */
[----:B------:R-:W-:Y:S05]  /*132c0*/  WARPSYNC.ALL ;  /* 0x0000000000007948 */ /* 0x000fea0003800000 */
[----:B------:R-:W1:Y:S01]  /*132d0*/  S2R R9, SR_TID.X ;  /* 0x0000000000097919 */ /* 0x000e620000002100 */
[----:B------:R-:W-:Y:S01]  /*132e0*/  IMAD.MOV.U32 R13, RZ, RZ, 0x40 ;  /* 0x00000040ff0d7424 */ /* 0x000fe200078e00ff */
[----:B-1----:R-:W-:-:S04]  /*132f0*/  LOP3.LUT P1, RZ, R9, 0x4, RZ, 0xc0, !PT ;  /* 0x0000000409ff7812 */ /* 0x002fc8000782c0ff */
[----:B------:R-:W-:Y:S02]  /*13300*/  SEL R13, R13, 0xffffffc0, !P1 ;  /* 0xffffffc00d0d7807 */ /* 0x000fe40004800000 */
[C---:B--2---:R-:W-:Y:S02]  /*13310*/  LOP3.LUT R2, R0.reuse, R2, RZ, 0xfc, !PT ;  /* 0x0000000200027212 */ /* 0x044fe400078efcff */
[----:B---3--:R-:W-:-:S03]  /*13320*/  LOP3.LUT R0, R0, R12, RZ, 0xfc, !PT ;  /* 0x0000000c00007212 */ /* 0x008fc600078efcff */
[----:B------:R-:W-:-:S04]  /*13330*/  IMAD.IADD R2, R17, 0x1, R2 ;  /* 0x0000000111027824 */ /* 0x000fc800078e0202 */
[----:B0-----:R-:W-:Y:S01]  /*13340*/  IMAD.IADD R3, R13, 0x1, R2 ;  /* 0x000000010d037824 */ /* 0x001fe200078e0202 */
[----:B------:R-:W0:Y:S01]  /*13350*/  LDSM.16.MT88.4 R4, [R2+0xa400] ;  /* 0x00a400000204783b */ /* 0x000e220000004200 */
        /* <DEDUP_REMOVED lines=68> */
.L_x_2062:
[----:B------:R-:W2:Y:S01]  /*137a0*/  LDL.LU R2, [R1] ;  /* 0x0000000001027983 */ /* 0x000ea20000300800 */
[----:B0-----:R0:W-:Y:S01]  /*137b0*/  SYNCS.ARRIVE.TRANS64.A1T0 RZ, [R16+URZ+0x29850], RZ ;  /* 0x029850ff10ff79a7 */ /* 0x0011e2000810003f */
[----:B------:R-:W-:Y:S01]  /*137c0*/  VIADD R18, R18, 0x1 ;  /* 0x0000000112127836 */ /* 0x000fe20000000000 */
[----:B------:R-:W-:Y:S04]  /*137d0*/  BAR.SYNC.DEFER_BLOCKING 0x2, 0x80 ;  /* 0x0082000000007b1d */ /* 0x000fe80000010000 */
[----:B------:R-:W-:Y:S01]  /*137e0*/  ISETP.NE.AND P1, PT, R18, 0x2, PT ;  /* 0x000000021200780c */ /* 0x000fe20003f25270 */
[----:B0-----:R-:W-:-:S03]  /*137f0*/  @!P0 VIADD R16, R16, 0x29880 ;  /* 0x0002988010108836 */ /* 0x001fc60000000000 */
[----:B-1----:R-:W-:Y:S02]  /*13800*/  SEL R0, RZ, 0x1, P1 ;  /* 0x00000001ff007807 */ /* 0x002fe40000800000 */
[----:B------:R-:W-:Y:S02]  /*13810*/  SEL R18, R18, RZ, P1 ;  /* 0x000000ff12127207 */ /* 0x000fe40000800000 */
[----:B------:R-:W-:-:S04]  /*13820*/  @!P0 PRMT R16, RZ, 0x654, R16 ;  /* 0x00000654ff108816 */ /* 0x000fc80000000010 */
[----:B------:R0:W-:Y:S01]  /*13830*/  @!P0 SYNCS.ARRIVE.TRANS64.RED.A1T0 RZ, [R16+URZ], RZ ;  /* 0x000000ff10ff89a7 */ /* 0x0001e2000810043f */
[----:B--2---:R-:W-:-:S05]  /*13840*/  LOP3.LUT R2, R2, R0, RZ, 0x3c, !PT ;  /* 0x0000000002027212 */ /* 0x004fca00078e3cff */
[----:B------:R0:W-:Y:S02]  /*13850*/  STL [R1], R2 ;  /* 0x0000000201007387 */ /* 0x0001e40000100800 */
.L_x_2007:
[----:B------:R-:W-:Y:S05]  /*13860*/  BSYNC B7 ;  /* 0x0000000000077941 */ /* 0x000fea0003800000 */
.L_x_2005:
[----:B-1----:R-:W2:Y:S04]  /*13870*/  LDL R0, [R1+0x4] ;  /* 0x0000040001007983 */ /* 0x002ea80000100800 */
[----:B0-----:R0:W5:Y:S01]  /*13880*/  LDL R2, [R1+0x1c] ;  /* 0x00001c0001027983 */ /* 0x0011620000100800 */
        /* <DEDUP_REMOVED lines=11> */
.L_x_2063:
        /* <DEDUP_REMOVED lines=8> */
.L_x_2064:
[----:B-1----:R-:W2:Y:S01]  /*139c0*/  LDL R0, [R1+0x1c] ;  /* 0x00001c0001007983 */ /* 0x002ea20000100800 */
[----:B------:R-:W-:Y:S02]  /*139d0*/  ULDC UR4, c[0x0][0xc38] ;  /* 0x00030e0000047ab9 */ /* 0x000fe40000000800 */
[----:B--2---:R-:W-:-:S13]  /*139e0*/  ISETP.GE.AND P0, PT, R0, UR4, PT ;  /* 0x0000000400007c0c */ /* 0x004fda000bf06270 */
[----:B------:R-:W-:Y:S05]  /*139f0*/  @!P0 BRA `(.L_x_2065) ;  /* 0xffffffc800248947 */ /* 0x000fea000383ffff */
.L_x_2002:
        /* <DEDUP_REMOVED lines=12> */
.L_x_2106:
[----:B------:R-:W-:Y:S05]  /*13ac0*/  BSYNC B0 ;  /* 0x0000000000007941 */ /* 0x000fea0003800000 */
.L_x_2066:
[----:B------:R-:W-:-:S03]  /*13ad0*/  UMOV UR4, 0xffffffff ;  /* 0xffffffff00047882 */ /* 0x000fc60000000000 */
[----:B------:R-:W-:Y:S05]  /*13ae0*/  BRA.DIV UR4, `(.L_x_2068) ;  /* 0x0000000e04c47947 */ /* 0x000fea000b800000 */
[----:B0-----:R-:W0:Y:S02]  /*13af0*/  S2R R0, SR_TID.X ;  /* 0x0000000000007919 */ /* 0x001e240000002100 */
[----:B0-----:R-:W-:-:S04]  /*13b00*/  SHF.R.U32.HI R0, RZ, 0x5, R0 ;  /* 0x00000005ff007819 */ /* 0x001fc80000011600 */
[----:B------:R-:W-:-:S05]  /*13b10*/  LOP3.LUT R0, R0, 0x3, RZ, 0xc0, !PT ;  /* 0x0000000300007812 */ /* 0x000fca00078ec0ff */
[----:B------:R0:W1:Y:S02]  /*13b20*/  SHFL.IDX PT, R14, R0, RZ, 0x1f ;  /* 0x00001fff000e7589 */ /* 0x00006400000e0000 */
.L_x_2109:
[----:B-1----:R-:W-:Y:S01]  /*13b30*/  ISETP.NE.AND P0, PT, R14, RZ, PT ;  /* 0x000000ff0e00720c */ /* 0x002fe20003f05270 */
[----:B------:R-:W-:-:S12]  /*13b40*/  BSSY B0, `(.L_x_2069) ;  /* 0x000002c000007945 */ /* 0x000fd80003800000 */
[----:B------:R-:W-:Y:S05]  /*13b50*/  @P0 BRA `(.L_x_2070) ;  /* 0x0000000000a80947 */ /* 0x000fea0003800000 */
[----:B------:R-:W-:-:S03]  /*13b60*/  UMOV UR4, 0xffffffff ;  /* 0xffffffff00047882 */ /* 0x000fc60000000000 */
[----:B------:R-:W-:Y:S05]  /*13b70*/  BRA.DIV UR4, `(.L_x_2071) ;  /* 0x0000000e04d47947 */ /* 0x000fea000b800000 */
[----:B------:R-:W-:-:S13]  /*13b80*/  ELECT P6, URZ, PT ;  /* 0x00000000003f782f */ /* 0x000fda00038c0000 */
.L_x_2112:
[----:B------:R-:W-:Y:S05]  /*13b90*/  @!P6 BRA `(.L_x_2070) ;  /* 0x000000000098e947 */ /* 0x000fea0003800000 */
[----:B------:R-:W-:-:S06]  /*13ba0*/  ULOP3.LUT UR4, UR38, 0x2, URZ, 0xfc, !UPT ;  /* 0x0000000226047892 */ /* 0x000fcc000f8efc3f */
[----:B0-----:R-:W-:-:S05]  /*13bb0*/  IMAD.U32 R0, RZ, RZ, UR4 ;  /* 0x00000004ff007e24 */ /* 0x001fca000f8e00ff */
[----:B------:R-:W-:-:S13]  /*13bc0*/  ISETP.NE.AND P0, PT, R0, 0x3, PT ;  /* 0x000000030000780c */ /* 0x000fda0003f05270 */
[----:B------:R-:W-:Y:S05]  /*13bd0*/  @!P0 BRA `(.L_x_2072) ;  /* 0x0000000000048947 */ /* 0x000fea0003800000 */
[----:B------:R-:W-:Y:S01]  /*13be0*/  BPT.TRAP 0x1 ;  /* 0x000000040000795c */ /* 0x000fe20000300000 */
.L_x_2072:
        /* <DEDUP_REMOVED lines=9> */
[----:B------:R-:W-:Y:S02]  /*13c80*/  SEL R2, R0, RZ, P2 ;  /* 0x000000ff00027207 */ /* 0x000fe40001000000 */
[----:B------:R-:W-:-:S03]  /*13c90*/  SHF.L.U32 R0, R6, 0x1f, RZ ;  /* 0x0000001f06007819 */ /* 0x000fc600000006ff */
[----:B------:R-:W-:Y:S01]  /*13ca0*/  IMAD R5, R2, 0x8, R5 ;  /* 0x0000000802057824 */ /* 0x000fe200078e0205 */
[----:B0-----:R-:W-:Y:S06]  /*13cb0*/  @!P1 BRA `(.L_x_2073) ;  /* 0x0000000c00a49947 */ /* 0x001fec0003800000 */
.L_x_2113:
[----:B------:R-:W1:Y:S02]  /*13cc0*/  SYNCS.PHASECHK.TRANS64.TRYWAIT P1, [R5+URZ], R0 ;  /* 0x00000000050075a7 */ /* 0x000e64000802017f */
[----:B-1----:R-:W-:Y:S05]  /*13cd0*/  @!P1 BRA `(.L_x_2074) ;  /* 0x0000000c00b09947 */ /* 0x002fea0003800000 */
.L_x_2114:
[----:B------:R-:W-:Y:S05]  /*13ce0*/  @!P0 BRA `(.L_x_2075) ;  /* 0x0000000000048947 */ /* 0x000fea0003800000 */
[----:B------:R-:W-:Y:S01]  /*13cf0*/  BPT.TRAP 0x1 ;  /* 0x000000040000795c */ /* 0x000fe20000300000 */
.L_x_2075:
[----:B-1----:R-:W-:-:S04]  /*13d00*/  IMAD R5, R18, 0x8, R3 ;  /* 0x0000000812057824 */ /* 0x002fc800078e0203 */
[----:B------:R-:W1:Y:S02]  /*13d10*/  SYNCS.PHASECHK.TRANS64.TRYWAIT P1, [R5+URZ+0x29860], R4 ;  /* 0x02986004050075a7 */ /* 0x000e64000802017f */
[----:B-1----:R-:W-:Y:S05]  /*13d20*/  @!P1 BRA `(.L_x_2076) ;  /* 0x0000000c00b09947 */ /* 0x002fea0003800000 */
.L_x_2115:
[----:B------:R-:W-:Y:S05]  /*13d30*/  @!P0 BRA `(.L_x_2077) ;  /* 0x0000000000048947 */ /* 0x000fea0003800000 */
[----:B------:R-:W-:Y:S01]  /*13d40*/  BPT.TRAP 0x1 ;  /* 0x000000040000795c */ /* 0x000fe20000300000 */
.L_x_2077:
[----:B------:R-:W-:-:S04]  /*13d50*/  IMAD R3, R2, 0x8, R3 ;  /* 0x0000000802037824 */ /* 0x000fc800078e0203 */
[----:B------:R-:W2:Y:S02]  /*13d60*/  SYNCS.PHASECHK.TRANS64.TRYWAIT P1, [R3+URZ+0x29860], R0 ;  /* 0x02986000030075a7 */ /* 0x000ea4000802017f */
[----:B--2---:R-:W-:Y:S05]  /*13d70*/  @!P1 BRA `(.L_x_2078) ;  /* 0x0000000c00b09947 */ /* 0x004fea0003800000 */
.L_x_2116:
[----:B------:R-:W-:Y:S05]  /*13d80*/  @!P0 BRA `(.L_x_2079) ;  /* 0x0000000000048947 */ /* 0x000fea0003800000 */
[----:B------:R-:W-:Y:S01]  /*13d90*/  BPT.TRAP 0x1 ;  /* 0x000000040000795c */ /* 0x000fe20000300000 */
.L_x_2079:
[----:B------:R-:W3:Y:S02]  /*13da0*/  SYNCS.PHASECHK.TRANS64.TRYWAIT P0, [R5+URZ+0x29880], R4 ;  /* 0x02988004050075a7 */ /* 0x000ee4000800017f */
[----:B---3--:R-:W-:Y:S05]  /*13db0*/  @!P0 BRA `(.L_x_2080) ;  /* 0x0000000c00b48947 */ /* 0x008fea0003800000 */
.L_x_2081:
[----:B----4-:R4:W0:Y:S02]  /*13dc0*/  SYNCS.PHASECHK.TRANS64.TRYWAIT P0, [R3+URZ+0x29880], R0 ;  /* 0x02988000030075a7 */ /* 0x010824000800017f */
[----:B0-----:R-:W-:Y:S05]  /*13dd0*/  @!P0 NANOSLEEP.SYNCS 0x989680 ;  /* 0x009896800000895d */ /* 0x001fea0003900000 */
[----:B------:R-:W0:Y:S02]  /*13de0*/  @!P0 SYNCS.PHASECHK.TRANS64 P0, [R3+URZ+0x29880], R0 ;  /* 0x02988000030085a7 */ /* 0x000e24000800007f */
[----:B0-----:R-:W-:Y:S05]  /*13df0*/  @!P0 BRA `(.L_x_2081) ;  /* 0xfffffffc00f08947 */ /* 0x001fea000383ffff */
.L_x_2070:
[----:B------:R-:W-:Y:S05]  /*13e00*/  BSYNC B0 ;  /* 0x0000000000007941 */ /* 0x000fea0003800000 */
.L_x_2069:
[----:B------:R-:W-:Y:S05]  /*13e10*/  EXIT ;  /* 0x000000000000794d */ /* 0x000fea0003800000 */
.L_x_1952:
[----:B0-----:R-:W-:-:S04]  /*13e20*/  IMAD.U32 R3, RZ, RZ, UR41 ;  /* 0x00000029ff037e24 */ /* 0x001fc8000f8e00ff */
[----:B------:R0:W1:Y:S03]  /*13e30*/  SYNCS.PHASECHK.TRANS64.TRYWAIT P1, [R3+URZ+0x29800], R6 ;  /* 0x02980006030075a7 */ /* 0x000066000802017f */
[----:B-1----:R-:W-:Y:S05]  /*13e40*/  @!P1 NANOSLEEP.SYNCS 0x989680 ;  /* 0x009896800000995d */ /* 0x002fea0003900000 */
[----:B------:R-:W1:Y:S02]  /*13e50*/  @!P1 SYNCS.PHASECHK.TRANS64 P1, [R3+URZ+0x29800], R6 ;  /* 0x02980006030095a7 */ /* 0x000e64000802007f */
[----:B-1----:R-:W-:Y:S05]  /*13e60*/  @!P1 BRA `(.L_x_1952) ;  /* 0xfffffffc00ec9947 */ /* 0x002fea000383ffff */
[----:B------:R-:W-:Y:S05]  /*13e70*/  BRA `(.L_x_2082) ;  /* 0xfffffed800d87947 */ /* 0x000fea000383ffff */
.L_x_1956:
[----:B-1----:R1:W2:Y:S02]  /*13e80*/  SYNCS.PHASECHK.TRANS64.TRYWAIT P2, [R2+URZ+0x29830], R3 ;  /* 0x02983003020075a7 */ /* 0x0022a4000804017f */
[----:B--2---:R-:W-:Y:S05]  /*13e90*/  @!P2 NANOSLEEP.SYNCS 0x989680 ;  /* 0x009896800000a95d */ /* 0x004fea0003900000 */
[----:B------:R-:W2:Y:S02]  /*13ea0*/  @!P2 SYNCS.PHASECHK.TRANS64 P2, [R2+URZ+0x29830], R3 ;  /* 0x029830030200a5a7 */ /* 0x000ea4000804007f */
[----:B--2---:R-:W-:Y:S05]  /*13eb0*/  @!P2 BRA `(.L_x_1956) ;  /* 0xfffffffc00f0a947 */ /* 0x004fea000383ffff */
[----:B------:R-:W-:Y:S05]  /*13ec0*/  BRA `(.L_x_1955) ;  /* 0xfffffed800fc7947 */ /* 0x000fea000383ffff */
.L_x_1961:
[----:B-1----:R-:W-:-:S04]  /*13ed0*/  IMAD.U32 R7, RZ, RZ, UR6 ;  /* 0x00000006ff077e24 */ /* 0x002fc8000f8e00ff */
[----:B------:R1:W2:Y:S03]  /*13ee0*/  SYNCS.PHASECHK.TRANS64.TRYWAIT P3, [R7+URZ+0x29830], R6 ;  /* 0x02983006070075a7 */ /* 0x0002a6000806017f */
[----:B--2---:R-:W-:Y:S05]  /*13ef0*/  @!P3 NANOSLEEP.SYNCS 0x989680 ;  /* 0x009896800000b95d */ /* 0x004fea0003900000 */
[----:B------:R-:W2:Y:S02]  /*13f00*/  @!P3 SYNCS.PHASECHK.TRANS64 P3, [R7+URZ+0x29830], R6 ;  /* 0x029830060700b5a7 */ /* 0x000ea4000806007f */
[----:B--2---:R-:W-:Y:S05]  /*13f10*/  @!P3 BRA `(.L_x_1961) ;  /* 0xfffffffc00ecb947 */ /* 0x004fea000383ffff */
[----:B------:R-:W-:Y:S05]  /*13f20*/  BRA `(.L_x_1958) ;  /* 0xffffff1800547947 */ /* 0x000fea000383ffff */
.L_x_1965:
[----:B-1----:R-:W-:-:S04]  /*13f30*/  IMAD.U32 R7, RZ, RZ, UR6 ;  /* 0x00000006ff077e24 */ /* 0x002fc8000f8e00ff */
[----:B------:R1:W2:Y:S03]  /*13f40*/  SYNCS.PHASECHK.TRANS64.TRYWAIT P3, [R7+URZ+0x29850], R6 ;  /* 0x02985006070075a7 */ /* 0x0002a6000806017f */
[----:B--2---:R-:W-:Y:S05]  /*13f50*/  @!P3 NANOSLEEP.SYNCS 0x989680 ;  /* 0x009896800000b95d */ /* 0x004fea0003900000 */
[----:B------:R-:W2:Y:S02]  /*13f60*/  @!P3 SYNCS.PHASECHK.TRANS64 P3, [R7+URZ+0x29850], R6 ;  /* 0x029850060700b5a7 */ /* 0x000ea4000806007f */
[----:B--2---:R-:W-:Y:S05]  /*13f70*/  @!P3 BRA `(.L_x_1965) ;  /* 0xfffffffc00ecb947 */ /* 0x004fea000383ffff */
[----:B------:R-:W-:Y:S05]  /*13f80*/  BRA `(.L_x_1962) ;  /* 0xffffff24005c7947 */ /* 0x000fea000383ffff */
.L_x_1972:
[----:B-1----:R-:W-:-:S04]  /*13f90*/  IMAD.U32 R7, RZ, RZ, UR6 ;  /* 0x00000006ff077e24 */ /* 0x002fc8000f8e00ff */
[----:B------:R1:W2:Y:S03]  /*13fa0*/  SYNCS.PHASECHK.TRANS64.TRYWAIT P2, [R7+URZ+0x29830], R6 ;  /* 0x02983006070075a7 */ /* 0x0002a6000804017f */
[----:B--2---:R-:W-:Y:S05]  /*13fb0*/  @!P2 NANOSLEEP.SYNCS 0x989680 ;  /* 0x009896800000a95d */ /* 0x004fea0003900000 */
[----:B------:R-:W2:Y:S02]  /*13fc0*/  @!P2 SYNCS.PHASECHK.TRANS64 P2, [R7+URZ+0x29830], R6 ;  /* 0x029830060700a5a7 */ /* 0x000ea4000804007f */
[----:B--2---:R-:W-:Y:S05]  /*13fd0*/  @!P2 BRA `(.L_x_1972) ;  /* 0xfffffffc00eca947 */ /* 0x004fea000383ffff */
[----:B------:R-:W-:Y:S05]  /*13fe0*/  BRA `(.L_x_1969) ;  /* 0xffffff5800b87947 */ /* 0x000fea000383ffff */
.L_x_1976:
[----:B-1----:R-:W-:-:S04]  /*13ff0*/  IMAD.U32 R7, RZ, RZ, UR6 ;  /* 0x00000006ff077e24 */ /* 0x002fc8000f8e00ff */
[----:B------:R1:W2:Y:S03]  /*14000*/  SYNCS.PHASECHK.TRANS64.TRYWAIT P2, [R7+URZ+0x29850], R6 ;  /* 0x02985006070075a7 */ /* 0x0002a6000804017f */
[----:B--2---:R-:W-:Y:S05]  /*14010*/  @!P2 NANOSLEEP.SYNCS 0x989680 ;  /* 0x009896800000a95d */ /* 0x004fea0003900000 */
[----:B------:R-:W2:Y:S02]  /*14020*/  @!P2 SYNCS.PHASECHK.TRANS64 P2, [R7+URZ+0x29850], R6 ;  /* 0x029850060700a5a7 */ /* 0x000ea4000804007f */
[----:B--2---:R-:W-:Y:S05]  /*14030*/  @!P2 BRA `(.L_x_1976) ;  /* 0xfffffffc00eca947 */ /* 0x004fea000383ffff */
[----:B------:R-:W-:Y:S05]  /*14040*/  BRA `(.L_x_1973) ;  /* 0xffffff6400b47947 */ /* 0x000fea000383ffff */
.L_x_1982:
[----:B-1----:R-:W-:-:S04]  /*14050*/  IMAD.U32 R5, RZ, RZ, UR9 ;  /* 0x00000009ff057e24 */ /* 0x002fc8000f8e00ff */
[----:B------:R1:W2:Y:S03]  /*14060*/  SYNCS.PHASECHK.TRANS64.TRYWAIT P1, [R5+URZ+0x29850], R0 ;  /* 0x02985000050075a7 */ /* 0x0002a6000802017f */
[----:B--2---:R-:W-:Y:S05]  /*14070*/  @!P1 NANOSLEEP.SYNCS 0x989680 ;  /* 0x009896800000995d */ /* 0x004fea0003900000 */
[----:B------:R-:W2:Y:S02]  /*14080*/  @!P1 SYNCS.PHASECHK.TRANS64 P1, [R5+URZ+0x29850], R0 ;  /* 0x02985000050095a7 */ /* 0x000ea4000802007f */
[----:B--2---:R-:W-:Y:S05]  /*14090*/  @!P1 BRA `(.L_x_1982) ;  /* 0xfffffffc00ec9947 */ /* 0x004fea000383ffff */
[----:B------:R-:W-:Y:S05]  /*140a0*/  BRA `(.L_x_1981) ;  /* 0xffffff9000047947 */ /* 0x000fea000383ffff */
.L_x_2016:
[----:B------:R-:W-:Y:S02]  /*140b0*/  IMAD.MOV.U32 R13, RZ, RZ, R0 ;  /* 0x000000ffff0d7224 */ /* 0x000fe400078e0000 */
[----:B------:R-:W-:Y:S02]  /*140c0*/  IMAD.MOV.U32 R12, RZ, RZ, RZ ;  /* 0x000000ffff0c7224 */ /* 0x000fe400078e00ff */
[----:B------:R-:W-:Y:S02]  /*140d0*/  IMAD.MOV.U32 R11, RZ, RZ, 0x1f ;  /* 0x0000001fff0b7424 */ /* 0x000fe400078e00ff */
[----:B------:R-:W-:-:S07]  /*140e0*/  IMAD.MOV.U32 R15, RZ, RZ, -0x1 ;  /* 0xffffffffff0f7424 */ /* 0x000fce00078e00ff */
[----:B-1----:R-:W-:Y:S05]  /*140f0*/  WARPSYNC.COLLECTIVE R15, `(.L_x_2083) ;  /* 0x000000000f087348 */ /* 0x002fea0003c00000 */
[----:B------:R0:W2:Y:S02]  /*14100*/  SHFL.IDX P6, R14, R13, R12, R11 ;  /* 0x0000000c0d0e7389 */ /* 0x0000a400000c000b */
[----:B012---:R-:W-:Y:S01]  /*14110*/  ENDCOLLECTIVE ;  /* 0x000000000000791b */ /* 0x007fe20003800000 */
.L_x_2083:
[----:B------:R-:W-:Y:S05]  /*14120*/  BRA `(.L_x_2084) ;  /* 0xffffffcc00947947 */ /* 0x000fea000383ffff */
.L_x_2018:
[----:B------:R-:W-:Y:S01]  /*14130*/  BSSY B0, `(.L_x_2085) ;  /* 0x0000006000007945 */ /* 0x000fe20003800000 */
[----:B------:R-:W-:-:S07]  /*14140*/  IMAD.MOV.U32 R15, RZ, RZ, -0x1 ;  /* 0xffffffffff0f7424 */ /* 0x000fce00078e00ff */
[----:B-1----:R-:W-:Y:S05]  /*14150*/  WARPSYNC.COLLECTIVE R15, `(.L_x_2086) ;  /* 0x000000000f0c7348 */ /* 0x002fea0003c00000 */
[----:B------:R-:W-:Y:S02]  /*14160*/  ELECT P6, UR62, PT ;  /* 0x00000000003e782f */ /* 0x000fe400038c0000 */
[----:B------:R-:W-:Y:S01]  /*14170*/  MOV R14, UR62 ;  /* 0x0000003e000e7c02 */ /* 0x000fe20008000f00 */
[----:B-1----:R-:W-:Y:S10]  /*14180*/  ENDCOLLECTIVE ;  /* 0x000000000000791b */ /* 0x002ff40003800000 */
.L_x_2086:
[----:B------:R-:W-:Y:S05]  /*14190*/  BSYNC B0 ;  /* 0x0000000000007941 */ /* 0x000fea0003800000 */
.L_x_2085:
[----:B------:R-:W-:Y:S05]  /*141a0*/  BRA `(.L_x_2087) ;  /* 0xffffffcc00a47947 */ /* 0x000fea000383ffff */
.L_x_2020:
[----:B0-----:R0:W2:Y:S02]  /*141b0*/  SYNCS.PHASECHK.TRANS64.TRYWAIT P1, [R2+URZ+0x29880], R3 ;  /* 0x02988003020075a7 */ /* 0x0010a4000802017f */
[----:B--2---:R-:W-:Y:S05]  /*141c0*/  @!P1 NANOSLEEP.SYNCS 0x989680 ;  /* 0x009896800000995d */ /* 0x004fea0003900000 */
[----:B------:R-:W2:Y:S02]  /*141d0*/  @!P1 SYNCS.PHASECHK.TRANS64 P1, [R2+URZ+0x29880], R3 ;  /* 0x02988003020095a7 */ /* 0x000ea4000802007f */
[----:B--2---:R-:W-:Y:S05]  /*141e0*/  @!P1 BRA `(.L_x_2020) ;  /* 0xfffffffc00f09947 */ /* 0x004fea000383ffff */
[----:B------:R-:W-:Y:S05]  /*141f0*/  BRA `(.L_x_2088) ;  /* 0xffffffd000007947 */ /* 0x000fea000383ffff */
.L_x_2022:
[----:B--2---:R2:W3:Y:S02]  /*14200*/  SYNCS.PHASECHK.TRANS64.TRYWAIT P1, [R2+URZ+0x29840], R3 ;  /* 0x02984003020075a7 */ /* 0x0044e4000802017f */
[----:B---3--:R-:W-:Y:S05]  /*14210*/  @!P1 NANOSLEEP.SYNCS 0x989680 ;  /* 0x009896800000995d */ /* 0x008fea0003900000 */
[----:B------:R-:W3:Y:S02]  /*14220*/  @!P1 SYNCS.PHASECHK.TRANS64 P1, [R2+URZ+0x29840], R3 ;  /* 0x02984003020095a7 */ /* 0x000ee4000802007f */
[----:B---3--:R-:W-:Y:S05]  /*14230*/  @!P1 BRA `(.L_x_2022) ;  /* 0xfffffffc00f09947 */ /* 0x008fea000383ffff */
[----:B------:R-:W-:Y:S05]  /*14240*/  BRA `(.L_x_2089) ;  /* 0xffffffd0004c7947 */ /* 0x000fea000383ffff */
.L_x_2026:
[----:B------:R-:W-:Y:S02]  /*14250*/  IMAD.MOV.U32 R13, RZ, RZ, R3 ;  /* 0x000000ffff0d7224 */ /* 0x000fe400078e0003 */
[----:B------:R-:W-:Y:S02]  /*14260*/  IMAD.MOV.U32 R12, RZ, RZ, RZ ;  /* 0x000000ffff0c7224 */ /* 0x000fe400078e00ff */
[----:B------:R-:W-:Y:S02]  /*14270*/  IMAD.MOV.U32 R11, RZ, RZ, 0x1c1f ;  /* 0x00001c1fff0b7424 */ /* 0x000fe400078e00ff */
[----:B------:R-:W-:Y:S02]  /*14280*/  IMAD.MOV.U32 R15, RZ, RZ, -0x1 ;  /* 0xffffffffff0f7424 */ /* 0x000fe400078e00ff */
[----:B------:R-:W-:-:S07]  /*14290*/  IMAD.U32 R0, RZ, RZ, UR41 ;  /* 0x00000029ff007e24 */ /* 0x000fce000f8e00ff */
[----:B-----5:R-:W-:Y:S05]  /*142a0*/  WARPSYNC.COLLECTIVE R15, `(.L_x_2090) ;  /* 0x000000000f087348 */ /* 0x020fea0003c00000 */
[----:B------:R0:W1:Y:S02]  /*142b0*/  SHFL.IDX P6, R14, R13, R12, R11 ;  /* 0x0000000c0d0e7389 */ /* 0x00006400000c000b */
[----:B01---5:R-:W-:Y:S01]  /*142c0*/  ENDCOLLECTIVE ;  /* 0x000000000000791b */ /* 0x023fe20003800000 */
.L_x_2090:
[----:B------:R-:W-:Y:S02]  /*142d0*/  IMAD R0, R0, 0x80, R10 ;  /* 0x0000008000007824 */ /* 0x000fe400078e020a */
[----:B------:R-:W-:Y:S02]  /*142e0*/  IMAD.MOV.U32 R13, RZ, RZ, R4 ;  /* 0x000000ffff0d7224 */ /* 0x000fe400078e0004 */
[----:B------:R-:W-:-:S07]  /*142f0*/  IMAD.MOV.U32 R5, RZ, RZ, R14 ;  /* 0x000000ffff057224 */ /* 0x000fce00078e000e */
[----:B------:R-:W-:Y:S05]  /*14300*/  WARPSYNC.COLLECTIVE R15, `(.L_x_2091) ;  /* 0x000000000f087348 */ /* 0x000fea0003c00000 */
[----:B------:R0:W1:Y:S02]  /*14310*/  SHFL.IDX P6, R14, R13, R12, R11 ;  /* 0x0000000c0d0e7389 */ /* 0x00006400000c000b */
[----:B01----:R-:W-:Y:S01]  /*14320*/  ENDCOLLECTIVE ;  /* 0x000000000000791b */ /* 0x003fe20003800000 */
.L_x_2091:
        /* <DEDUP_REMOVED lines=9> */
.L_x_2092:
        /* <DEDUP_REMOVED lines=16> */
.L_x_2093:
[----:B------:R-:W-:Y:S02]  /*144c0*/  IMAD.MOV.U32 R13, RZ, RZ, R3 ;  /* 0x000000ffff0d7224 */ /* 0x000fe400078e0003 */
[----:B------:R-:W-:Y:S02]  /*144d0*/  IMAD.MOV.U32 R12, RZ, RZ, 0x2 ;  /* 0x00000002ff0c7424 */ /* 0x000fe400078e00ff */
[----:B------:R-:W-:-:S07]  /*144e0*/  IMAD.MOV.U32 R6, RZ, RZ, R14 ;  /* 0x000000ffff067224 */ /* 0x000fce00078e000e */
[----:B------:R-:W-:Y:S05]  /*144f0*/  WARPSYNC.COLLECTIVE R15, `(.L_x_2094) ;  /* 0x000000000f087348 */ /* 0x000fea0003c00000 */
[----:B------:R0:W1:Y:S02]  /*14500*/  SHFL.IDX P6, R14, R13, R12, R11 ;  /* 0x0000000c0d0e7389 */ /* 0x00006400000c000b */
[----:B01----:R-:W-:Y:S01]  /*14510*/  ENDCOLLECTIVE ;  /* 0x000000000000791b */ /* 0x003fe20003800000 */
.L_x_2094:
        /* <DEDUP_REMOVED lines=16> */
.L_x_2095:
[----:B------:R-:W-:Y:S02]  /*14620*/  IMAD.MOV.U32 R13, RZ, RZ, R3 ;  /* 0x000000ffff0d7224 */ /* 0x000fe400078e0003 */
[----:B------:R-:W-:Y:S02]  /*14630*/  IMAD.MOV.U32 R12, RZ, RZ, 0x3 ;  /* 0x00000003ff0c7424 */ /* 0x000fe400078e00ff */
[----:B------:R-:W-:-:S07]  /*14640*/  IMAD.MOV.U32 R6, RZ, RZ, R14 ;  /* 0x000000ffff067224 */ /* 0x000fce00078e000e */
[----:B------:R-:W-:Y:S05]  /*14650*/  WARPSYNC.COLLECTIVE R15, `(.L_x_2096) ;  /* 0x000000000f087348 */ /* 0x000fea0003c00000 */
[----:B------:R0:W1:Y:S02]  /*14660*/  SHFL.IDX P6, R14, R13, R12, R11 ;  /* 0x0000000c0d0e7389 */ /* 0x00006400000c000b */
[----:B01----:R-:W-:Y:S01]  /*14670*/  ENDCOLLECTIVE ;  /* 0x000000000000791b */ /* 0x003fe20003800000 */
.L_x_2096:
        /* <DEDUP_REMOVED lines=14> */
.L_x_2097:
[----:B------:R-:W-:Y:S01]  /*14760*/  IMAD.MOV.U32 R4, RZ, RZ, R14 ;  /* 0x000000ffff047224 */ /* 0x000fe200078e000e */
[----:B------:R-:W-:Y:S06]  /*14770*/  BRA `(.L_x_2098) ;  /* 0xffffffd400947947 */ /* 0x000fec000383ffff */
.L_x_2031:
[----:B-1----:R1:W2:Y:S02]  /*14780*/  SYNCS.PHASECHK.TRANS64.TRYWAIT P0, [R17+URZ+0x29820], R0 ;  /* 0x02982000110075a7 */ /* 0x0022a4000800017f */
[----:B--2---:R-:W-:Y:S05]  /*14790*/  @!P0 NANOSLEEP.SYNCS 0x989680 ;  /* 0x009896800000895d */ /* 0x004fea0003900000 */
[----:B------:R-:W2:Y:S02]  /*147a0*/  @!P0 SYNCS.PHASECHK.TRANS64 P0, [R17+URZ+0x29820], R0 ;  /* 0x02982000110085a7 */ /* 0x000ea4000800007f */
[----:B--2---:R-:W-:Y:S05]  /*147b0*/  @!P0 BRA `(.L_x_2031) ;  /* 0xfffffffc00f08947 */ /* 0x004fea000383ffff */
[----:B------:R-:W-:Y:S05]  /*147c0*/  BRA `(.L_x_2099) ;  /* 0xffffffd800047947 */ /* 0x000fea000383ffff */
.L_x_2037:
[----:B0-----:R0:W2:Y:S02]  /*147d0*/  SYNCS.PHASECHK.TRANS64.TRYWAIT P0, [R4+URZ+0x29880], R5 ;  /* 0x02988005040075a7 */ /* 0x0010a4000800017f */
[----:B--2---:R-:W-:Y:S05]  /*147e0*/  @!P0 NANOSLEEP.SYNCS 0x989680 ;  /* 0x009896800000895d */ /* 0x004fea0003900000 */
[----:B------:R-:W2:Y:S02]  /*147f0*/  @!P0 SYNCS.PHASECHK.TRANS64 P0, [R4+URZ+0x29880], R5 ;  /* 0x02988005040085a7 */ /* 0x000ea4000800007f */
[----:B--2---:R-:W-:Y:S05]  /*14800*/  @!P0 BRA `(.L_x_2037) ;  /* 0xfffffffc00f08947 */ /* 0x004fea000383ffff */
[----:B------:R-:W-:Y:S05]  /*14810*/  BRA `(.L_x_2100) ;  /* 0xffffffd800b87947 */ /* 0x000fea000383ffff */
.L_x_2042:
[----:B--2---:R2:W3:Y:S02]  /*14820*/  SYNCS.PHASECHK.TRANS64.TRYWAIT P0, [R4+URZ+0x29840], R5 ;  /* 0x02984005040075a7 */ /* 0x0044e4000800017f */
[----:B---3--:R-:W-:Y:S05]  /*14830*/  @!P0 NANOSLEEP.SYNCS 0x989680 ;  /* 0x009896800000895d */ /* 0x008fea0003900000 */
[----:B------:R-:W3:Y:S02]  /*14840*/  @!P0 SYNCS.PHASECHK.TRANS64 P0, [R4+URZ+0x29840], R5 ;  /* 0x02984005040085a7 */ /* 0x000ee4000800007f */
[----:B---3--:R-:W-:Y:S05]  /*14850*/  @!P0 BRA `(.L_x_2042) ;  /* 0xfffffffc00f08947 */ /* 0x008fea000383ffff */
[----:B------:R-:W-:Y:S05]  /*14860*/  BRA `(.L_x_2101) ;  /* 0xffffffdc00307947 */ /* 0x000fea000383ffff */
.L_x_2050:
[----:B--2---:R2:W3:Y:S02]  /*14870*/  SYNCS.PHASECHK.TRANS64.TRYWAIT P1, [R19+URZ+0x29870], R4 ;  /* 0x02987004130075a7 */ /* 0x0044e4000802017f */
[----:B---3--:R-:W-:Y:S05]  /*14880*/  @!P1 NANOSLEEP.SYNCS 0x989680 ;  /* 0x009896800000995d */ /* 0x008fea0003900000 */
[----:B------:R-:W3:Y:S02]  /*14890*/  @!P1 SYNCS.PHASECHK.TRANS64 P1, [R19+URZ+0x29870], R4 ;  /* 0x02987004130095a7 */ /* 0x000ee4000802007f */
[----:B---3--:R-:W-:Y:S05]  /*148a0*/  @!P1 BRA `(.L_x_2050) ;  /* 0xfffffffc00f09947 */ /* 0x008fea000383ffff */
[----:B------:R-:W-:Y:S05]  /*148b0*/  BRA `(.L_x_2102) ;  /* 0xffffffe000487947 */ /* 0x000fea000383ffff */
.L_x_2052:
[----:B---3--:R3:W4:Y:S02]  /*148c0*/  SYNCS.PHASECHK.TRANS64.TRYWAIT P1, [R19+URZ+0x29860], R0 ;  /* 0x02986000130075a7 */ /* 0x008724000802017f */
[----:B----4-:R-:W-:Y:S05]  /*148d0*/  @!P1 NANOSLEEP.SYNCS 0x989680 ;  /* 0x009896800000995d */ /* 0x010fea0003900000 */
[----:B------:R-:W4:Y:S02]  /*148e0*/  @!P1 SYNCS.PHASECHK.TRANS64 P1, [R19+URZ+0x29860], R0 ;  /* 0x02986000130095a7 */ /* 0x000f24000802007f */
[----:B----4-:R-:W-:Y:S05]  /*148f0*/  @!P1 BRA `(.L_x_2052) ;  /* 0xfffffffc00f09947 */ /* 0x010fea000383ffff */
[----:B------:R-:W-:Y:S05]  /*14900*/  BRA `(.L_x_2103) ;  /* 0xffffffe000507947 */ /* 0x000fea000383ffff */
.L_x_2059:
[----:B0-----:R0:W1:Y:S02]  /*14910*/  SYNCS.PHASECHK.TRANS64.TRYWAIT P1, [R16+URZ+0x29870], R3 ;  /* 0x02987003100075a7 */ /* 0x001064000802017f */
[----:B-1----:R-:W-:Y:S05]  /*14920*/  @!P1 NANOSLEEP.SYNCS 0x989680 ;  /* 0x009896800000995d */ /* 0x002fea0003900000 */
[----:B------:R-:W1:Y:S02]  /*14930*/  @!P1 SYNCS.PHASECHK.TRANS64 P1, [R16+URZ+0x29870], R3 ;  /* 0x02987003100095a7 */ /* 0x000e64000802007f */
[----:B-1----:R-:W-:Y:S05]  /*14940*/  @!P1 BRA `(.L_x_2059) ;  /* 0xfffffffc00f09947 */ /* 0x002fea000383ffff */
[----:B------:R-:W-:Y:S05]  /*14950*/  BRA `(.L_x_2104) ;  /* 0xffffffe800307947 */ /* 0x000fea000383ffff */
.L_x_2061:
[----:B0-----:R0:W1:Y:S02]  /*14960*/  SYNCS.PHASECHK.TRANS64.TRYWAIT P1, [R16+URZ+0x29860], R3 ;  /* 0x02986003100075a7 */ /* 0x001064000802017f */
[----:B-1----:R-:W-:Y:S05]  /*14970*/  @!P1 NANOSLEEP.SYNCS 0x989680 ;  /* 0x009896800000995d */ /* 0x002fea0003900000 */
[----:B------:R-:W1:Y:S02]  /*14980*/  @!P1 SYNCS.PHASECHK.TRANS64 P1, [R16+URZ+0x29860], R3 ;  /* 0x02986003100095a7 */ /* 0x000e64000802007f */
[----:B-1----:R-:W-:Y:S05]  /*14990*/  @!P1 BRA `(.L_x_2061) ;  /* 0xfffffffc00f09947 */ /* 0x002fea000383ffff */
[----:B------:R-:W-:Y:S05]  /*149a0*/  BRA `(.L_x_2105) ;  /* 0xffffffe800387947 */ /* 0x000fea000383ffff */
.L_x_2067:
[----:B0-----:R0:W1:Y:S02]  /*149b0*/  SYNCS.PHASECHK.TRANS64.TRYWAIT P0, [R3+URZ+0x29820], R0 ;  /* 0x02982000030075a7 */ /* 0x001064000800017f */
[----:B-1----:R-:W-:Y:S05]  /*149c0*/  @!P0 NANOSLEEP.SYNCS 0x989680 ;  /* 0x009896800000895d */ /* 0x002fea0003900000 */
[----:B------:R-:W1:Y:S02]  /*149d0*/  @!P0 SYNCS.PHASECHK.TRANS64 P0, [R3+URZ+0x29820], R0 ;  /* 0x02982000030085a7 */ /* 0x000e64000800007f */
[----:B-1----:R-:W-:Y:S05]  /*149e0*/  @!P0 BRA `(.L_x_2067) ;  /* 0xfffffffc00f08947 */ /* 0x002fea000383ffff */
[----:B------:R-:W-:Y:S05]  /*149f0*/  BRA `(.L_x_2106) ;  /* 0xfffffff000307947 */ /* 0x000fea000383ffff */
.L_x_2068:
        /* <DEDUP_REMOVED lines=11> */
.L_x_2108:
[----:B------:R-:W-:Y:S05]  /*14ab0*/  BSYNC B0 ;  /* 0x0000000000007941 */ /* 0x000fea0003800000 */
.L_x_2107:
[----:B------:R-:W-:Y:S05]  /*14ac0*/  BRA `(.L_x_2109) ;  /* 0xfffffff000187947 */ /* 0x000fea000383ffff */
.L_x_2071:
[----:B------:R-:W-:Y:S01]  /*14ad0*/  BSSY B1, `(.L_x_2110) ;  /* 0x0000006000017945 */ /* 0x000fe20003800000 */
[----:B------:R-:W-:-:S07]  /*14ae0*/  IMAD.MOV.U32 R15, RZ, RZ, -0x1 ;  /* 0xffffffffff0f7424 */ /* 0x000fce00078e00ff */
[----:B0-----:R-:W-:Y:S05]  /*14af0*/  WARPSYNC.COLLECTIVE R15, `(.L_x_2111) ;  /* 0x000000000f0c7348 */ /* 0x001fea0003c00000 */
[----:B------:R-:W-:Y:S02]  /*14b00*/  ELECT P6, UR62, PT ;  /* 0x00000000003e782f */ /* 0x000fe400038c0000 */
[----:B------:R-:W-:Y:S01]  /*14b10*/  MOV R14, UR62 ;  /* 0x0000003e000e7c02 */ /* 0x000fe20008000f00 */
[----:B0-----:R-:W-:Y:S10]  /*14b20*/  ENDCOLLECTIVE ;  /* 0x000000000000791b */ /* 0x001ff40003800000 */
.L_x_2111:
[----:B------:R-:W-:Y:S05]  /*14b30*/  BSYNC B1 ;  /* 0x0000000000017941 */ /* 0x000fea0003800000 */
.L_x_2110:
[----:B------:R-:W-:Y:S05]  /*14b40*/  BRA `(.L_x_2112) ;  /* 0xfffffff000107947 */ /* 0x000fea000383ffff */
.L_x_2073:
[----:B0-----:R0:W1:Y:S02]  /*14b50*/  SYNCS.PHASECHK.TRANS64.TRYWAIT P1, [R7+URZ], R4 ;  /* 0x00000004070075a7 */ /* 0x001064000802017f */
[----:B-1----:R-:W-:Y:S05]  /*14b60*/  @!P1 NANOSLEEP.SYNCS 0x989680 ;  /* 0x009896800000995d */ /* 0x002fea0003900000 */
[----:B------:R-:W1:Y:S02]  /*14b70*/  @!P1 SYNCS.PHASECHK.TRANS64 P1, [R7+URZ], R4 ;  /* 0x00000004070095a7 */ /* 0x000e64000802007f */
[----:B-1----:R-:W-:Y:S05]  /*14b80*/  @!P1 BRA `(.L_x_2073) ;  /* 0xfffffffc00f09947 */ /* 0x002fea000383ffff */
[----:B------:R-:W-:Y:S05]  /*14b90*/  BRA `(.L_x_2113) ;  /* 0xfffffff000487947 */ /* 0x000fea000383ffff */
.L_x_2074:
[----:B-1----:R1:W2:Y:S02]  /*14ba0*/  SYNCS.PHASECHK.TRANS64.TRYWAIT P1, [R5+URZ], R0 ;  /* 0x00000000050075a7 */ /* 0x0022a4000802017f */
[----:B--2---:R-:W-:Y:S05]  /*14bb0*/  @!P1 NANOSLEEP.SYNCS 0x989680 ;  /* 0x009896800000995d */ /* 0x004fea0003900000 */
[----:B------:R-:W2:Y:S02]  /*14bc0*/  @!P1 SYNCS.PHASECHK.TRANS64 P1, [R5+URZ], R0 ;  /* 0x00000000050095a7 */ /* 0x000ea4000802007f */
[----:B--2---:R-:W-:Y:S05]  /*14bd0*/  @!P1 BRA `(.L_x_2074) ;  /* 0xfffffffc00f09947 */ /* 0x004fea000383ffff */
[----:B------:R-:W-:Y:S05]  /*14be0*/  BRA `(.L_x_2114) ;  /* 0xfffffff0003c7947 */ /* 0x000fea000383ffff */
.L_x_2076:
[----:B-1----:R1:W2:Y:S02]  /*14bf0*/  SYNCS.PHASECHK.TRANS64.TRYWAIT P1, [R5+URZ+0x29860], R4 ;  /* 0x02986004050075a7 */ /* 0x0022a4000802017f */
[----:B--2---:R-:W-:Y:S05]  /*14c00*/  @!P1 NANOSLEEP.SYNCS 0x989680 ;  /* 0x009896800000995d */ /* 0x004fea0003900000 */
[----:B------:R-:W2:Y:S02]  /*14c10*/  @!P1 SYNCS.PHASECHK.TRANS64 P1, [R5+URZ+0x29860], R4 ;  /* 0x02986004050095a7 */ /* 0x000ea4000802007f */
[----:B--2---:R-:W-:Y:S05]  /*14c20*/  @!P1 BRA `(.L_x_2076) ;  /* 0xfffffffc00f09947 */ /* 0x004fea000383ffff */
[----:B------:R-:W-:Y:S05]  /*14c30*/  BRA `(.L_x_2115) ;  /* 0xfffffff0003c7947 */ /* 0x000fea000383ffff */
.L_x_2078:
[----:B--2---:R2:W3:Y:S02]  /*14c40*/  SYNCS.PHASECHK.TRANS64.TRYWAIT P1, [R3+URZ+0x29860], R0 ;  /* 0x02986000030075a7 */ /* 0x0044e4000802017f */
[----:B---3--:R-:W-:Y:S05]  /*14c50*/  @!P1 NANOSLEEP.SYNCS 0x989680 ;  /* 0x009896800000995d */ /* 0x008fea0003900000 */
[----:B------:R-:W3:Y:S02]  /*14c60*/  @!P1 SYNCS.PHASECHK.TRANS64 P1, [R3+URZ+0x29860], R0 ;  /* 0x02986000030095a7 */ /* 0x000ee4000802007f */
[----:B---3--:R-:W-:Y:S05]  /*14c70*/  @!P1 BRA `(.L_x_2078) ;  /* 0xfffffffc00f09947 */ /* 0x008fea000383ffff */
[----:B------:R-:W-:Y:S05]  /*14c80*/  BRA `(.L_x_2116) ;  /* 0xfffffff0003c7947 */ /* 0x000fea000383ffff */
.L_x_2080:
[----:B---3--:R3:W4:Y:S02]  /*14c90*/  SYNCS.PHASECHK.TRANS64.TRYWAIT P0, [R5+URZ+0x29880], R4 ;  /* 0x02988004050075a7 */ /* 0x008724000800017f */
[----:B----4-:R-:W-:Y:S05]  /*14ca0*/  @!P0 NANOSLEEP.SYNCS 0x989680 ;  /* 0x009896800000895d */ /* 0x010fea0003900000 */
[----:B------:R-:W4:Y:S02]  /*14cb0*/  @!P0 SYNCS.PHASECHK.TRANS64 P0, [R5+URZ+0x29880], R4 ;  /* 0x02988004050085a7 */ /* 0x000f24000800007f */
[----:B----4-:R-:W-:Y:S05]  /*14cc0*/  @!P0 BRA `(.L_x_2080) ;  /* 0xfffffffc00f08947 */ /* 0x010fea000383ffff */
[----:B------:R-:W-:Y:S05]  /*14cd0*/  BRA `(.L_x_2081) ;  /* 0xfffffff000387947 */ /* 0x000fea000383ffff */
.L_x_2117:
        /* <DEDUP_REMOVED lines=10> */
.L_x_2812:


//--------------------- .text._ZN7cutlass13device_kernelIN5flash11enable_sm90INS1_16FlashAttnFwdSm90INS1_25CollectiveMainloopFwdSm90ILi2EN4cute5tupleIJNS5_1CILi1EEES8_S8_EEENS6_IJNS7_ILi128EEENS7_ILi160EEENS7_ILi192EEEEEELi128ENS_12float_e4m3_tEfNS_4arch4Sm90ELb1ELb0ELb1ELb1ELb0ELb0ELb0ELb1ELb1ELb1ELb0ELb0EEENS1_21CollectiveEpilogueFwdINS6_IJSA_SA_SB_EEES9_NS_10bfloat16_tESG_Li256ELb1ELb1ELb0ELb1EEENS1_36VarlenDynamicPersistentTileSchedulerILi128ELi160ELi256ELi128ELb0ELb1ELb1ELb1ELb1ELb1EEEEEEEEEvNT_6ParamsE --------------------------
	.section	.text._ZN7cutlass13device_kernelIN5flash11enable_sm90INS1_16FlashAttnFwdSm90INS1_25CollectiveMainloopFwdSm90ILi2EN4cute5tupleIJNS5_1CILi1EEES8_S8_EEENS6_IJNS7_ILi128EEENS7_ILi160EEENS7_ILi192EEEEEELi128ENS_12float_e4m3_tEfNS_4arch4Sm90ELb1ELb0ELb1ELb1ELb0ELb0ELb0ELb1ELb1ELb1ELb0ELb0EEENS1_21CollectiveEpilogueFwdINS6_IJSA_SA_SB_EEES9_NS_10bfloat16_tESG_Li256ELb1ELb1ELb0ELb1EEENS1_36VarlenDynamicPersistentTileSchedulerILi128ELi160ELi256ELi128ELb0ELb1ELb1ELb1ELb1ELb1EEEEEEEEEvNT_6ParamsE,"ax",@progbits
	.align	128
.text._ZN7cutlass13device_kernelIN5flash11enable_sm90INS1_16FlashAttnFwdSm90INS1_25CollectiveMainloopFwdSm90ILi2EN4cute5tupleIJNS5_1CILi1EEES8_S8_EEENS6_IJNS7_ILi128EEENS7_ILi160EEENS7_ILi192EEEEEELi128ENS_12float_e4m3_tEfNS_4arch4Sm90ELb1ELb0ELb1ELb1ELb0ELb0ELb0ELb1ELb1ELb1ELb0ELb0EEENS1_21CollectiveEpilogueFwdINS6_IJSA_SA_SB_EEES9_NS_10bfloat16_tESG_Li256ELb1ELb1ELb0ELb1EEENS1_36VarlenDynamicPersistentTileSchedulerILi128ELi160ELi256ELi128ELb0ELb1ELb1ELb1ELb1ELb1EEEEEEEEEvNT_6ParamsE:
        .type           _ZN7cutlass13device_kernelIN5flash11enable_sm90INS1_16FlashAttnFwdSm90INS1_25CollectiveMainloopFwdSm90ILi2EN4cute5tupleIJNS5_1CILi1EEES8_S8_EEENS6_IJNS7_ILi128EEENS7_ILi160EEENS7_ILi192EEEEEELi128ENS_12float_e4m3_tEfNS_4arch4Sm90ELb1ELb0ELb1ELb1ELb0ELb0ELb0ELb1ELb1ELb1ELb0ELb0EEENS1_21CollectiveEpilogueFwdINS6_IJSA_SA_SB_EEES9_NS_10bfloat16_tESG_Li256ELb1ELb1ELb0ELb1EEENS1_36VarlenDynamicPersistentTileSchedulerILi128ELi160ELi256ELi128ELb0ELb1ELb1ELb1ELb1ELb1EEEEEEEEEvNT_6ParamsE,@function
        .size           _ZN7cutlass13device_kernelIN5flash11enable_sm90INS1_16FlashAttnFwdSm90INS1_25CollectiveMainloopFwdSm90ILi2EN4cute5tupleIJNS5_1CILi1EEES8_S8_EEENS6_IJNS7_ILi128EEENS7_ILi160EEENS7_ILi192EEEEEELi128ENS_12float_e4m3_tEfNS_4arch4Sm90ELb1ELb0ELb1ELb1ELb0ELb0ELb0ELb1ELb1ELb1ELb0ELb0EEENS1_21CollectiveEpilogueFwdINS6_IJSA_SA_SB_EEES9_NS_10bfloat16_tESG_Li256ELb1ELb1ELb0ELb1EEENS1_36VarlenDynamicPersistentTileSchedulerILi128ELi160ELi256ELi128ELb0ELb1ELb1ELb1ELb1ELb1EEEEEEEEEvNT_6ParamsE,(.L_x_2813 - _ZN7cutlass13device_kernelIN5flash11enable_sm90INS1_16FlashAttnFwdSm90INS1_25CollectiveMainloopFwdSm90ILi2EN4cute5tupleIJNS5_1CILi1EEES8_S8_EEENS6_IJNS7_ILi128EEENS7_ILi160EEENS7_ILi192EEEEEELi128ENS_12float_e4m3_tEfNS_4arch4Sm90ELb1ELb0ELb1ELb1ELb0ELb0ELb0ELb1ELb1ELb1ELb0ELb0EEENS1_21CollectiveEpilogueFwdINS6_IJSA_SA_SB_EEES9_NS_10bfloat16_tESG_Li256ELb1ELb1ELb0ELb1EEENS1_36VarlenDynamicPersistentTileSchedulerILi128ELi160ELi256ELi128ELb0ELb1ELb1ELb1ELb1ELb1EEEEEEEEEvNT_6ParamsE)
        .other          _ZN7cutlass13device_kernelIN5flash11enable_sm90INS1_16FlashAttnFwdSm90INS1_25CollectiveMainloopFwdSm90ILi2EN4cute5tupleIJNS5_1CILi1EEES8_S8_EEENS6_IJNS7_ILi128EEENS7_ILi160EEENS7_ILi192EEEEEELi128ENS_12float_e4m3_tEfNS_4arch4Sm90ELb1ELb0ELb1ELb1ELb0ELb0ELb0ELb1ELb1ELb1ELb0ELb0EEENS1_21CollectiveEpilogueFwdINS6_IJSA_SA_SB_EEES9_NS_10bfloat16_tESG_Li256ELb1ELb1ELb0ELb1EEENS1_36VarlenDynamicPersistentTileSchedulerILi128ELi160ELi256ELi128ELb0ELb1ELb1ELb1ELb1ELb1EEEEEEEEEvNT_6ParamsE,@"STO_CUDA_ENTRY STV_DEFAULT"
_ZN7cutlass13device_kernelIN5flash11enable_sm90INS1_16FlashAttnFwdSm90INS1_25CollectiveMainloopFwdSm90ILi2EN4cute5tupleIJNS5_1CILi1EEES8_S8_EEENS6_IJNS7_ILi128EEENS7_ILi160EEENS7_ILi192EEEEEELi128ENS_12float_e4m3_tEfNS_4arch4Sm90ELb1ELb0ELb1ELb1ELb0ELb0ELb0ELb1ELb1ELb1ELb0ELb0EEENS1_21CollectiveEpilogueFwdINS6_IJSA_SA_SB_EEES9_NS_10bfloat16_tESG_Li256ELb1ELb1ELb0ELb1EEENS1_36VarlenDynamicPersistentTileSchedulerILi128ELi160ELi256ELi128ELb0ELb1ELb1ELb1ELb1ELb1EEEEEEEEEvNT_6ParamsE:
        /* <DEDUP_REMOVED lines=18> */
.L_x_2119:
[----:B------:R-:W-:Y:S05]  /*0120*/  BSYNC B0 ;  /* 0x0000000000007941 */ /* 0x000fea0003800000 */
.L_x_2118:
        /* <DEDUP_REMOVED lines=41> */
.L_x_2120:
        /* <DEDUP_REMOVED lines=22> */
.L_x_2121:
        /* <DEDUP_REMOVED lines=18> */
.L_x_2122:
        /* <DEDUP_REMOVED lines=22> */
.L_x_2123:
        /* <DEDUP_REMOVED lines=22> */
.L_x_2124:
[----:B------:R-:W-:Y:S01]  /*0900*/  PLOP3.LUT P0, PT, PT, PT, UP0, 0x80, 0x0 ;  /* 0x000000000000781c */ /* 0x000fe20003f0f008 */
[----:B------:R-:W-:Y:S01]  /*0910*/  UMOV UR38, 0x1 ;  /* 0x0000000100267882 */ /* 0x000fe20000000000 */
[----:B------:R-:W-:Y:S01]  /*0920*/  NOP ;  /* 0x0000000000007918 */ /* 0x000fe20000000000 */
[----:B------:R-:W-:Y:S01]  /*0930*/  USEL UR38, UR38, 0x2, !UP0 ;  /* 0x0000000226267887 */ /* 0x000fe2000c000000 */
[----:B------:R-:W-:Y:S01]  /*0940*/  ULDC.64 UR52, c[0x0][0x208] ;  /* 0x0000820000347ab9 */ /* 0x000fe20000000a00 */
[----:B012-4-:R-:W-:Y:S08]  /*0950*/  BAR.SYNC.DEFER_BLOCKING 0x0 ;  /* 0x0000000000007b1d */ /* 0x017ff00000010000 */
[----:B------:R-:W-:Y:S05]  /*0960*/  @!P0 BRA `(.L_x_2125) ;  /* 0x000000f800988947 */ /* 0x000fea0003800000 */
.L_x_2126:
        /* <DEDUP_REMOVED lines=20> */
[----:B------:R-:W-:Y:S01]  /*0ab0*/  ULOP3.LUT UR46, UR38, 0x1, URZ, 0xfc, !UPT ;  /* 0x00000001262e7892 */ /* 0x000fe2000f8efc3f */
[----:B------:R-:W-:Y:S01]  /*0ac0*/  R2UR UR47, R46 ;  /* 0x000000002e2f72ca */ /* 0x000fe200000e0000 */
[----:B------:R-:W-:Y:S01]  /*0ad0*/  UMOV UR45, URZ ;  /* 0x0000003f002d7c82 */ /* 0x000fe20008000000 */
[----:B------:R-:W-:Y:S01]  /*0ae0*/  SHF.R.S32.HI R3, RZ, 0x1f, R194 ;  /* 0x0000001fff037819 */ /* 0x000fe200000114c2 */
[----:B------:R-:W-:Y:S01]  /*0af0*/  UMOV UR44, URZ ;  /* 0x0000003f002c7c82 */ /* 0x000fe20008000000 */
[----:B------:R-:W-:Y:S02]  /*0b00*/  UMOV UR51, URZ ;  /* 0x0000003f00337c82 */ /* 0x000fe40008000000 */
[CC--:B------:R-:W-:Y:S02]  /*0b10*/  LEA.HI R0, R3.reuse, R194.reuse, RZ, 0x7 ;  /* 0x000000c203007211 */ /* 0x0c0fe400078f38ff */
[----:B------:R-:W-:-:S02]  /*0b20*/  LEA.HI R4, R3, R194, RZ, 0x5 ;  /* 0x000000c203047211 */ /* 0x000fc400078f28ff */
[----:B------:R-:W-:Y:S02]  /*0b30*/  LOP3.LUT R5, R0, 0xffffff80, RZ, 0xc0, !PT ;  /* 0xffffff8000057812 */ /* 0x000fe400078ec0ff */
[CC--:B------:R-:W-:Y:S01]  /*0b40*/  LEA.HI R2, R3.reuse, R194.reuse, RZ, 0x4 ;  /* 0x000000c203027211 */ /* 0x0c0fe200078f20ff */
[----:B------:R-:W-:Y:S01]  /*0b50*/  IMAD.SHL.U32 R4, R4, 0x20, RZ ;  /* 0x0000002004047824 */ /* 0x000fe200078e00ff */
[----:B------:R-:W-:Y:S01]  /*0b60*/  LEA.HI R10, R3, R194, RZ, 0x2 ;  /* 0x000000c2030a7211 */ /* 0x000fe200078f10ff */
[----:B------:R-:W-:Y:S01]  /*0b70*/  IMAD.IADD R188, R194, 0x1, -R5 ;  /* 0x00000001c2bc7824 */ /* 0x000fe200078e0a05 */
[----:B------:R-:W-:Y:S02]  /*0b80*/  LOP3.LUT R5, R2, 0x3fffff0, RZ, 0xc0, !PT ;  /* 0x03fffff002057812 */ /* 0x000fe400078ec0ff */
[----:B------:R-:W-:Y:S02]  /*0b90*/  LOP3.LUT R4, R4, 0xfffffc00, RZ, 0xc0, !PT ;  /* 0xfffffc0004047812 */ /* 0x000fe400078ec0ff */
[----:B------:R-:W-:Y:S01]  /*0ba0*/  SHF.R.S32.HI R9, RZ, 0x1f, R188 ;  /* 0x0000001fff097819 */ /* 0x000fe200000114bc */
[----:B------:R-:W-:Y:S01]  /*0bb0*/  IMAD.IADD R5, R194, 0x1, -R5 ;  /* 0x00000001c2057824 */ /* 0x000fe200078e0a05 */
[----:B------:R-:W-:-:S02]  /*0bc0*/  SHF.R.S32.HI R7, RZ, 0x4, R2 ;  /* 0x00000004ff077819 */ /* 0x000fc40000011402 */
[----:B------:R-:W-:Y:S01]  /*0bd0*/  LEA.HI R6, R9, R188, RZ, 0x2 ;  /* 0x000000bc09067211 */ /* 0x000fe200078f10ff */
[----:B------:R-:W-:Y:S01]  /*0be0*/  IMAD R191, R5, 0x40, R4 ;  /* 0x0000004005bf7824 */ /* 0x000fe200078e0204 */
[----:B------:R-:W-:Y:S02]  /*0bf0*/  LOP3.LUT R5, R10, 0xfffffffc, RZ, 0xc0, !PT ;  /* 0xfffffffc0a057812 */ /* 0x000fe400078ec0ff */
[--C-:B------:R-:W-:Y:S02]  /*0c00*/  SHF.R.S32.HI R8, RZ, 0x2, R6.reuse ;  /* 0x00000002ff087819 */ /* 0x100fe40000011406 */
[----:B------:R-:W-:Y:S01]  /*0c10*/  SHF.R.S32.HI R11, RZ, 0x1f, R6 ;  /* 0x0000001fff0b7819 */ /* 0x000fe20000011406 */
[----:B------:R-:W-:Y:S01]  /*0c20*/  IMAD.IADD R4, R194, 0x1, -R5 ;  /* 0x00000001c2047824 */ /* 0x000fe200078e0a05 */
[----:B------:R-:W-:Y:S02]  /*0c30*/  LEA.HI R2, R2, R7, RZ, 0x1 ;  /* 0x0000000702027211 */ /* 0x000fe400078f08ff */
[----:B------:R-:W-:-:S02]  /*0c40*/  LEA.HI R3, R3, R194, RZ, 0x3 ;  /* 0x000000c203037211 */ /* 0x000fc400078f18ff */
[----:B------:R-:W-:Y:S02]  /*0c50*/  LEA.HI R11, R11, R8, RZ, 0x3 ;  /* 0x000000080b0b7211 */ /* 0x000fe400078f18ff */
[----:B------:R-:W-:Y:S02]  /*0c60*/  SHF.R.S32.HI R189, RZ, 0x7, R0 ;  /* 0x00000007ffbd7819 */ /* 0x000fe40000011400 */
[----:B------:R-:W-:Y:S02]  /*0c70*/  LOP3.LUT R2, R2, 0x1ffffffe, RZ, 0xc0, !PT ;  /* 0x1ffffffe02027812 */ /* 0x000fe400078ec0ff */
[----:B------:R-:W-:Y:S02]  /*0c80*/  LOP3.LUT R5, R3, 0xfffffff8, RZ, 0xc0, !PT ;  /* 0xfffffff803057812 */ /* 0x000fe400078ec0ff */
[----:B------:R-:W-:Y:S01]  /*0c90*/  LOP3.LUT R11, R11, 0xfffffff8, RZ, 0xc0, !PT ;  /* 0xfffffff80b0b7812 */ /* 0x000fe200078ec0ff */
[----:B------:R-:W-:Y:S01]  /*0ca0*/  IMAD.IADD R2, R7, 0x1, -R2 ;  /* 0x0000000107027824 */ /* 0x000fe200078e0a02 */
[----:B------:R-:W-:Y:S01]  /*0cb0*/  LEA.HI R9, R9, R188, RZ, 0x5 ;  /* 0x000000bc09097211 */ /* 0x000fe200078f28ff */
[----:B------:R-:W-:Y:S01]  /*0cc0*/  IMAD.IADD R22, R194, 0x1, -R5 ;  /* 0x00000001c2167824 */ /* 0x000fe200078e0a05 */
[----:B------:R-:W-:Y:S01]  /*0cd0*/  LEA.HI R0, R0, R189, RZ, 0x1 ;  /* 0x000000bd00007211 */ /* 0x000fe200078f08ff */
[----:B------:R-:W-:Y:S01]  /*0ce0*/  IMAD.IADD R8, R8, 0x1, -R11 ;  /* 0x0000000108087824 */ /* 0x000fe200078e0a0b */
[----:B------:R-:W-:Y:S01]  /*0cf0*/  SHF.R.S32.HI R9, RZ, 0x5, R9 ;  /* 0x00000005ff097819 */ /* 0x000fe20000011409 */
[----:B------:R-:W-:Y:S01]  /*0d00*/  IMAD.SHL.U32 R16, R22, 0x8, RZ ;  /* 0x0000000816107824 */ /* 0x000fe200078e00ff */
[----:B------:R-:W-:Y:S01]  /*0d10*/  LEA.HI R7, R4, R4, RZ, 0x1 ;  /* 0x0000000404077211 */ /* 0x000fe200078f08ff */
[----:B------:R-:W-:Y:S01]  /*0d20*/  IMAD R191, R2, 0x8, R191 ;  /* 0x0000000802bf7824 */ /* 0x000fe200078e02bf */
        /* <DEDUP_REMOVED lines=13> */
.L_x_2183:
[----:B012---:R-:W0:Y:S01]  /*0e00*/  LDC.64 R2, c[0x0][0xc88] ;  /* 0x00032200ff027b82 */ /* 0x007e220000000a00 */
        /* <DEDUP_REMOVED lines=13> */
[----:B------:R-:W-:-:S04]  /*0ee0*/  @UP0 ULEA UR6, UP2, UR36, UR6, 0x2 ;  /* 0x0000000624060291 */ /* 0x000fc8000f84103f */
[----:B------:R-:W-:Y:S02]  /*0ef0*/  @UP0 ULEA.HI.X UR7, UR36, UR7, UR37, 0x2, UP2 ;  /* 0x0000000724070291 */ /* 0x000fe400090f1425 */
[----:B------:R-:W-:Y:S01]  /*0f00*/  @UP1 ULEA UR8, UP0, UR36, UR8, 0x2 ;  /* 0x0000000824081291 */ /* 0x000fe2000f80103f */
[----:B------:R-:W-:-:S03]  /*0f10*/  IMAD.U32 R2, RZ, RZ, UR6 ;  /* 0x00000006ff027e24 */ /* 0x000fc6000f8e00ff */
[----:B------:R-:W-:Y:S01]  /*0f20*/  @UP1 ULEA.HI.X UR9, UR36, UR9, UR37, 0x2, UP0 ;  /* 0x0000000924091291 */ /* 0x000fe200080f1425 */
[----:B------:R-:W-:Y:S01]  /*0f30*/  IMAD.U32 R3, RZ, RZ, UR7 ;  /* 0x00000007ff037e24 */ /* 0x000fe2000f8e00ff */
[----:B------:R-:W-:Y:S01]  /*0f40*/  ULDC.64 UR6, c[0x0][0x418] ;  /* 0x0001060000067ab9 */ /* 0x000fe20000000a00 */
[----:B------:R-:W-:-:S03]  /*0f50*/  IMAD.U32 R4, RZ, RZ, UR8 ;  /* 0x00000008ff047e24 */ /* 0x000fc6000f8e00ff */
[----:B------:R-:W-:Y:S01]  /*0f60*/  IMAD.U32 R5, RZ, RZ, UR9 ;  /* 0x00000009ff057e24 */ /* 0x000fe2000f8e00ff */
[----:B------:R-:W2:Y:S01]  /*0f70*/  @P0 LDG.E R2, desc[UR52][R2.64] ;  /* 0x0000003402020981 */ /* 0x000ea2000c1e1900 */
[----:B------:R-:W-:Y:S01]  /*0f80*/  UISETP.NE.U32.AND UP0, UPT, UR6, URZ, UPT ;  /* 0x0000003f0600728c */ /* 0x000fe2000bf05070 */
[----:B------:R-:W-:Y:S02]  /*0f90*/  ULDC.64 UR8, c[0x0][0xa20] ;  /* 0x0002880000087ab9 */ /* 0x000fe40000000a00 */
[----:B---3--:R-:W3:Y:S01]  /*0fa0*/  @P2 LDG.E R4, desc[UR52][R4.64] ;  /* 0x0000003404042981 */ /* 0x008ee2000c1e1900 */
[----:B------:R-:W-:Y:S01]  /*0fb0*/  UISETP.NE.AND.EX UP0, UPT, UR7, URZ, UPT, UP0 ;  /* 0x0000003f0700728c */ /* 0x000fe2000bf05300 */
[----:B------:R-:W-:Y:S01]  /*0fc0*/  ISETP.NE.U32.AND P1, PT, RZ, UR8, PT ;  /* 0x00000008ff007c0c */ /* 0x000fe2000bf25070 */
[----:B------:R-:W-:Y:S01]  /*0fd0*/  ULDC UR6, c[0x0][0x2f0] ;  /* 0x0000bc0000067ab9 */ /* 0x000fe20000000800 */
[----:B------:R-:W-:Y:S01]  /*0fe0*/  UMOV UR49, URZ ;  /* 0x0000003f00317c82 */ /* 0x000fe20008000000 */
[----:B------:R-:W-:Y:S01]  /*0ff0*/  USEL UR4, UR4, 0x1, UP0 ;  /* 0x0000000104047887 */ /* 0x000fe20008000000 */
[----:B------:R-:W-:Y:S01]  /*1000*/  ISETP.NE.AND.EX P1, PT, RZ, UR9, PT, P1 ;  /* 0x00000009ff007c0c */ /* 0x000fe2000bf25310 */
[----:B------:R-:W-:-:S02]  /*1010*/  ULDC UR50, c[0x0][0x288] ;  /* 0x0000a20000327ab9 */ /* 0x000fc40000000800 */
[----:B------:R-:W-:Y:S01]  /*1020*/  UIMAD UR4, UR4, UR6, URZ ;  /* 0x00000006040472a4 */ /* 0x000fe2000f8e023f */
[----:B--2---:R-:W-:Y:S02]  /*1030*/  @P0 R2UR UR49, R2 ;  /* 0x00000000023102ca */ /* 0x004fe400000e0000 */
[----:B---3--:R-:W-:Y:S01]  /*1040*/  @P2 R2UR UR50, R4 ;  /* 0x00000000043222ca */ /* 0x008fe200000e0000 */
[----:B----4-:R-:W-:-:S14]  /*1050*/  @P2 BRA `(.L_x_2127) ;  /* 0x0000000000342947 */ /* 0x010fdc0003800000 */
        /* <DEDUP_REMOVED lines=13> */
.L_x_2127:
[----:B------:R-:W-:Y:S01]  /*1130*/  UMOV UR42, UR47 ;  /* 0x0000002f002a7c82 */ /* 0x000fe20008000000 */
[----:B------:R-:W-:Y:S05]  /*1140*/  @!P1 BRA `(.L_x_2128) ;  /* 0x00000000001c9947 */ /* 0x000fea0003800000 */
[----:B------:R-:W-:-:S04]  /*1150*/  ULEA UR4, UP0, UR36, UR8, 0x2 ;  /* 0x0000000824047291 */ /* 0x000fc8000f80103f */
[----:B------:R-:W-:Y:S02]  /*1160*/  ULEA.HI.X UR6, UR36, UR9, UR37, 0x2, UP0 ;  /* 0x0000000924067291 */ /* 0x000fe400080f1425 */
[----:B------:R-:W-:-:S04]  /*1170*/  IMAD.U32 R2, RZ, RZ, UR4 ;  /* 0x00000004ff027e24 */ /* 0x000fc8000f8e00ff */
[----:B------:R-:W-:-:S05]  /*1180*/  IMAD.U32 R3, RZ, RZ, UR6 ;  /* 0x00000006ff037e24 */ /* 0x000fca000f8e00ff */
[----:B------:R-:W2:Y:S02]  /*1190*/  LDG.E R2, desc[UR52][R2.64] ;  /* 0x0000003402027981 */ /* 0x000ea4000c1e1900 */
[----:B--2---:R-:W-:Y:S01]  /*11a0*/  R2UR UR4, R2 ;  /* 0x00000000020472ca */ /* 0x004fe200000e0000 */
[----:B------:R-:W-:-:S14]  /*11b0*/  BRA `(.L_x_2129) ;  /* 0x0000000000347947 */ /* 0x000fdc0003800000 */
.L_x_2128:
        /* <DEDUP_REMOVED lines=13> */
.L_x_2129:
[----:B------:R-:W-:Y:S01]  /*1290*/  UIADD3 UR49, -UR49, UR4, URZ ;  /* 0x0000000431317290 */ /* 0x000fe2000fffe13f */
[----:B------:R-:W-:Y:S01]  /*12a0*/  PLOP3.LUT P0, PT, PT, PT, PT, 0x80, 0x0 ;  /* 0x000000000000781c */ /* 0x000fe20003f0f070 */
[----:B------:R-:W-:Y:S01]  /*12b0*/  USHF.L.U32 UR39, UR5, 0x7, URZ ;  /* 0x0000000705277899 */ /* 0x000fe2000800063f */
[----:B------:R-:W-:Y:S01]  /*12c0*/  IMAD.MOV.U32 R0, RZ, RZ, RZ ;  /* 0x000000ffff007224 */ /* 0x000fe200078e00ff */
[----:B------:R-:W-:Y:S01]  /*12d0*/  ULDC UR4, c[0x0][0x448] ;  /* 0x0001120000047ab9 */ /* 0x000fe20000000800 */
[----:B------:R-:W-:Y:S01]  /*12e0*/  UIADD3 UR7, UR49, 0xa0, -UR50 ;  /* 0x000000a031077890 */ /* 0x000fe2000fffe832 */
[----:B------:R-:W-:Y:S01]  /*12f0*/  IMAD.MOV.U32 R2, RZ, RZ, RZ ;  /* 0x000000ffff027224 */ /* 0x000fe200078e00ff */
[----:B------:R-:W-:Y:S01]  /*1300*/  UISETP.NE.AND UP0, UPT, UR4, 0x1, UPT ;  /* 0x000000010400788c */ /* 0x000fe2000bf05270 */
[----:B------:R-:W-:Y:S01]  /*1310*/  CS2R R86, SRZ ;  /* 0x0000000000567805 */ /* 0x000fe2000001ff00 */
[----:B------:R-:W-:Y:S01]  /*1320*/  UIADD3 UR6, UR39, 0x7f, URZ ;  /* 0x0000007f27067890 */ /* 0x000fe2000fffe03f */
        /* <DEDUP_REMOVED lines=8> */
[----:B------:R-:W-:Y:S01]  /*13b0*/  @UP0 ULDC UR4, c[0x0][0x44c] ;  /* 0x0001130000040ab9 */ /* 0x000fe20000000800 */
[----:B------:R-:W-:Y:S01]  /*13c0*/  @UP0 ULDC UR8, c[0x0][0x450] ;  /* 0x0001140000080ab9 */ /* 0x000fe20000000800 */
[----:B------:R-:W-:Y:S01]  /*13d0*/  UIMAD.WIDE.U32 UR4, UR6, UR4, URZ ;  /* 0x00000004060472a5 */ /* 0x000fe2000f8e003f */
[----:B------:R-:W-:Y:S01]  /*13e0*/  CS2R R14, SRZ ;  /* 0x00000000000e7805 */ /* 0x000fe2000001ff00 */
[----:B------:R-:W-:Y:S01]  /*13f0*/  UIADD3 UR4, UR49, 0x9f, URZ ;  /* 0x0000009f31047890 */ /* 0x000fe2000fffe03f */
[----:B------:R-:W-:Y:S01]  /*1400*/  CS2R R68, SRZ ;  /* 0x0000000000447805 */ /* 0x000fe2000001ff00 */
[----:B------:R-:W-:Y:S01]  /*1410*/  @UP0 USHF.R.U32.HI UR6, URZ, UR8, UR5 ;  /* 0x000000083f060299 */ /* 0x000fe20008011605 */
[----:B------:R-:W-:Y:S01]  /*1420*/  CS2R R20, SRZ ;  /* 0x0000000000147805 */ /* 0x000fe2000001ff00 */
[----:B------:R-:W-:Y:S01]  /*1430*/  UIMAD.WIDE UR4, UR4, 0x66666667, URZ ;  /* 0x66666667040478a5 */ /* 0x000fe2000f8e023f */
[----:B------:R-:W-:Y:S01]  /*1440*/  CS2R R62, SRZ ;  /* 0x00000000003e7805 */ /* 0x000fe2000001ff00 */
[----:B------:R-:W-:Y:S01]  /*1450*/  UIADD3 UR6, UR7, UR6, URZ ;  /* 0x0000000607067290 */ /* 0x000fe2000fffe03f */
[----:B------:R-:W-:Y:S01]  /*1460*/  CS2R R24, SRZ ;  /* 0x0000000000187805 */ /* 0x000fe2000001ff00 */
[----:B------:R-:W-:Y:S01]  /*1470*/  USHF.R.U32.HI UR4, URZ, 0x1f, UR5 ;  /* 0x0000001f3f047899 */ /* 0x000fe20008011605 */
[----:B------:R-:W-:Y:S01]  /*1480*/  CS2R R60, SRZ ;  /* 0x00000000003c7805 */ /* 0x000fe2000001ff00 */
[----:B------:R-:W-:Y:S01]  /*1490*/  UIMAD.WIDE UR6, UR6, 0x66666667, URZ ;  /* 0x66666667060678a5 */ /* 0x000fe2000f8e023f */
[----:B------:R-:W-:Y:S01]  /*14a0*/  CS2R R28, SRZ ;  /* 0x00000000001c7805 */ /* 0x000fe2000001ff00 */
[----:B------:R-:W-:Y:S01]  /*14b0*/  ULEA.HI.SX32 UR4, UR5, UR4, 0x1a ;  /* 0x0000000405047291 */ /* 0x000fe2000f8fd23f */
[----:B------:R-:W-:Y:S01]  /*14c0*/  CS2R R54, SRZ ;  /* 0x0000000000367805 */ /* 0x000fe2000001ff00 */
[----:B------:R-:W-:Y:S01]  /*14d0*/  USHF.R.U32.HI UR6, URZ, 0x1f, UR7 ;  /* 0x0000001f3f067899 */ /* 0x000fe20008011607 */
[----:B------:R-:W-:-:S02]  /*14e0*/  CS2R R26, SRZ ;  /* 0x00000000001a7805 */ /* 0x000fc4000001ff00 */
[----:B------:R-:W-:Y:S02]  /*14f0*/  CS2R R52, SRZ ;  /* 0x0000000000347805 */ /* 0x000fe4000001ff00 */
[----:B------:R-:W-:Y:S01]  /*1500*/  CS2R R32, SRZ ;  /* 0x0000000000207805 */ /* 0x000fe2000001ff00 */
[----:B------:R-:W-:Y:S01]  /*1510*/  ULEA.HI.SX32 UR6, UR7, UR6, 0x1a ;  /* 0x0000000607067291 */ /* 0x000fe2000f8fd23f */
[----:B------:R-:W-:Y:S02]  /*1520*/  CS2R R30, SRZ ;  /* 0x00000000001e7805 */ /* 0x000fe4000001ff00 */
[----:B------:R-:W-:Y:S02]  /*1530*/  CS2R R42, SRZ ;  /* 0x00000000002a7805 */ /* 0x000fe4000001ff00 */
[----:B------:R-:W-:Y:S01]  /*1540*/  CS2R R36, SRZ ;  /* 0x0000000000247805 */ /* 0x000fe2000001ff00 */
[----:B------:R-:W-:Y:S01]  /*1550*/  UISETP.LT.AND UP0, UPT, UR4, UR6, UPT ;  /* 0x000000060400728c */ /* 0x000fe2000bf01270 */
[----:B------:R-:W-:-:S02]  /*1560*/  CS2R R40, SRZ ;  /* 0x0000000000287805 */ /* 0x000fc4000001ff00 */
[----:B------:R-:W-:Y:S01]  /*1570*/  CS2R R38, SRZ ;  /* 0x0000000000267805 */ /* 0x000fe2000001ff00 */
[----:B------:R-:W-:Y:S01]  /*1580*/  IMAD.MOV.U32 R34, RZ, RZ, RZ ;  /* 0x000000ffff227224 */ /* 0x000fe200078e00ff */
[----:B------:R-:W-:Y:S01]  /*1590*/  USEL UR54, UR4, UR6, UP0 ;  /* 0x0000000604367287 */ /* 0x000fe20008000000 */
[----:B------:R-:W-:Y:S02]  /*15a0*/  CS2R R88, SRZ ;  /* 0x0000000000587805 */ /* 0x000fe4000001ff00 */
[----:B------:R-:W-:Y:S02]  /*15b0*/  CS2R R48, SRZ ;  /* 0x0000000000307805 */ /* 0x000fe4000001ff00 */
[----:B------:R-:W-:Y:S01]  /*15c0*/  CS2R R90, SRZ ;  /* 0x00000000005a7805 */ /* 0x000fe2000001ff00 */
[----:B------:R-:W-:Y:S01]  /*15d0*/  UISETP.GE.AND UP0, UPT, UR54, 0x1, UPT ;  /* 0x000000013600788c */ /* 0x000fe2000bf06270 */
[----:B------:R-:W-:Y:S02]  /*15e0*/  CS2R R56, SRZ ;  /* 0x0000000000387805 */ /* 0x000fe4000001ff00 */
[----:B------:R-:W-:Y:S01]  /*15f0*/  CS2R R92, SRZ ;  /* 0x00000000005c7805 */ /* 0x000fe2000001ff00 */
[----:B------:R-:W-:Y:S01]  /*1600*/  IMAD.MOV.U32 R65, RZ, RZ, RZ ;  /* 0x000000ffff417224 */ /* 0x000fe200078e00ff */
[----:B------:R-:W-:-:S02]  /*1610*/  CS2R R94, SRZ ;  /* 0x00000000005e7805 */ /* 0x000fc4000001ff00 */
[----:B------:R-:W-:-:S13]  /*1620*/  PLOP3.LUT P1, PT, PT, PT, UP0, 0x80, 0x0 ;  /* 0x000000000000781c */ /* 0x000fda0003f2f008 */
[----:B------:R-:W-:Y:S05]  /*1630*/  @!P1 BRA `(.L_x_2130) ;  /* 0x000000c400749947 */ /* 0x000fea0003800000 */
        /* <DEDUP_REMOVED lines=31> */
.L_x_2131:
        /* <DEDUP_REMOVED lines=54> */
.L_x_2281:
[----:B------:R-:W-:Y:S05]  /*1b90*/  @!P0 BRA `(.L_x_2133) ;  /* 0x0000000000048947 */ /* 0x000fea0003800000 */
[----:B------:R-:W-:Y:S01]  /*1ba0*/  BPT.TRAP 0x1 ;  /* 0x000000040000795c */ /* 0x000fe20000300000 */
.L_x_2133:
[----:B------:R-:W-:Y:S02]  /*1bb0*/  IMAD.U32 R2, RZ, RZ, UR51 ;  /* 0x00000033ff027e24 */ /* 0x000fe4000f8e00ff */
[----:B0-----:R-:W-:-:S03]  /*1bc0*/  IMAD.U32 R3, RZ, RZ, UR44 ;  /* 0x0000002cff037e24 */ /* 0x001fc6000f8e00ff */
[----:B------:R-:W-:Y:S02]  /*1bd0*/  LEA R2, R2, UR41, 0x3 ;  /* 0x0000002902027c11 */ /* 0x000fe4000f8e18ff */
[----:B------:R-:W-:-:S04]  /*1be0*/  SHF.L.U32 R3, R3, 0x1f, RZ ;  /* 0x0000001f03037819 */ /* 0x000fc800000006ff */
[----:B------:R0:W1:Y:S01]  /*1bf0*/  SYNCS.PHASECHK.TRANS64.TRYWAIT P2, [R2+URZ+0x29830], R3 ;  /* 0x02983003020075a7 */ /* 0x000062000804017f */
[----:B------:R-:W-:Y:S05]  /*1c00*/  @!P0 BRA `(.L_x_2134) ;  /* 0x0000000000048947 */ /* 0x000fea0003800000 */
[----:B------:R-:W-:Y:S01]  /*1c10*/  BPT.TRAP 0x1 ;  /* 0x000000040000795c */ /* 0x000fe20000300000 */
.L_x_2134:
[----:B------:R-:W2:Y:S02]  /*1c20*/  S2R R4, SR_TID.X ;  /* 0x0000000000047919 */ /* 0x000ea40000002100 */
[----:B--2---:R-:W-:Y:S01]  /*1c30*/  LOP3.LUT P1, RZ, R4, 0x7f, RZ, 0xc0, !PT ;  /* 0x0000007f04ff7812 */ /* 0x004fe2000782c0ff */
[----:B-1----:R-:W-:-:S12]  /*1c40*/  @P2 BRA `(.L_x_2135) ;  /* 0x0000000000082947 */ /* 0x002fd80003800000 */
[----:B------:R-:W1:Y:S02]  /*1c50*/  SYNCS.PHASECHK.TRANS64.TRYWAIT P2, [R2+URZ+0x29830], R3 ;  /* 0x02983003020075a7 */ /* 0x000e64000804017f */
[----:B-1----:R-:W-:Y:S05]  /*1c60*/  @!P2 BRA `(.L_x_2136) ;  /* 0x0000013c00f8a947 */ /* 0x002fea0003800000 */
.L_x_2135:
        /* <DEDUP_REMOVED lines=90> */
[----:B------:R-:W-:Y:S02]  /*2210*/  UMOV UR7, 0xffffff60 ;  /* 0xffffff6000077882 */ /* 0x000fe40000000000 */
[----:B------:R-:W-:Y:S01]  /*2220*/  UIMAD UR7, UR54, UR7, 0xa1 ;  /* 0x000000a1360774a4 */ /* 0x000fe2000f8e0207 */
        /* <DEDUP_REMOVED lines=30> */
[----:B------:R-:W-:Y:S02]  /*2410*/  UMOV UR10, UR39 ;  /* 0x00000027000a7c82 */ /* 0x000fe40008000000 */
        /* <DEDUP_REMOVED lines=86> */
[----:B------:R-:W-:Y:S08]  /*2980*/  MUFU.TANH R117, R101 ;  /* 0x0000006500757308 */ /* 0x000ff00000002400 */
[----:B------:R-:W2:Y:S08]  /*2990*/  MUFU.TANH R92, R92 ;  /* 0x0000005c005c7308 */ /* 0x000eb00000002400 */
[----:B------:R-:W3:Y:S08]  /*29a0*/  MUFU.TANH R93, R93 ;  /* 0x0000005d005d7308 */ /* 0x000ef00000002400 */
[----:B------:R-:W4:Y:S08]  /*29b0*/  MUFU.TANH R96, R96 ;  /* 0x0000006000607308 */ /* 0x000f300000002400 */
        /* <DEDUP_REMOVED lines=19> */
[----:B------:R-:W0:Y:S01]  /*2af0*/  MUFU.TANH R73, R73 ;  /* 0x0000004900497308 */ /* 0x000e220000002400 */
[C---:B------:R-:W-:Y:S01]  /*2b00*/  FMUL.FTZ R84, R0.reuse, R84 ;  /* 0x0000005400547220 */ /* 0x040fe20000410000 */
[C---:B------:R-:W-:Y:S01]  /*2b10*/  FMUL.FTZ R85, R0.reuse, R85 ;  /* 0x0000005500557220 */ /* 0x040fe20000410000 */
[C---:B------:R-:W-:Y:S01]  /*2b20*/  FMUL.FTZ R12, R0.reuse, R75 ;  /* 0x0000004b000c7220 */ /* 0x040fe20000410000 */
[C---:B------:R-:W-:Y:S01]  /*2b30*/  FMUL.FTZ R14, R0.reuse, R82 ;  /* 0x00000052000e7220 */ /* 0x040fe20000410000 */
[----:B------:R-:W-:-:S03]  /*2b40*/  FMUL.FTZ R20, R0, R86 ;  /* 0x0000005600147220 */ /* 0x000fc60000410000 */
        /* <DEDUP_REMOVED lines=16> */
[----:B------:R-:W-:Y:S01]  /*2c50*/  UIADD3 UR22, UR32, 0x702, URZ ;  /* 0x0000070220167890 */ /* 0x000fe2000fffe03f */
[----:B------:R-:W-:Y:S01]  /*2c60*/  FMUL.FTZ R61, R0, R61 ;  /* 0x0000003d003d7220 */ /* 0x000fe20000410000 */
[----:B------:R-:W-:Y:S01]  /*2c70*/  UMOV UR23, 0x80000020 ;  /* 0x8000002000177882 */ /* 0x000fe20000000000 */
[----:B------:R2:W-:Y:S01]  /*2c80*/  MUFU.TANH R87, R60 ;  /* 0x0000003c00577308 */ /* 0x0005e20000002400 */
[----:B-1----:R-:W-:-:S02]  /*2c90*/  VIADD R68, R18, UR39 ;  /* 0x0000002712447c36 */ /* 0x002fc40008000000 */
[----:B------:R-:W-:-:S05]  /*2ca0*/  FMUL.FTZ R69, R0, R69 ;  /* 0x0000004500457220 */ /* 0x000fca0000410000 */
[----:B------:R1:W-:Y:S01]  /*2cb0*/  MUFU.TANH R78, R65 ;  /* 0x00000041004e7308 */ /* 0x0003e20000002400 */
[----:B--2---:R-:W-:Y:S01]  /*2cc0*/  FMUL.FTZ R60, R0, R58 ;  /* 0x0000003a003c7220 */ /* 0x004fe20000410000 */
[----:B------:R-:W-:Y:S01]  /*2cd0*/  @P2 IMAD.HI.U32 R58, R68, UR6, RZ ;  /* 0x00000006443a2c27 */ /* 0x000fe2000f8e00ff */
[----:B------:R-:W-:-:S04]  /*2ce0*/  @UP0 ULDC UR6, c[0x0][0x450] ;  /* 0x0001140000060ab9 */ /* 0x000fc80000000800 */
[----:B------:R-:W-:Y:S01]  /*2cf0*/  @P2 SHF.R.U32.HI R68, RZ, UR6, R58 ;  /* 0x00000006ff442c19 */ /* 0x000fe2000801163a */
[----:B------:R-:W-:Y:S01]  /*2d00*/  UIMAD UR6, UR54, -0xa0, UR49 ;  /* 0xffffff60360678a4 */ /* 0x000fe2000f8e0231 */
[----:B------:R2:W-:Y:S01]  /*2d10*/  MUFU.TANH R83, R64 ;  /* 0x0000004000537308 */ /* 0x0005e20000002400 */
[----:B------:R-:W-:Y:S02]  /*2d20*/  FMUL.FTZ R58, R0, R70 ;  /* 0x00000046003a7220 */ /* 0x000fe40000410000 */
[----:B-1----:R-:W1:Y:S01]  /*2d30*/  SHFL.IDX PT, R65, R68, RZ, 0x1c1f ;  /* 0x001c1fff44417589 */ /* 0x002e6200000e0000 */
[----:B------:R-:W-:-:S03]  /*2d40*/  UIADD3 UR6, UR6, 0xa0, URZ ;  /* 0x000000a006067890 */ /* 0x000fc6000fffe03f */
[----:B------:R-:W0:Y:S01]  /*2d50*/  SHFL.IDX PT, R68, R68, 0x1, 0x1c1f ;  /* 0x003c1f0044447f89 */ /* 0x000e2200000e0000 */
[----:B------:R3:W0:Y:S01]  /*2d60*/  MUFU.TANH R74, R56 ;  /* 0x00000038004a7308 */ /* 0x0006220000002400 */
[----:B--2---:R-:W-:-:S04]  /*2d70*/  IMAD.U32 R64, RZ, RZ, UR7 ;  /* 0x00000007ff407e24 */ /* 0x004fc8000f8e00ff */
[----:B------:R-:W-:-:S03]  /*2d80*/  IMAD R64, R17, -0x2, R64 ;  /* 0xfffffffe11407824 */ /* 0x000fc600078e0240 */
[----:B------:R2:W0:Y:S01]  /*2d90*/  MUFU.TANH R91, R57 ;  /* 0x00000039005b7308 */ /* 0x0004220000002400 */
[C---:B---3--:R-:W-:Y:S01]  /*2da0*/  FMUL.FTZ R56, R0.reuse, R62 ;  /* 0x0000003e00387220 */ /* 0x048fe20000410000 */
[----:B------:R-:W-:Y:S01]  /*2db0*/  FMUL.FTZ R62, R0, R63 ;  /* 0x0000003f003e7220 */ /* 0x000fe20000410000 */
[----:B------:R-:W-:-:S05]  /*2dc0*/  IMAD.U32 R63, RZ, RZ, UR50 ;  /* 0x00000032ff3f7e24 */ /* 0x000fca000f8e00ff */
[----:B------:R-:W-:Y:S01]  /*2dd0*/  IADD3 R64, -R63, UR49, R64 ;  /* 0x000000313f407c10 */ /* 0x000fe2000fffe140 */
[C---:B--2---:R-:W-:Y:S01]  /*2de0*/  FMUL.FTZ R57, R0.reuse, R59 ;  /* 0x0000003b00397220 */ /* 0x044fe20000410000 */
[C---:B------:R-:W-:Y:S01]  /*2df0*/  FMUL.FTZ R59, R0.reuse, R66 ;  /* 0x00000042003b7220 */ /* 0x040fe20000410000 */
[----:B------:R-:W-:Y:S01]  /*2e00*/  IMAD.U32 R66, RZ, RZ, UR6 ;  /* 0x00000006ff427e24 */ /* 0x000fe2000f8e00ff */
[----:B------:R2:W3:Y:S01]  /*2e10*/  MUFU.TANH R75, R61 ;  /* 0x0000003d004b7308 */ /* 0x0004e20000002400 */
[----:B------:R-:W-:Y:S01]  /*2e20*/  FMUL.FTZ R63, R0, R71 ;  /* 0x00000047003f7220 */ /* 0x000fe20000410000 */
[----:B------:R-:W-:Y:S01]  /*2e30*/  ULDC UR6, c[0x0][0x988] ;  /* 0x0002620000067ab9 */ /* 0x000fe20000000800 */
[----:B------:R-:W-:-:S05]  /*2e40*/  IMAD R101, R17, -0x2, R66 ;  /* 0xfffffffe11657824 */ /* 0x000fca00078e0242 */
[----:B-1----:R-:W-:Y:S01]  /*2e50*/  VIADDMNMX R66, R65, R64, R101, PT ;  /* 0x0000004041427246 */ /* 0x002fe20003800165 */
[----:B------:R-:W1:Y:S01]  /*2e60*/  MUFU.TANH R69, R69 ;  /* 0x0000004500457308 */ /* 0x000e620000002400 */
[----:B--2---:R-:W-:Y:S01]  /*2e70*/  FMUL.FTZ R61, R0, R67 ;  /* 0x00000043003d7220 */ /* 0x004fe20000410000 */
[----:B------:R-:W-:Y:S02]  /*2e80*/  WARPGROUP.DEPBAR.LE gsb0, 0x0 ;  /* 0x00008000000079c5 */ /* 0x000fe40000010000 */
[C---:B------:R-:W-:Y:S01]  /*2e90*/  ISETP.GT.AND P5, PT, R66.reuse, RZ, PT ;  /* 0x000000ff4200720c */ /* 0x040fe20003fa4270 */
[----:B------:R-:W-:Y:S01]  /*2ea0*/  WARPGROUP.ARRIVE ;  /* 0x00000000000079c5 */ /* 0x000fe20000000000 */
[----:B------:R-:W-:Y:S01]  /*2eb0*/  ISETP.GT.AND P6, PT, R66, 0x1, PT ;  /* 0x000000014200780c */ /* 0x000fe20003fc4270 */
[----:B------:R-:W-:Y:S01]  /*2ec0*/  FMUL.FTZ R40, R0, R40 ;  /* 0x0000002800287220 */ /* 0x000fe20000410000 */
[----:B------:R-:W-:Y:S01]  /*2ed0*/  ISETP.GT.AND P3, PT, R66, 0x8, PT ;  /* 0x000000084200780c */ /* 0x000fe20003f64270 */
[----:B------:R-:W-:Y:S01]  /*2ee0*/  FMUL.FTZ R41, R0, R41 ;  /* 0x0000002900297220 */ /* 0x000fe20000410000 */
[----:B------:R-:W-:Y:S01]  /*2ef0*/  FSEL R123, R88, -INF , P5 ;  /* 0xff800000587b7808 */ /* 0x000fe20002800000 */
[----:B------:R-:W-:Y:S01]  /*2f00*/  QGMMA.64x32x32.F32.E4M3.E4M3 R24, gdesc[UR20], R24, gsb0 ;  /* 0x00600000141879f3 */ /* 0x000fe20008000818 */
[----:B------:R-:W-:Y:S01]  /*2f10*/  FSEL R113, R89, -INF , P6 ;  /* 0xff80000059717808 */ /* 0x000fe20003000000 */
[----:B------:R2:W1:Y:S01]  /*2f20*/  MUFU.TANH R65, R40 ;  /* 0x0000002800417308 */ /* 0x0004620000002400 */
[----:B------:R-:W-:Y:S01]  /*2f30*/  ISETP.GT.AND P4, PT, R66, 0x9, PT ;  /* 0x000000094200780c */ /* 0x000fe20003f84270 */
[----:B------:R-:W-:Y:S01]  /*2f40*/  FMUL.FTZ R44, R0, R44 ;  /* 0x0000002c002c7220 */ /* 0x000fe20000410000 */
[----:B------:R-:W-:Y:S01]  /*2f50*/  FSEL R119, R92, -INF , P3 ;  /* 0xff8000005c777808 */ /* 0x000fe20001800000 */
[C---:B------:R-:W-:Y:S01]  /*2f60*/  FMUL.FTZ R45, R0.reuse, R45 ;  /* 0x0000002d002d7220 */ /* 0x040fe20000410000 */
[----:B------:R-:W-:Y:S01]  /*2f70*/  FMNMX.FTZ R70, R123, R113, !PT ;  /* 0x000000717b467209 */ /* 0x000fe20007810000 */
[----:B------:R-:W-:Y:S01]  /*2f80*/  FMUL.FTZ R53, R0, R53 ;  /* 0x0000003500357220 */ /* 0x000fe20000410000 */
[----:B------:R-:W-:Y:S01]  /*2f90*/  ISETP.GT.AND P5, PT, R66, 0x10, PT ;  /* 0x000000104200780c */ /* 0x000fe20003fa4270 */
[----:B------:R3:W1:Y:S01]  /*2fa0*/  MUFU.TANH R67, R41 ;  /* 0x0000002900437308 */ /* 0x0006620000002400 */
[----:B------:R-:W-:Y:S01]  /*2fb0*/  FSEL R115, R93, -INF , P4 ;  /* 0xff8000005d737808 */ /* 0x000fe20002000000 */
[C---:B------:R-:W-:Y:S01]  /*2fc0*/  FMUL.FTZ R48, R0.reuse, R48 ;  /* 0x0000003000307220 */ /* 0x040fe20000410000 */
[----:B------:R-:W-:Y:S01]  /*2fd0*/  FMNMX.FTZ R70, R119, R70, !PT ;  /* 0x0000004677467209 */ /* 0x000fe20007810000 */
[----:B------:R-:W-:Y:S01]  /*2fe0*/  FMUL.FTZ R49, R0, R49 ;  /* 0x0000003100317220 */ /* 0x000fe20000410000 */
[----:B------:R-:W-:Y:S01]  /*2ff0*/  ISETP.GT.AND P3, PT, R66, 0x11, PT ;  /* 0x000000114200780c */ /* 0x000fe20003f64270 */
[----:B--2---:R-:W-:Y:S01]  /*3000*/  FMUL.FTZ R40, R0, R42 ;  /* 0x0000002a00287220 */ /* 0x004fe20000410000 */
[----:B----4-:R-:W-:Y:S01]  /*3010*/  FSEL R121, R96, -INF , P5 ;  /* 0xff80000060797808 */ /* 0x010fe20002800000 */
[----:B------:R-:W2:Y:S01]  /*3020*/  MUFU.TANH R44, R44 ;  /* 0x0000002c002c7308 */ /* 0x000ea20000002400 */
[----:B------:R-:W-:Y:S01]  /*3030*/  FMNMX.FTZ R70, R115, R70, !PT ;  /* 0x0000004673467209 */ /* 0x000fe20007810000 */
[----:B------:R-:W-:Y:S01]  /*3040*/  FMUL.FTZ R42, R0, R43 ;  /* 0x0000002b002a7220 */ /* 0x000fe20000410000 */
[----:B------:R-:W-:Y:S01]  /*3050*/  ISETP.GT.AND P4, PT, R66, 0x18, PT ;  /* 0x000000184200780c */ /* 0x000fe20003f84270 */
[----:B------:R-:W-:Y:S01]  /*3060*/  FMUL.FTZ R52, R0, R52 ;  /* 0x0000003400347220 */ /* 0x000fe20000410000 */
[----:B-----5:R-:W-:Y:S01]  /*3070*/  FSEL R127, R97, -INF , P3 ;  /* 0xff800000617f7808 */ /* 0x020fe20001800000 */
[----:B------:R-:W-:Y:S01]  /*3080*/  IMAD.U32 R88, RZ, RZ, UR6 ;  /* 0x00000006ff587e24 */ /* 0x000fe2000f8e00ff */
[----:B------:R-:W-:Y:S01]  /*3090*/  FMNMX.FTZ R70, R121, R70, !PT ;  /* 0x0000004679467209 */ /* 0x000fe20007810000 */
[----:B------:R-:W4:Y:S01]  /*30a0*/  MUFU.TANH R45, R45 ;  /* 0x0000002d002d7308 */ /* 0x000f220000002400 */
[----:B------:R-:W-:Y:S01]  /*30b0*/  ISETP.GT.AND P3, PT, R66, 0x19, PT ;  /* 0x000000194200780c */ /* 0x000fe20003f64270 */
[----:B------:R-:W-:Y:S01]  /*30c0*/  FMUL.FTZ R55, R0, R55 ;  /* 0x0000003700377220 */ /* 0x000fe20000410000 */
[----:B------:R-:W-:Y:S01]  /*30d0*/  FSEL R125, R100, -INF , P4 ;  /* 0xff800000647d7808 */ /* 0x000fe20002000000 */
[C---:B------:R-:W-:Y:S01]  /*30e0*/  FMUL.FTZ R51, R0.reuse, R51 ;  /* 0x0000003300337220 */ /* 0x040fe20000410000 */
[----:B------:R-:W-:Y:S01]  /*30f0*/  FMNMX.FTZ R70, R127, R70, !PT ;  /* 0x000000467f467209 */ /* 0x000fe20007810000 */
[----:B------:R-:W-:Y:S01]  /*3100*/  FMUL.FTZ R46, R0, R46 ;  /* 0x0000002e002e7220 */ /* 0x000fe20000410000 */
[----:B------:R-:W-:Y:S01]  /*3110*/  ISETP.GT.AND P4, PT, R66, 0x20, PT ;  /* 0x000000204200780c */ /* 0x000fe20003f84270 */
[----:B------:R-:W-:Y:S01]  /*3120*/  MUFU.TANH R71, R53 ;  /* 0x0000003500477308 */ /* 0x000fe20000002400 */
[----:B------:R-:W-:Y:S01]  /*3130*/  FSEL R117, R117, -INF , P3 ;  /* 0xff80000075757808 */ /* 0x000fe20001800000 */
[C---:B------:R-:W-:Y:S01]  /*3140*/  FMUL.FTZ R50, R0.reuse, R50 ;  /* 0x0000003200327220 */ /* 0x040fe20000410000 */
[----:B------:R-:W-:Y:S01]  /*3150*/  FMNMX.FTZ R70, R125, R70, !PT ;  /* 0x000000467d467209 */ /* 0x000fe20007810000 */
[----:B------:R-:W-:Y:S01]  /*3160*/  FMUL.FTZ R54, R0, R54 ;  /* 0x0000003600367220 */ /* 0x000fe20000410000 */
[C---:B------:R-:W-:Y:S01]  /*3170*/  ISETP.GT.AND P3, PT, R66.reuse, 0x21, PT ;  /* 0x000000214200780c */ /* 0x040fe20003f64270 */
[----:B------:R-:W-:Y:S01]  /*3180*/  @UP0 ULDC UR6, c[0x0][0x44c] ;  /* 0x0001130000060ab9 */ /* 0x000fe20000000800 */
[----:B------:R-:W-:Y:S01]  /*3190*/  FSEL R107, R107, -INF , P4 ;  /* 0xff8000006b6b7808 */ /* 0x000fe20002000000 */
[----:B------:R-:W5:Y:S01]  /*31a0*/  MUFU.TANH R48, R48 ;  /* 0x0000003000307308 */ /* 0x000f620000002400 */
[----:B------:R-:W-:Y:S01]  /*31b0*/  FMNMX.FTZ R70, R117, R70, !PT ;  /* 0x0000004675467209 */ /* 0x000fe20007810000 */
[----:B------:R-:W-:Y:S01]  /*31c0*/  UIMAD.WIDE.U32 UR6, UR39, UR6, URZ ;  /* 0x00000006270672a5 */ /* 0x000fe2000f8e003f */
[----:B------:R-:W-:-:S02]  /*31d0*/  ISETP.GT.AND P4, PT, R66, 0x28, PT ;  /* 0x000000284200780c */ /* 0x000fc40003f84270 */
[----:B0-----:R-:W-:Y:S01]  /*31e0*/  FSEL R111, R73, -INF , P3 ;  /* 0xff800000496f7808 */ /* 0x001fe20001800000 */
[----:B------:R-:W-:Y:S01]  /*31f0*/  @UP0 USHF.R.U32.HI UR10, URZ, UR11, UR7 ;  /* 0x0000000b3f0a0299 */ /* 0x000fe20008011607 */
[----:B------:R-:W-:Y:S01]  /*3200*/  FMNMX.FTZ R70, R107, R70, !PT ;  /* 0x000000466b467209 */ /* 0x000fe20007810000 */
[----:B------:R-:W0:Y:S01]  /*3210*/  MUFU.TANH R49, R49 ;  /* 0x0000003100317308 */ /* 0x000e220000002400 */
[----:B------:R-:W-:Y:S01]  /*3220*/  ISETP.GT.AND P3, PT, R66, 0x29, PT ;  /* 0x000000294200780c */ /* 0x000fe20003f64270 */
[----:B------:R-:W-:Y:S01]  /*3230*/  UIADD3 UR6, UR10, UR49, -UR50 ;  /* 0x000000310a067290 */ /* 0x000fe2000fffe832 */
[----:B------:R-:W-:Y:S02]  /*3240*/  FSEL R109, R76, -INF , P4 ;  /* 0xff8000004c6d7808 */ /* 0x000fe40002000000 */
[----:B------:R-:W-:Y:S01]  /*3250*/  FMNMX.FTZ R70, R111, R70, !PT ;  /* 0x000000466f467209 */ /* 0x000fe20007810000 */
[----:B------:R-:W-:Y:S01]  /*3260*/  UIMAD.WIDE UR6, UR6, 0x66666667, URZ ;  /* 0x66666667060678a5 */ /* 0x000fe2000f8e023f */
[----:B------:R-:W-:Y:S01]  /*3270*/  ISETP.GT.AND P4, PT, R66, 0x30, PT ;  /* 0x000000304200780c */ /* 0x000fe20003f84270 */
[----:B------:R-:W0:Y:S01]  /*3280*/  MUFU.TANH R52, R52 ;  /* 0x0000003400347308 */ /* 0x000e220000002400 */
[----:B------:R-:W-:Y:S01]  /*3290*/  FSEL R105, R77, -INF , P3 ;  /* 0xff8000004d697808 */ /* 0x000fe20001800000 */
[----:B------:R-:W-:-:S02]  /*32a0*/  WARPGROUP.DEPBAR.LE gsb0, 0x0 ;  /* 0x00008000000079c5 */ /* 0x000fc40000010000 */
[----:B------:R-:W-:Y:S01]  /*32b0*/  FMNMX.FTZ R70, R109, R70, !PT ;  /* 0x000000466d467209 */ /* 0x000fe20007810000 */
[----:B------:R-:W-:Y:S01]  /*32c0*/  FMUL.FTZ R24, R0, R24 ;  /* 0x0000001800187220 */ /* 0x000fe20000410000 */
[----:B------:R-:W-:Y:S01]  /*32d0*/  ISETP.GT.AND P3, PT, R66, 0x31, PT ;  /* 0x000000314200780c */ /* 0x000fe20003f64270 */
[----:B---3--:R-:W-:Y:S01]  /*32e0*/  FMUL.FTZ R41, R0, R25 ;  /* 0x0000001900297220 */ /* 0x008fe20000410000 */
[----:B------:R-:W-:Y:S01]  /*32f0*/  FSEL R103, R80, -INF , P4 ;  /* 0xff80000050677808 */ /* 0x000fe20002000000 */
[----:B------:R3:W0:Y:S01]  /*3300*/  MUFU.TANH R73, R24 ;  /* 0x0000001800497308 */ /* 0x0006220000002400 */
[----:B------:R-:W-:Y:S01]  /*3310*/  FMNMX.FTZ R70, R105, R70, !PT ;  /* 0x0000004669467209 */ /* 0x000fe20007810000 */
[----:B------:R-:W-:Y:S01]  /*3320*/  FMUL.FTZ R28, R0, R28 ;  /* 0x0000001c001c7220 */ /* 0x000fe20000410000 */
[----:B------:R-:W-:Y:S01]  /*3330*/  ISETP.GT.AND P4, PT, R66, 0x38, PT ;  /* 0x000000384200780c */ /* 0x000fe20003f84270 */
[C---:B------:R-:W-:Y:S01]  /*3340*/  FMUL.FTZ R32, R0.reuse, R32 ;  /* 0x0000002000207220 */ /* 0x040fe20000410000 */
[----:B------:R-:W-:Y:S01]  /*3350*/  FSEL R99, R81, -INF , P3 ;  /* 0xff80000051637808 */ /* 0x000fe20001800000 */
[----:B------:R-:W-:Y:S01]  /*3360*/  FMUL.FTZ R36, R0, R36 ;  /* 0x0000002400247220 */ /* 0x000fe20000410000 */
[----:B------:R-:W-:Y:S01]  /*3370*/  FMNMX.FTZ R70, R103, R70, !PT ;  /* 0x0000004667467209 */ /* 0x000fe20007810000 */
[----:B------:R-:W-:Y:S01]  /*3380*/  MUFU.TANH R28, R28 ;  /* 0x0000001c001c7308 */ /* 0x000fe20000002400 */
[----:B------:R-:W-:Y:S01]  /*3390*/  ISETP.GT.AND P3, PT, R66, 0x39, PT ;  /* 0x000000394200780c */ /* 0x000fe20003f64270 */
[----:B---3--:R-:W-:Y:S01]  /*33a0*/  FMUL.FTZ R24, R0, R29 ;  /* 0x0000001d00187220 */ /* 0x008fe20000410000 */
        /* <DEDUP_REMOVED lines=10> */
[----:B------:R-:W-:Y:S01]  /*3450*/  ISETP.GT.AND P3, PT, R66, 0x41, PT ;  /* 0x000000414200780c */ /* 0x000fe20003f64270 */
[----:B------:R-:W-:Y:S01]  /*3460*/  FMUL.FTZ R26, R0, R26 ;  /* 0x0000001a001a7220 */ /* 0x000fe20000410000 */
[----:B------:R-:W-:Y:S01]  /*3470*/  FSEL R93, R74, -INF , P4 ;  /* 0xff8000004a5d7808 */ /* 0x000fe20002000000 */
[----:B------:R-:W-:Y:S01]  /*3480*/  MUFU.TANH R36, R36 ;  /* 0x0000002400247308 */ /* 0x000fe20000002400 */
[----:B------:R-:W-:Y:S01]  /*3490*/  FMNMX.FTZ R70, R95, R70, !PT ;  /* 0x000000465f467209 */ /* 0x000fe20007810000 */
[----:B------:R-:W-:Y:S01]  /*34a0*/  FMUL.FTZ R34, R0, R34 ;  /* 0x0000002200227220 */ /* 0x000fe20000410000 */
[----:B------:R-:W-:Y:S01]  /*34b0*/  ISETP.GT.AND P4, PT, R66, 0x48, PT ;  /* 0x000000484200780c */ /* 0x000fe20003f84270 */
[C---:B------:R-:W-:Y:S01]  /*34c0*/  FMUL.FTZ R38, R0.reuse, R38 ;  /* 0x0000002600267220 */ /* 0x040fe20000410000 */
[----:B------:R-:W-:Y:S01]  /*34d0*/  FSEL R91, R91, -INF , P3 ;  /* 0xff8000005b5b7808 */ /* 0x000fe20001800000 */
[----:B------:R-:W-:Y:S01]  /*34e0*/  FMUL.FTZ R35, R0, R35 ;  /* 0x0000002300237220 */ /* 0x000fe20000410000 */
[----:B------:R-:W-:Y:S01]  /*34f0*/  FMNMX.FTZ R70, R93, R70, !PT ;  /* 0x000000465d467209 */ /* 0x000fe20007810000 */
[----:B------:R4:W3:Y:S01]  /*3500*/  MUFU.TANH R74, R41 ;  /* 0x00000029004a7308 */ /* 0x0008e20000002400 */
[----:B------:R-:W-:Y:S01]  /*3510*/  ISETP.GT.AND P3, PT, R66, 0x49, PT ;  /* 0x000000494200780c */ /* 0x000fe20003f64270 */
[----:B------:R3:W-:Y:S01]  /*3520*/  @!P1 SYNCS.ARRIVE.TRANS64.RED.A1T0 RZ, [R2+URZ], RZ ;  /* 0x000000ff02ff99a7 */ /* 0x0007e2000810043f */
[----:B------:R-:W-:Y:S01]  /*3530*/  FSEL R87, R87, -INF , P4 ;  /* 0xff80000057577808 */ /* 0x000fe20002000000 */
[----:B------:R-:W-:Y:S01]  /*3540*/  USHF.R.U32.HI UR6, URZ, 0x1f, UR7 ;  /* 0x0000001f3f067899 */ /* 0x000fe20008011607 */
[----:B------:R-:W-:-:S02]  /*3550*/  FMNMX.FTZ R70, R91, R70, !PT ;  /* 0x000000465b467209 */ /* 0x000fc40007810000 */
[C---:B------:R-:W-:Y:S01]  /*3560*/  ISETP.GT.AND P4, PT, R66.reuse, 0x50, PT ;  /* 0x000000504200780c */ /* 0x040fe20003f84270 */
[----:B------:R-:W-:Y:S01]  /*3570*/  MUFU.TANH R4, R4 ;  /* 0x0000000400047308 */ /* 0x000fe20000002400 */
[----:B------:R-:W-:Y:S01]  /*3580*/  FSEL R85, R75, -INF , P3 ;  /* 0xff8000004b557808 */ /* 0x000fe20001800000 */
[----:B------:R-:W-:Y:S01]  /*3590*/  ULEA.HI.SX32 UR6, UR7, UR6, 0x1a ;  /* 0x0000000607067291 */ /* 0x000fe2000f8fd23f */
[----:B------:R-:W-:Y:S02]  /*35a0*/  FMNMX.FTZ R70, R87, R70, !PT ;  /* 0x0000004657467209 */ /* 0x000fe40007810000 */
[C---:B------:R-:W-:Y:S01]  /*35b0*/  ISETP.GT.AND P3, PT, R66.reuse, 0x51, PT ;  /* 0x000000514200780c */ /* 0x040fe20003f64270 */
[----:B------:R-:W-:Y:S01]  /*35c0*/  UISETP.LT.AND UP1, UPT, URZ, UR6, UPT ;  /* 0x000000063f00728c */ /* 0x000fe2000bf21270 */
[----:B------:R-:W-:Y:S01]  /*35d0*/  FSEL R83, R83, -INF , P4 ;  /* 0xff80000053537808 */ /* 0x000fe20002000000 */
[----:B------:R-:W-:Y:S01]  /*35e0*/  MUFU.TANH R3, R3 ;  /* 0x0000000300037308 */ /* 0x000fe20000002400 */
[----:B------:R-:W-:Y:S01]  /*35f0*/  FMNMX.FTZ R70, R85, R70, !PT ;  /* 0x0000004655467209 */ /* 0x000fe20007810000 */
[----:B------:R-:W-:Y:S01]  /*3600*/  USEL UR54, URZ, UR6, !UP1 ;  /* 0x000000063f367287 */ /* 0x000fe2000c800000 */
[----:B------:R-:W-:-:S02]  /*3610*/  ISETP.GT.AND P4, PT, R66, 0x58, PT ;  /* 0x000000584200780c */ /* 0x000fc40003f84270 */
[----:B------:R-:W-:Y:S01]  /*3620*/  FSEL R81, R78, -INF , P3 ;  /* 0xff8000004e517808 */ /* 0x000fe20001800000 */
[----:B------:R-:W-:Y:S01]  /*3630*/  UISETP.GE.AND UP1, UPT, UR55, UR54, UPT ;  /* 0x000000363700728c */ /* 0x000fe2000bf26270 */
[----:B------:R-:W-:Y:S01]  /*3640*/  FMNMX.FTZ R70, R83, R70, !PT ;  /* 0x0000004653467209 */ /* 0x000fe20007810000 */
[----:B------:R-:W-:Y:S01]  /*3650*/  MUFU.TANH R5, R5 ;  /* 0x0000000500057308 */ /* 0x000fe20000002400 */
[C---:B------:R-:W-:Y:S02]  /*3660*/  ISETP.GT.AND P3, PT, R66.reuse, 0x59, PT ;  /* 0x000000594200780c */ /* 0x040fe40003f64270 */
[----:B------:R-:W-:Y:S02]  /*3670*/  FSEL R77, R79, -INF , P4 ;  /* 0xff8000004f4d7808 */ /* 0x000fe40002000000 */
[----:B------:R-:W-:Y:S02]  /*3680*/  FMNMX.FTZ R70, R81, R70, !PT ;  /* 0x0000004651467209 */ /* 0x000fe40007810000 */
[----:B------:R-:W-:Y:S01]  /*3690*/  ISETP.GT.AND P4, PT, R66, 0x60, PT ;  /* 0x000000604200780c */ /* 0x000fe20003f84270 */
[----:B------:R-:W-:Y:S01]  /*36a0*/  MUFU.TANH R6, R6 ;  /* 0x0000000600067308 */ /* 0x000fe20000002400 */
[----:B-1----:R-:W-:-:S02]  /*36b0*/  FSEL R53, R69, -INF , P3 ;  /* 0xff80000045357808 */ /* 0x002fc40001800000 */
[----:B------:R-:W-:Y:S02]  /*36c0*/  FMNMX.FTZ R70, R77, R70, !PT ;  /* 0x000000464d467209 */ /* 0x000fe40007810000 */
[C---:B------:R-:W-:Y:S02]  /*36d0*/  ISETP.GT.AND P3, PT, R66.reuse, 0x61, PT ;  /* 0x000000614200780c */ /* 0x040fe40003f64270 */
[----:B------:R-:W-:Y:S01]  /*36e0*/  FSEL R43, R65, -INF , P4 ;  /* 0xff800000412b7808 */ /* 0x000fe20002000000 */
[----:B------:R-:W-:Y:S01]  /*36f0*/  MUFU.TANH R7, R7 ;  /* 0x0000000700077308 */ /* 0x000fe20000002400 */
[----:B------:R-:W-:Y:S02]  /*3700*/  FMNMX.FTZ R70, R53, R70, !PT ;  /* 0x0000004635467209 */ /* 0x000fe40007810000 */
[----:B------:R-:W-:Y:S02]  /*3710*/  ISETP.GT.AND P4, PT, R66, 0x68, PT ;  /* 0x000000684200780c */ /* 0x000fe40003f84270 */
[----:B------:R-:W-:-:S02]  /*3720*/  FSEL R25, R67, -INF , P3 ;  /* 0xff80000043197808 */ /* 0x000fc40001800000 */
[----:B------:R-:W-:Y:S01]  /*3730*/  FMNMX.FTZ R70, R43, R70, !PT ;  /* 0x000000462b467209 */ /* 0x000fe20007810000 */
[----:B------:R-:W-:Y:S01]  /*3740*/  MUFU.TANH R9, R9 ;  /* 0x0000000900097308 */ /* 0x000fe20000002400 */
[----:B------:R-:W-:Y:S02]  /*3750*/  ISETP.GT.AND P3, PT, R66, 0x69, PT ;  /* 0x000000694200780c */ /* 0x000fe40003f64270 */
[----:B--2---:R-:W-:Y:S02]  /*3760*/  FSEL R29, R44, -INF , P4 ;  /* 0xff8000002c1d7808 */ /* 0x004fe40002000000 */
[----:B------:R-:W-:Y:S02]  /*3770*/  FMNMX.FTZ R70, R25, R70, !PT ;  /* 0x0000004619467209 */ /* 0x000fe40007810000 */
[----:B------:R-:W-:Y:S01]  /*3780*/  ISETP.GT.AND P4, PT, R66, 0x70, PT ;  /* 0x000000704200780c */ /* 0x000fe20003f84270 */
[----:B------:R1:W2:Y:S01]  /*3790*/  MUFU.TANH R44, R24 ;  /* 0x00000018002c7308 */ /* 0x0002a20000002400 */
[----:B----4-:R-:W-:-:S02]  /*37a0*/  FSEL R41, R45, -INF , P3 ;  /* 0xff8000002d297808 */ /* 0x010fc40001800000 */
[----:B------:R-:W-:Y:S02]  /*37b0*/  FMNMX.FTZ R70, R29, R70, !PT ;  /* 0x000000461d467209 */ /* 0x000fe40007810000 */
[----:B------:R-:W-:Y:S02]  /*37c0*/  ISETP.GT.AND P3, PT, R66, 0x71, PT ;  /* 0x000000714200780c */ /* 0x000fe40003f64270 */
[----:B-----5:R-:W-:Y:S01]  /*37d0*/  FSEL R45, R48, -INF , P4 ;  /* 0xff800000302d7808 */ /* 0x020fe20002000000 */
[----:B------:R-:W-:Y:S01]  /*37e0*/  MUFU.TANH R147, R39 ;  /* 0x0000002700937308 */ /* 0x000fe20000002400 */
[----:B------:R-:W-:Y:S01]  /*37f0*/  FMNMX.FTZ R70, R41, R70, !PT ;  /* 0x0000004629467209 */ /* 0x000fe20007810000 */
[----:B-1----:R-:W-:Y:S01]  /*3800*/  FMUL.FTZ R24, R0, R33 ;  /* 0x0000002100187220 */ /* 0x002fe20000410000 */
[----:B------:R-:W-:Y:S02]  /*3810*/  ISETP.GT.AND P4, PT, R66, 0x78, PT ;  /* 0x000000784200780c */ /* 0x000fe40003f84270 */
[----:B0-----:R-:W-:-:S02]  /*3820*/  FSEL R49, R49, -INF , P3 ;  /* 0xff80000031317808 */ /* 0x001fc40001800000 */
[----:B------:R-:W-:Y:S01]  /*3830*/  FMNMX.FTZ R70, R45, R70, !PT ;  /* 0x000000462d467209 */ /* 0x000fe20007810000 */
[----:B------:R0:W1:Y:S01]  /*3840*/  MUFU.TANH R75, R24 ;  /* 0x00000018004b7308 */ /* 0x0000620000002400 */
[----:B------:R-:W-:Y:S02]  /*3850*/  ISETP.GT.AND P3, PT, R66, 0x79, PT ;  /* 0x000000794200780c */ /* 0x000fe40003f64270 */
[----:B------:R-:W-:Y:S02]  /*3860*/  FSEL R33, R52, -INF , P4 ;  /* 0xff80000034217808 */ /* 0x000fe40002000000 */
[----:B------:R-:W-:Y:S02]  /*3870*/  FMNMX.FTZ R70, R49, R70, !PT ;  /* 0x0000004631467209 */ /* 0x000fe40007810000 */
[----:B------:R-:W-:Y:S01]  /*3880*/  ISETP.GT.AND P4, PT, R66, 0x80, PT ;  /* 0x000000804200780c */ /* 0x000fe20003f84270 */
[----:B------:R-:W-:Y:S01]  /*3890*/  MUFU.TANH R8, R8 ;  /* 0x0000000800087308 */ /* 0x000fe20000002400 */
[----:B------:R-:W-:Y:S01]  /*38a0*/  FSEL R65, R71, -INF , P3 ;  /* 0xff80000047417808 */ /* 0x000fe20001800000 */
[----:B0-----:R-:W-:Y:S01]  /*38b0*/  FMUL.FTZ R24, R0, R37 ;  /* 0x0000002500187220 */ /* 0x001fe20000410000 */
[----:B------:R-:W-:-:S02]  /*38c0*/  FMNMX.FTZ R70, R33, R70, !PT ;  /* 0x0000004621467209 */ /* 0x000fc40007810000 */
[C---:B------:R-:W-:Y:S02]  /*38d0*/  ISETP.GT.AND P3, PT, R66.reuse, 0x81, PT ;  /* 0x000000814200780c */ /* 0x040fe40003f64270 */
[----:B------:R-:W-:Y:S01]  /*38e0*/  FSEL R67, R73, -INF , P4 ;  /* 0xff80000049437808 */ /* 0x000fe20002000000 */
[----:B------:R0:W4:Y:S01]  /*38f0*/  MUFU.TANH R79, R24 ;  /* 0x00000018004f7308 */ /* 0x0001220000002400 */
[----:B------:R-:W-:Y:S02]  /*3900*/  FMNMX.FTZ R70, R65, R70, !PT ;  /* 0x0000004641467209 */ /* 0x000fe40007810000 */
[----:B------:R-:W-:Y:S02]  /*3910*/  ISETP.GT.AND P4, PT, R66, 0x88, PT ;  /* 0x000000884200780c */ /* 0x000fe40003f84270 */
[----:B---3--:R-:W-:Y:S02]  /*3920*/  FSEL R69, R74, -INF , P3 ;  /* 0xff8000004a457808 */ /* 0x008fe40001800000 */
[----:B------:R-:W-:Y:S01]  /*3930*/  FMNMX.FTZ R70, R67, R70, !PT ;  /* 0x0000004643467209 */ /* 0x000fe20007810000 */
[----:B------:R-:W3:Y:S01]  /*3940*/  MUFU.TANH R10, R10 ;  /* 0x0000000a000a7308 */ /* 0x000ee20000002400 */
[----:B------:R-:W-:Y:S01]  /*3950*/  ISETP.GT.AND P3, PT, R66, 0x89, PT ;  /* 0x000000894200780c */ /* 0x000fe20003f64270 */
[----:B0-----:R-:W-:Y:S01]  /*3960*/  FMUL.FTZ R24, R0, R47 ;  /* 0x0000002f00187220 */ /* 0x001fe20000410000 */
[----:B------:R-:W-:-:S02]  /*3970*/  FSEL R37, R28, -INF , P4 ;  /* 0xff8000001c257808 */ /* 0x000fc40002000000 */
[----:B------:R-:W-:Y:S02]  /*3980*/  FMNMX.FTZ R70, R69, R70, !PT ;  /* 0x0000004645467209 */ /* 0x000fe40007810000 */
[----:B------:R-:W-:Y:S01]  /*3990*/  ISETP.GT.AND P4, PT, R66, 0x90, PT ;  /* 0x000000904200780c */ /* 0x000fe20003f84270 */
[----:B------:R-:W-:Y:S01]  /*39a0*/  MUFU.TANH R48, R55 ;  /* 0x0000003700307308 */ /* 0x000fe20000002400 */
[----:B--2---:R-:W-:Y:S02]  /*39b0*/  FSEL R71, R44, -INF , P3 ;  /* 0xff8000002c477808 */ /* 0x004fe40001800000 */
[----:B------:R-:W-:Y:S02]  /*39c0*/  FMNMX.FTZ R70, R37, R70, !PT ;  /* 0x0000004625467209 */ /* 0x000fe40007810000 */
[----:B------:R-:W-:Y:S02]  /*39d0*/  ISETP.GT.AND P3, PT, R66, 0x91, PT ;  /* 0x000000914200780c */ /* 0x000fe40003f64270 */
[----:B------:R-:W-:Y:S01]  /*39e0*/  FSEL R73, R32, -INF , P4 ;  /* 0xff80000020497808 */ /* 0x000fe20002000000 */
[----:B------:R-:W0:Y:S01]  /*39f0*/  MUFU.TANH R13, R13 ;  /* 0x0000000d000d7308 */ /* 0x000e220000002400 */
[----:B------:R-:W-:-:S02]  /*3a00*/  FMNMX.FTZ R70, R71, R70, !PT ;  /* 0x0000004647467209 */ /* 0x000fc40007810000 */
[C---:B------:R-:W-:Y:S02]  /*3a10*/  ISETP.GT.AND P4, PT, R66.reuse, 0x98, PT ;  /* 0x000000984200780c */ /* 0x040fe40003f84270 */
[----:B-1----:R-:W-:Y:S02]  /*3a20*/  FSEL R75, R75, -INF , P3 ;  /* 0xff8000004b4b7808 */ /* 0x002fe40001800000 */
[----:B------:R-:W-:Y:S01]  /*3a30*/  FMNMX.FTZ R70, R73, R70, !PT ;  /* 0x0000004649467209 */ /* 0x000fe20007810000 */
[----:B------:R-:W1:Y:S01]  /*3a40*/  MUFU.TANH R12, R12 ;  /* 0x0000000c000c7308 */ /* 0x000e620000002400 */
[----:B------:R-:W-:Y:S02]  /*3a50*/  ISETP.GT.AND P3, PT, R66, 0x99, PT ;  /* 0x000000994200780c */ /* 0x000fe40003f64270 */
[----:B------:R-:W-:Y:S02]  /*3a60*/  FSEL R47, R36, -INF , P4 ;  /* 0xff800000242f7808 */ /* 0x000fe40002000000 */
[----:B------:R-:W-:-:S02]  /*3a70*/  FMNMX.FTZ R70, R75, R70, !PT ;  /* 0x000000464b467209 */ /* 0x000fc40007810000 */
[----:B----4-:R-:W-:Y:S01]  /*3a80*/  FSEL R79, R79, -INF , P3 ;  /* 0xff8000004f4f7808 */ /* 0x010fe20001800000 */
[----:B------:R2:W-:Y:S01]  /*3a90*/  MUFU.TANH R36, R24 ;  /* 0x0000001800247308 */ /* 0x0005e20000002400 */
[----:B------:R-:W-:Y:S02]  /*3aa0*/  FMNMX.FTZ R70, R47, R70, !PT ;  /* 0x000000462f467209 */ /* 0x000fe40007810000 */
[----:B------:R-:W-:Y:S02]  /*3ab0*/  VIADDMNMX R64, R68, R64, R101, PT ;  /* 0x0000004044407246 */ /* 0x000fe40003800165 */
[----:B------:R-:W-:Y:S02]  /*3ac0*/  FMNMX.FTZ R70, R79, R70, !PT ;  /* 0x000000464f467209 */ /* 0x000fe40007810000 */
[C---:B------:R-:W-:Y:S01]  /*3ad0*/  ISETP.GT.AND P4, PT, R64.reuse, 0x1, PT ;  /* 0x000000014000780c */ /* 0x040fe20003f84270 */
[----:B------:R-:W4:Y:S01]  /*3ae0*/  MUFU.TANH R11, R11 ;  /* 0x0000000b000b7308 */ /* 0x000f220000002400 */
[----:B------:R-:W-:Y:S01]  /*3af0*/  ISETP.GT.AND P5, PT, R64, 0x8, PT ;  /* 0x000000084000780c */ /* 0x000fe20003fa4270 */
[----:B------:R-:W2:Y:S01]  /*3b00*/  SHFL.BFLY PT, R89, R70, 0x2, 0x1f ;  /* 0x0c401f0046597f89 */ /* 0x000ea200000e0000 */
[----:B------:R-:W-:-:S02]  /*3b10*/  FSEL R3, R3, -INF , P4 ;  /* 0xff80000003037808 */ /* 0x000fc40002000000 */
[----:B------:R-:W-:Y:S02]  /*3b20*/  FSEL R5, R5, -INF , P5 ;  /* 0xff80000005057808 */ /* 0x000fe40002800000 */
[C---:B------:R-:W-:Y:S01]  /*3b30*/  ISETP.GT.AND P4, PT, R64.reuse, 0x10, PT ;  /* 0x000000104000780c */ /* 0x040fe20003f84270 */
[----:B------:R-:W5:Y:S03]  /*3b40*/  MUFU.TANH R15, R15 ;  /* 0x0000000f000f7308 */ /* 0x000f660000002400 */
[----:B------:R-:W-:Y:S02]  /*3b50*/  FSEL R7, R7, -INF , P4 ;  /* 0xff80000007077808 */ /* 0x000fe40002000000 */
[----:B------:R-:W-:-:S03]  /*3b60*/  ISETP.GT.AND P4, PT, R64, 0x18, PT ;  /* 0x000000184000780c */ /* 0x000fc60003f84270 */
[----:B------:R3:W-:Y:S08]  /*3b70*/  MUFU.TANH R66, R27 ;  /* 0x0000001b00427308 */ /* 0x0007f00000002400 */
[----:B------:R-:W5:Y:S01]  /*3b80*/  MUFU.TANH R14, R14 ;  /* 0x0000000e000e7308 */ /* 0x000f620000002400 */
[----:B--2---:R-:W-:-:S05]  /*3b90*/  FMNMX.FTZ R24, R70, R89, !PT ;  /* 0x0000005946187209 */ /* 0x004fca0007810000 */
[----:B------:R-:W2:Y:S02]  /*3ba0*/  SHFL.BFLY PT, R89, R24, 0x1, 0x1f ;  /* 0x0c201f0018597f89 */ /* 0x000ea400000e0000 */
[----:B------:R-:W5:Y:S08]  /*3bb0*/  MUFU.TANH R21, R21 ;  /* 0x0000001500157308 */ /* 0x000f700000002400 */
[----:B------:R0:W-:Y:S08]  /*3bc0*/  MUFU.TANH R141, R31 ;  /* 0x0000001f008d7308 */ /* 0x0001f00000002400 */
[----:B------:R-:W5:Y:S01]  /*3bd0*/  MUFU.TANH R20, R20 ;  /* 0x0000001400147308 */ /* 0x000f620000002400 */
[----:B--2---:R-:W-:-:S07]  /*3be0*/  FMNMX.FTZ R89, R24, R89, !PT ;  /* 0x0000005918597209 */ /* 0x004fce0007810000 */
[----:B------:R-:W2:Y:S01]  /*3bf0*/  MUFU.TANH R72, R72 ;  /* 0x0000004800487308 */ /* 0x000ea20000002400 */
[C---:B------:R-:W-:Y:S01]  /*3c00*/  FSETP.NEU.FTZ.AND P3, PT, R89.reuse, -INF , PT ;  /* 0xff8000005900780b */ /* 0x040fe20003f7d000 */
[----:B------:R-:W-:-:S06]  /*3c10*/  FFMA.FTZ R24, R89, R88, -8 ;  /* 0xc100000059187423 */ /* 0x000fcc0000010058 */
[----:B------:R1:W-:Y:S01]  /*3c20*/  MUFU.TANH R44, R51 ;  /* 0x00000033002c7308 */ /* 0x0003e20000002400 */
[----:B------:R-:W-:Y:S02]  /*3c30*/  FSEL R24, R24, RZ, P3 ;  /* 0x000000ff18187208 */ /* 0x000fe40001800000 */
[----:B------:R-:W-:-:S03]  /*3c40*/  ISETP.GT.AND P3, PT, R64, RZ, PT ;  /* 0x000000ff4000720c */ /* 0x000fc60003f64270 */
[-CC-:B---3--:R-:W-:Y:S01]  /*3c50*/  FFMA.FTZ R27, R113, R88.reuse, -R24.reuse ;  /* 0x00000058711b7223 */ /* 0x188fe20000010818 */
[----:B------:R-:W-:Y:S01]  /*3c60*/  FSEL R39, R4, -INF , P3 ;  /* 0xff80000004277808 */ /* 0x000fe20001800000 */
[-CC-:B0-----:R-:W-:Y:S01]  /*3c70*/  FFMA.FTZ R31, R115, R88.reuse, -R24.reuse ;  /* 0x00000058731f7223 */ /* 0x181fe20000010818 */
[----:B------:R-:W-:Y:S01]  /*3c80*/  ISETP.GT.AND P3, PT, R64, 0x9, PT ;  /* 0x000000094000780c */ /* 0x000fe20003f64270 */
[----:B------:R-:W0:Y:S01]  /*3c90*/  MUFU.TANH R60, R60 ;  /* 0x0000003c003c7308 */ /* 0x000e220000002400 */
[----:B------:R-:W-:Y:S01]  /*3ca0*/  FMNMX.FTZ R32, R39, R3, !PT ;  /* 0x0000000327207209 */ /* 0x000fe20007810000 */
[-CC-:B-1----:R-:W-:Y:S01]  /*3cb0*/  FFMA.FTZ R51, R117, R88.reuse, -R24.reuse ;  /* 0x0000005875337223 */ /* 0x182fe20000010818 */
[----:B------:R-:W-:Y:S01]  /*3cc0*/  FSEL R55, R6, -INF , P3 ;  /* 0xff80000006377808 */ /* 0x000fe20001800000 */
[--C-:B------:R-:W-:Y:S01]  /*3cd0*/  FFMA.FTZ R6, R107, R88, -R24.reuse ;  /* 0x000000586b067223 */ /* 0x100fe20000010818 */
[----:B------:R-:W-:Y:S01]  /*3ce0*/  FMNMX.FTZ R32, R5, R32, !PT ;  /* 0x0000002005207209 */ /* 0x000fe20007810000 */
[--C-:B------:R-:W-:Y:S01]  /*3cf0*/  FFMA.FTZ R28, R119, R88, -R24.reuse ;  /* 0x00000058771c7223 */ /* 0x100fe20000010818 */
[C---:B------:R-:W-:Y:S01]  /*3d00*/  ISETP.GT.AND P3, PT, R64.reuse, 0x11, PT ;  /* 0x000000114000780c */ /* 0x040fe20003f64270 */
[----:B------:R-:W1:Y:S01]  /*3d10*/  MUFU.TANH R57, R57 ;  /* 0x0000003900397308 */ /* 0x000e620000002400 */
[----:B------:R-:W-:Y:S01]  /*3d20*/  FMNMX.FTZ R32, R55, R32, !PT ;  /* 0x0000002037207209 */ /* 0x000fe20007810000 */
[-CC-:B------:R-:W-:Y:S01]  /*3d30*/  FFMA.FTZ R125, R125, R88.reuse, -R24.reuse ;  /* 0x000000587d7d7223 */ /* 0x180fe20000010818 */
[----:B------:R-:W-:Y:S01]  /*3d40*/  FSEL R101, R9, -INF , P3 ;  /* 0xff80000009657808 */ /* 0x000fe20001800000 */
[--C-:B------:R-:W-:Y:S01]  /*3d50*/  FFMA.FTZ R9, R111, R88, -R24.reuse ;  /* 0x000000586f097223 */ /* 0x100fe20000010818 */
[----:B------:R-:W-:Y:S01]  /*3d60*/  FMNMX.FTZ R32, R7, R32, !PT ;  /* 0x0000002007207209 */ /* 0x000fe20007810000 */
[-CC-:B------:R-:W-:Y:S01]  /*3d70*/  FFMA.FTZ R53, R53, R88.reuse, -R24.reuse ;  /* 0x0000005835357223 */ /* 0x180fe20000010818 */
[----:B------:R-:W-:Y:S01]  /*3d80*/  ISETP.GT.AND P3, PT, R64, 0x19, PT ;  /* 0x000000194000780c */ /* 0x000fe20003f64270 */
[----:B------:R-:W3:Y:S01]  /*3d90*/  MUFU.TANH R56, R56 ;  /* 0x0000003800387308 */ /* 0x000ee20000002400 */
[----:B------:R-:W-:Y:S01]  /*3da0*/  FSEL R107, R8, -INF , P4 ;  /* 0xff800000086b7808 */ /* 0x000fe20002000000 */
[--C-:B------:R-:W-:Y:S01]  /*3db0*/  FFMA.FTZ R8, R109, R88, -R24.reuse ;  /* 0x000000586d087223 */ /* 0x100fe20000010818 */
[----:B------:R-:W-:Y:S01]  /*3dc0*/  FMNMX.FTZ R32, R101, R32, !PT ;  /* 0x0000002065207209 */ /* 0x000fe20007810000 */
[-CC-:B------:R-:W-:Y:S01]  /*3dd0*/  FFMA.FTZ R25, R25, R88.reuse, -R24.reuse ;  /* 0x0000005819197223 */ /* 0x180fe20000010818 */
[----:B------:R-:W-:Y:S01]  /*3de0*/  ISETP.GT.AND P4, PT, R64, 0x20, PT ;  /* 0x000000204000780c */ /* 0x000fe20003f84270 */
[-CC-:B------:R-:W-:Y:S01]  /*3df0*/  FFMA.FTZ R29, R29, R88.reuse, -R24.reuse ;  /* 0x000000581d1d7223 */ /* 0x180fe20000010818 */
[----:B------:R-:W-:Y:S01]  /*3e00*/  FSEL R111, R10, -INF , P3 ;  /* 0xff8000000a6f7808 */ /* 0x000fe20001800000 */
[--C-:B------:R-:W-:Y:S01]  /*3e10*/  FFMA.FTZ R10, R103, R88, -R24.reuse ;  /* 0x00000058670a7223 */ /* 0x100fe20000010818 */
[----:B------:R-:W-:Y:S01]  /*3e20*/  FMNMX.FTZ R32, R107, R32, !PT ;  /* 0x000000206b207209 */ /* 0x000fe20007810000 */
[----:B------:R-:W3:Y:S01]  /*3e30*/  MUFU.TANH R62, R62 ;  /* 0x0000003e003e7308 */ /* 0x000ee20000002400 */
[C---:B------:R-:W-:Y:S01]  /*3e40*/  ISETP.GT.AND P3, PT, R64.reuse, 0x21, PT ;  /* 0x000000214000780c */ /* 0x040fe20003f64270 */
[-CC-:B------:R-:W-:Y:S01]  /*3e50*/  FFMA.FTZ R33, R33, R88.reuse, -R24.reuse ;  /* 0x0000005821217223 */ /* 0x180fe20000010818 */
[----:B------:R-:W-:Y:S01]  /*3e60*/  FSEL R113, R13, -INF , P4 ;  /* 0xff8000000d717808 */ /* 0x000fe20002000000 */
[--C-:B------:R-:W-:Y:S01]  /*3e70*/  FFMA.FTZ R13, R99, R88, -R24.reuse ;  /* 0x00000058630d7223 */ /* 0x100fe20000010818 */
[----:B------:R-:W-:Y:S01]  /*3e80*/  FMNMX.FTZ R32, R111, R32, !PT ;  /* 0x000000206f207209 */ /* 0x000fe20007810000 */
[-CC-:B------:R-:W-:Y:S01]  /*3e90*/  FFMA.FTZ R37, R37, R88.reuse, -R24.reuse ;  /* 0x0000005825257223 */ /* 0x180fe20000010818 */
[----:B------:R-:W-:Y:S01]  /*3ea0*/  ISETP.GT.AND P4, PT, R64, 0x28, PT ;  /* 0x000000284000780c */ /* 0x000fe20003f84270 */
[----:B------:R5:W-:Y:S01]  /*3eb0*/  MUFU.TANH R70, R30 ;  /* 0x0000001e00467308 */ /* 0x000be20000002400 */
[----:B------:R-:W-:Y:S01]  /*3ec0*/  FSEL R109, R12, -INF , P3 ;  /* 0xff8000000c6d7808 */ /* 0x000fe20001800000 */
[--C-:B------:R-:W-:Y:S01]  /*3ed0*/  FFMA.FTZ R12, R97, R88, -R24.reuse ;  /* 0x00000058610c7223 */ /* 0x100fe20000010818 */
[----:B------:R-:W-:Y:S01]  /*3ee0*/  FMNMX.FTZ R32, R113, R32, !PT ;  /* 0x0000002071207209 */ /* 0x000fe20007810000 */
[-CC-:B------:R-:W-:Y:S01]  /*3ef0*/  FFMA.FTZ R75, R75, R88.reuse, -R24.reuse ;  /* 0x000000584b4b7223 */ /* 0x180fe20000010818 */
[C---:B------:R-:W-:Y:S01]  /*3f00*/  ISETP.GT.AND P3, PT, R64.reuse, 0x29, PT ;  /* 0x000000294000780c */ /* 0x040fe20003f64270 */
[-CC-:B------:R-:W-:Y:S01]  /*3f10*/  FFMA.FTZ R47, R47, R88.reuse, -R24.reuse ;  /* 0x000000582f2f7223 */ /* 0x180fe20000010818 */
[----:B----4-:R-:W-:Y:S01]  /*3f20*/  FSEL R115, R11, -INF , P4 ;  /* 0xff8000000b737808 */ /* 0x010fe20002000000 */
[--C-:B------:R-:W-:Y:S01]  /*3f30*/  FFMA.FTZ R11, R105, R88, -R24.reuse ;  /* 0x00000058690b7223 */ /* 0x100fe20000010818 */
[----:B------:R-:W-:Y:S01]  /*3f40*/  FMNMX.FTZ R32, R109, R32, !PT ;  /* 0x000000206d207209 */ /* 0x000fe20007810000 */
[----:B------:R-:W4:Y:S01]  /*3f50*/  MUFU.TANH R59, R59 ;  /* 0x0000003b003b7308 */ /* 0x000f220000002400 */
[----:B------:R-:W-:Y:S01]  /*3f60*/  ISETP.GT.AND P4, PT, R64, 0x30, PT ;  /* 0x000000304000780c */ /* 0x000fe20003f84270 */
[-CC-:B-----5:R-:W-:Y:S01]  /*3f70*/  FFMA.FTZ R30, R121, R88.reuse, -R24.reuse ;  /* 0x00000058791e7223 */ /* 0x1a0fe20000010818 */
[----:B------:R-:W-:Y:S01]  /*3f80*/  FSEL R105, R15, -INF , P3 ;  /* 0xff8000000f697808 */ /* 0x000fe20001800000 */
[----:B------:R-:W-:Y:S01]  /*3f90*/  FFMA.FTZ R15, R95, R88, -R24 ;  /* 0x000000585f0f7223 */ /* 0x000fe20000010818 */
[----:B------:R-:W-:-:S02]  /*3fa0*/  FMNMX.FTZ R32, R115, R32, !PT ;  /* 0x0000002073207209 */ /* 0x000fc40007810000 */
[----:B------:R-:W-:Y:S01]  /*3fb0*/  ISETP.GT.AND P3, PT, R64, 0x31, PT ;  /* 0x000000314000780c */ /* 0x000fe20003f64270 */
[----:B------:R-:W5:Y:S01]  /*3fc0*/  MUFU.TANH R61, R61 ;  /* 0x0000003d003d7308 */ /* 0x000f620000002400 */
[----:B------:R-:W-:Y:S01]  /*3fd0*/  FSEL R117, R14, -INF , P4 ;  /* 0xff8000000e757808 */ /* 0x000fe20002000000 */
[--C-:B------:R-:W-:Y:S01]  /*3fe0*/  FFMA.FTZ R14, R93, R88, -R24.reuse ;  /* 0x000000585d0e7223 */ /* 0x100fe20000010818 */
[----:B------:R-:W-:Y:S02]  /*3ff0*/  FMNMX.FTZ R32, R105, R32, !PT ;  /* 0x0000002069207209 */ /* 0x000fe40007810000 */
[C---:B------:R-:W-:Y:S02]  /*4000*/  ISETP.GT.AND P4, PT, R64.reuse, 0x38, PT ;  /* 0x000000384000780c */ /* 0x040fe40003f84270 */
[----:B------:R-:W-:Y:S01]  /*4010*/  FSEL R103, R21, -INF , P3 ;  /* 0xff80000015677808 */ /* 0x000fe20001800000 */
[----:B------:R2:W-:Y:S01]  /*4020*/  MUFU.TANH R52, R26 ;  /* 0x0000001a00347308 */ /* 0x0005e20000002400 */
[----:B------:R-:W-:Y:S01]  /*4030*/  FMNMX.FTZ R32, R117, R32, !PT ;  /* 0x0000002075207209 */ /* 0x000fe20007810000 */
[----:B------:R-:W-:Y:S01]  /*4040*/  FFMA.FTZ R21, R91, R88, -R24 ;  /* 0x000000585b157223 */ /* 0x000fe20000010818 */
[----:B------:R-:W-:-:S02]  /*4050*/  ISETP.GT.AND P3, PT, R64, 0x39, PT ;  /* 0x000000394000780c */ /* 0x000fc40003f64270 */
[----:B------:R-:W-:Y:S01]  /*4060*/  FSEL R119, R20, -INF , P4 ;  /* 0xff80000014777808 */ /* 0x000fe20002000000 */
[----:B------:R-:W-:-:S01]  /*4070*/  FFMA.FTZ R20, R87, R88, -R24 ;  /* 0x0000005857147223 */ /* 0x000fc20000010818 */
[----:B------:R-:W-:Y:S01]  /*4080*/  FMNMX.FTZ R32, R103, R32, !PT ;  /* 0x0000002067207209 */ /* 0x000fe20007810000 */
[----:B------:R-:W5:Y:S01]  /*4090*/  MUFU.TANH R58, R58 ;  /* 0x0000003a003a7308 */ /* 0x000f620000002400 */
[----:B------:R-:W-:Y:S01]  /*40a0*/  ISETP.GT.AND P4, PT, R64, 0x40, PT ;  /* 0x000000404000780c */ /* 0x000fe20003f84270 */
[----:B--2---:R-:W-:Y:S01]  /*40b0*/  FFMA.FTZ R26, R123, R88, -R24 ;  /* 0x000000587b1a7223 */ /* 0x004fe20000010818 */
[----:B------:R-:W-:Y:S02]  /*40c0*/  FSEL R99, R72, -INF , P3 ;  /* 0xff80000048637808 */ /* 0x000fe40001800000 */
[----:B------:R-:W-:Y:S02]  /*40d0*/  FMNMX.FTZ R32, R119, R32, !PT ;  /* 0x0000002077207209 */ /* 0x000fe40007810000 */
[----:B------:R-:W-:Y:S01]  /*40e0*/  ISETP.GT.AND P3, PT, R64, 0x41, PT ;  /* 0x000000414000780c */ /* 0x000fe20003f64270 */
[----:B------:R-:W2:Y:S01]  /*40f0*/  MUFU.TANH R63, R63 ;  /* 0x0000003f003f7308 */ /* 0x000ea20000002400 */
[----:B0-----:R-:W-:-:S02]  /*4100*/  FSEL R121, R60, -INF , P4 ;  /* 0xff8000003c797808 */ /* 0x001fc40002000000 */
[----:B------:R-:W-:Y:S02]  /*4110*/  FMNMX.FTZ R32, R99, R32, !PT ;  /* 0x0000002063207209 */ /* 0x000fe40007810000 */
[C---:B------:R-:W-:Y:S02]  /*4120*/  ISETP.GT.AND P4, PT, R64.reuse, 0x48, PT ;  /* 0x000000484000780c */ /* 0x040fe40003f84270 */
[----:B-1----:R-:W-:Y:S01]  /*4130*/  FSEL R97, R57, -INF , P3 ;  /* 0xff80000039617808 */ /* 0x002fe20001800000 */
[----:B------:R-:W0:Y:S01]  /*4140*/  MUFU.TANH R40, R40 ;  /* 0x0000002800287308 */ /* 0x000e220000002400 */
[----:B------:R-:W-:Y:S01]  /*4150*/  FMNMX.FTZ R32, R121, R32, !PT ;  /* 0x0000002079207209 */ /* 0x000fe20007810000 */
[----:B------:R-:W-:Y:S01]  /*4160*/  FFMA.FTZ R57, R85, R88, -R24 ;  /* 0x0000005855397223 */ /* 0x000fe20000010818 */
[----:B------:R-:W-:Y:S02]  /*4170*/  ISETP.GT.AND P3, PT, R64, 0x49, PT ;  /* 0x000000494000780c */ /* 0x000fe40003f64270 */
[----:B---3--:R-:W-:-:S02]  /*4180*/  FSEL R123, R56, -INF , P4 ;  /* 0xff800000387b7808 */ /* 0x008fc40002000000 */
[----:B------:R-:W-:Y:S01]  /*4190*/  FMNMX.FTZ R32, R97, R32, !PT ;  /* 0x0000002061207209 */ /* 0x000fe20007810000 */
[----:B------:R-:W1:Y:S01]  /*41a0*/  MUFU.TANH R42, R42 ;  /* 0x0000002a002a7308 */ /* 0x000e620000002400 */
[----:B------:R-:W-:Y:S02]  /*41b0*/  ISETP.GT.AND P4, PT, R64, 0x50, PT ;  /* 0x000000504000780c */ /* 0x000fe40003f84270 */
[----:B------:R-:W-:Y:S02]  /*41c0*/  FSEL R129, R62, -INF , P3 ;  /* 0xff8000003e817808 */ /* 0x000fe40001800000 */
[----:B------:R-:W-:Y:S02]  /*41d0*/  FMNMX.FTZ R32, R123, R32, !PT ;  /* 0x000000207b207209 */ /* 0x000fe40007810000 */
[----:B------:R-:W-:Y:S01]  /*41e0*/  ISETP.GT.AND P3, PT, R64, 0x51, PT ;  /* 0x000000514000780c */ /* 0x000fe20003f64270 */
[----:B------:R-:W3:Y:S01]  /*41f0*/  MUFU.TANH R46, R46 ;  /* 0x0000002e002e7308 */ /* 0x000ee20000002400 */
[----:B----4-:R-:W-:Y:S01]  /*4200*/  FSEL R131, R59, -INF , P4 ;  /* 0xff8000003b837808 */ /* 0x010fe20002000000 */
[----:B------:R-:W-:Y:S01]  /*4210*/  FFMA.FTZ R59, R81, R88, -R24 ;  /* 0x00000058513b7223 */ /* 0x000fe20000010818 */
[----:B------:R-:W-:-:S02]  /*4220*/  FMNMX.FTZ R32, R129, R32, !PT ;  /* 0x0000002081207209 */ /* 0x000fc40007810000 */
[C---:B------:R-:W-:Y:S02]  /*4230*/  ISETP.GT.AND P4, PT, R64.reuse, 0x58, PT ;  /* 0x000000584000780c */ /* 0x040fe40003f84270 */
[----:B-----5:R-:W-:Y:S01]  /*4240*/  FSEL R133, R61, -INF , P3 ;  /* 0xff8000003d857808 */ /* 0x020fe20001800000 */
[----:B------:R-:W4:Y:S01]  /*4250*/  MUFU.TANH R50, R50 ;  /* 0x0000003200327308 */ /* 0x000f220000002400 */
[----:B------:R-:W-:Y:S02]  /*4260*/  FMNMX.FTZ R32, R131, R32, !PT ;  /* 0x0000002083207209 */ /* 0x000fe40007810000 */
[----:B------:R-:W-:Y:S02]  /*4270*/  ISETP.GT.AND P3, PT, R64, 0x59, PT ;  /* 0x000000594000780c */ /* 0x000fe40003f64270 */
[----:B------:R-:W-:Y:S02]  /*4280*/  FSEL R135, R58, -INF , P4 ;  /* 0xff8000003a877808 */ /* 0x000fe40002000000 */
[----:B------:R-:W-:Y:S01]  /*4290*/  FMNMX.FTZ R32, R133, R32, !PT ;  /* 0x0000002085207209 */ /* 0x000fe20007810000 */
[----:B------:R-:W5:Y:S01]  /*42a0*/  MUFU.TANH R54, R54 ;  /* 0x0000003600367308 */ /* 0x000f620000002400 */
[----:B------:R-:W-:-:S02]  /*42b0*/  ISETP.GT.AND P4, PT, R64, 0x60, PT ;  /* 0x000000604000780c */ /* 0x000fc40003f84270 */
[----:B--2---:R-:W-:Y:S02]  /*42c0*/  FSEL R137, R63, -INF , P3 ;  /* 0xff8000003f897808 */ /* 0x004fe40001800000 */
[----:B------:R-:W-:Y:S02]  /*42d0*/  FMNMX.FTZ R32, R135, R32, !PT ;  /* 0x0000002087207209 */ /* 0x000fe40007810000 */
[----:B------:R-:W-:Y:S01]  /*42e0*/  ISETP.GT.AND P3, PT, R64, 0x61, PT ;  /* 0x000000614000780c */ /* 0x000fe20003f64270 */
[----:B------:R-:W2:Y:S01]  /*42f0*/  MUFU.TANH R74, R34 ;  /* 0x00000022004a7308 */ /* 0x000ea20000002400 */
[----:B0-----:R-:W-:Y:S01]  /*4300*/  FSEL R139, R40, -INF , P4 ;  /* 0xff800000288b7808 */ /* 0x001fe20002000000 */
[----:B------:R-:W-:Y:S01]  /*4310*/  FFMA.FTZ R40, R43, R88, -R24 ;  /* 0x000000582b287223 */ /* 0x000fe20000010818 */
[----:B------:R-:W-:Y:S02]  /*4320*/  FMNMX.FTZ R32, R137, R32, !PT ;  /* 0x0000002089207209 */ /* 0x000fe40007810000 */
[----:B------:R-:W-:-:S02]  /*4330*/  ISETP.GT.AND P4, PT, R64, 0x68, PT ;  /* 0x000000684000780c */ /* 0x000fc40003f84270 */
[----:B-1----:R-:W-:Y:S01]  /*4340*/  FSEL R61, R42, -INF , P3 ;  /* 0xff8000002a3d7808 */ /* 0x002fe20001800000 */
[----:B------:R0:W-:Y:S01]  /*4350*/  MUFU.TANH R145, R38 ;  /* 0x0000002600917308 */ /* 0x0001e20000002400 */
[----:B------:R-:W-:Y:S01]  /*4360*/  FMNMX.FTZ R32, R139, R32, !PT ;  /* 0x000000208b207209 */ /* 0x000fe20007810000 */
[-CC-:B------:R-:W-:Y:S01]  /*4370*/  FFMA.FTZ R42, R65, R88.reuse, -R24.reuse ;  /* 0x00000058412a7223 */ /* 0x180fe20000010818 */
[----:B------:R-:W-:Y:S02]  /*4380*/  ISETP.GT.AND P3, PT, R64, 0x69, PT ;  /* 0x000000694000780c */ /* 0x000fe40003f64270 */
[----:B---3--:R-:W-:Y:S01]  /*4390*/  FSEL R87, R46, -INF , P4 ;  /* 0xff8000002e577808 */ /* 0x008fe20002000000 */
[----:B------:R-:W-:-:S01]  /*43a0*/  FFMA.FTZ R46, R71, R88, -R24 ;  /* 0x00000058472e7223 */ /* 0x000fc20000010818 */
[----:B------:R-:W-:Y:S01]  /*43b0*/  FMNMX.FTZ R32, R61, R32, !PT ;  /* 0x000000203d207209 */ /* 0x000fe20007810000 */
[----:B------:R1:W3:Y:S01]  /*43c0*/  MUFU.TANH R143, R35 ;  /* 0x00000023008f7308 */ /* 0x0002e20000002400 */
[----:B------:R-:W-:Y:S01]  /*43d0*/  ISETP.GT.AND P4, PT, R64, 0x70, PT ;  /* 0x000000704000780c */ /* 0x000fe20003f84270 */
[-CC-:B0-----:R-:W-:Y:S01]  /*43e0*/  FFMA.FTZ R38, R77, R88.reuse, -R24.reuse ;  /* 0x000000584d267223 */ /* 0x181fe20000010818 */
[----:B------:R-:W-:Y:S01]  /*43f0*/  FSEL R63, R36, -INF , P3 ;  /* 0xff800000243f7808 */ /* 0x000fe20001800000 */
[----:B------:R-:W-:Y:S01]  /*4400*/  FFMA.FTZ R36, R83, R88, -R24 ;  /* 0x0000005853247223 */ /* 0x000fe20000010818 */
[----:B------:R-:W-:-:S02]  /*4410*/  FMNMX.FTZ R32, R87, R32, !PT ;  /* 0x0000002057207209 */ /* 0x000fc40007810000 */
[----:B------:R-:W-:Y:S01]  /*4420*/  ISETP.GT.AND P3, PT, R64, 0x71, PT ;  /* 0x000000714000780c */ /* 0x000fe20003f64270 */
[----:B------:R-:W-:Y:S01]  /*4430*/  MUFU.EX2 R4, R125 ;  /* 0x0000007d00047308 */ /* 0x000fe20000000800 */
[----:B----4-:R-:W-:Y:S01]  /*4440*/  FSEL R85, R50, -INF , P4 ;  /* 0xff80000032557808 */ /* 0x010fe20002000000 */
[----:B-1----:R-:W-:Y:S01]  /*4450*/  FFMA.FTZ R35, R127, R88, -R24 ;  /* 0x000000587f237223 */ /* 0x002fe20000010818 */
[----:B------:R-:W-:Y:S02]  /*4460*/  FMNMX.FTZ R34, R63, R32, !PT ;  /* 0x000000203f227209 */ /* 0x000fe40007810000 */
[----:B------:R-:W-:Y:S02]  /*4470*/  ISETP.GT.AND P4, PT, R64, 0x78, PT ;  /* 0x000000784000780c */ /* 0x000fe40003f84270 */
[----:B------:R-:W-:Y:S01]  /*4480*/  FSEL R93, R44, -INF , P3 ;  /* 0xff8000002c5d7808 */ /* 0x000fe20001800000 */
[----:B------:R0:W-:Y:S01]  /*4490*/  MUFU.EX2 R32, R36 ;  /* 0x0000002400207308 */ /* 0x0001e20000000800 */
[----:B------:R-:W-:-:S02]  /*44a0*/  FMNMX.FTZ R34, R85, R34, !PT ;  /* 0x0000002255227209 */ /* 0x000fc40007810000 */
[----:B------:R-:W-:Y:S02]  /*44b0*/  ISETP.GT.AND P3, PT, R64, 0x79, PT ;  /* 0x000000794000780c */ /* 0x000fe40003f64270 */
[----:B-----5:R-:W-:Y:S02]  /*44c0*/  FSEL R83, R54, -INF , P4 ;  /* 0xff80000036537808 */ /* 0x020fe40002000000 */
[----:B------:R-:W-:Y:S01]  /*44d0*/  FMNMX.FTZ R34, R93, R34, !PT ;  /* 0x000000225d227209 */ /* 0x000fe20007810000 */
[----:B------:R-:W-:Y:S01]  /*44e0*/  MUFU.EX2 R26, R26 ;  /* 0x0000001a001a7308 */ /* 0x000fe20000000800 */
[----:B------:R-:W-:Y:S02]  /*44f0*/  ISETP.GT.AND P4, PT, R64, 0x80, PT ;  /* 0x000000804000780c */ /* 0x000fe40003f84270 */
[----:B------:R-:W-:Y:S02]  /*4500*/  FSEL R81, R48, -INF , P3 ;  /* 0xff80000030517808 */ /* 0x000fe40001800000 */
[----:B------:R-:W-:-:S02]  /*4510*/  FMNMX.FTZ R34, R83, R34, !PT ;  /* 0x0000002253227209 */ /* 0x000fc40007810000 */
[----:B------:R-:W-:Y:S01]  /*4520*/  ISETP.GT.AND P3, PT, R64, 0x81, PT ;  /* 0x000000814000780c */ /* 0x000fe20003f64270 */
[----:B------:R-:W1:Y:S01]  /*4530*/  MUFU.EX2 R27, R27 ;  /* 0x0000001b001b7308 */ /* 0x000e620000000800 */
[----:B------:R-:W-:Y:S02]  /*4540*/  FSEL R95, R52, -INF , P4 ;  /* 0xff800000345f7808 */ /* 0x000fe40002000000 */
[----:B0-----:R-:W-:Y:S02]  /*4550*/  FMNMX.FTZ R36, R81, R34, !PT ;  /* 0x0000002251247209 */ /* 0x001fe40007810000 */
[----:B------:R-:W-:Y:S02]  /*4560*/  ISETP.GT.AND P4, PT, R64, 0x88, PT ;  /* 0x000000884000780c */ /* 0x000fe40003f84270 */
[----:B------:R-:W-:Y:S01]  /*4570*/  FSEL R77, R66, -INF , P3 ;  /* 0xff800000424d7808 */ /* 0x000fe20001800000 */
[----:B------:R0:W-:Y:S01]  /*4580*/  MUFU.EX2 R34, R38 ;  /* 0x0000002600227308 */ /* 0x0001e20000000800 */
[----:B------:R-:W-:-:S02]  /*4590*/  FMNMX.FTZ R36, R95, R36, !PT ;  /* 0x000000245f247209 */ /* 0x000fc40007810000 */
[----:B------:R-:W-:Y:S02]  /*45a0*/  ISETP.GT.AND P3, PT, R64, 0x89, PT ;  /* 0x000000894000780c */ /* 0x000fe40003f64270 */
[----:B------:R-:W-:Y:S02]  /*45b0*/  FSEL R125, R70, -INF , P4 ;  /* 0xff800000467d7808 */ /* 0x000fe40002000000 */
[----:B------:R-:W-:Y:S01]  /*45c0*/  FMNMX.FTZ R36, R77, R36, !PT ;  /* 0x000000244d247209 */ /* 0x000fe20007810000 */
[----:B------:R-:W4:Y:S01]  /*45d0*/  MUFU.EX2 R28, R28 ;  /* 0x0000001c001c7308 */ /* 0x000f220000000800 */
[----:B------:R-:W-:Y:S02]  /*45e0*/  ISETP.GT.AND P4, PT, R64, 0x90, PT ;  /* 0x000000904000780c */ /* 0x000fe40003f84270 */
[----:B------:R-:W-:Y:S02]  /*45f0*/  FSEL R141, R141, -INF , P3 ;  /* 0xff8000008d8d7808 */ /* 0x000fe40001800000 */
[----:B------:R-:W-:-:S02]  /*4600*/  FMNMX.FTZ R36, R125, R36, !PT ;  /* 0x000000247d247209 */ /* 0x000fc40007810000 */
[----:B------:R-:W-:Y:S01]  /*4610*/  ISETP.GT.AND P3, PT, R64, 0x91, PT ;  /* 0x000000914000780c */ /* 0x000fe20003f64270 */
[----:B------:R-:W5:Y:S01]  /*4620*/  MUFU.EX2 R31, R31 ;  /* 0x0000001f001f7308 */ /* 0x000f620000000800 */
[----:B--2---:R-:W-:Y:S02]  /*4630*/  FSEL R127, R74, -INF , P4 ;  /* 0xff8000004a7f7808 */ /* 0x004fe40002000000 */
[----:B0-----:R-:W-:Y:S02]  /*4640*/  FMNMX.FTZ R38, R141, R36, !PT ;  /* 0x000000248d267209 */ /* 0x001fe40007810000 */
[----:B------:R-:W-:Y:S02]  /*4650*/  ISETP.GT.AND P4, PT, R64, 0x98, PT ;  /* 0x000000984000780c */ /* 0x000fe40003f84270 */
[----:B---3--:R-:W-:Y:S01]  /*4660*/  FSEL R143, R143, -INF , P3 ;  /* 0xff8000008f8f7808 */ /* 0x008fe20001800000 */
[----:B------:R0:W-:Y:S01]  /*4670*/  MUFU.EX2 R36, R40 ;  /* 0x0000002800247308 */ /* 0x0001e20000000800 */
[----:B------:R-:W-:-:S02]  /*4680*/  FMNMX.FTZ R38, R127, R38, !PT ;  /* 0x000000267f267209 */ /* 0x000fc40007810000 */
[----:B------:R-:W-:Y:S02]  /*4690*/  ISETP.GT.AND P3, PT, R64, 0x99, PT ;  /* 0x000000994000780c */ /* 0x000fe40003f64270 */
[----:B------:R-:W-:Y:S02]  /*46a0*/  FSEL R145, R145, -INF , P4 ;  /* 0xff80000091917808 */ /* 0x000fe40002000000 */
[----:B------:R-:W-:Y:S01]  /*46b0*/  FMNMX.FTZ R38, R143, R38, !PT ;  /* 0x000000268f267209 */ /* 0x000fe20007810000 */
[----:B------:R-:W2:Y:S01]  /*46c0*/  MUFU.EX2 R30, R30 ;  /* 0x0000001e001e7308 */ /* 0x000ea20000000800 */
[----:B------:R-:W-:Y:S01]  /*46d0*/  FSEL R147, R147, -INF , P3 ;  /* 0xff80000093937808 */ /* 0x000fe20001800000 */
[--C-:B0-----:R-:W-:Y:S01]  /*46e0*/  FFMA.FTZ R40, R41, R88, -R24.reuse ;  /* 0x0000005829287223 */ /* 0x101fe20000010818 */
[----:B------:R-:W-:Y:S01]  /*46f0*/  FMNMX.FTZ R38, R145, R38, !PT ;  /* 0x0000002691267209 */ /* 0x000fe20007810000 */
[----:B------:R-:W-:-:S03]  /*4700*/  FFMA.FTZ R41, R49, R88, -R24 ;  /* 0x0000005831297223 */ /* 0x000fc60000010818 */
[----:B------:R-:W-:Y:S01]  /*4710*/  FMNMX.FTZ R43, R147, R38, !PT ;  /* 0x00000026932b7209 */ /* 0x000fe20007810000 */
[----:B------:R-:W-:Y:S01]  /*4720*/  MUFU.EX2 R35, R35 ;  /* 0x0000002300237308 */ /* 0x000fe20000000800 */
[----:B------:R-:W-:-:S01]  /*4730*/  FFMA.FTZ R38, R45, R88, -R24 ;  /* 0x000000582d267223 */ /* 0x000fc20000010818 */
[--C-:B------:R-:W-:Y:S02]  /*4740*/  FFMA.FTZ R45, R73, R88, -R24.reuse ;  /* 0x00000058492d7223 */ /* 0x100fe40000010818 */
[----:B------:R-:W0:Y:S04]  /*4750*/  SHFL.BFLY PT, R44, R43, 0x2, 0x1f ;  /* 0x0c401f002b2c7f89 */ /* 0x000e2800000e0000 */
[----:B------:R-:W-:Y:S08]  /*4760*/  MUFU.EX2 R51, R51 ;  /* 0x0000003300337308 */ /* 0x000ff00000000800 */
[----:B------:R-:W-:Y:S08]  /*4770*/  MUFU.EX2 R6, R6 ;  /* 0x0000000600067308 */ /* 0x000ff00000000800 */
[----:B------:R-:W-:Y:S01]  /*4780*/  MUFU.EX2 R9, R9 ;  /* 0x0000000900097308 */ /* 0x000fe20000000800 */
[----:B0-----:R-:W-:Y:S01]  /*4790*/  FMNMX.FTZ R48, R43, R44, !PT ;  /* 0x0000002c2b307209 */ /* 0x001fe20007810000 */
[-CC-:B------:R-:W-:Y:S01]  /*47a0*/  FFMA.FTZ R43, R67, R88.reuse, -R24.reuse ;  /* 0x00000058432b7223 */ /* 0x180fe20000010818 */
[----:B------:R-:W-:-:S01]  /*47b0*/  FFMA.FTZ R44, R69, R88, -R24 ;  /* 0x00000058452c7223 */ /* 0x000fc20000010818 */
[----:B------:R-:W-:-:S04]  /*47c0*/  FFMA.FTZ R24, R79, R88, -R24 ;  /* 0x000000584f187223 */ /* 0x000fc80000010818 */
        /* <DEDUP_REMOVED lines=28> */
[----:B------:R-:W-:Y:S01]  /*4990*/  FFMA.FTZ R119, R119, R88, -R50 ;  /* 0x0000005877777223 */ /* 0x000fe20000010832 */
[----:B----4-:R-:W-:-:S01]  /*49a0*/  FADD.FTZ R78, R28, R3 ;  /* 0x000000031c4e7221 */ /* 0x010fc20000010000 */
[-CC-:B------:R-:W-:Y:S01]  /*49b0*/  FFMA.FTZ R99, R99, R88.reuse, -R50.reuse ;  /* 0x0000005863637223 */ /* 0x180fe20000010832 */
[----:B------:R-:W-:-:S01]  /*49c0*/  FFMA.FTZ R121, R121, R88, -R50 ;  /* 0x0000005879797223 */ /* 0x000fc20000010832 */
[----:B------:R-:W1:Y:S01]  /*49d0*/  MUFU.EX2 R5, R5 ;  /* 0x0000000500057308 */ /* 0x000e620000000800 */
[----:B-----5:R-:W-:-:S01]  /*49e0*/  FADD.FTZ R49, R31, R78 ;  /* 0x0000004e1f317221 */ /* 0x020fc20000010000 */
[-CC-:B------:R-:W-:Y:S01]  /*49f0*/  FFMA.FTZ R97, R97, R88.reuse, -R50.reuse ;  /* 0x0000005861617223 */ /* 0x180fe20000010832 */
[----:B------:R-:W-:-:S01]  /*4a00*/  FFMA.FTZ R123, R123, R88, -R50 ;  /* 0x000000587b7b7223 */ /* 0x000fc20000010832 */
[----:B------:R-:W-:Y:S01]  /*4a10*/  FFMA.FTZ R129, R129, R88, -R50 ;  /* 0x0000005881817223 */ /* 0x000fe20000010832 */
[----:B--2---:R-:W-:-:S01]  /*4a20*/  FADD.FTZ R78, R30, R49 ;  /* 0x000000311e4e7221 */ /* 0x004fc20000010000 */
[-CC-:B------:R-:W-:Y:S01]  /*4a30*/  FFMA.FTZ R131, R131, R88.reuse, -R50.reuse ;  /* 0x0000005883837223 */ /* 0x180fe20000010832 */
[----:B------:R-:W-:-:S01]  /*4a40*/  FFMA.FTZ R133, R133, R88, -R50 ;  /* 0x0000005885857223 */ /* 0x000fc20000010832 */
[----:B------:R-:W2:Y:S01]  /*4a50*/  MUFU.EX2 R54, R55 ;  /* 0x0000003700367308 */ /* 0x000ea20000000800 */
[----:B0-----:R-:W-:-:S01]  /*4a60*/  FADD.FTZ R76, R39, R52 ;  /* 0x00000034274c7221 */ /* 0x001fc20000010000 */
        /* <DEDUP_REMOVED lines=15> */
[----:B--2---:R-:W-:-:S01]  /*4b60*/  FADD.FTZ R76, R54, R3 ;  /* 0x00000003364c7221 */ /* 0x004fc20000010000 */
[----:B------:R-:W-:Y:S01]  /*4b70*/  FADD.FTZ R49, R9, R78 ;  /* 0x0000004e09317221 */ /* 0x000fe20000010000 */
[----:B------:R-:W-:Y:S01]  /*4b80*/  F2FP.SATFINITE.E4M3.F32.PACK_AB_MERGE_C R55, R54, R5, RZ ;  /* 0x000000053637723e */ /* 0x000fe200048070ff */
[-CC-:B------:R-:W-:Y:S01]  /*4b90*/  FFMA.FTZ R83, R83, R88.reuse, -R50.reuse ;  /* 0x0000005853537223 */ /* 0x180fe20000010832 */
[----:B------:R-:W-:-:S01]  /*4ba0*/  FFMA.FTZ R81, R81, R88, -R50 ;  /* 0x0000005851517223 */ /* 0x000fc20000010832 */
[----:B------:R-:W-:Y:S01]  /*4bb0*/  FADD.FTZ R80, R8, R49 ;  /* 0x0000003108507221 */ /* 0x000fe20000010000 */
[----:B------:R-:W-:-:S01]  /*4bc0*/  FFMA.FTZ R95, R95, R88, -R50 ;  /* 0x000000585f5f7223 */ /* 0x000fc20000010832 */
[----:B------:R-:W2:Y:S01]  /*4bd0*/  MUFU.EX2 R107, R107 ;  /* 0x0000006b006b7308 */ /* 0x000ea20000000800 */
[----:B0-----:R-:W-:-:S01]  /*4be0*/  FADD.FTZ R3, R7, R76 ;  /* 0x0000004c07037221 */ /* 0x001fc20000010000 */
[C---:B------:R-:W-:Y:S01]  /*4bf0*/  FADD.FTZ R49, R11.reuse, R80 ;  /* 0x000000500b317221 */ /* 0x040fe20000010000 */
[----:B------:R-:W-:Y:S01]  /*4c00*/  F2FP.SATFINITE.E4M3.F32.PACK_AB_MERGE_C R11, R11, R8, RZ ;  /* 0x000000080b0b723e */ /* 0x000fe200048070ff */
[--C-:B------:R-:W-:Y:S01]  /*4c10*/  FFMA.FTZ R77, R77, R88, -R50.reuse ;  /* 0x000000584d4d7223 */ /* 0x100fe20000010832 */
[----:B------:R-:W-:Y:S01]  /*4c20*/  F2FP.SATFINITE.E4M3.F32.PACK_AB_MERGE_C R51, R51, R4, RZ ;  /* 0x000000043333723e */ /* 0x000fe200048070ff */
[----:B------:R-:W-:Y:S01]  /*4c30*/  FADD.FTZ R80, R10, R49 ;  /* 0x000000310a507221 */ /* 0x000fe20000010000 */
[----:B------:R-:W-:-:S01]  /*4c40*/  FFMA.FTZ R125, R125, R88, -R50 ;  /* 0x000000587d7d7223 */ /* 0x000fc20000010832 */
[----:B------:R-:W0:Y:S01]  /*4c50*/  MUFU.EX2 R58, R111 ;  /* 0x0000006f003a7308 */ /* 0x000e220000000800 */
[----:B-1----:R-:W-:-:S01]  /*4c60*/  FADD.FTZ R76, R56, R3 ;  /* 0x00000003384c7221 */ /* 0x002fc20000010000 */
[----:B------:R-:W-:Y:S01]  /*4c70*/  FADD.FTZ R49, R13, R80 ;  /* 0x000000500d317221 */ /* 0x000fe20000010000 */
[----:B------:R-:W-:-:S01]  /*4c80*/  FFMA.FTZ R141, R141, R88, -R50 ;  /* 0x000000588d8d7223 */ /* 0x000fc20000010832 */
[----:B------:R-:W-:Y:S01]  /*4c90*/  FFMA.FTZ R127, R127, R88, -R50 ;  /* 0x000000587f7f7223 */ /* 0x000fe20000010832 */
[----:B------:R-:W-:Y:S01]  /*4ca0*/  F2FP.SATFINITE.E4M3.F32.PACK_AB_MERGE_C R180, R9, R6, R11 ;  /* 0x0000000609b4723e */ /* 0x000fe2000480700b */
[----:B------:R-:W-:Y:S01]  /*4cb0*/  FADD.FTZ R82, R12, R49 ;  /* 0x000000310c527221 */ /* 0x000fe20000010000 */
[----:B------:R-:W-:Y:S01]  /*4cc0*/  F2FP.SATFINITE.E4M3.F32.PACK_AB_MERGE_C R49, R31, R28, RZ ;  /* 0x0000001c1f31723e */ /* 0x000fe200048070ff */
[----:B------:R-:W1:Y:S01]  /*4cd0*/  MUFU.EX2 R113, R113 ;  /* 0x0000007100717308 */ /* 0x000e620000000800 */
[----:B--2---:R-:W-:-:S01]  /*4ce0*/  FADD.FTZ R3, R107, R76 ;  /* 0x0000004c6b037221 */ /* 0x004fc20000010000 */
[-CC-:B------:R-:W-:Y:S01]  /*4cf0*/  FFMA.FTZ R143, R143, R88.reuse, -R50.reuse ;  /* 0x000000588f8f7223 */ /* 0x180fe20000010832 */
[----:B------:R-:W-:-:S01]  /*4d00*/  FFMA.FTZ R145, R145, R88, -R50 ;  /* 0x0000005891917223 */ /* 0x000fc20000010832 */
[----:B------:R-:W-:Y:S01]  /*4d10*/  FFMA.FTZ R50, R147, R88, -R50 ;  /* 0x0000005893327223 */ /* 0x000fe20000010832 */
[----:B------:R-:W-:-:S02]  /*4d20*/  F2FP.SATFINITE.E4M3.F32.PACK_AB_MERGE_C R184, R27, R26, R49 ;  /* 0x0000001a1bb8723e */ /* 0x000fc40004807031 */
[----:B------:R-:W-:Y:S02]  /*4d30*/  CS2R R26, SRZ ;  /* 0x00000000001a7805 */ /* 0x000fe4000001ff00 */
[----:B------:R-:W-:Y:S01]  /*4d40*/  F2FP.SATFINITE.E4M3.F32.PACK_AB_MERGE_C R185, R52, R39, R55 ;  /* 0x0000002734b9723e */ /* 0x000fe20004807037 */
[----:B------:R-:W2:Y:S01]  /*4d50*/  MUFU.EX2 R60, R109 ;  /* 0x0000006d003c7308 */ /* 0x000ea20000000800 */
[----:B0-----:R-:W-:-:S01]  /*4d60*/  FADD.FTZ R76, R58, R3 ;  /* 0x000000033a4c7221 */ /* 0x001fc20000010000 */
[----:B------:R-:W-:Y:S02]  /*4d70*/  F2FP.SATFINITE.E4M3.F32.PACK_AB_MERGE_C R58, R58, R107, RZ ;  /* 0x0000006b3a3a723e */ /* 0x000fe400048070ff */
[----:B------:R-:W-:Y:S02]  /*4d80*/  F2FP.SATFINITE.E4M3.F32.PACK_AB_MERGE_C R186, R35, R30, R51 ;  /* 0x0000001e23ba723e */ /* 0x000fe40004807033 */
[----:B------:R-:W-:Y:S02]  /*4d90*/  F2FP.SATFINITE.E4M3.F32.PACK_AB_MERGE_C R187, R56, R7, R58 ;  /* 0x0000000738bb723e */ /* 0x000fe4000480703a */
        /* <DEDUP_REMOVED lines=21> */
[----:B0-----:R-:W-:-:S01]  /*4ef0*/  FADD.FTZ R28, R66, R3 ;  /* 0x00000003421c7221 */ /* 0x001fc20000010000 */
[----:B------:R-:W-:-:S04]  /*4f00*/  F2FP.SATFINITE.E4M3.F32.PACK_AB_MERGE_C R66, R66, R119, RZ ;  /* 0x000000774242723e */ /* 0x000fc800048070ff */
[----:B------:R-:W-:Y:S02]  /*4f10*/  F2FP.SATFINITE.E4M3.F32.PACK_AB_MERGE_C R183, R64, R117, R66 ;  /* 0x0000007540b7723e */ /* 0x000fe40004807042 */
[----:B------:R-:W-:Y:S01]  /*4f20*/  CS2R R66, SRZ ;  /* 0x0000000000427805 */ /* 0x000fe2000001ff00 */
[----:B------:R-:W0:Y:S01]  /*4f30*/  MUFU.EX2 R21, R21 ;  /* 0x0000001500157308 */ /* 0x000e220000000800 */
[----:B-1----:R-:W-:-:S01]  /*4f40*/  FADD.FTZ R54, R14, R31 ;  /* 0x0000001f0e367221 */ /* 0x002fc20000010000 */
[----:B------:R-:W-:Y:S02]  /*4f50*/  CS2R R64, SRZ ;  /* 0x0000000000407805 */ /* 0x000fe4000001ff00 */
[----:B------:R-:W-:-:S04]  /*4f60*/  CS2R R30, SRZ ;  /* 0x00000000001e7805 */ /* 0x000fc8000001ff00 */
[----:B------:R-:W1:Y:S01]  /*4f70*/  MUFU.EX2 R68, R97 ;  /* 0x0000006100447308 */ /* 0x000e620000000800 */
[----:B--2---:R-:W-:-:S07]  /*4f80*/  FADD.FTZ R3, R121, R28 ;  /* 0x0000001c79037221 */ /* 0x004fce0000010000 */
[----:B------:R-:W2:Y:S01]  /*4f90*/  MUFU.EX2 R20, R20 ;  /* 0x0000001400147308 */ /* 0x000ea20000000800 */
[----:B0-----:R-:W-:-:S01]  /*4fa0*/  FADD.FTZ R5, R21, R54 ;  /* 0x0000003615057221 */ /* 0x001fc20000010000 */
[----:B------:R-:W-:-:S06]  /*4fb0*/  CS2R R54, SRZ ;  /* 0x0000000000367805 */ /* 0x000fcc000001ff00 */
        /* <DEDUP_REMOVED lines=8> */
[----:B------:R-:W-:-:S03]  /*5040*/  F2FP.SATFINITE.E4M3.F32.PACK_AB_MERGE_C R57, R57, R20, RZ ;  /* 0x000000143939723e */ /* 0x000fc600048070ff */
[----:B------:R-:W-:Y:S01]  /*5050*/  FADD.FTZ R12, R32, R5 ;  /* 0x00000005200c7221 */ /* 0x000fe20000010000 */
[----:B------:R-:W-:Y:S02]  /*5060*/  F2FP.SATFINITE.E4M3.F32.PACK_AB_MERGE_C R176, R21, R14, R57 ;  /* 0x0000000e15b0723e */ /* 0x000fe40004807039 */
[----:B------:R-:W-:Y:S01]  /*5070*/  CS2R R56, SRZ ;  /* 0x0000000000387805 */ /* 0x000fe2000001ff00 */
[----:B------:R-:W1:Y:S01]  /*5080*/  MUFU.EX2 R59, R59 ;  /* 0x0000003b003b7308 */ /* 0x000e620000000800 */
[----:B--2---:R-:W-:-:S01]  /*5090*/  FADD.FTZ R8, R70, R3 ;  /* 0x0000000346087221 */ /* 0x004fc20000010000 */
[----:B------:R-:W-:-:S04]  /*50a0*/  F2FP.SATFINITE.E4M3.F32.PACK_AB_MERGE_C R70, R70, R123, RZ ;  /* 0x0000007b4646723e */ /* 0x000fc800048070ff */
[----:B------:R-:W-:Y:S02]  /*50b0*/  F2FP.SATFINITE.E4M3.F32.PACK_AB_MERGE_C R177, R68, R121, R70 ;  /* 0x0000007944b1723e */ /* 0x000fe40004807046 */
[----:B------:R-:W-:Y:S01]  /*50c0*/  CS2R R70, SRZ ;  /* 0x0000000000467805 */ /* 0x000fe2000001ff00 */
[----:B------:R-:W2:Y:S01]  /*50d0*/  MUFU.EX2 R72, R133 ;  /* 0x0000008500487308 */ /* 0x000ea20000000800 */
[----:B0-----:R-:W-:-:S01]  /*50e0*/  FADD.FTZ R3, R131, R8 ;  /* 0x0000000883037221 */ /* 0x001fc20000010000 */
[----:B------:R-:W-:-:S06]  /*50f0*/  CS2R R68, SRZ ;  /* 0x0000000000447805 */ /* 0x000fcc000001ff00 */
        /* <DEDUP_REMOVED lines=8> */
[C---:B-1----:R-:W-:Y:S01]  /*5180*/  F2FP.SATFINITE.E4M3.F32.PACK_AB_MERGE_C R34, R53.reuse, R34, RZ ;  /* 0x000000223522723e */ /* 0x042fe200048070ff */
[----:B------:R-:W-:-:S03]  /*5190*/  FADD.FTZ R53, R53, R20 ;  /* 0x0000001435357221 */ /* 0x000fc60000010000 */
[----:B------:R-:W-:Y:S01]  /*51a0*/  F2FP.SATFINITE.E4M3.F32.PACK_AB_MERGE_C R178, R59, R32, R34 ;  /* 0x000000203bb2723e */ /* 0x000fe20004807022 */
[----:B------:R-:W-:-:S01]  /*51b0*/  FADD.FTZ R12, R36, R53 ;  /* 0x00000035240c7221 */ /* 0x000fc20000010000 */
[----:B------:R-:W-:Y:S01]  /*51c0*/  CS2R R58, SRZ ;  /* 0x00000000003a7805 */ /* 0x000fe2000001ff00 */
[----:B------:R-:W1:Y:S01]  /*51d0*/  MUFU.EX2 R25, R25 ;  /* 0x0000001900197308 */ /* 0x000e620000000800 */
[C---:B--2---:R-:W-:Y:S01]  /*51e0*/  F2FP.SATFINITE.E4M3.F32.PACK_AB_MERGE_C R135, R74.reuse, R135, RZ ;  /* 0x000000874a87723e */ /* 0x044fe200048070ff */
[----:B------:R-:W-:Y:S01]  /*51f0*/  FADD.FTZ R74, R74, R3 ;  /* 0x000000034a4a7221 */ /* 0x000fe20000010000 */
[----:B------:R-:W-:Y:S02]  /*5200*/  CS2R R52, SRZ ;  /* 0x0000000000347805 */ /* 0x000fe4000001ff00 */
[----:B------:R-:W-:Y:S02]  /*5210*/  CS2R R34, SRZ ;  /* 0x0000000000227805 */ /* 0x000fe4000001ff00 */
[----:B------:R-:W-:-:S02]  /*5220*/  F2FP.SATFINITE.E4M3.F32.PACK_AB_MERGE_C R179, R72, R131, R135 ;  /* 0x0000008348b3723e */ /* 0x000fc40004807087 */
[----:B------:R-:W-:Y:S01]  /*5230*/  CS2R R72, SRZ ;  /* 0x0000000000487805 */ /* 0x000fe2000001ff00 */
        /* <DEDUP_REMOVED lines=9> */
[----:B------:R0:W3:Y:S01]  /*52d0*/  MUFU.EX2 R76, R63 ;  /* 0x0000003f004c7308 */ /* 0x0000e20000000800 */
[----:B-1----:R-:W-:-:S07]  /*52e0*/  FADD.FTZ R5, R87, R20 ;  /* 0x0000001457057221 */ /* 0x002fce0000010000 */
[----:B------:R-:W1:Y:S01]  /*52f0*/  MUFU.EX2 R38, R38 ;  /* 0x0000002600267308 */ /* 0x000e620000000800 */
[----:B--2---:R-:W-:-:S01]  /*5300*/  FADD.FTZ R3, R40, R3 ;  /* 0x0000000328037221 */ /* 0x004fc20000010000 */
[----:B------:R-:W-:Y:S02]  /*5310*/  F2FP.SATFINITE.E4M3.F32.PACK_AB_MERGE_C R29, R40, R29, RZ ;  /* 0x0000001d281d723e */ /* 0x000fe400048070ff */
[----:B0-----:R-:W-:Y:S02]  /*5320*/  CS2R R62, SRZ ;  /* 0x00000000003e7805 */ /* 0x001fe4000001ff00 */
[----:B------:R-:W-:Y:S02]  /*5330*/  F2FP.SATFINITE.E4M3.F32.PACK_AB_MERGE_C R172, R25, R36, R29 ;  /* 0x0000002419ac723e */ /* 0x000fe4000480701d */
[----:B------:R-:W-:Y:S01]  /*5340*/  CS2R R28, SRZ ;  /* 0x00000000001c7805 */ /* 0x000fe2000001ff00 */
[----:B------:R-:W0:Y:S01]  /*5350*/  MUFU.EX2 R85, R85 ;  /* 0x0000005500557308 */ /* 0x000e220000000800 */
[C---:B---3--:R-:W-:Y:S01]  /*5360*/  F2FP.SATFINITE.E4M3.F32.PACK_AB_MERGE_C R87, R76.reuse, R87, RZ ;  /* 0x000000574c57723e */ /* 0x048fe200048070ff */
[----:B------:R-:W-:-:S03]  /*5370*/  FADD.FTZ R76, R76, R5 ;  /* 0x000000054c4c7221 */ /* 0x000fc60000010000 */
[----:B------:R-:W-:Y:S02]  /*5380*/  F2FP.SATFINITE.E4M3.F32.PACK_AB_MERGE_C R173, R2, R139, R87 ;  /* 0x0000008b02ad723e */ /* 0x000fe40004807057 */
[----:B------:R-:W-:Y:S01]  /*5390*/  CS2R R86, SRZ ;  /* 0x0000000000567805 */ /* 0x000fe2000001ff00 */
        /* <DEDUP_REMOVED lines=10> */
[----:B------:R0:W3:Y:S01]  /*5440*/  MUFU.EX2 R4, R81 ;  /* 0x0000005100047308 */ /* 0x0000e20000000800 */
[----:B--2---:R-:W-:-:S07]  /*5450*/  FADD.FTZ R5, R83, R14 ;  /* 0x0000000e53057221 */ /* 0x004fce0000010000 */
[----:B------:R-:W2:Y:S01]  /*5460*/  MUFU.EX2 R43, R43 ;  /* 0x0000002b002b7308 */ /* 0x000ea20000000800 */
[C---:B-1----:R-:W-:Y:S01]  /*5470*/  F2FP.SATFINITE.E4M3.F32.PACK_AB_MERGE_C R33, R42.reuse, R33, RZ ;  /* 0x000000212a21723e */ /* 0x042fe200048070ff */
[----:B------:R-:W-:Y:S01]  /*5480*/  FADD.FTZ R42, R42, R3 ;  /* 0x000000032a2a7221 */ /* 0x000fe20000010000 */
[----:B0-----:R-:W-:Y:S02]  /*5490*/  CS2R R80, SRZ ;  /* 0x0000000000507805 */ /* 0x001fe4000001ff00 */
        /* <DEDUP_REMOVED lines=63> */
[----:B------:R-:W-:-:S07]  /*5890*/  IMAD.MOV.U32 R87, RZ, RZ, RZ ;  /* 0x000000ffff577224 */ /* 0x000fce00078e00ff */
.L_x_2147:
[----:B------:R-:W-:Y:S01]  /*58a0*/  ISETP.NE.AND P4, PT, RZ, UR43, PT ;  /* 0x0000002bff007c0c */ /* 0x000fe2000bf85270 */
[----:B------:R-:W-:-:S04]  /*58b0*/  UISETP.NE.AND UP1, UPT, UR56, 0x1, UPT ;  /* 0x000000013800788c */ /* 0x000fc8000bf25270 */
[----:B------:R-:W-:-:S04]  /*58c0*/  USEL UR44, URZ, 0x1, UP1 ;  /* 0x000000013f2c7887 */ /* 0x000fc80008800000 */
[----:B------:R-:W-:-:S04]  /*58d0*/  ULOP3.LUT UR44, UR57, UR44, URZ, 0x3c, !UPT ;  /* 0x0000002c392c7292 */ /* 0x000fc8000f8e3c3f */
[----:B------:R-:W-:Y:S08]  /*58e0*/  @P4 BRA `(.L_x_2138) ;  /* 0x0000000000384947 */ /* 0x000ff00003800000 */
[----:B------:R-:W-:Y:S05]  /*58f0*/  @!P0 BRA `(.L_x_2139) ;  /* 0x0000000000048947 */ /* 0x000fea0003800000 */
[----:B------:R-:W-:Y:S01]  /*5900*/  BPT.TRAP 0x1 ;  /* 0x000000040000795c */ /* 0x000fe20000300000 */
.L_x_2139:
        /* <DEDUP_REMOVED lines=9> */
.L_x_2140:
[----:B-1----:R-:W-:Y:S05]  /*59a0*/  @P3 BRA `(.L_x_2138) ;  /* 0x0000000000083947 */ /* 0x002fea0003800000 */
[----:B------:R-:W1:Y:S02]  /*59b0*/  SYNCS.PHASECHK.TRANS64.TRYWAIT P3, [UR6+0x29830], R6 ;  /* 0x02983006ff0075a7 */ /* 0x000e640008060146 */
[----:B-1----:R-:W-:Y:S05]  /*59c0*/  @!P3 BRA `(.L_x_2141) ;  /* 0x0000010000b4b947 */ /* 0x002fea0003800000 */
.L_x_2138:
        /* <DEDUP_REMOVED lines=191> */
.L_x_2143:
[----:B------:R-:W-:Y:S01]  /*65c0*/  ULEA UR6, UR56, UR41, 0x3 ;  /* 0x0000002938067291 */ /* 0x000fe2000f8e183f */
[----:B------:R-:W-:-:S05]  /*65d0*/  IMAD.U32 R6, RZ, RZ, UR57 ;  /* 0x00000039ff067e24 */ /* 0x000fca000f8e00ff */
[----:B------:R-:W-:-:S04]  /*65e0*/  SHF.L.U32 R6, R6, 0x1f, RZ ;  /* 0x0000001f06067819 */ /* 0x000fc800000006ff */
[----:B------:R0:W1:Y:S01]  /*65f0*/  SYNCS.PHASECHK.TRANS64.TRYWAIT P3, [UR6+0x29850], R6 ;  /* 0x02985006ff0075a7 */ /* 0x0000620008060146 */
[----:B------:R-:W-:Y:S05]  /*6600*/  @!P0 BRA `(.L_x_2144) ;  /* 0x0000000000048947 */ /* 0x000fea0003800000 */
[----:B------:R-:W-:Y:S01]  /*6610*/  BPT.TRAP 0x1 ;  /* 0x000000040000795c */ /* 0x000fe20000300000 */
.L_x_2144:
[----:B-1----:R-:W-:Y:S05]  /*6620*/  @P3 BRA `(.L_x_2142) ;  /* 0x0000000000083947 */ /* 0x002fea0003800000 */
[----:B------:R-:W1:Y:S02]  /*6630*/  SYNCS.PHASECHK.TRANS64.TRYWAIT P3, [UR6+0x29850], R6 ;  /* 0x02985006ff0075a7 */ /* 0x000e640008060146 */
[----:B-1----:R-:W-:Y:S05]  /*6640*/  @!P3 BRA `(.L_x_2145) ;  /* 0x000000f400acb947 */ /* 0x002fea0003800000 */
.L_x_2142:
        /* <DEDUP_REMOVED lines=11> */
[----:B------:R-:W-:Y:S01]  /*6700*/  @P2 IMAD.HI.U32 R126, R130, UR6, RZ ;  /* 0x00000006827e2c27 */ /* 0x000fe2000f8e00ff */
[----:B------:R-:W-:-:S03]  /*6710*/  @UP0 ULDC UR6, c[0x0][0x450] ;  /* 0x0001140000060ab9 */ /* 0x000fc60000000800 */
[C---:B------:R-:W-:Y:S01]  /*6720*/  FMUL.FTZ R21, R0.reuse, R143 ;  /* 0x0000008f00157220 */ /* 0x040fe20000410000 */
[C---:B------:R-:W-:Y:S01]  /*6730*/  FMUL.FTZ R143, R0.reuse, R149 ;  /* 0x00000095008f7220 */ /* 0x040fe20000410000 */
[C---:B------:R-:W-:Y:S01]  /*6740*/  FMUL.FTZ R149, R0.reuse, R129 ;  /* 0x0000008100957220 */ /* 0x040fe20000410000 */
[----:B------:R-:W-:Y:S01]  /*6750*/  @P2 SHF.R.U32.HI R130, RZ, UR6, R126 ;  /* 0x00000006ff822c19 */ /* 0x000fe2000801167e */
[----:B------:R-:W-:Y:S01]  /*6760*/  UMOV UR6, 0x1 ;  /* 0x0000000100067882 */ /* 0x000fe20000000000 */
[C---:B------:R-:W-:Y:S01]  /*6770*/  FMUL.FTZ R20, R0.reuse, R142 ;  /* 0x0000008e00147220 */ /* 0x040fe20000410000 */
[----:B------:R-:W-:Y:S01]  /*6780*/  UIMAD UR6, UR55, -0xa0, UR6 ;  /* 0xffffff60370678a4 */ /* 0x000fe2000f8e0206 */
[C---:B------:R-:W-:Y:S01]  /*6790*/  FMUL.FTZ R142, R0.reuse, R148 ;  /* 0x00000094008e7220 */ /* 0x040fe20000410000 */
[----:B------:R-:W2:Y:S01]  /*67a0*/  SHFL.IDX PT, R129, R130, RZ, 0x1c1f ;  /* 0x001c1fff82817589 */ /* 0x000ea200000e0000 */
[C---:B------:R-:W-:Y:S01]  /*67b0*/  FMUL.FTZ R148, R0.reuse, R128 ;  /* 0x0000008000947220 */ /* 0x040fe20000410000 */
[C---:B------:R-:W-:Y:S01]  /*67c0*/  FMUL.FTZ R207, R0.reuse, R152 ;  /* 0x0000009800cf7220 */ /* 0x040fe20000410000 */
[----:B------:R-:W-:Y:S01]  /*67d0*/  FMUL.FTZ R203, R0, R137 ;  /* 0x0000008900cb7220 */ /* 0x000fe20000410000 */
[----:B------:R-:W-:-:S02]  /*67e0*/  IMAD.U32 R128, RZ, RZ, UR6 ;  /* 0x00000006ff807e24 */ /* 0x000fc4000f8e00ff */
[C---:B------:R-:W-:Y:S01]  /*67f0*/  FMUL.FTZ R137, R0.reuse, R147 ;  /* 0x0000009300897220 */ /* 0x040fe20000410000 */
[C---:B------:R-:W-:Y:S01]  /*6800*/  FMUL.FTZ R147, R0.reuse, R125 ;  /* 0x0000007d00937220 */ /* 0x040fe20000410000 */
[C---:B------:R-:W-:Y:S01]  /*6810*/  FMUL.FTZ R125, R0.reuse, R131 ;  /* 0x00000083007d7220 */ /* 0x040fe20000410000 */
[C---:B------:R-:W-:Y:S01]  /*6820*/  FMUL.FTZ R209, R0.reuse, R153 ;  /* 0x0000009900d17220 */ /* 0x040fe20000410000 */
[----:B------:R-:W-:Y:S01]  /*6830*/  IMAD R128, R17, -0x2, R128 ;  /* 0xfffffffe11807824 */ /* 0x000fe200078e0280 */
[----:B------:R-:W3:Y:S01]  /*6840*/  MUFU.TANH R207, R207 ;  /* 0x000000cf00cf7308 */ /* 0x000ee20000002400 */
[----:B------:R-:W-:Y:S02]  /*6850*/  IMAD.U32 R131, RZ, RZ, UR50 ;  /* 0x00000032ff837e24 */ /* 0x000fe4000f8e00ff */
[C---:B------:R-:W-:Y:S01]  /*6860*/  FMUL.FTZ R211, R0.reuse, R156 ;  /* 0x0000009c00d37220 */ /* 0x040fe20000410000 */
[C---:B------:R-:W-:Y:S01]  /*6870*/  FMUL.FTZ R14, R0.reuse, R138 ;  /* 0x0000008a000e7220 */ /* 0x040fe20000410000 */
[C---:B------:R-:W-:Y:S01]  /*6880*/  FMUL.FTZ R215, R0.reuse, R157 ;  /* 0x0000009d00d77220 */ /* 0x040fe20000410000 */
[C---:B------:R-:W-:Y:S01]  /*6890*/  FMUL.FTZ R138, R0.reuse, R150 ;  /* 0x00000096008a7220 */ /* 0x040fe20000410000 */
[----:B------:R-:W-:Y:S01]  /*68a0*/  IADD3 R128, -R131, UR49, R128 ;  /* 0x0000003183807c10 */ /* 0x000fe2000fffe180 */
[----:B------:R-:W-:Y:S01]  /*68b0*/  UIADD3 UR6, UR41, 0x400, URZ ;  /* 0x0000040029067890 */ /* 0x000fe2000fffe03f */
[----:B------:R-:W4:Y:S01]  /*68c0*/  MUFU.TANH R209, R209 ;  /* 0x000000d100d17308 */ /* 0x000f220000002400 */
[C---:B------:R-:W-:Y:S01]  /*68d0*/  FMUL.FTZ R150, R0.reuse, R132 ;  /* 0x0000008400967220 */ /* 0x040fe20000410000 */
[C---:B------:R-:W-:Y:S01]  /*68e0*/  FMUL.FTZ R217, R0.reuse, R160 ;  /* 0x000000a000d97220 */ /* 0x040fe20000410000 */
[----:B------:R-:W-:Y:S01]  /*68f0*/  USHF.R.U32.HI UR6, URZ, 0x4, UR6 ;  /* 0x000000043f067899 */ /* 0x000fe20008011606 */
[C---:B------:R-:W-:Y:S01]  /*6900*/  FMUL.FTZ R219, R0.reuse, R161 ;  /* 0x000000a100db7220 */ /* 0x040fe20000410000 */
[----:B------:R-:W-:Y:S01]  /*6910*/  FMUL.FTZ R221, R0, R164 ;  /* 0x000000a400dd7220 */ /* 0x000fe20000410000 */
[----:B--2---:R-:W-:Y:S01]  /*6920*/  IMAD.IADD R132, R128, 0x1, R129 ;  /* 0x0000000180847824 */ /* 0x004fe200078e0281 */
[----:B------:R-:W-:Y:S01]  /*6930*/  ULOP3.LUT UR6, UR6, 0x3fff, URZ, 0xc0, !UPT ;  /* 0x00003fff06067892 */ /* 0x000fe2000f8ec03f */
[----:B------:R-:W2:Y:S01]  /*6940*/  MUFU.TANH R211, R211 ;  /* 0x000000d300d37308 */ /* 0x000ea20000002400 */
[----:B------:R-:W-:Y:S01]  /*6950*/  FMUL.FTZ R213, R0, R165 ;  /* 0x000000a500d57220 */ /* 0x000fe20000410000 */
[----:B------:R-:W-:Y:S01]  /*6960*/  WARPGROUP.ARRIVE ;  /* 0x00000000000079c5 */ /* 0x000fe20000000000 */
[C---:B------:R-:W-:Y:S01]  /*6970*/  ISETP.GT.AND P3, PT, R132.reuse, RZ, PT ;  /* 0x000000ff8400720c */ /* 0x040fe20003f64270 */
[----:B------:R-:W-:Y:S01]  /*6980*/  ULOP3.LUT UR6, UR6, 0x10000, URZ, 0xfc, !UPT ;  /* 0x0001000006067892 */ /* 0x000fe2000f8efc3f */
[C---:B------:R-:W-:Y:S01]  /*6990*/  ISETP.GT.AND P4, PT, R132.reuse, 0x1, PT ;  /* 0x000000018400780c */ /* 0x040fe20003f84270 */
[----:B------:R-:W-:Y:S01]  /*69a0*/  UMOV UR7, 0xc0000010 ;  /* 0xc000001000077882 */ /* 0x000fe20000000000 */
[----:B---3--:R-:W-:Y:S01]  /*69b0*/  FSEL R207, R207, -INF , P3 ;  /* 0xff800000cfcf7808 */ /* 0x008fe20001800000 */
[----:B------:R-:W3:Y:S01]  /*69c0*/  MUFU.TANH R215, R215 ;  /* 0x000000d700d77308 */ /* 0x000ee20000002400 */
[----:B------:R-:W-:Y:S01]  /*69d0*/  ISETP.GT.AND P3, PT, R132, 0x8, PT ;  /* 0x000000088400780c */ /* 0x000fe20003f64270 */
[----:B------:R-:W-:Y:S01]  /*69e0*/  UIMAD UR10, UR56, 0x500, UR6 ;  /* 0x00000500380a78a4 */ /* 0x000fe2000f8e0206 */
[----:B----4-:R-:W-:Y:S01]  /*69f0*/  FSEL R209, R209, -INF , P4 ;  /* 0xff800000d1d17808 */ /* 0x010fe20002000000 */
[C---:B------:R-:W-:Y:S01]  /*6a00*/  FMUL.FTZ R199, R0.reuse, R141 ;  /* 0x0000008d00c77220 */ /* 0x040fe20000410000 */
[----:B------:R-:W-:Y:S01]  /*6a10*/  FMNMX.FTZ R152, R207, R5, !PT ;  /* 0x00000005cf987209 */ /* 0x000fe20007810000 */
[----:B------:R-:W-:Y:S01]  /*6a20*/  FMUL.FTZ R141, R0, R145 ;  /* 0x00000091008d7220 */ /* 0x000fe20000410000 */
[C---:B------:R-:W-:Y:S01]  /*6a30*/  ISETP.GT.AND P4, PT, R132.reuse, 0x9, PT ;  /* 0x000000098400780c */ /* 0x040fe20003f84270 */
[----:B------:R-:W4:Y:S01]  /*6a40*/  MUFU.TANH R217, R217 ;  /* 0x000000d900d97308 */ /* 0x000f220000002400 */
[----:B--2---:R-:W-:Y:S01]  /*6a50*/  FSEL R211, R211, -INF , P3 ;  /* 0xff800000d3d37808 */ /* 0x004fe20001800000 */
[----:B------:R-:W-:Y:S01]  /*6a60*/  UMOV UR6, UR10 ;  /* 0x0000000a00067c82 */ /* 0x000fe20008000000 */
[----:B------:R-:W-:Y:S01]  /*6a70*/  FMNMX.FTZ R152, R209, R152, !PT ;  /* 0x00000098d1987209 */ /* 0x000fe20007810000 */
[----:B------:R-:W-:Y:S01]  /*6a80*/  QGMMA.64x128x32.F32.E4M3.E4M3 R24, R184, gdesc[UR4], R24, gsb0 ;  /* 0x01e00004b8187df3 */ /* 0x000fe20008000818 */
        /* <DEDUP_REMOVED lines=25> */
[C---:B------:R-:W-:Y:S01]  /*6c20*/  FMUL.FTZ R112, R0.reuse, R112 ;  /* 0x0000007000707220 */ /* 0x040fe20000410000 */
[C---:B-1----:R-:W-:Y:S01]  /*6c30*/  FMUL.FTZ R7, R0.reuse, R155 ;  /* 0x0000009b00077220 */ /* 0x042fe20000410000 */
        /* <DEDUP_REMOVED lines=14> */
[C---:B------:R-:W-:Y:S01]  /*6d20*/  FMUL.FTZ R89, R0.reuse, R89 ;  /* 0x0000005900597220 */ /* 0x040fe20000410000 */
[----:B------:R-:W-:Y:S01]  /*6d30*/  UIADD3 UR6, UR10, 0x100, URZ ;  /* 0x000001000a067890 */ /* 0x000fe2000fffe03f */
[----:B------:R-:W3:Y:S01]  /*6d40*/  MUFU.TANH R201, R201 ;  /* 0x000000c900c97308 */ /* 0x000ee20000002400 */
[----:B-1----:R-:W-:Y:S01]  /*6d50*/  FSEL R205, R205, -INF , P3 ;  /* 0xff800000cdcd7808 */ /* 0x002fe20001800000 */
[----:B------:R-:W-:Y:S01]  /*6d60*/  FMUL.FTZ R13, R0, R167 ;  /* 0x000000a7000d7220 */ /* 0x000fe20000410000 */
[----:B------:R-:W-:Y:S01]  /*6d70*/  ISETP.GT.AND P3, PT, R132, 0x28, PT ;  /* 0x000000288400780c */ /* 0x000fe20003f64270 */
[C---:B------:R-:W-:Y:S01]  /*6d80*/  FMUL.FTZ R92, R0.reuse, R92 ;  /* 0x0000005c005c7220 */ /* 0x040fe20000410000 */
[----:B------:R-:W-:Y:S01]  /*6d90*/  FMNMX.FTZ R152, R205, R152, !PT ;  /* 0x00000098cd987209 */ /* 0x000fe20007810000 */
[----:B------:R-:W-:Y:S01]  /*6da0*/  UMOV UR7, 0xc0000010 ;  /* 0xc000001000077882 */ /* 0x000fe20000000000 */
[C---:B------:R-:W-:Y:S01]  /*6db0*/  FMUL.FTZ R96, R0.reuse, R96 ;  /* 0x0000006000607220 */ /* 0x040fe20000410000 */
[----:B------:R-:W1:Y:S01]  /*6dc0*/  MUFU.TANH R199, R199 ;  /* 0x000000c700c77308 */ /* 0x000e620000002400 */
[----:B--2---:R-:W-:Y:S01]  /*6dd0*/  FSEL R203, R203, -INF , P4 ;  /* 0xff800000cbcb7808 */ /* 0x004fe20002000000 */
[----:B------:R-:W-:Y:S01]  /*6de0*/  FMUL.FTZ R9, R0, R159 ;  /* 0x0000009f00097220 */ /* 0x000fe20000410000 */
[----:B------:R-:W-:Y:S01]  /*6df0*/  ISETP.GT.AND P4, PT, R132, 0x29, PT ;  /* 0x000000298400780c */ /* 0x000fe20003f84270 */
[C---:B------:R-:W-:Y:S01]  /*6e00*/  FMUL.FTZ R100, R0.reuse, R100 ;  /* 0x0000006400647220 */ /* 0x040fe20000410000 */
[----:B------:R-:W-:Y:S01]  /*6e10*/  FMNMX.FTZ R152, R203, R152, !PT ;  /* 0x00000098cb987209 */ /* 0x000fe20007810000 */
[C---:B------:R-:W-:Y:S01]  /*6e20*/  FMUL.FTZ R11, R0.reuse, R163 ;  /* 0x000000a3000b7220 */ /* 0x040fe20000410000 */
[C---:B------:R-:W-:Y:S01]  /*6e30*/  FMUL.FTZ R101, R0.reuse, R101 ;  /* 0x0000006500657220 */ /* 0x040fe20000410000 */
        /* <DEDUP_REMOVED lines=14> */
[----:B------:R-:W-:Y:S01]  /*6f20*/  FMUL.FTZ R90, R0, R90 ;  /* 0x0000005a005a7220 */ /* 0x000fe20000410000 */
[----:B------:R-:W-:Y:S01]  /*6f30*/  ISETP.GT.AND P6, PT, R132, 0x99, PT ;  /* 0x000000998400780c */ /* 0x000fe20003fc4270 */
[----:B------:R-:W-:Y:S01]  /*6f40*/  MUFU.TANH R142, R142 ;  /* 0x0000008e008e7308 */ /* 0x000fe20000002400 */
[C---:B------:R-:W-:Y:S01]  /*6f50*/  FMUL.FTZ R91, R0.reuse, R91 ;  /* 0x0000005b005b7220 */ /* 0x040fe20000410000 */
[C---:B------:R-:W-:Y:S01]  /*6f60*/  FMUL.FTZ R94, R0.reuse, R94 ;  /* 0x0000005e005e7220 */ /* 0x040fe20000410000 */
[C---:B------:R-:W-:Y:S01]  /*6f70*/  FMUL.FTZ R95, R0.reuse, R95 ;  /* 0x0000005f005f7220 */ /* 0x040fe20000410000 */
[C---:B------:R-:W-:Y:S01]  /*6f80*/  FMUL.FTZ R98, R0.reuse, R98 ;  /* 0x0000006200627220 */ /* 0x040fe20000410000 */
[C---:B------:R-:W-:Y:S01]  /*6f90*/  FMUL.FTZ R99, R0.reuse, R99 ;  /* 0x0000006300637220 */ /* 0x040fe20000410000 */
[----:B------:R-:W-:Y:S01]  /*6fa0*/  FMUL.FTZ R103, R0, R103 ;  /* 0x0000006700677220 */ /* 0x000fe20000410000 */
[----:B------:R-:W1:Y:S01]  /*6fb0*/  S2R R196, SR_TID.X ;  /* 0x0000000000c47919 */ /* 0x000e620000002100 */
        /* <DEDUP_REMOVED lines=38> */
[----:B------:R-:W-:Y:S01]  /*7220*/  ISETP.GT.AND P4, PT, R132, 0x51, PT ;  /* 0x000000518400780c */ /* 0x000fe20003f84270 */
[----:B--2---:R-:W-:-:S04]  /*7230*/  IMAD.IADD R128, R128, 0x1, R185 ;  /* 0x0000000180807824 */ /* 0x004fc800078e02b9 */
        /* <DEDUP_REMOVED lines=528> */
.L_x_2146:
        /* <DEDUP_REMOVED lines=117> */
.L_x_2137:
[----:B------:R-:W-:-:S13]  /*9a90*/  ISETP.LE.AND P2, PT, RZ, UR55, PT ;  /* 0x00000037ff007c0c */ /* 0x000fda000bf43270 */
[----:B------:R-:W-:Y:S05]  /*9aa0*/  @!P2 BRA `(.L_x_2148) ;  /* 0x0000003400a4a947 */ /* 0x000fea0003800000 */
[----:B------:R-:W-:Y:S01]  /*9ab0*/  IMAD.MOV.U32 R5, RZ, RZ, R91 ;  /* 0x000000ffff057224 */ /* 0x000fe200078e005b */
[----:B------:R-:W-:Y:S01]  /*9ac0*/  UMOV UR50, UR44 ;  /* 0x0000002c00327c82 */ /* 0x000fe20008000000 */
[----:B------:R-:W-:Y:S01]  /*9ad0*/  IMAD.MOV.U32 R4, RZ, RZ, R89 ;  /* 0x000000ffff047224 */ /* 0x000fe200078e0059 */
[----:B------:R-:W-:-:S06]  /*9ae0*/  UMOV UR49, UR51 ;  /* 0x0000003300317c82 */ /* 0x000fcc0008000000 */
.L_x_2158:
        /* <DEDUP_REMOVED lines=9> */
.L_x_2150:
[----:B------:R-:W-:Y:S01]  /*9b80*/  ULEA UR6, UR51, UR41, 0x3 ;  /* 0x0000002933067291 */ /* 0x000fe2000f8e183f */
[----:B------:R-:W-:-:S05]  /*9b90*/  IMAD.U32 R6, RZ, RZ, UR44 ;  /* 0x0000002cff067e24 */ /* 0x000fca000f8e00ff */
[----:B------:R-:W-:-:S04]  /*9ba0*/  SHF.L.U32 R6, R6, 0x1f, RZ ;  /* 0x0000001f06067819 */ /* 0x000fc800000006ff */
[----:B------:R0:W1:Y:S01]  /*9bb0*/  SYNCS.PHASECHK.TRANS64.TRYWAIT P2, [UR6+0x29830], R6 ;  /* 0x02983006ff0075a7 */ /* 0x0000620008040146 */
[----:B------:R-:W-:Y:S05]  /*9bc0*/  @!P0 BRA `(.L_x_2151) ;  /* 0x0000000000048947 */ /* 0x000fea0003800000 */
[----:B------:R-:W-:Y:S01]  /*9bd0*/  BPT.TRAP 0x1 ;  /* 0x000000040000795c */ /* 0x000fe20000300000 */
.L_x_2151:
[----:B-1----:R-:W-:Y:S05]  /*9be0*/  @P2 BRA `(.L_x_2149) ;  /* 0x0000000000082947 */ /* 0x002fea0003800000 */
[----:B------:R-:W1:Y:S02]  /*9bf0*/  SYNCS.PHASECHK.TRANS64.TRYWAIT P2, [UR6+0x29830], R6 ;  /* 0x02983006ff0075a7 */ /* 0x000e640008040146 */
[----:B-1----:R-:W-:Y:S05]  /*9c00*/  @!P2 BRA `(.L_x_2152) ;  /* 0x000000c00054a947 */ /* 0x002fea0003800000 */
.L_x_2149:
        /* <DEDUP_REMOVED lines=188> */
.L_x_2154:
[----:B------:R-:W-:Y:S01]  /*a7d0*/  ULEA UR6, UR49, UR41, 0x3 ;  /* 0x0000002931067291 */ /* 0x000fe2000f8e183f */
[----:B------:R-:W-:-:S05]  /*a7e0*/  IMAD.U32 R6, RZ, RZ, UR50 ;  /* 0x00000032ff067e24 */ /* 0x000fca000f8e00ff */
[----:B------:R-:W-:-:S04]  /*a7f0*/  SHF.L.U32 R6, R6, 0x1f, RZ ;  /* 0x0000001f06067819 */ /* 0x000fc800000006ff */
[----:B------:R0:W1:Y:S01]  /*a800*/  SYNCS.PHASECHK.TRANS64.TRYWAIT P2, [UR6+0x29850], R6 ;  /* 0x02985006ff0075a7 */ /* 0x0000620008040146 */
[----:B------:R-:W-:Y:S05]  /*a810*/  @!P0 BRA `(.L_x_2155) ;  /* 0x0000000000048947 */ /* 0x000fea0003800000 */
[----:B------:R-:W-:Y:S01]  /*a820*/  BPT.TRAP 0x1 ;  /* 0x000000040000795c */ /* 0x000fe20000300000 */
.L_x_2155:
[----:B-1----:R-:W-:Y:S05]  /*a830*/  @P2 BRA `(.L_x_2153) ;  /* 0x0000000000082947 */ /* 0x002fea0003800000 */
[----:B------:R-:W1:Y:S02]  /*a840*/  SYNCS.PHASECHK.TRANS64.TRYWAIT P2, [UR6+0x29850], R6 ;  /* 0x02985006ff0075a7 */ /* 0x000e640008040146 */
[----:B-1----:R-:W-:Y:S05]  /*a850*/  @!P2 BRA `(.L_x_2156) ;  /* 0x000000b40058a947 */ /* 0x002fea0003800000 */
.L_x_2153:
        /* <DEDUP_REMOVED lines=538> */
.L_x_2157:
        /* <DEDUP_REMOVED lines=116> */
.L_x_2148:
[----:B------:R-:W-:Y:S06]  /*d140*/  BAR.ARV 0x8, 0x180 ;  /* 0x0206000000007b1d */ /* 0x000fec0000002000 */
[----:B------:R-:W-:Y:S05]  /*d150*/  @!P0 BRA `(.L_x_2159) ;  /* 0x0000000000048947 */ /* 0x000fea0003800000 */
[----:B------:R-:W-:Y:S01]  /*d160*/  BPT.TRAP 0x1 ;  /* 0x000000040000795c */ /* 0x000fe20000300000 */
.L_x_2159:
[----:B------:R-:W-:Y:S01]  /*d170*/  ULEA UR9, UR51, UR41, 0x3 ;  /* 0x0000002933097291 */ /* 0x000fe2000f8e183f */
[----:B------:R-:W-:-:S05]  /*d180*/  IMAD.U32 R0, RZ, RZ, UR44 ;  /* 0x0000002cff007e24 */ /* 0x000fca000f8e00ff */
[----:B------:R-:W-:-:S04]  /*d190*/  SHF.L.U32 R0, R0, 0x1f, RZ ;  /* 0x0000001f00007819 */ /* 0x000fc800000006ff */
[----:B------:R0:W1:Y:S01]  /*d1a0*/  SYNCS.PHASECHK.TRANS64.TRYWAIT P1, [UR9+0x29850], R0 ;  /* 0x02985000ff0075a7 */ /* 0x0000620008020149 */
[----:B------:R-:W-:Y:S05]  /*d1b0*/  @!P0 BRA `(.L_x_2160) ;  /* 0x0000000000048947 */ /* 0x000fea0003800000 */
[----:B------:R-:W-:Y:S01]  /*d1c0*/  BPT.TRAP 0x1 ;  /* 0x000000040000795c */ /* 0x000fe20000300000 */
.L_x_2160:
[----:B-1----:R-:W-:Y:S05]  /*d1d0*/  @P1 BRA `(.L_x_2161) ;  /* 0x0000000000081947 */ /* 0x002fea0003800000 */
[----:B------:R-:W1:Y:S02]  /*d1e0*/  SYNCS.PHASECHK.TRANS64.TRYWAIT P1, [UR9+0x29850], R0 ;  /* 0x02985000ff0075a7 */ /* 0x000e640008020149 */
[----:B-1----:R-:W-:Y:S05]  /*d1f0*/  @!P1 BRA `(.L_x_2162) ;  /* 0x0000008c00089947 */ /* 0x002fea0003800000 */
.L_x_2161:
        /* <DEDUP_REMOVED lines=39> */
[----:B------:R-:W-:Y:S01]  /*d470*/  UIADD3 UR4, UR8, 0x300, URZ ;  /* 0x0000030008047890 */ /* 0x000fe2000fffe03f */
[----:B------:R-:W-:Y:S02]  /*d480*/  WARPGROUP.DEPBAR.LE gsb0, 0x0 ;  /* 0x00008000000079c5 */ /* 0x000fe40000010000 */
[----:B------:R-:W-:-:S06]  /*d490*/  WARPGROUP.ARRIVE ;  /* 0x00000000000079c5 */ /* 0x000fcc0000000000 */
[----:B------:R-:W-:Y:S01]  /*d4a0*/  QGMMA.64x128x32.F32.E4M3.E4M3 R24, R176, gdesc[UR4], R24, gsb0 ;  /* 0x01e00004b0187df3 */ /* 0x000fe20008000818 */
[----:B------:R-:W-:Y:S01]  /*d4b0*/  UMOV UR6, UR4 ;  /* 0x0000000400067c82 */ /* 0x000fe20008000000 */
[----:B------:R-:W-:Y:S01]  /*d4c0*/  UMOV UR7, 0xc0000010 ;  /* 0xc000001000077882 */ /* 0x000fe20000000000 */
        /* <DEDUP_REMOVED lines=42> */
.L_x_2163:
        /* <DEDUP_REMOVED lines=74> */
.L_x_2130:
        /* <DEDUP_REMOVED lines=24> */
[----:B------:R-:W-:Y:S01]  /*dd90*/  UISETP.NE.AND.EX UP0, UPT, UR7, URZ, UPT, UP0 ;  /* 0x0000003f0700728c */ /* 0x000fe2000bf05300 */
[----:B------:R-:W-:Y:S02]  /*dda0*/  F2FP.BF16.F32.PACK_AB R11, R78, R11 ;  /* 0x0000000b4e0b723e */ /* 0x000fe400000010ff */
[----:B------:R-:W-:Y:S01]  /*ddb0*/  F2FP.BF16.F32.PACK_AB R10, R79, R10 ;  /* 0x0000000a4f0a723e */ /* 0x000fe200000010ff */
[----:B------:R-:W-:Y:S01]  /*ddc0*/  ULDC.64 UR6, c[0x0][0xc00] ;  /* 0x0003000000067ab9 */ /* 0x000fe20000000a00 */
[----:B0-----:R-:W-:Y:S01]  /*ddd0*/  LOP3.LUT P0, R4, R50, 0x3, RZ, 0xc0, !PT ;  /* 0x0000000332047812 */ /* 0x001fe2000780c0ff */
[----:B------:R-:W-:Y:S01]  /*dde0*/  UIMAD.WIDE UR6, UR36, 0x4, UR6 ;  /* 0x00000004240678a5 */ /* 0x000fe2000f8e0206 */
[----:B------:R-:W-:-:S02]  /*ddf0*/  F2FP.BF16.F32.PACK_AB R26, R55, R26 ;  /* 0x0000001a371a723e */ /* 0x000fc400000010ff */
[----:B------:R-:W-:Y:S02]  /*de00*/  ISETP.EQ.OR P0, PT, R4, 0x3, !P0 ;  /* 0x000000030400780c */ /* 0x000fe40004702670 */
[----:B------:R-:W-:Y:S02]  /*de10*/  F2FP.BF16.F32.PACK_AB R9, R84, R9 ;  /* 0x000000095409723e */ /* 0x000fe400000010ff */
[----:B------:R-:W-:Y:S02]  /*de20*/  SEL R58, R11, R10, P0 ;  /* 0x0000000a0b3a7207 */ /* 0x000fe40000000000 */
[----:B------:R-:W-:Y:S02]  /*de30*/  SEL R55, R10, R11, P0 ;  /* 0x0000000b0a377207 */ /* 0x000fe40000000000 */
[----:B------:R-:W-:Y:S02]  /*de40*/  F2FP.BF16.F32.PACK_AB R8, R85, R8 ;  /* 0x000000085508723e */ /* 0x000fe400000010ff */
[----:B------:R-:W-:-:S02]  /*de50*/  F2FP.BF16.F32.PACK_AB R38, R38, R49 ;  /* 0x000000312626723e */ /* 0x000fc400000010ff */
[----:B------:R-:W-:Y:S02]  /*de60*/  F2FP.BF16.F32.PACK_AB R39, R39, R34 ;  /* 0x000000222727723e */ /* 0x000fe400000010ff */
[----:B------:R-:W-:Y:S02]  /*de70*/  F2FP.BF16.F32.PACK_AB R25, R62, R25 ;  /* 0x000000193e19723e */ /* 0x000fe400000010ff */
[----:B------:R-:W-:Y:S02]  /*de80*/  F2FP.BF16.F32.PACK_AB R24, R63, R24 ;  /* 0x000000183f18723e */ /* 0x000fe400000010ff */
[----:B------:R-:W-:Y:S02]  /*de90*/  F2FP.BF16.F32.PACK_AB R13, R76, R13 ;  /* 0x0000000d4c0d723e */ /* 0x000fe400000010ff */
        /* <DEDUP_REMOVED lines=8> */
[----:B------:R-:W-:-:S02]  /*df20*/  IADD3 R61, P1, R6, 0x40, RZ ;  /* 0x00000040063d7810 */ /* 0x000fc40007f3e0ff */
[----:B------:R-:W-:Y:S02]  /*df30*/  IADD3 R63, P2, R6, 0x60, RZ ;  /* 0x00000060063f7810 */ /* 0x000fe40007f5e0ff */
[----:B------:R-:W-:Y:S02]  /*df40*/  LOP3.LUT R10, R61, 0x380, RZ, 0xc0, !PT ;  /* 0x000003803d0a7812 */ /* 0x000fe400078ec0ff */
[----:B------:R-:W-:Y:S02]  /*df50*/  SEL R46, R9, R8, P0 ;  /* 0x00000008092e7207 */ /* 0x000fe40000000000 */
[----:B------:R-:W-:Y:S02]  /*df60*/  SHF.R.U64 R10, R10, 0x3, RZ ;  /* 0x000000030a0a7819 */ /* 0x000fe400000012ff */
[----:B------:R-:W-:Y:S02]  /*df70*/  SEL R45, R8, R9, P0 ;  /* 0x00000009082d7207 */ /* 0x000fe40000000000 */
[----:B------:R-:W-:-:S02]  /*df80*/  IADD3 R67, P4, R6, 0x4020, RZ ;  /* 0x0000402006437810 */ /* 0x000fc40007f9e0ff */
[----:B------:R-:W-:Y:S02]  /*df90*/  F2FP.BF16.F32.PACK_AB R27, R54, R27 ;  /* 0x0000001b361b723e */ /* 0x000fe400000010ff */
[----:B------:R-:W-:Y:S02]  /*dfa0*/  LOP3.LUT R9, R6, 0x380, RZ, 0xc0, !PT ;  /* 0x0000038006097812 */ /* 0x000fe400078ec0ff */
[----:B------:R-:W-:Y:S02]  /*dfb0*/  F2FP.BF16.F32.PACK_AB R32, R53, R32 ;  /* 0x000000203520723e */ /* 0x000fe400000010ff */
[----:B------:R-:W-:Y:S02]  /*dfc0*/  SEL R44, R13, R12, P0 ;  /* 0x0000000c0d2c7207 */ /* 0x000fe40000000000 */
[----:B------:R-:W-:Y:S01]  /*dfd0*/  SEL R43, R12, R13, P0 ;  /* 0x0000000d0c2b7207 */ /* 0x000fe20000000000 */
[----:B------:R-:W-:Y:S01]  /*dfe0*/  IMAD.X R13, RZ, RZ, R7, P4 ;  /* 0x000000ffff0d7224 */ /* 0x000fe200020e0607 */
[----:B------:R-:W-:-:S02]  /*dff0*/  SEL R50, R38, R39, P0 ;  /* 0x0000002726327207 */ /* 0x000fc40000000000 */
[----:B------:R-:W-:Y:S02]  /*e000*/  SEL R54, R25, R24, P0 ;  /* 0x0000001819367207 */ /* 0x000fe40000000000 */
[----:B------:R-:W-:Y:S01]  /*e010*/  SEL R51, R24, R25, P0 ;  /* 0x0000001918337207 */ /* 0x000fe20000000000 */
[----:B------:R-:W-:Y:S01]  /*e020*/  IMAD.X R25, RZ, RZ, R7, P1 ;  /* 0x000000ffff197224 */ /* 0x000fe200008e0607 */
[----:B------:R-:W-:Y:S02]  /*e030*/  IADD3 R59, P6, R6, 0x20, RZ ;  /* 0x00000020063b7810 */ /* 0x000fe40007fde0ff */
[----:B------:R-:W-:Y:S02]  /*e040*/  SEL R39, R39, R38, P0 ;  /* 0x0000002627277207 */ /* 0x000fe40000000000 */
[----:B------:R-:W-:Y:S02]  /*e050*/  LOP3.LUT R12, R63, 0x380, RZ, 0xc0, !PT ;  /* 0x000003803f0c7812 */ /* 0x000fe400078ec0ff */
[----:B------:R-:W-:-:S02]  /*e060*/  LOP3.LUT R24, R10, R61, RZ, 0x3c, !PT ;  /* 0x0000003d0a187212 */ /* 0x000fc400078e3cff */
[----:B------:R-:W-:Y:S02]  /*e070*/  F2FP.BF16.F32.PACK_AB R29, R60, R29 ;  /* 0x0000001d3c1d723e */ /* 0x000fe400000010ff */
[----:B------:R-:W-:Y:S02]  /*e080*/  SEL R42, R37, R36, P0 ;  /* 0x00000024252a7207 */ /* 0x000fe40000000000 */
[----:B------:R-:W-:Y:S02]  /*e090*/  SEL R38, R31, R30, P0 ;  /* 0x0000001e1f267207 */ /* 0x000fe40000000000 */
[----:B------:R-:W-:Y:S02]  /*e0a0*/  LOP3.LUT R10, R67, 0x380, RZ, 0xc0, !PT ;  /* 0x00000380430a7812 */ /* 0x000fe400078ec0ff */
[----:B------:R-:W-:Y:S02]  /*e0b0*/  SEL R37, R36, R37, P0 ;  /* 0x0000002524257207 */ /* 0x000fe40000000000 */
[----:B------:R-:W-:-:S02]  /*e0c0*/  SEL R31, R30, R31, P0 ;  /* 0x0000001f1e1f7207 */ /* 0x000fc40000000000 */
[----:B------:R-:W-:Y:S02]  /*e0d0*/  SHF.R.U64 R9, R9, 0x3, RZ ;  /* 0x0000000309097819 */ /* 0x000fe400000012ff */
[----:B------:R-:W-:Y:S02]  /*e0e0*/  F2FP.BF16.F32.PACK_AB R21, R68, R21 ;  /* 0x000000154415723e */ /* 0x000fe400000010ff */
[----:B------:R-:W-:Y:S02]  /*e0f0*/  F2FP.BF16.F32.PACK_AB R20, R69, R20 ;  /* 0x000000144514723e */ /* 0x000fe400000010ff */
[----:B------:R-:W-:Y:S02]  /*e100*/  SEL R36, R33, R32, P0 ;  /* 0x0000002021247207 */ /* 0x000fe40000000000 */
[----:B------:R-:W-:Y:S02]  /*e110*/  SEL R30, R27, R26, P0 ;  /* 0x0000001a1b1e7207 */ /* 0x000fe40000000000 */
[----:B------:R-:W-:Y:S01]  /*e120*/  SEL R49, R26, R27, P0 ;  /* 0x0000001b1a317207 */ /* 0x000fe20000000000 */
[----:B------:R-:W-:Y:S01]  /*e130*/  IMAD.X R27, RZ, RZ, R7, P6 ;  /* 0x000000ffff1b7224 */ /* 0x000fe200030e0607 */
[----:B------:R-:W-:-:S02]  /*e140*/  F2FP.BF16.F32.PACK_AB R56, R56, R65 ;  /* 0x000000413838723e */ /* 0x000fc400000010ff */
[----:B------:R-:W-:Y:S02]  /*e150*/  SEL R33, R32, R33, P0 ;  /* 0x0000002120217207 */ /* 0x000fe40000000000 */
[----:B------:R-:W-:Y:S02]  /*e160*/  SHF.R.U64 R12, R12, 0x3, RZ ;  /* 0x000000030c0c7819 */ /* 0x000fe400000012ff */
[----:B------:R-:W-:Y:S02]  /*e170*/  F2FP.BF16.F32.PACK_AB R94, R94, R95 ;  /* 0x0000005f5e5e723e */ /* 0x000fe400000010ff */
[----:B------:R-:W-:Y:S02]  /*e180*/  F2FP.BF16.F32.PACK_AB R93, R92, R93 ;  /* 0x0000005d5c5d723e */ /* 0x000fe400000010ff */
[----:B------:R-:W-:Y:S02]  /*e190*/  F2FP.BF16.F32.PACK_AB R57, R48, R57 ;  /* 0x000000393039723e */ /* 0x000fe400000010ff */
[----:B------:R-:W-:-:S02]  /*e1a0*/  SEL R32, R29, R28, P0 ;  /* 0x0000001c1d207207 */ /* 0x000fc40000000000 */
[C---:B------:R-:W-:Y:S02]  /*e1b0*/  IADD3 R65, P3, R6.reuse, 0x4000, RZ ;  /* 0x0000400006417810 */ /* 0x040fe40007f7e0ff */
[C---:B------:R-:W-:Y:S02]  /*e1c0*/  IADD3 R69, P5, R6.reuse, 0x4040, RZ ;  /* 0x0000404006457810 */ /* 0x040fe40007fbe0ff */
[----:B------:R-:W-:Y:S02]  /*e1d0*/  IADD3 R62, P6, R6, 0x4060, RZ ;  /* 0x00004060063e7810 */ /* 0x000fe40007fde0ff */
[----:B------:R-:W-:Y:S01]  /*e1e0*/  SHF.R.U64 R10, R10, 0x3, RZ ;  /* 0x000000030a0a7819 */ /* 0x000fe200000012ff */
[----:B------:R-:W-:Y:S01]  /*e1f0*/  IMAD.X R11, RZ, RZ, R7, P5 ;  /* 0x000000ffff0b7224 */ /* 0x000fe200028e0607 */
[----:B------:R-:W-:Y:S02]  /*e200*/  F2FP.BF16.F32.PACK_AB R90, R90, R91 ;  /* 0x0000005b5a5a723e */ /* 0x000fe400000010ff */
[----:B------:R-:W-:-:S02]  /*e210*/  F2FP.BF16.F32.PACK_AB R89, R88, R89 ;  /* 0x000000595859723e */ /* 0x000fc400000010ff */
[----:B------:R-:W-:Y:S02]  /*e220*/  SEL R29, R28, R29, P0 ;  /* 0x0000001d1c1d7207 */ /* 0x000fe40000000000 */
[----:B------:R-:W-:Y:S01]  /*e230*/  LOP3.LUT R6, R9, R6, RZ, 0x3c, !PT ;  /* 0x0000000609067212 */ /* 0x000fe200078e3cff */
[--C-:B------:R-:W-:Y:S01]  /*e240*/  IMAD.X R9, RZ, RZ, R7.reuse, P6 ;  /* 0x000000ffff097224 */ /* 0x100fe200030e0607 */
[----:B------:R-:W-:Y:S02]  /*e250*/  SEL R28, R21, R20, P0 ;  /* 0x00000014151c7207 */ /* 0x000fe40000000000 */
[----:B------:R-:W-:Y:S01]  /*e260*/  SEL R41, R20, R21, P0 ;  /* 0x0000001514297207 */ /* 0x000fe20000000000 */
[----:B------:R-:W-:Y:S01]  /*e270*/  IMAD.X R21, RZ, RZ, R7, P2 ;  /* 0x000000ffff157224 */ /* 0x000fe200010e0607 */
[----:B------:R-:W-:Y:S02]  /*e280*/  LOP3.LUT R20, R12, R63, RZ, 0x3c, !PT ;  /* 0x0000003f0c147212 */ /* 0x000fe400078e3cff */
[----:B------:R-:W-:-:S02]  /*e290*/  SEL R34, R94, R93, P0 ;  /* 0x0000005d5e227207 */ /* 0x000fc40000000000 */
[----:B------:R-:W-:Y:S02]  /*e2a0*/  SEL R48, R56, R57, P0 ;  /* 0x0000003938307207 */ /* 0x000fe40000000000 */
[----:B------:R-:W-:Y:S02]  /*e2b0*/  LOP3.LUT R52, R69, 0x380, RZ, 0xc0, !PT ;  /* 0x0000038045347812 */ /* 0x000fe400078ec0ff */
[----:B------:R-:W-:Y:S02]  /*e2c0*/  LOP3.LUT R12, R10, R67, RZ, 0x3c, !PT ;  /* 0x000000430a0c7212 */ /* 0x000fe400078e3cff */
[----:B------:R-:W-:Y:S02]  /*e2d0*/  SEL R93, R93, R94, P0 ;  /* 0x0000005e5d5d7207 */ /* 0x000fe40000000000 */
[----:B------:R-:W-:Y:S02]  /*e2e0*/  SEL R40, R90, R89, P0 ;  /* 0x000000595a287207 */ /* 0x000fe40000000000 */
[----:B------:R-:W-:-:S02]  /*e2f0*/  SEL R57, R57, R56, P0 ;  /* 0x0000003839397207 */ /* 0x000fc40000000000 */
[----:B------:R-:W-:Y:S02]  /*e300*/  MOV R67, R6 ;  /* 0x0000000600437202 */ /* 0x000fe40000000f00 */
[----:B------:R-:W-:Y:S02]  /*e310*/  F2FP.BF16.F32.PACK_AB R15, R70, R15 ;  /* 0x0000000f460f723e */ /* 0x000fe400000010ff */
[----:B------:R-:W-:Y:S02]  /*e320*/  F2FP.BF16.F32.PACK_AB R14, R71, R14 ;  /* 0x0000000e470e723e */ /* 0x000fe400000010ff */
[----:B------:R-:W-:Y:S02]  /*e330*/  SEL R89, R89, R90, P0 ;  /* 0x0000005a59597207 */ /* 0x000fe40000000000 */
[----:B------:R-:W-:Y:S02]  /*e340*/  SHF.R.U64 R52, R52, 0x3, RZ ;  /* 0x0000000334347819 */ /* 0x000fe400000012ff */
[----:B------:R-:W-:-:S02]  /*e350*/  SEL R56, R15, R14, P0 ;  /* 0x0000000e0f387207 */ /* 0x000fc40000000000 */
[----:B------:R-:W-:Y:S01]  /*e360*/  SEL R53, R14, R15, P0 ;  /* 0x0000000f0e357207 */ /* 0x000fe20000000000 */
[----:B------:R-:W-:Y:S01]  /*e370*/  IMAD.X R15, RZ, RZ, R7, P3 ;  /* 0x000000ffff0f7224 */ /* 0x000fe200018e0607 */
[----:B------:R-:W-:Y:S02]  /*e380*/  SEL R60, R86, R87, P0 ;  /* 0x00000057563c7207 */ /* 0x000fe40000000000 */
[----:B------:R-:W-:Y:S02]  /*e390*/  SEL R87, R87, R86, P0 ;  /* 0x0000005657577207 */ /* 0x000fe40000000000 */
[----:B------:R-:W-:Y:S02]  /*e3a0*/  LOP3.LUT R8, R59, 0x380, RZ, 0xc0, !PT ;  /* 0x000003803b087812 */ /* 0x000fe400078ec0ff */
[----:B------:R-:W-:Y:S02]  /*e3b0*/  LOP3.LUT R10, R52, R69, RZ, 0x3c, !PT ;  /* 0x00000045340a7212 */ /* 0x000fe400078e3cff */
[----:B------:R-:W-:-:S02]  /*e3c0*/  MOV R64, R20 ;  /* 0x0000001400407202 */ /* 0x000fc40000000f00 */
[----:B------:R-:W-:Y:S02]  /*e3d0*/  SHF.R.U64 R8, R8, 0x3, RZ ;  /* 0x0000000308087819 */ /* 0x000fe400000012ff */
[----:B------:R-:W-:Y:S02]  /*e3e0*/  MOV R61, R10 ;  /* 0x0000000a003d7202 */ /* 0x000fe40000000f00 */
[----:B------:R-:W-:Y:S02]  /*e3f0*/  LOP3.LUT R26, R8, R59, RZ, 0x3c, !PT ;  /* 0x0000003b081a7212 */ /* 0x000fe400078e3cff */
[----:B------:R-:W-:Y:S02]  /*e400*/  LOP3.LUT R8, R65, 0x380, RZ, 0xc0, !PT ;  /* 0x0000038041087812 */ /* 0x000fe400078ec0ff */
[----:B------:R-:W-:Y:S02]  /*e410*/  LOP3.LUT R59, R62, 0x380, RZ, 0xc0, !PT ;  /* 0x000003803e3b7812 */ /* 0x000fe400078ec0ff */
[----:B------:R-:W-:-:S02]  /*e420*/  SHF.R.U64 R8, R8, 0x3, RZ ;  /* 0x0000000308087819 */ /* 0x000fc400000012ff */
[----:B------:R-:W-:Y:S02]  /*e430*/  SHF.R.U64 R59, R59, 0x3, RZ ;  /* 0x000000033b3b7819 */ /* 0x000fe400000012ff */
[----:B------:R-:W-:Y:S02]  /*e440*/  LOP3.LUT R14, R8, R65, RZ, 0x3c, !PT ;  /* 0x00000041080e7212 */ /* 0x000fe400078e3cff */
[----:B------:R-:W-:Y:S02]  /*e450*/  LOP3.LUT R8, R59, R62, RZ, 0x3c, !PT ;  /* 0x0000003e3b087212 */ /* 0x000fe400078e3cff */
[----:B------:R-:W-:Y:S02]  /*e460*/  MOV R63, R14 ;  /* 0x0000000e003f7202 */ /* 0x000fe40000000f00 */
[----:B------:R-:W-:Y:S02]  /*e470*/  MOV R59, R8 ;  /* 0x00000008003b7202 */ /* 0x000fe40000000f00 */
[----:B------:R-:W-:-:S02]  /*e480*/  MOV R62, R12 ;  /* 0x0000000c003e7202 */ /* 0x000fc40000000f00 */
[----:B------:R-:W-:Y:S02]  /*e490*/  MOV R66, R26 ;  /* 0x0000001a00427202 */ /* 0x000fe40000000f00 */
[----:B------:R-:W-:Y:S02]  /*e4a0*/  MOV R65, R24 ;  /* 0x0000001800417202 */ /* 0x000fe40000000f00 */
[----:B------:R-:W-:Y:S01]  /*e4b0*/  PLOP3.LUT P2, PT, PT, PT, UP0, 0x80, 0x0 ;  /* 0x000000000000781c */ /* 0x000fe20003f4f008 */
[----:B------:R-:W-:Y:S01]  /*e4c0*/  ULDC UR8, c[0x0][0xa88] ;  /* 0x0002a20000087ab9 */ /* 0x000fe20000000800 */
[----:B--2---:R-:W-:Y:S01]  /*e4d0*/  LOP3.LUT R6, R35, 0x2, RZ, 0x3c, !PT ;  /* 0x0000000223067812 */ /* 0x004fe200078e3cff */
[----:B------:R-:W-:Y:S04]  /*e4e0*/  SHFL.IDX PT, R34, R34, R35, 0x1c1f ;  /* 0x001c1f2322227589 */ /* 0x000fe800000e0000 */
[----:B------:R-:W0:Y:S04]  /*e4f0*/  SHFL.IDX PT, R93, R93, R6, 0x1c1f ;  /* 0x001c1f065d5d7589 */ /* 0x000e2800000e0000 */
[----:B------:R-:W-:Y:S04]  /*e500*/  SHFL.IDX PT, R48, R48, R35, 0x1c1f ;  /* 0x001c1f2330307589 */ /* 0x000fe800000e0000 */
[----:B------:R-:W1:Y:S04]  /*e510*/  SHFL.IDX PT, R57, R57, R6, 0x1c1f ;  /* 0x001c1f0639397589 */ /* 0x000e6800000e0000 */
[----:B------:R-:W-:Y:S04]  /*e520*/  SHFL.IDX PT, R40, R40, R35, 0x1c1f ;  /* 0x001c1f2328287589 */ /* 0x000fe800000e0000 */
[----:B------:R-:W2:Y:S04]  /*e530*/  SHFL.IDX PT, R89, R89, R6, 0x1c1f ;  /* 0x001c1f0659597589 */ /* 0x000ea800000e0000 */
[----:B------:R-:W-:Y:S04]  /*e540*/  SHFL.IDX PT, R50, R50, R35, 0x1c1f ;  /* 0x001c1f2332327589 */ /* 0x000fe800000e0000 */
[----:B------:R-:W3:Y:S01]  /*e550*/  SHFL.IDX PT, R39, R39, R6, 0x1c1f ;  /* 0x001c1f0627277589 */ /* 0x000ee200000e0000 */
        /* <DEDUP_REMOVED lines=8> */
[----:B--2---:R-:W-:-:S02]  /*e5e0*/  SEL R12, R40, R89, P0 ;  /* 0x00000059280c7207 */ /* 0x004fc40000000000 */
[----:B------:R-:W-:Y:S01]  /*e5f0*/  SEL R14, R89, R40, P0 ;  /* 0x00000028590e7207 */ /* 0x000fe20000000000 */
[----:B------:R-:W-:Y:S04]  /*e600*/  SHFL.IDX PT, R36, R36, R35, 0x1c1f ;  /* 0x001c1f2324247589 */ /* 0x000fe800000e0000 */
[----:B------:R-:W2:Y:S01]  /*e610*/  SHFL.IDX PT, R33, R33, R6, 0x1c1f ;  /* 0x001c1f0621217589 */ /* 0x000ea200000e0000 */
[----:B---3--:R-:W-:Y:S02]  /*e620*/  SEL R13, R50, R39, P0 ;  /* 0x00000027320d7207 */ /* 0x008fe40000000000 */
[----:B------:R-:W-:Y:S01]  /*e630*/  SEL R15, R39, R50, P0 ;  /* 0x00000032270f7207 */ /* 0x000fe20000000000 */
[----:B------:R2:W-:Y:S04]  /*e640*/  SHFL.IDX PT, R21, R30, R35, 0x1c1f ;  /* 0x001c1f231e157589 */ /* 0x0005e800000e0000 */
[----:B------:R-:W3:Y:S01]  /*e650*/  SHFL.IDX PT, R52, R49, R6, 0x1c1f ;  /* 0x001c1f0631347589 */ /* 0x000ee200000e0000 */
[----:B0-----:R-:W-:-:S02]  /*e660*/  SEL R24, R42, R37, P0 ;  /* 0x000000252a187207 */ /* 0x001fc40000000000 */
[----:B------:R-:W-:Y:S01]  /*e670*/  SEL R26, R37, R42, P0 ;  /* 0x0000002a251a7207 */ /* 0x000fe20000000000 */
[----:B------:R-:W-:Y:S04]  /*e680*/  SHFL.IDX PT, R32, R32, R35, 0x1c1f ;  /* 0x001c1f2320207589 */ /* 0x000fe800000e0000 */
[----:B------:R-:W-:Y:S01]  /*e690*/  SHFL.IDX PT, R54, R54, R35, 0x1c1f ;  /* 0x001c1f2336367589 */ /* 0x000fe200000e0000 */
[----:B-1----:R-:W-:Y:S02]  /*e6a0*/  SEL R25, R38, R31, P0 ;  /* 0x0000001f26197207 */ /* 0x002fe40000000000 */
[----:B------:R-:W-:Y:S01]  /*e6b0*/  SEL R27, R31, R38, P0 ;  /* 0x000000261f1b7207 */ /* 0x000fe20000000000 */
[----:B------:R3:W0:Y:S04]  /*e6c0*/  SHFL.IDX PT, R7, R29, R6, 0x1c1f ;  /* 0x001c1f061d077589 */ /* 0x00062800000e0000 */
[----:B------:R-:W1:Y:S01]  /*e6d0*/  SHFL.IDX PT, R51, R51, R6, 0x1c1f ;  /* 0x001c1f0633337589 */ /* 0x000e6200000e0000 */
[----:B--2---:R-:W-:-:S03]  /*e6e0*/  SEL R30, R33, R36, P0 ;  /* 0x00000024211e7207 */ /* 0x004fc60000000000 */
[----:B------:R2:W-:Y:S04]  /*e6f0*/  SHFL.IDX PT, R20, R28, R35, 0x1c1f ;  /* 0x001c1f231c147589 */ /* 0x0005e800000e0000 */
[----:B------:R-:W-:Y:S01]  /*e700*/  SHFL.IDX PT, R44, R44, R35, 0x1c1f ;  /* 0x001c1f232c2c7589 */ /* 0x000fe200000e0000 */
[----:B---3--:R-:W-:Y:S02]  /*e710*/  SEL R29, R21, R52, P0 ;  /* 0x00000034151d7207 */ /* 0x008fe40000000000 */
[----:B------:R-:W-:Y:S01]  /*e720*/  SEL R31, R52, R21, P0 ;  /* 0x00000015341f7207 */ /* 0x000fe20000000000 */
[----:B------:R-:W-:Y:S01]  /*e730*/  SHFL.IDX PT, R56, R56, R35, 0x1c1f ;  /* 0x001c1f2338387589 */ /* 0x000fe200000e0000 */
[----:B--2---:R-:W-:-:S03]  /*e740*/  SEL R28, R36, R33, P0 ;  /* 0x00000021241c7207 */ /* 0x004fc60000000000 */
[----:B------:R-:W2:Y:S04]  /*e750*/  SHFL.IDX PT, R41, R41, R6, 0x1c1f ;  /* 0x001c1f0629297589 */ /* 0x000ea800000e0000 */
[----:B------:R-:W3:Y:S01]  /*e760*/  SHFL.IDX PT, R43, R43, R6, 0x1c1f ;  /* 0x001c1f062b2b7589 */ /* 0x000ee200000e0000 */
[----:B0-----:R-:W-:Y:S02]  /*e770*/  SEL R36, R32, R7, P0 ;  /* 0x0000000720247207 */ /* 0x001fe40000000000 */
[----:B------:R-:W-:Y:S01]  /*e780*/  SEL R38, R7, R32, P0 ;  /* 0x0000002007267207 */ /* 0x000fe20000000000 */
[----:B------:R-:W0:Y:S01]  /*e790*/  SHFL.IDX PT, R53, R53, R6, 0x1c1f ;  /* 0x001c1f0635357589 */ /* 0x000e2200000e0000 */
[----:B-1----:R-:W-:Y:S01]  /*e7a0*/  SEL R37, R54, R51, P0 ;  /* 0x0000003336257207 */ /* 0x002fe20000000000 */
[----:B------:R-:W-:Y:S01]  /*e7b0*/  IMAD.U32 R7, RZ, RZ, UR7 ;  /* 0x00000007ff077e24 */ /* 0x000fe2000f8e00ff */
[----:B------:R-:W-:Y:S01]  /*e7c0*/  SEL R39, R51, R54, P0 ;  /* 0x0000003633277207 */ /* 0x000fe20000000000 */
[----:B------:R-:W-:Y:S06]  /*e7d0*/  BAR.SYNC.DEFER_BLOCKING 0x1, 0x100 ;  /* 0x0044000000007b1d */ /* 0x000fec0000010000 */
[----:B------:R-:W-:Y:S04]  /*e7e0*/  SHFL.IDX PT, R58, R58, R35, 0x1c1f ;  /* 0x001c1f233a3a7589 */ /* 0x000fe800000e0000 */
[----:B------:R-:W1:Y:S01]  /*e7f0*/  SHFL.IDX PT, R55, R55, R6, 0x1c1f ;  /* 0x001c1f0637377589 */ /* 0x000e6200000e0000 */
[----:B--2---:R-:W-:-:S02]  /*e800*/  SEL R32, R20, R41, P0 ;  /* 0x0000002914207207 */ /* 0x004fc40000000000 */
[----:B------:R-:W-:Y:S01]  /*e810*/  SEL R34, R41, R20, P0 ;  /* 0x0000001429227207 */ /* 0x000fe20000000000 */
[----:B------:R-:W-:Y:S01]  /*e820*/  SHFL.IDX PT, R46, R46, R35, 0x1c1f ;  /* 0x001c1f232e2e7589 */ /* 0x000fe200000e0000 */
[----:B---3--:R-:W-:Y:S02]  /*e830*/  SEL R40, R44, R43, P0 ;  /* 0x0000002b2c287207 */ /* 0x008fe40000000000 */
[----:B------:R-:W-:Y:S01]  /*e840*/  SEL R42, R43, R44, P0 ;  /* 0x0000002c2b2a7207 */ /* 0x000fe20000000000 */
[----:B------:R2:W-:Y:S01]  /*e850*/  SHFL.IDX PT, R60, R60, R35, 0x1c1f ;  /* 0x001c1f233c3c7589 */ /* 0x0005e200000e0000 */
[----:B0-----:R-:W-:-:S03]  /*e860*/  SEL R33, R56, R53, P0 ;  /* 0x0000003538217207 */ /* 0x001fc60000000000 */
[----:B------:R-:W0:Y:S04]  /*e870*/  SHFL.IDX PT, R45, R45, R6, 0x1c1f ;  /* 0x001c1f062d2d7589 */ /* 0x000e2800000e0000 */
[----:B------:R3:W4:Y:S01]  /*e880*/  SHFL.IDX PT, R87, R87, R6, 0x1c1f ;  /* 0x001c1f0657577589 */ /* 0x00072200000e0000 */
[----:B--2---:R-:W-:-:S03]  /*e890*/  SEL R35, R53, R56, P0 ;  /* 0x0000003835237207 */ /* 0x004fc60000000000 */
[----:B------:R0:W-:Y:S04]  /*e8a0*/  STSM.16.M88.4 [R67], R8 ;  /* 0x0000000843007844 */ /* 0x0001e80000000200 */
[----:B------:R-:W-:Y:S01]  /*e8b0*/  STSM.16.M88.4 [R66], R12 ;  /* 0x0000000c42007844 */ /* 0x000fe20000000200 */
[----:B-1----:R-:W-:Y:S01]  /*e8c0*/  SEL R41, R58, R55, P0 ;  /* 0x000000373a297207 */ /* 0x002fe20000000000 */
[----:B---3--:R-:W-:Y:S01]  /*e8d0*/  IMAD.U32 R6, RZ, RZ, UR6 ;  /* 0x00000006ff067e24 */ /* 0x008fe2000f8e00ff */
[----:B------:R-:W-:Y:S01]  /*e8e0*/  SEL R43, R55, R58, P0 ;  /* 0x0000003a372b7207 */ /* 0x000fe20000000000 */
[----:B------:R-:W-:Y:S01]  /*e8f0*/  STSM.16.M88.4 [R65], R24 ;  /* 0x0000001841007844 */ /* 0x000fe20000000200 */
[----:B------:R-:W-:-:S03]  /*e900*/  ULDC.64 UR6, c[0x0][0xc08] ;  /* 0x0003020000067ab9 */ /* 0x000fc60000000a00 */
[----:B------:R-:W-:Y:S01]  /*e910*/  STSM.16.M88.4 [R64], R28 ;  /* 0x0000001c40007844 */ /* 0x000fe20000000200 */
[----:B0-----:R-:W-:-:S03]  /*e920*/  SEL R8, R46, R45, P0 ;  /* 0x0000002d2e087207 */ /* 0x001fc60000000000 */
[----:B------:R-:W-:Y:S01]  /*e930*/  STSM.16.M88.4 [R63], R36 ;  /* 0x000000243f007844 */ /* 0x000fe20000000200 */
[----:B------:R-:W-:Y:S02]  /*e940*/  SEL R10, R45, R46, P0 ;  /* 0x0000002e2d0a7207 */ /* 0x000fe40000000000 */
[----:B----4-:R-:W-:Y:S01]  /*e950*/  SEL R9, R60, R87, P0 ;  /* 0x000000573c097207 */ /* 0x010fe20000000000 */
[----:B------:R-:W-:Y:S01]  /*e960*/  STSM.16.M88.4 [R62], R32 ;  /* 0x000000203e007844 */ /* 0x000fe20000000200 */
[----:B------:R-:W-:Y:S01]  /*e970*/  SEL R11, R87, R60, P0 ;  /* 0x0000003c570b7207 */ /* 0x000fe20000000000 */
[----:B------:R-:W-:Y:S01]  /*e980*/  UISETP.NE.U32.AND UP1, UPT, UR6, URZ, UPT ;  /* 0x0000003f0600728c */ /* 0x000fe2000bf25070 */
[----:B------:R-:W0:Y:S01]  /*e990*/  LDC R46, c[0x0][0xbe8] ;  /* 0x0002fa00ff2e7b82 */ /* 0x000e220000000800 */
[----:B------:R-:W-:Y:S04]  /*e9a0*/  STSM.16.M88.4 [R61], R40 ;  /* 0x000000283d007844 */ /* 0x000fe80000000200 */
[----:B------:R1:W-:Y:S03]  /*e9b0*/  STSM.16.M88.4 [R59], R8 ;  /* 0x000000083b007844 */ /* 0x0003e60000000200 */
[----:B------:R-:W-:Y:S01]  /*e9c0*/  BAR.SYNC.DEFER_BLOCKING 0x1, 0x100 ;  /* 0x0044000000007b1d */ /* 0x000fe20000010000 */
[----:B------:R-:W-:-:S06]  /*e9d0*/  UISETP.NE.AND.EX UP1, UPT, UR7, URZ, UPT, UP1 ;  /* 0x0000003f0700728c */ /* 0x000fcc000bf25310 */
[----:B------:R-:W-:-:S05]  /*e9e0*/  PLOP3.LUT P0, PT, PT, PT, UP1, 0x80, 0x0 ;  /* 0x000000000000781c */ /* 0x000fca0003f0f018 */
[----:B------:R-:W-:-:S04]  /*e9f0*/  @UP1 ULEA UR6, UP2, UR36, UR6, 0x2 ;  /* 0x0000000624061291 */ /* 0x000fc8000f84103f */
[----:B------:R-:W-:Y:S01]  /*ea00*/  @UP1 ULEA.HI.X UR7, UR36, UR7, UR37, 0x2, UP2 ;  /* 0x0000000724071291 */ /* 0x000fe200090f1425 */
[----:B-1----:R-:W-:Y:S02]  /*ea10*/  IMAD.U32 R9, RZ, RZ, UR8 ;  /* 0x00000008ff097e24 */ /* 0x002fe4000f8e00ff */
[----:B------:R-:W-:-:S03]  /*ea20*/  IMAD.U32 R10, RZ, RZ, UR6 ;  /* 0x00000006ff0a7e24 */ /* 0x000fc6000f8e00ff */
[----:B------:R-:W-:Y:S01]  /*ea30*/  IMAD.U32 R11, RZ, RZ, UR7 ;  /* 0x00000007ff0b7e24 */ /* 0x000fe2000f8e00ff */
[----:B------:R-:W2:Y:S01]  /*ea40*/  @P2 LDG.E R12, desc[UR52][R6.64] ;  /* 0x00000034060c2981 */ /* 0x000ea2000c1e1900 */
[----:B0-----:R-:W-:Y:S01]  /*ea50*/  ISETP.NE.AND P1, PT, R46, 0x1, PT ;  /* 0x000000012e00780c */ /* 0x001fe20003f25270 */
[----:B------:R-:W-:Y:S02]  /*ea60*/  UMOV UR4, URZ ;  /* 0x0000003f00047c82 */ /* 0x000fe40008000000 */
[----:B------:R0:W5:Y:S10]  /*ea70*/  @P0 LDG.E R9, desc[UR52][R10.64] ;  /* 0x000000340a090981 */ /* 0x000174000c1e1900 */
[----:B------:R-:W1:Y:S08]  /*ea80*/  @P1 LDC R13, c[0x0][0xbec] ;  /* 0x0002fb00ff0d1b82 */ /* 0x000e700000000800 */
[----:B------:R-:W3:Y:S01]  /*ea90*/  @P1 LDC R14, c[0x0][0xbf0] ;  /* 0x0002fc00ff0e1b82 */ /* 0x000ee20000000800 */
[----:B--2---:R-:W-:Y:S01]  /*eaa0*/  @P2 R2UR UR4, R12 ;  /* 0x000000000c0422ca */ /* 0x004fe200000e0000 */
[----:B01-3--:R-:W-:-:S14]  /*eab0*/  @P0 BRA `(.L_x_2166) ;  /* 0x0000000000100947 */ /* 0x00bfdc0003800000 */
[----:B------:R-:W-:Y:S05]  /*eac0*/  @!P2 BRA `(.L_x_2166) ;  /* 0x00000000000ca947 */ /* 0x000fea0003800000 */
[----:B------:R-:W2:Y:S04]  /*ead0*/  LDG.E R8, desc[UR52][R6.64] ;  /* 0x0000003406087981 */ /* 0x000ea8000c1e1900 */
[----:B-----5:R-:W2:Y:S02]  /*eae0*/  LDG.E R9, desc[UR52][R6.64+0x4] ;  /* 0x0000043406097981 */ /* 0x020ea4000c1e1900 */
[----:B--2---:R-:W-:-:S07]  /*eaf0*/  IMAD.IADD R9, R9, 0x1, -R8 ;  /* 0x0000000109097824 */ /* 0x004fce00078e0a08 */
.L_x_2166:
[----:B------:R-:W-:Y:S01]  /*eb00*/  USHF.R.S32.HI UR14, URZ, 0x1f, UR42 ;  /* 0x0000001f3f0e7899 */ /* 0x000fe2000801142a */
[----:B------:R-:W-:Y:S01]  /*eb10*/  VIADD R8, R18, UR39 ;  /* 0x0000002712087c36 */ /* 0x000fe20008000000 */
[----:B------:R-:W-:Y:S01]  /*eb20*/  ULDC.64 UR12, c[0x0][0xb90] ;  /* 0x0002e400000c7ab9 */ /* 0x000fe20000000a00 */
[----:B------:R-:W-:Y:S01]  /*eb30*/  USHF.R.S32.HI UR9, URZ, 0x1f, UR4 ;  /* 0x0000001f3f097899 */ /* 0x000fe20008011404 */
[----:B------:R-:W-:Y:S01]  /*eb40*/  VIADD R24, R190, UR39 ;  /* 0x00000027be187c36 */ /* 0x000fe20008000000 */
[----:B------:R-:W-:Y:S01]  /*eb50*/  UIMAD UR10, UR14, UR12, URZ ;  /* 0x0000000c0e0a72a4 */ /* 0x000fe2000f8e023f */
[----:B------:R-:W-:Y:S01]  /*eb60*/  @P1 IMAD.HI.U32 R7, R8, R13, RZ ;  /* 0x0000000d08071227 */ /* 0x000fe200078e00ff */
[----:B------:R-:W-:Y:S01]  /*eb70*/  UMOV UR8, UR4 ;  /* 0x0000000400087c82 */ /* 0x000fe20008000000 */
[----:B------:R-:W-:Y:S01]  /*eb80*/  USEL UR37, UR37, URZ, !UP0 ;  /* 0x0000003f25257287 */ /* 0x000fe2000c000000 */
[----:B------:R-:W0:Y:S01]  /*eb90*/  @P1 LDC R49, c[0x0][0xbf0] ;  /* 0x0002fc00ff311b82 */ /* 0x000e220000000800 */
        /* <DEDUP_REMOVED lines=15> */
[----:B------:R-:W-:Y:S01]  /*ec90*/  IADD3 R13, P3, R4, 0x2000, RZ ;  /* 0x00002000040d7810 */ /* 0x000fe20007f7e0ff */
[----:B-----5:R-:W-:Y:S01]  /*eca0*/  IMAD R53, R9, R46, RZ ;  /* 0x0000002e09357224 */ /* 0x020fe200078e02ff */
[----:B------:R-:W-:Y:S01]  /*ecb0*/  IADD3 R6, P2, R6, UR6, RZ ;  /* 0x0000000606067c10 */ /* 0x000fe2000ff5e0ff */
[----:B------:R-:W-:Y:S01]  /*ecc0*/  ULDC.64 UR10, c[0x0][0xaa0] ;  /* 0x0002a800000a7ab9 */ /* 0x000fe20000000a00 */
[----:B------:R-:W-:Y:S01]  /*ecd0*/  IMAD.U32 R10, RZ, RZ, UR8 ;  /* 0x00000008ff0a7e24 */ /* 0x000fe2000f8e00ff */
[----:B------:R-:W-:Y:S01]  /*ece0*/  SHF.R.S32.HI R8, RZ, 0x1f, R11 ;  /* 0x0000001fff087819 */ /* 0x000fe2000001140b */
[----:B------:R-:W-:Y:S01]  /*ecf0*/  IMAD.X R9, RZ, RZ, R5, P3 ;  /* 0x000000ffff097224 */ /* 0x000fe200018e0605 */
[----:B------:R-:W-:-:S02]  /*ed00*/  IADD3 R15, P0, R4, 0x1000, RZ ;  /* 0x00001000040f7810 */ /* 0x000fc40007f1e0ff */
[----:B------:R-:W-:Y:S01]  /*ed10*/  IADD3.X R7, R7, UR7, R10, P2, !PT ;  /* 0x0000000707077c10 */ /* 0x000fe200097fe40a */
[----:B------:R-:W-:Y:S01]  /*ed20*/  ULDC.64 UR6, c[0x0][0xb88] ;  /* 0x0002e20000067ab9 */ /* 0x000fe20000000a00 */
[----:B------:R-:W-:Y:S01]  /*ed30*/  LOP3.LUT R10, R13, 0x380, RZ, 0xc0, !PT ;  /* 0x000003800d0a7812 */ /* 0x000fe200078ec0ff */
[----:B------:R-:W-:Y:S01]  /*ed40*/  IMAD R14, R8, UR6, RZ ;  /* 0x00000006080e7c24 */ /* 0x000fe2000f8e02ff */
[----:B------:R-:W-:Y:S01]  /*ed50*/  LOP3.LUT R12, R15, 0x380, RZ, 0xc0, !PT ;  /* 0x000003800f0c7812 */ /* 0x000fe200078ec0ff */
[C---:B------:R-:W-:Y:S01]  /*ed60*/  IMAD.WIDE.U32 R6, R11.reuse, UR6, R6 ;  /* 0x000000060b067c25 */ /* 0x040fe2000f8e0006 */
[----:B------:R-:W-:Y:S02]  /*ed70*/  SHF.R.U64 R8, R10, 0x3, RZ ;  /* 0x000000030a087819 */ /* 0x000fe400000012ff */
[----:B------:R-:W-:Y:S01]  /*ed80*/  SHF.R.U64 R12, R12, 0x3, RZ ;  /* 0x000000030c0c7819 */ /* 0x000fe200000012ff */
[----:B------:R-:W-:Y:S01]  /*ed90*/  IMAD R21, R11, UR7, R14 ;  /* 0x000000070b157c24 */ /* 0x000fe2000f8e020e */
[----:B------:R-:W-:Y:S01]  /*eda0*/  LOP3.LUT R8, R8, R13, RZ, 0x3c, !PT ;  /* 0x0000000d08087212 */ /* 0x000fe200078e3cff */
[----:B------:R-:W-:Y:S01]  /*edb0*/  ULDC.64 UR6, c[0x0][0xb50] ;  /* 0x0002d40000067ab9 */ /* 0x000fe20000000a00 */
[----:B------:R-:W-:Y:S01]  /*edc0*/  LOP3.LUT R12, R12, R15, RZ, 0x3c, !PT ;  /* 0x0000000f0c0c7212 */ /* 0x000fe200078e3cff */
[----:B------:R-:W-:Y:S01]  /*edd0*/  IMAD.IADD R13, R7, 0x1, R21 ;  /* 0x00000001070d7824 */ /* 0x000fe200078e0215 */
[----:B------:R-:W-:Y:S01]  /*ede0*/  LEA R14, P4, R6, UR6, 0x2 ;  /* 0x00000006060e7c11 */ /* 0x000fe2000f8810ff */
[----:B------:R-:W-:Y:S01]  /*edf0*/  VIADD R10, R24, 0x8 ;  /* 0x00000008180a7836 */ /* 0x000fe20000000000 */
[----:B------:R-:W-:-:S02]  /*ee00*/  IADD3 R11, P2, R4, 0x3000, RZ ;  /* 0x00003000040b7810 */ /* 0x000fc40007f5e0ff */
[----:B------:R-:W-:Y:S01]  /*ee10*/  LEA.HI.X R15, R6, UR7, R13, 0x2, P4 ;  /* 0x00000007060f7c11 */ /* 0x000fe2000a0f140d */
[----:B------:R-:W-:Y:S01]  /*ee20*/  SHFL.IDX PT, R20, R14, RZ, 0x1c1f ;  /* 0x001c1fff0e147589 */ /* 0x000fe200000e0000 */
[----:B------:R-:W-:Y:S01]  /*ee30*/  LOP3.LUT R7, R11, 0x380, RZ, 0xc0, !PT ;  /* 0x000003800b077812 */ /* 0x000fe200078ec0ff */
[--C-:B------:R-:W-:Y:S01]  /*ee40*/  IMAD.X R13, RZ, RZ, R5.reuse, P0 ;  /* 0x000000ffff0d7224 */ /* 0x100fe200000e0605 */
[----:B------:R-:W-:Y:S01]  /*ee50*/  LOP3.LUT P0, RZ, R188, 0x3, RZ, 0xc0, !PT ;  /* 0x00000003bcff7812 */ /* 0x000fe2000780c0ff */
[----:B------:R-:W1:Y:S01]  /*ee60*/  SHFL.IDX PT, R21, R15, RZ, 0x1c1f ;  /* 0x001c1fff0f157589 */ /* 0x000e6200000e0000 */
[----:B------:R-:W-:Y:S01]  /*ee70*/  SHF.R.U64 R6, R7, 0x3, RZ ;  /* 0x0000000307067819 */ /* 0x000fe200000012ff */
[----:B------:R-:W-:Y:S01]  /*ee80*/  IMAD.X R7, RZ, RZ, R5, P2 ;  /* 0x000000ffff077224 */ /* 0x000fe200010e0605 */
[-C--:B------:R-:W-:Y:S01]  /*ee90*/  ISETP.GE.OR P2, PT, R24, R53.reuse, P0 ;  /* 0x000000351800720c */ /* 0x080fe20000746670 */
[----:B------:R-:W-:Y:S01]  /*eea0*/  SHFL.IDX PT, R44, R14, 0x1, 0x1c1f ;  /* 0x003c1f000e2c7f89 */ /* 0x000fe200000e0000 */
[----:B------:R-:W-:Y:S01]  /*eeb0*/  ISETP.GE.OR P0, PT, R10, R53, P0 ;  /* 0x000000350a00720c */ /* 0x000fe20000706670 */
[----:B------:R-:W-:Y:S01]  /*eec0*/  UIMAD UR8, UR9, UR10, URZ ;  /* 0x0000000a090872a4 */ /* 0x000fe2000f8e023f */
[C---:B------:R-:W-:Y:S01]  /*eed0*/  IADD3 R41, P6, R4.reuse, 0x4000, RZ ;  /* 0x0000400004297810 */ /* 0x040fe20007fde0ff */
[----:B------:R-:W2:Y:S01]  /*eee0*/  SHFL.IDX PT, R45, R15, 0x1, 0x1c1f ;  /* 0x003c1f000f2d7f89 */ /* 0x000ea200000e0000 */
[----:B------:R-:W-:Y:S01]  /*eef0*/  UIMAD.WIDE.U32 UR6, UR4, UR10, URZ ;  /* 0x0000000a040672a5 */ /* 0x000fe2000f8e003f */
[----:B------:R-:W-:-:S02]  /*ef00*/  IADD3 R37, P5, R4, 0x5000, RZ ;  /* 0x0000500004257810 */ /* 0x000fc40007fbe0ff */
[----:B------:R-:W-:Y:S02]  /*ef10*/  IADD3 R33, P4, R4, 0x6000, RZ ;  /* 0x0000600004217810 */ /* 0x000fe40007f9e0ff */
[----:B------:R-:W-:Y:S02]  /*ef20*/  LOP3.LUT R6, R6, R11, RZ, 0x3c, !PT ;  /* 0x0000000b06067212 */ /* 0x000fe400078e3cff */
[C---:B------:R-:W-:Y:S01]  /*ef30*/  LOP3.LUT R29, R4.reuse, 0x380, RZ, 0xc0, !PT ;  /* 0x00000380041d7812 */ /* 0x040fe200078ec0ff */
[----:B-1----:R1:W-:Y:S01]  /*ef40*/  @!P2 ST.E desc[UR52][R20.64], R2 ;  /* 0x000000021400a985 */ /* 0x0023e2000c101934 */
[----:B------:R-:W-:Y:S01]  /*ef50*/  UIMAD UR8, UR4, UR11, UR8 ;  /* 0x0000000b040872a4 */ /* 0x000fe2000f8e0208 */
[----:B------:R-:W-:Y:S02]  /*ef60*/  IADD3 R11, P3, R4, 0x7000, RZ ;  /* 0x00007000040b7810 */ /* 0x000fe40007f7e0ff */
[----:B------:R-:W-:Y:S01]  /*ef70*/  ULDC.64 UR10, c[0x0][0xae8] ;  /* 0x0002ba00000a7ab9 */ /* 0x000fe20000000a00 */
[----:B------:R-:W-:-:S02]  /*ef80*/  LOP3.LUT R40, R41, 0x380, RZ, 0xc0, !PT ;  /* 0x0000038029287812 */ /* 0x000fc400078ec0ff */
[----:B------:R-:W-:Y:S01]  /*ef90*/  LOP3.LUT R36, R37, 0x380, RZ, 0xc0, !PT ;  /* 0x0000038025247812 */ /* 0x000fe200078ec0ff */
[----:B--2---:R2:W-:Y:S01]  /*efa0*/  @!P0 ST.E desc[UR52][R44.64], R0 ;  /* 0x000000002c008985 */ /* 0x0045e2000c101934 */
[----:B------:R-:W-:Y:S02]  /*efb0*/  LOP3.LUT R32, R33, 0x380, RZ, 0xc0, !PT ;  /* 0x0000038021207812 */ /* 0x000fe400078ec0ff */
[----:B------:R-:W-:Y:S01]  /*efc0*/  SHF.R.U64 R29, R29, 0x3, RZ ;  /* 0x000000031d1d7819 */ /* 0x000fe200000012ff */
[----:B-1----:R-:W1:Y:S01]  /*efd0*/  @P1 LDC R21, c[0x0][0xbec] ;  /* 0x0002fb00ff151b82 */ /* 0x002e620000000800 */
[----:B------:R-:W-:Y:S01]  /*efe0*/  UIADD3 UR7, UR7, UR8, URZ ;  /* 0x0000000807077290 */ /* 0x000fe2000fffe03f */
[----:B------:R-:W-:Y:S01]  /*eff0*/  LOP3.LUT R10, R11, 0x380, RZ, 0xc0, !PT ;  /* 0x000003800b0a7812 */ /* 0x000fe200078ec0ff */
[----:B------:R-:W-:Y:S01]  /*f000*/  UIMAD UR4, UR14, UR10, URZ ;  /* 0x0000000a0e0472a4 */ /* 0x000fe2000f8e023f */
[----:B------:R-:W-:Y:S01]  /*f010*/  SHF.R.U64 R40, R40, 0x3, RZ ;  /* 0x0000000328287819 */ /* 0x000fe200000012ff */
[----:B------:R-:W-:Y:S01]  /*f020*/  IMAD.X R25, RZ, RZ, R5, P3 ;  /* 0x000000ffff197224 */ /* 0x000fe200018e0605 */
[----:B------:R-:W-:Y:S01]  /*f030*/  SHF.R.U64 R36, R36, 0x3, RZ ;  /* 0x0000000324247819 */ /* 0x000fe200000012ff */
[----:B--2---:R-:W-:Y:S01]  /*f040*/  IMAD R0, R22, 0x20, R23 ;  /* 0x0000002016007824 */ /* 0x004fe200078e0217 */
[----:B------:R-:W-:Y:S01]  /*f050*/  UIMAD UR4, UR42, UR11, UR4 ;  /* 0x0000000b2a0472a4 */ /* 0x000fe2000f8e0204 */
[----:B------:R-:W-:Y:S01]  /*f060*/  SHF.R.U64 R32, R32, 0x3, RZ ;  /* 0x0000000320207819 */ /* 0x000fe200000012ff */
[----:B------:R-:W-:Y:S01]  /*f070*/  UIMAD.WIDE.U32 UR6, UR42, UR10, UR6 ;  /* 0x0000000a2a0672a5 */ /* 0x000fe2000f8e0006 */
[----:B------:R-:W-:Y:S01]  /*f080*/  VIADD R2, R0, UR39 ;  /* 0x0000002700027c36 */ /* 0x000fe20008000000 */
[----:B------:R-:W-:Y:S01]  /*f090*/  ULDC.64 UR8, c[0x0][0xaf0] ;  /* 0x0002bc0000087ab9 */ /* 0x000fe20000000a00 */
[----:B------:R-:W-:Y:S01]  /*f0a0*/  LOP3.LUT R28, R29, R4, RZ, 0x3c, !PT ;  /* 0x000000041d1c7212 */ /* 0x000fe200078e3cff */
[----:B------:R-:W-:Y:S01]  /*f0b0*/  UIADD3 UR7, UR7, UR4, URZ ;  /* 0x0000000407077290 */ /* 0x000fe2000fffe03f */
[----:B------:R-:W-:Y:S01]  /*f0c0*/  IMAD.MOV.U32 R45, RZ, RZ, R2 ;  /* 0x000000ffff2d7224 */ /* 0x000fe200078e0002 */
[----:B------:R-:W-:Y:S01]  /*f0d0*/  UIMAD UR4, UR37, UR8, URZ ;  /* 0x00000008250472a4 */ /* 0x000fe2000f8e023f */
[----:B------:R-:W-:Y:S01]  /*f0e0*/  SHF.R.U64 R4, R10, 0x3, RZ ;  /* 0x000000030a047819 */ /* 0x000fe200000012ff */
[----:B------:R-:W5:Y:S01]  /*f0f0*/  LD.E.128 R12, desc[UR52][R12.64] ;  /* 0x000000340c0c7980 */ /* 0x000f62000c101d00 */
[----:B------:R-:W-:-:S02]  /*f100*/  LOP3.LUT R40, R40, R41, RZ, 0x3c, !PT ;  /* 0x0000002928287212 */ /* 0x000fc400078e3cff */
[----:B------:R-:W-:Y:S01]  /*f110*/  LOP3.LUT R36, R36, R37, RZ, 0x3c, !PT ;  /* 0x0000002524247212 */ /* 0x000fe200078e3cff */
[----:B-1----:R-:W-:Y:S01]  /*f120*/  @P1 IMAD.HI.U32 R0, R2, R21, RZ ;  /* 0x0000001502001227 */ /* 0x002fe200078e00ff */
[----:B------:R-:W-:Y:S01]  /*f130*/  UIMAD UR4, UR36, UR9, UR4 ;  /* 0x00000009240472a4 */ /* 0x000fe2000f8e0204 */
[----:B------:R-:W-:Y:S01]  /*f140*/  LOP3.LUT R32, R32, R33, RZ, 0x3c, !PT ;  /* 0x0000002120207212 */ /* 0x000fe200078e3cff */
[----:B------:R-:W-:Y:S01]  /*f150*/  UIMAD.WIDE.U32 UR6, UR36, UR8, UR6 ;  /* 0x00000008240672a5 */ /* 0x000fe2000f8e0006 */
[--C-:B------:R-:W-:Y:S01]  /*f160*/  IMAD.X R41, RZ, RZ, R5.reuse, P6 ;  /* 0x000000ffff297224 */ /* 0x100fe200030e0605 */
[----:B0-----:R-:W-:Y:S01]  /*f170*/  @P1 SHF.R.U32.HI R45, RZ, R49, R0 ;  /* 0x00000031ff2d1219 */ /* 0x001fe20000011600 */
[--C-:B------:R-:W-:Y:S01]  /*f180*/  IMAD.X R37, RZ, RZ, R5.reuse, P5 ;  /* 0x000000ffff257224 */ /* 0x100fe200028e0605 */
[----:B------:R-:W-:Y:S01]  /*f190*/  UIADD3 UR4, UR7, UR4, URZ ;  /* 0x0000000407047290 */ /* 0x000fe2000fffe03f */
[----:B------:R-:W-:Y:S01]  /*f1a0*/  IMAD.X R33, RZ, RZ, R5, P4 ;  /* 0x000000ffff217224 */ /* 0x000fe200020e0605 */
[--C-:B------:R-:W-:Y:S01]  /*f1b0*/  SHF.R.S32.HI R0, RZ, 0x1f, R45.reuse ;  /* 0x0000001fff007819 */ /* 0x100fe2000001142d */
[----:B------:R-:W-:Y:S01]  /*f1c0*/  IMAD.MOV R49, RZ, RZ, -R45 ;  /* 0x000000ffff317224 */ /* 0x000fe200078e0a2d */
[----:B------:R-:W-:Y:S01]  /*f1d0*/  LOP3.LUT R24, R4, R11, RZ, 0x3c, !PT ;  /* 0x0000000b04187212 */ /* 0x000fe200078e3cff */
[----:B------:R-:W-:Y:S01]  /*f1e0*/  IMAD.MOV.U32 R29, RZ, RZ, R5 ;  /* 0x000000ffff1d7224 */ /* 0x000fe200078e0005 */
[----:B------:R-:W-:Y:S01]  /*f1f0*/  ULDC.64 UR8, c[0x0][0xae0] ;  /* 0x0002b80000087ab9 */ /* 0x000fe20000000a00 */
[----:B------:R-:W-:Y:S01]  /*f200*/  IMAD R49, R46, R49, R2 ;  /* 0x000000312e317224 */ /* 0x000fe200078e0202 */
[----:B------:R-:W5:Y:S01]  /*f210*/  LD.E.128 R8, desc[UR52][R8.64] ;  /* 0x0000003408087980 */ /* 0x000f62000c101d00 */
[----:B------:R-:W-:-:S02]  /*f220*/  IMAD R0, R0, UR8, RZ ;  /* 0x0000000800007c24 */ /* 0x000fc4000f8e02ff */
[----:B------:R-:W-:Y:S01]  /*f230*/  IMAD.U32 R21, RZ, RZ, UR7 ;  /* 0x00000007ff157e24 */ /* 0x000fe2000f8e00ff */
[----:B------:R-:W5:Y:S01]  /*f240*/  LD.E.128 R28, desc[UR52][R28.64] ;  /* 0x000000341c1c7980 */ /* 0x000f62000c101d00 */
[----:B------:R-:W-:Y:S01]  /*f250*/  IMAD.U32 R20, RZ, RZ, UR6 ;  /* 0x00000006ff147e24 */ /* 0x000fe2000f8e00ff */
[----:B------:R-:W-:Y:S01]  /*f260*/  ULDC.64 UR6, c[0x0][0xad8] ;  /* 0x0002b60000067ab9 */ /* 0x000fe20000000a00 */
[----:B------:R-:W-:Y:S01]  /*f270*/  IMAD.U32 R21, RZ, RZ, UR4 ;  /* 0x00000004ff157e24 */ /* 0x000fe2000f8e00ff */
[----:B------:R-:W5:Y:S01]  /*f280*/  LD.E.128 R4, desc[UR52][R6.64] ;  /* 0x0000003406047980 */ /* 0x000f62000c101d00 */
[C---:B------:R-:W-:Y:S01]  /*f290*/  IMAD R51, R45.reuse, UR9, R0 ;  /* 0x000000092d337c24 */ /* 0x040fe2000f8e0200 */
[----:B------:R-:W-:Y:S02]  /*f2a0*/  SHF.R.S32.HI R0, RZ, 0x1f, R49 ;  /* 0x0000001fff007819 */ /* 0x000fe40000011431 */
[----:B------:R-:W5:Y:S01]  /*f2b0*/  LD.E.128 R40, desc[UR52][R40.64] ;  /* 0x0000003428287980 */ /* 0x000f62000c101d00 */
[----:B------:R-:W-:-:S03]  /*f2c0*/  IMAD.WIDE.U32 R20, R45, UR8, R20 ;  /* 0x000000082d147c25 */ /* 0x000fc6000f8e0014 */
[----:B------:R-:W5:Y:S04]  /*f2d0*/  LD.E.128 R36, desc[UR52][R36.64] ;  /* 0x0000003424247980 */ /* 0x000f68000c101d00 */
        /* <DEDUP_REMOVED lines=10> */
[----:B------:R-:W-:Y:S02]  /*f380*/  VIADD R46, R23, UR39 ;  /* 0x00000027172e7c36 */ /* 0x000fe40008000000 */
[C---:B------:R-:W-:Y:S02]  /*f390*/  IMAD R45, R49.reuse, UR7, R2 ;  /* 0x00000007312d7c24 */ /* 0x040fe4000f8e0202 */
[----:B------:R-:W-:Y:S01]  /*f3a0*/  IMAD.WIDE.U32 R20, R49, UR6, R20 ;  /* 0x0000000631147c25 */ /* 0x000fe2000f8e0014 */
[C---:B------:R-:W-:Y:S01]  /*f3b0*/  ISETP.GE.AND P2, PT, R46.reuse, R53, PT ;  /* 0x000000352e00720c */ /* 0x040fe20003f46270 */
[----:B------:R-:W-:Y:S02]  /*f3c0*/  ULDC.64 UR6, c[0x0][0xa80] ;  /* 0x0002a00000067ab9 */ /* 0x000fe40000000a00 */
[----:B------:R-:W-:Y:S01]  /*f3d0*/  VIADD R0, R46, 0x20 ;  /* 0x000000202e007836 */ /* 0x000fe20000000000 */
[----:B------:R-:W-:Y:S01]  /*f3e0*/  LEA R44, P3, R20, UR6, 0x1 ;  /* 0x00000006142c7c11 */ /* 0x000fe2000f8608ff */
[----:B------:R-:W-:-:S02]  /*f3f0*/  IMAD.IADD R21, R21, 0x1, R45 ;  /* 0x0000000115157824 */ /* 0x000fc400078e022d */
        /* <DEDUP_REMOVED lines=20> */
.L_x_2168:
[----:B------:R-:W-:Y:S05]  /*f540*/  BSYNC B1 ;  /* 0x0000000000017941 */ /* 0x000fea0003800000 */
.L_x_2167:
        /* <DEDUP_REMOVED lines=13> */
.L_x_2170:
[----:B------:R-:W-:Y:S05]  /*f620*/  BSYNC B1 ;  /* 0x0000000000017941 */ /* 0x000fea0003800000 */
.L_x_2169:
[----:B----4-:R4:W0:Y:S01]  /*f630*/  SHFL.IDX PT, R0, R45, 0x2, 0x181f ;  /* 0x00581f002d007f89 */ /* 0x01082200000e0000 */
        /* <DEDUP_REMOVED lines=12> */
.L_x_2172:
[----:B------:R-:W-:Y:S05]  /*f700*/  BSYNC B1 ;  /* 0x0000000000017941 */ /* 0x000fea0003800000 */
.L_x_2171:
[----:B0-----:R-:W-:Y:S01]  /*f710*/  VIADD R0, R46, 0x60 ;  /* 0x000000602e007836 */ /* 0x001fe20000000000 */
[----:B--2-4-:R-:W4:Y:S04]  /*f720*/  SHFL.IDX PT, R45, R45, 0x3, 0x181f ;  /* 0x00781f002d2d7f89 */ /* 0x014f2800000e0000 */
[----:B------:R-:W-:Y:S01]  /*f730*/  ISETP.GE.AND P0, PT, R0, R53, PT ;  /* 0x000000350000720c */ /* 0x000fe20003f06270 */
[----:B------:R-:W0:-:S12]  /*f740*/  SHFL.IDX PT, R44, R44, 0x3, 0x181f ;  /* 0x00781f002c2c7f89 */ /* 0x000e1800000e0000 */
[----:B------:R-:W-:Y:S05]  /*f750*/  @P0 BRA `(.L_x_2173) ;  /* 0x0000000c00080947 */ /* 0x000fea0003800000 */
[----:B------:R-:W-:Y:S02]  /*f760*/  ULDC UR4, c[0x0][0xac8] ;  /* 0x0002b20000047ab9 */ /* 0x000fe40000000800 */
[----:B------:R-:W-:-:S13]  /*f770*/  ISETP.GE.AND P1, PT, R16, UR4, PT ;  /* 0x0000000410007c0c */ /* 0x000fda000bf26270 */
[----:B0-----:R-:W-:-:S04]  /*f780*/  @!P1 LEA R2, P0, R16, R44, 0x1 ;  /* 0x0000002c10029211 */ /* 0x001fc800078008ff */
[----:B----4-:R-:W-:Y:S02]  /*f790*/  @!P1 LEA.HI.X R3, R16, R45, R193, 0x1, P0 ;  /* 0x0000002d10039211 */ /* 0x010fe400000f0cc1 */
[----:B------:R-:W-:-:S03]  /*f7a0*/  ISETP.GE.AND P0, PT, R19, UR4, PT ;  /* 0x0000000413007c0c */ /* 0x000fc6000bf06270 */
[----:B------:R0:W-:Y:S10]  /*f7b0*/  @!P1 ST.E.128 desc[UR52][R2.64], R4 ;  /* 0x0000000402009985 */ /* 0x0001f4000c101d34 */
[----:B------:R-:W-:Y:S05]  /*f7c0*/  @P0 BRA `(.L_x_2173) ;  /* 0x0000000800ec0947 */ /* 0x000fea0003800000 */
[----:B0-----:R-:W-:-:S04]  /*f7d0*/  LEA R2, P0, R19, R44, 0x1 ;  /* 0x0000002c13027211 */ /* 0x001fc800078008ff */
[----:B------:R-:W-:-:S05]  /*f7e0*/  LEA.HI.X R3, R19, R45, R192, 0x1, P0 ;  /* 0x0000002d13037211 */ /* 0x000fca00000f0cc0 */
[----:B------:R0:W-:Y:S01]  /*f7f0*/  ST.E.128 desc[UR52][R2.64], R24 ;  /* 0x0000001802007985 */ /* 0x0001e2000c101d34 */
[----:B------:R-:W-:Y:S05]  /*f800*/  BRA `(.L_x_2173) ;  /* 0x0000000800dc7947 */ /* 0x000fea0003800000 */
.L_x_2165:
        /* <DEDUP_REMOVED lines=33> */
.L_x_2174:
[----:B------:R-:W-:Y:S01]  /*fa20*/  USEL UR36, UR36, URZ, !UP0 ;  /* 0x0000003f24247287 */ /* 0x000fe2000c000000 */
[----:B------:R-:W-:Y:S01]  /*fa30*/  BSSY B1, `(.L_x_2175) ;  /* 0x000002c000017945 */ /* 0x000fe20003800000 */
[----:B------:R-:W-:-:S03]  /*fa40*/  USEL UR37, UR37, URZ, !UP0 ;  /* 0x0000003f25257287 */ /* 0x000fc6000c000000 */
[----:B------:R-:W-:Y:S09]  /*fa50*/  @P1 BRA `(.L_x_2176) ;  /* 0x0000000000a41947 */ /* 0x000ff20003800000 */
[----:B------:R-:W0:Y:S01]  /*fa60*/  S2R R3, SR_TID.X ;  /* 0x0000000000037919 */ /* 0x000e220000002100 */
[----:B------:R-:W1:Y:S01]  /*fa70*/  LDC R7, c[0x0][0xbe8] ;  /* 0x0002fa00ff077b82 */ /* 0x000e620000000800 */
[----:B------:R-:W-:Y:S02]  /*fa80*/  IMAD.U32 R4, RZ, RZ, UR39 ;  /* 0x00000027ff047e24 */ /* 0x000fe4000f8e00ff */
[----:B-1---5:R-:W-:-:S03]  /*fa90*/  IMAD R2, R0, R7, RZ ;  /* 0x0000000700027224 */ /* 0x022fc600078e02ff */
[----:B0-----:R-:W-:-:S04]  /*faa0*/  IADD3 R4, R4, -0x80, R3 ;  /* 0xffffff8004047810 */ /* 0x001fc80007ffe003 */
[----:B------:R-:W-:-:S13]  /*fab0*/  ISETP.GE.AND P1, PT, R4, R2, PT ;  /* 0x000000020400720c */ /* 0x000fda0003f26270 */
[----:B------:R-:W-:Y:S05]  /*fac0*/  @P1 BRA `(.L_x_2176) ;  /* 0x0000000000881947 */ /* 0x000fea0003800000 */
[----:B------:R-:W-:Y:S01]  /*fad0*/  ISETP.NE.AND P1, PT, R7, 0x1, PT ;  /* 0x000000010700780c */ /* 0x000fe20003f25270 */
[----:B------:R-:W-:Y:S01]  /*fae0*/  ULDC.64 UR12, c[0x0][0xb90] ;  /* 0x0002e400000c7ab9 */ /* 0x000fe20000000a00 */
[----:B------:R-:W-:Y:S01]  /*faf0*/  UMOV UR6, UR4 ;  /* 0x0000000400067c82 */ /* 0x000fe20008000000 */
[----:B------:R-:W-:Y:S01]  /*fb00*/  UIMAD UR8, UR10, UR12, URZ ;  /* 0x0000000c0a0872a4 */ /* 0x000fe2000f8e023f */
[----:B------:R-:W-:Y:S01]  /*fb10*/  IMAD.MOV.U32 R2, RZ, RZ, R4 ;  /* 0x000000ffff027224 */ /* 0x000fe200078e0004 */
[----:B------:R-:W-:Y:S02]  /*fb20*/  UMOV UR7, UR9 ;  /* 0x0000000900077c82 */ /* 0x000fe40008000000 */
[----:B------:R-:W-:Y:S02]  /*fb30*/  UIMAD.WIDE.U32 UR6, UR42, UR12, UR6 ;  /* 0x0000000c2a0672a5 */ /* 0x000fe4000f8e0006 */
[----:B------:R-:W-:-:S03]  /*fb40*/  UIMAD UR8, UR42, UR13, UR8 ;  /* 0x0000000d2a0872a4 */ /* 0x000fc6000f8e0208 */
[----:B------:R-:W-:Y:S01]  /*fb50*/  ULDC.64 UR12, c[0x0][0xb98] ;  /* 0x0002e600000c7ab9 */ /* 0x000fe20000000a00 */
[----:B------:R-:W0:Y:S01]  /*fb60*/  @P1 LDC R3, c[0x0][0xbec] ;  /* 0x0002fb00ff031b82 */ /* 0x000e220000000800 */
[----:B------:R-:W-:Y:S02]  /*fb70*/  UIADD3 UR7, UR7, UR8, URZ ;  /* 0x0000000807077290 */ /* 0x000fe4000fffe03f */
[----:B------:R-:W-:Y:S02]  /*fb80*/  UIMAD UR8, UR37, UR12, URZ ;  /* 0x0000000c250872a4 */ /* 0x000fe4000f8e023f */
[----:B------:R-:W-:Y:S02]  /*fb90*/  UIMAD.WIDE.U32 UR6, UR36, UR12, UR6 ;  /* 0x0000000c240672a5 */ /* 0x000fe4000f8e0006 */
[----:B------:R-:W-:Y:S01]  /*fba0*/  UIMAD UR8, UR36, UR13, UR8 ;  /* 0x0000000d240872a4 */ /* 0x000fe2000f8e0208 */
[----:B------:R-:W1:Y:S02]  /*fbb0*/  @P1 LDC R6, c[0x0][0xbf0] ;  /* 0x0002fc00ff061b82 */ /* 0x000e640000000800 */
[----:B------:R-:W-:Y:S01]  /*fbc0*/  ULDC.64 UR12, c[0x0][0xb88] ;  /* 0x0002e200000c7ab9 */ /* 0x000fe20000000a00 */
[----:B0-----:R-:W-:-:S05]  /*fbd0*/  @P1 IMAD.HI.U32 R3, R4, R3, RZ ;  /* 0x0000000304031227 */ /* 0x001fca00078e00ff */
[----:B-1----:R-:W-:Y:S01]  /*fbe0*/  @P1 SHF.R.U32.HI R2, RZ, R6, R3 ;  /* 0x00000006ff021219 */ /* 0x002fe20000011603 */
[----:B------:R-:W-:-:S03]  /*fbf0*/  IMAD.U32 R6, RZ, RZ, UR8 ;  /* 0x00000008ff067e24 */ /* 0x000fc6000f8e00ff */
[--C-:B------:R-:W-:Y:S01]  /*fc00*/  SHF.R.S32.HI R3, RZ, 0x1f, R2.reuse ;  /* 0x0000001fff037819 */ /* 0x100fe20000011402 */
[----:B------:R-:W-:Y:S01]  /*fc10*/  IMAD.MOV R5, RZ, RZ, -R2 ;  /* 0x000000ffff057224 */ /* 0x000fe200078e0a02 */
[----:B------:R-:W-:-:S03]  /*fc20*/  IADD3 R2, P1, R2, UR6, RZ ;  /* 0x0000000602027c10 */ /* 0x000fc6000ff3e0ff */
[----:B------:R-:W-:Y:S01]  /*fc30*/  IMAD R5, R7, R5, R4 ;  /* 0x0000000507057224 */ /* 0x000fe200078e0204 */
[----:B------:R-:W-:Y:S01]  /*fc40*/  IADD3.X R3, R3, UR7, R6, P1, !PT ;  /* 0x0000000703037c10 */ /* 0x000fe20008ffe406 */
[----:B------:R-:W-:-:S03]  /*fc50*/  ULDC.64 UR6, c[0x0][0xb50] ;  /* 0x0002d40000067ab9 */ /* 0x000fc60000000a00 */
[----:B------:R-:W-:Y:S01]  /*fc60*/  SHF.R.S32.HI R4, RZ, 0x1f, R5 ;  /* 0x0000001fff047819 */ /* 0x000fe20000011405 */
[----:B------:R-:W-:-:S04]  /*fc70*/  IMAD.WIDE.U32 R2, R5, UR12, R2 ;  /* 0x0000000c05027c25 */ /* 0x000fc8000f8e0002 */
[----:B------:R-:W-:-:S04]  /*fc80*/  IMAD R4, R4, UR12, RZ ;  /* 0x0000000c04047c24 */ /* 0x000fc8000f8e02ff */
[----:B------:R-:W-:Y:S01]  /*fc90*/  IMAD R7, R5, UR13, R4 ;  /* 0x0000000d05077c24 */ /* 0x000fe2000f8e0204 */
[----:B------:R-:W-:-:S03]  /*fca0*/  LEA R4, P1, R2, UR6, 0x2 ;  /* 0x0000000602047c11 */ /* 0x000fc6000f8210ff */
[----:B------:R-:W-:-:S05]  /*fcb0*/  IMAD.IADD R3, R3, 0x1, R7 ;  /* 0x0000000103037824 */ /* 0x000fca00078e0207 */
[----:B------:R-:W-:Y:S01]  /*fcc0*/  LEA.HI.X R5, R2, UR7, R3, 0x2, P1 ;  /* 0x0000000702057c11 */ /* 0x000fe200088f1403 */
[----:B------:R-:W-:-:S05]  /*fcd0*/  IMAD.MOV.U32 R3, RZ, RZ, -0x800000 ;  /* 0xff800000ff037424 */ /* 0x000fca00078e00ff */
[----:B------:R0:W-:Y:S02]  /*fce0*/  STG.E desc[UR52][R4.64], R3 ;  /* 0x0000000304007986 */ /* 0x0001e4000c101934 */
.L_x_2176:
[----:B------:R-:W-:Y:S05]  /*fcf0*/  BSYNC B1 ;  /* 0x0000000000017941 */ /* 0x000fea0003800000 */
.L_x_2175:
[----:B0-----:R-:W0:Y:S01]  /*fd00*/  @P0 LDC R3, c[0x0][0xbf0] ;  /* 0x0002fc00ff030b82 */ /* 0x001e220000000800 */
[----:B------:R-:W-:Y:S01]  /*fd10*/  ULDC.64 UR12, c[0x0][0xaa0] ;  /* 0x0002a800000c7ab9 */ /* 0x000fe20000000a00 */
[----:B------:R-:W-:Y:S01]  /*fd20*/  IMAD R2, R22, 0x20, R23 ;  /* 0x0000002016027824 */ /* 0x000fe200078e0217 */
[----:B------:R-:W-:Y:S01]  /*fd30*/  UIMAD UR8, UR9, UR12, URZ ;  /* 0x0000000c090872a4 */ /* 0x000fe2000f8e023f */
[----:B------:R-:W-:Y:S01]  /*fd40*/  BSSY B1, `(.L_x_2177) ;  /* 0x0000039000017945 */ /* 0x000fe20003800000 */
[----:B------:R-:W-:Y:S01]  /*fd50*/  UIMAD.WIDE.U32 UR6, UR4, UR12, URZ ;  /* 0x0000000c040672a5 */ /* 0x000fe2000f8e003f */
[----:B------:R-:W-:Y:S01]  /*fd60*/  VIADD R6, R2, UR39 ;  /* 0x0000002702067c36 */ /* 0x000fe20008000000 */
[----:B------:R-:W-:-:S03]  /*fd70*/  UIMAD UR8, UR4, UR13, UR8 ;  /* 0x0000000d040872a4 */ /* 0x000fc6000f8e0208 */
[----:B------:R-:W-:Y:S01]  /*fd80*/  ULDC.64 UR12, c[0x0][0xae8] ;  /* 0x0002ba00000c7ab9 */ /* 0x000fe20000000a00 */
[----:B------:R-:W-:Y:S01]  /*fd90*/  UIADD3 UR7, UR7, UR8, URZ ;  /* 0x0000000807077290 */ /* 0x000fe2000fffe03f */
[----:B------:R-:W-:Y:S01]  /*fda0*/  @P0 IMAD.HI.U32 R2, R6, R9, RZ ;  /* 0x0000000906020227 */ /* 0x000fe200078e00ff */
[----:B------:R-:W-:Y:S02]  /*fdb0*/  UIMAD UR4, UR10, UR12, URZ ;  /* 0x0000000c0a0472a4 */ /* 0x000fe4000f8e023f */
[----:B------:R-:W-:Y:S01]  /*fdc0*/  UIMAD.WIDE.U32 UR6, UR42, UR12, UR6 ;  /* 0x0000000c2a0672a5 */ /* 0x000fe2000f8e0006 */
[----:B------:R-:W-:Y:S01]  /*fdd0*/  IMAD.MOV.U32 R5, RZ, RZ, R6 ;  /* 0x000000ffff057224 */ /* 0x000fe200078e0006 */
[----:B------:R-:W-:Y:S01]  /*fde0*/  UIMAD UR4, UR42, UR13, UR4 ;  /* 0x0000000d2a0472a4 */ /* 0x000fe2000f8e0204 */
[----:B------:R-:W-:-:S03]  /*fdf0*/  ULDC.64 UR8, c[0x0][0xaf0] ;  /* 0x0002bc0000087ab9 */ /* 0x000fc60000000a00 */
[----:B------:R-:W-:Y:S02]  /*fe00*/  UIADD3 UR7, UR7, UR4, URZ ;  /* 0x0000000407077290 */ /* 0x000fe4000fffe03f */
[----:B------:R-:W-:Y:S01]  /*fe10*/  UIMAD UR4, UR37, UR8, URZ ;  /* 0x00000008250472a4 */ /* 0x000fe2000f8e023f */
[----:B0-----:R-:W-:Y:S01]  /*fe20*/  @P0 SHF.R.U32.HI R5, RZ, R3, R2 ;  /* 0x00000003ff050219 */ /* 0x001fe20000011602 */
        /* <DEDUP_REMOVED lines=11> */
[----:B------:R-:W-:Y:S02]  /*fee0*/  IMAD.U32 R3, RZ, RZ, UR4 ;  /* 0x00000004ff037e24 */ /* 0x000fe4000f8e00ff */
[C---:B------:R-:W-:Y:S01]  /*fef0*/  IMAD R9, R5.reuse, UR9, R4 ;  /* 0x0000000905097c24 */ /* 0x040fe2000f8e0204 */
[----:B------:R-:W-:Y:S01]  /*ff00*/  SHF.R.S32.HI R4, RZ, 0x1f, R7 ;  /* 0x0000001fff047819 */ /* 0x000fe20000011407 */
[----:B------:R-:W-:-:S04]  /*ff10*/  IMAD.WIDE.U32 R2, R5, UR8, R2 ;  /* 0x0000000805027c25 */ /* 0x000fc8000f8e0002 */
[----:B------:R-:W-:Y:S02]  /*ff20*/  IMAD.IADD R3, R3, 0x1, R9 ;  /* 0x0000000103037824 */ /* 0x000fe400078e0209 */
[----:B------:R-:W-:Y:S02]  /*ff30*/  IMAD R4, R4, UR6, RZ ;  /* 0x0000000604047c24 */ /* 0x000fe4000f8e02ff */
[----:B------:R-:W-:Y:S02]  /*ff40*/  VIADD R6, R23, UR39 ;  /* 0x0000002717067c36 */ /* 0x000fe40008000000 */
[----:B-----5:R-:W-:Y:S02]  /*ff50*/  IMAD R11, R0, R11, RZ ;  /* 0x0000000b000b7224 */ /* 0x020fe400078e02ff */
        /* <DEDUP_REMOVED lines=23> */
.L_x_2178:
[----:B------:R-:W-:Y:S05]  /*100d0*/  BSYNC B1 ;  /* 0x0000000000017941 */ /* 0x000fea0003800000 */
.L_x_2177:
        /* <DEDUP_REMOVED lines=13> */
.L_x_2180:
[----:B------:R-:W-:Y:S05]  /*101b0*/  BSYNC B1 ;  /* 0x0000000000017941 */ /* 0x000fea0003800000 */
.L_x_2179:
        /* <DEDUP_REMOVED lines=13> */
.L_x_2182:
[----:B------:R-:W-:Y:S05]  /*10290*/  BSYNC B1 ;  /* 0x0000000000017941 */ /* 0x000fea0003800000 */
.L_x_2181:
[----:B0-----:R-:W-:Y:S01]  /*102a0*/  VIADD R0, R6, 0x60 ;  /* 0x0000006006007836 */ /* 0x001fe20000000000 */
[----:B--2-4-:R-:W0:Y:S04]  /*102b0*/  SHFL.IDX PT, R5, R5, 0x3, 0x181f ;  /* 0x00781f0005057f89 */ /* 0x014e2800000e0000 */
[----:B------:R-:W-:Y:S01]  /*102c0*/  ISETP.GE.AND P0, PT, R0, R11, PT ;  /* 0x0000000b0000720c */ /* 0x000fe20003f06270 */
[----:B-1-3--:R1:W2:-:S12]  /*102d0*/  SHFL.IDX PT, R2, R4, 0x3, 0x181f ;  /* 0x00781f0004027f89 */ /* 0x00a29800000e0000 */
[----:B-1----:R-:W-:Y:S05]  /*102e0*/  @P0 BRA `(.L_x_2173) ;  /* 0x0000000000240947 */ /* 0x002fea0003800000 */
[----:B------:R-:W-:Y:S02]  /*102f0*/  ULDC UR4, c[0x0][0xac8] ;  /* 0x0002b20000047ab9 */ /* 0x000fe40000000800 */
[----:B------:R-:W-:Y:S02]  /*10300*/  ISETP.GE.AND P2, PT, R16, UR4, PT ;  /* 0x0000000410007c0c */ /* 0x000fe4000bf46270 */
[----:B------:R-:W-:-:S11]  /*10310*/  ISETP.GE.AND P3, PT, R19, UR4, PT ;  /* 0x0000000413007c0c */ /* 0x000fd6000bf66270 */
[CC--:B--2---:R-:W-:Y:S02]  /*10320*/  @!P2 LEA R6, P0, R16.reuse, R2.reuse, 0x1 ;  /* 0x000000021006a211 */ /* 0x0c4fe400078008ff */
[C---:B------:R-:W-:Y:S02]  /*10330*/  @!P3 LEA R2, P1, R19.reuse, R2, 0x1 ;  /* 0x000000021302b211 */ /* 0x040fe400078208ff */
[-C--:B0-----:R-:W-:Y:S02]  /*10340*/  @!P2 LEA.HI.X R7, R16, R5.reuse, R193, 0x1, P0 ;  /* 0x000000051007a211 */ /* 0x081fe400000f0cc1 */
[----:B------:R-:W-:-:S03]  /*10350*/  @!P3 LEA.HI.X R3, R19, R5, R192, 0x1, P1 ;  /* 0x000000051303b211 */ /* 0x000fc600008f0cc0 */
[----:B------:R1:W-:Y:S04]  /*10360*/  @!P2 ST.E.128 desc[UR52][R6.64], RZ ;  /* 0x000000ff0600a985 */ /* 0x0003e8000c101d34 */
[----:B------:R1:W-:Y:S02]  /*10370*/  @!P3 ST.E.128 desc[UR52][R2.64], RZ ;  /* 0x000000ff0200b985 */ /* 0x0003e4000c101d34 */
.L_x_2173:
[----:B------:R-:W-:Y:S05]  /*10380*/  BSYNC B0 ;  /* 0x0000000000007941 */ /* 0x000fea0003800000 */
.L_x_2164:
[----:B------:R-:W-:Y:S02]  /*10390*/  ULDC UR4, c[0x0][0xc3c] ;  /* 0x00030f0000047ab9 */ /* 0x000fe40000000800 */
[----:B------:R-:W-:-:S13]  /*103a0*/  ISETP.GE.AND P0, PT, R47, UR4, PT ;  /* 0x000000042f007c0c */ /* 0x000fda000bf06270 */
[----:B------:R-:W-:Y:S05]  /*103b0*/  @!P0 BRA `(.L_x_2183) ;  /* 0xffffff0800908947 */ /* 0x000fea000383ffff */
[----:B------:R-:W-:Y:S05]  /*103c0*/  EXIT ;  /* 0x000000000000794d */ /* 0x000fea0003800000 */
.L_x_2125:
[----:B------:R-:W-:-:S08]  /*103d0*/  NOP ;  /* 0x0000000000007918 */ /* 0x000fd00000000000 */
[----:B------:R-:W0:-:S00]  /*103e0*/  USETMAXREG.DEALLOC.CTAPOOL 0x18 ;  /* 0x00000018000079c8 */ /* 0x000e0000080e0500 */
[----:B0-----:R-:W-:Y:S01]  /*103f0*/  LOP3.LUT R0, R0, 0x3, RZ, 0xc0, !PT ;  /* 0x0000000300007812 */ /* 0x001fe200078ec0ff */
[----:B------:R-:W-:-:S05]  /*10400*/  IMAD.MOV.U32 R6, RZ, RZ, RZ ;  /* 0x000000ffff067224 */ /* 0x000fca00078e00ff */
[----:B------:R-:W0:Y:S02]  /*10410*/  SHFL.IDX PT, R0, R0, RZ, 0x1f ;  /* 0x00001fff00007589 */ /* 0x000e2400000e0000 */
[----:B0-----:R-:W-:-:S04]  /*10420*/  ISETP.NE.AND P0, PT, R0, RZ, PT ;  /* 0x000000ff0000720c */ /* 0x001fc80003f05270 */
[----:B------:R-:W-:-:S05]  /*10430*/  P2R R0, PR, RZ, 0x1 ;  /* 0x00000001ff007803 */ /* 0x000fca0000000000 */
[----:B------:R0:W-:Y:S04]  /*10440*/  STL [R1+0x30], R0 ;  /* 0x0000300001007387 */ /* 0x0001e80000100800 */
        /* <DEDUP_REMOVED lines=12> */
.L_x_2184:
[----:B0-----:R-:W0:Y:S01]  /*10510*/  S2R R0, SR_TID.X ;  /* 0x0000000000007919 */ /* 0x001e220000002100 */
        /* <DEDUP_REMOVED lines=40> */
.L_x_2190:
        /* <DEDUP_REMOVED lines=14> */
.L_x_2189:
[----:B------:R-:W-:Y:S05]  /*10880*/  BSYNC B0 ;  /* 0x0000000000007941 */ /* 0x000fea0003800000 */
.L_x_2188:
        /* <DEDUP_REMOVED lines=22> */
.L_x_2186:
        /* <DEDUP_REMOVED lines=25> */
.L_x_2191:
        /* <DEDUP_REMOVED lines=58> */
.L_x_2187:
[----:B------:R0:W-:Y:S01]  /*10f20*/  STL [R1+0x10], R0 ;  /* 0x0000100001007387 */ /* 0x0001e20000100800 */
[----:B------:R-:W-:-:S03]  /*10f30*/  UMOV UR36, URZ ;  /* 0x0000003f00247c82 */ /* 0x000fc60008000000 */
[----:B------:R0:W-:Y:S02]  /*10f40*/  STL [R1+0x14], RZ ;  /* 0x000014ff01007387 */ /* 0x0001e40000100800 */
.L_x_2192:
        /* <DEDUP_REMOVED lines=11> */
.L_x_2185:
[----:B0-----:R-:W-:Y:S01]  /*11000*/  IMAD.MOV.U32 R0, RZ, RZ, 0x1 ;  /* 0x00000001ff007424 */ /* 0x001fe200078e00ff */
[----:B------:R-:W-:Y:S01]  /*11010*/  ULDC UR4, c[0x0][0xc3c] ;  /* 0x00030f0000047ab9 */ /* 0x000fe20000000800 */
[----:B------:R0:W-:Y:S01]  /*11020*/  STL [R1+0x2c], RZ ;  /* 0x00002cff01007387 */ /* 0x0001e20000100800 */
[----:B------:R-:W-:Y:S01]  /*11030*/  UISETP.GE.AND UP0, UPT, UR42, UR4, UPT ;  /* 0x000000042a00728c */ /* 0x000fe2000bf06270 */
[----:B------:R-:W-:Y:S02]  /*11040*/  IMAD.MOV.U32 R18, RZ, RZ, RZ ;  /* 0x000000ffff127224 */ /* 0x000fe400078e00ff */
[----:B------:R0:W-:Y:S03]  /*11050*/  STL [R1], R0 ;  /* 0x0000000001007387 */ /* 0x0001e60000100800 */
        /* <DEDUP_REMOVED lines=13> */
[C---:B-1----:R-:W-:Y:S01]  /*11130*/  IMAD.SHL.U32 R4, R11.reuse, 0x80, RZ ;  /* 0x000000800b047824 */ /* 0x042fe200078e00ff */
[C---:B------:R-:W-:Y:S01]  /*11140*/  LOP3.LUT P0, RZ, R11.reuse, 0x4, RZ, 0xc0, !PT ;  /* 0x000000040bff7812 */ /* 0x040fe2000780c0ff */
[C---:B------:R-:W-:Y:S01]  /*11150*/  IMAD.SHL.U32 R3, R11.reuse, 0x10, RZ ;  /* 0x000000100b037824 */ /* 0x040fe200078e00ff */
[----:B------:R-:W-:Y:S01]  /*11160*/  SHF.R.U32.HI R5, RZ, 0x5, R10 ;  /* 0x00000005ff057819 */ /* 0x000fe2000001160a */
[C---:B------:R-:W-:Y:S01]  /*11170*/  IMAD.SHL.U32 R2, R11.reuse, 0x20, RZ ;  /* 0x000000200b027824 */ /* 0x040fe200078e00ff */
        /* <DEDUP_REMOVED lines=31> */
.L_x_2264:
[----:B------:R-:W-:Y:S01]  /*11370*/  ULDC.64 UR4, c[0x0][0xc88] ;  /* 0x0003220000047ab9 */ /* 0x000fe20000000a00 */
[----:B------:R-:W-:Y:S01]  /*11380*/  IMAD.MOV.U32 R0, RZ, RZ, RZ ;  /* 0x000000ffff007224 */ /* 0x000fe200078e00ff */
[----:B------:R-:W-:Y:S01]  /*11390*/  UIMAD.WIDE UR4, UR42, 0x4, UR4 ;  /* 0x000000042a0478a5 */ /* 0x000fe2000f8e0204 */
[----:B------:R-:W-:Y:S01]  /*113a0*/  ULDC.64 UR8, c[0x0][0xa18] ;  /* 0x0002860000087ab9 */ /* 0x000fe20000000a00 */
[----:B------:R-:W-:-:S04]  /*113b0*/  ULDC.64 UR6, c[0x0][0xa08] ;  /* 0x0002820000067ab9 */ /* 0x000fc80000000a00 */
[----:B------:R-:W-:Y:S02]  /*113c0*/  IMAD.U32 R2, RZ, RZ, UR4 ;  /* 0x00000004ff027e24 */ /* 0x000fe4000f8e00ff */
[----:B------:R-:W-:Y:S01]  /*113d0*/  IMAD.U32 R3, RZ, RZ, UR5 ;  /* 0x00000005ff037e24 */ /* 0x000fe2000f8e00ff */
[----:B------:R-:W-:-:S04]  /*113e0*/  ULDC.64 UR4, c[0x0][0xa28] ;  /* 0x00028a0000047ab9 */ /* 0x000fc80000000a00 */
[----:B------:R-:W3:Y:S01]  /*113f0*/  LDG.E R2, desc[UR52][R2.64] ;  /* 0x0000003402027981 */ /* 0x000ee2000c1e1900 */
[----:B------:R-:W-:-:S04]  /*11400*/  UISETP.NE.U32.AND UP0, UPT, UR4, URZ, UPT ;  /* 0x0000003f0400728c */ /* 0x000fc8000bf05070 */
[----:B------:R-:W-:-:S06]  /*11410*/  UISETP.NE.AND.EX UP0, UPT, UR5, URZ, UPT, UP0 ;  /* 0x0000003f0500728c */ /* 0x000fcc000bf05300 */
[----:B------:R-:W-:Y:S02]  /*11420*/  PLOP3.LUT P0, PT, PT, PT, UP0, 0x80, 0x0 ;  /* 0x000000000000781c */ /* 0x000fe40003f0f008 */
[----:B------:R-:W-:-:S04]  /*11430*/  ISETP.NE.U32.AND P1, PT, RZ, UR6, PT ;  /* 0x00000006ff007c0c */ /* 0x000fc8000bf25070 */
[----:B------:R-:W-:Y:S01]  /*11440*/  ISETP.NE.AND.EX P1, PT, RZ, UR7, PT, P1 ;  /* 0x00000007ff007c0c */ /* 0x000fe2000bf25310 */
[----:B------:R-:W-:Y:S01]  /*11450*/  IMAD.MOV.U32 R8, RZ, RZ, RZ ;  /* 0x000000ffff087224 */ /* 0x000fe200078e00ff */
[----:B---3--:R-:W-:-:S13]  /*11460*/  R2UR UR43, R2 ;  /* 0x00000000022b72ca */ /* 0x008fda00000e0000 */
[----:B------:R-:W-:Y:S02]  /*11470*/  USHF.R.S32.HI UR46, URZ, 0x1f, UR43 ;  /* 0x0000001f3f2e7899 */ /* 0x000fe4000801142b */
[----:B------:R-:W-:-:S04]  /*11480*/  @UP0 ULEA UR4, UP1, UR43, UR4, 0x2 ;  /* 0x000000042b040291 */ /* 0x000fc8000f82103f */
[----:B------:R-:W-:Y:S02]  /*11490*/  @UP0 ULEA.HI.X UR5, UR43, UR5, UR46, 0x2, UP1 ;  /* 0x000000052b050291 */ /* 0x000fe400088f142e */
[----:B------:R-:W-:Y:S01]  /*114a0*/  IMAD.U32 R2, RZ, RZ, UR4 ;  /* 0x00000004ff027e24 */ /* 0x000fe2000f8e00ff */
[----:B------:R-:W-:-:S03]  /*114b0*/  USHF.L.U32 UR44, UR43, 0x2, URZ ;  /* 0x000000022b2c7899 */ /* 0x000fc6000800063f */
[----:B------:R-:W-:Y:S01]  /*114c0*/  IMAD.U32 R3, RZ, RZ, UR5 ;  /* 0x00000005ff037e24 */ /* 0x000fe2000f8e00ff */
[----:B------:R-:W-:Y:S01]  /*114d0*/  ULDC.64 UR4, c[0x0][0xa00] ;  /* 0x0002800000047ab9 */ /* 0x000fe20000000a00 */
[----:B------:R-:W-:-:S03]  /*114e0*/  USHF.L.U64.HI UR45, UR43, 0x2, UR46 ;  /* 0x000000022b2d7899 */ /* 0x000fc6000801022e */
[----:B0-----:R0:W5:Y:S01]  /*114f0*/  @P0 LDG.E R0, desc[UR52][R2.64] ;  /* 0x0000003402000981 */ /* 0x001162000c1e1900 */
[----:B------:R-:W-:Y:S01]  /*11500*/  ISETP.NE.U32.AND P0, PT, RZ, UR4, PT ;  /* 0x00000004ff007c0c */ /* 0x000fe2000bf05070 */
[----:B------:R-:W-:Y:S02]  /*11510*/  UIADD3 UR4, UP0, UR44, UR4, URZ ;  /* 0x000000042c047290 */ /* 0x000fe4000ff1e03f */
[----:B------:R-:W-:Y:S01]  /*11520*/  UIADD3 UR6, UP1, UR44, UR6, URZ ;  /* 0x000000062c067290 */ /* 0x000fe2000ff3e03f */
[----:B------:R-:W-:Y:S01]  /*11530*/  ISETP.NE.AND.EX P0, PT, RZ, UR5, PT, P0 ;  /* 0x00000005ff007c0c */ /* 0x000fe2000bf05300 */
[----:B------:R-:W-:Y:S02]  /*11540*/  UIADD3.X UR5, UR45, UR5, URZ, UP0, !UPT ;  /* 0x000000052d057290 */ /* 0x000fe400087fe43f */
[----:B------:R-:W-:Y:S02]  /*11550*/  UISETP.NE.U32.AND UP0, UPT, UR8, URZ, UPT ;  /* 0x0000003f0800728c */ /* 0x000fe4000bf05070 */
[----:B------:R-:W-:Y:S01]  /*11560*/  UIADD3.X UR7, UR45, UR7, URZ, UP1, !UPT ;  /* 0x000000072d077290 */ /* 0x000fe20008ffe43f */
[----:B0-----:R-:W-:Y:S01]  /*11570*/  IMAD.U32 R2, RZ, RZ, UR4 ;  /* 0x00000004ff027e24 */ /* 0x001fe2000f8e00ff */
[----:B------:R-:W-:Y:S01]  /*11580*/  UISETP.NE.AND.EX UP0, UPT, UR9, URZ, UPT, UP0 ;  /* 0x0000003f0900728c */ /* 0x000fe2000bf05300 */
[----:B------:R-:W-:-:S02]  /*11590*/  IMAD.U32 R3, RZ, RZ, UR5 ;  /* 0x00000005ff037e24 */ /* 0x000fc4000f8e00ff */
[----:B-1----:R-:W-:Y:S02]  /*115a0*/  IMAD.U32 R4, RZ, RZ, UR6 ;  /* 0x00000006ff047e24 */ /* 0x002fe4000f8e00ff */
[----:B------:R-:W-:Y:S01]  /*115b0*/  IMAD.U32 R5, RZ, RZ, UR7 ;  /* 0x00000007ff057e24 */ /* 0x000fe2000f8e00ff */
[----:B------:R-:W-:-:S05]  /*115c0*/  PLOP3.LUT P2, PT, PT, PT, UP0, 0x80, 0x0 ;  /* 0x000000000000781c */ /* 0x000fca0003f4f008 */
[----:B------:R-:W-:Y:S01]  /*115d0*/  @UP0 UIADD3 UR4, UP1, UR44, UR8, URZ ;  /* 0x000000082c040290 */ /* 0x000fe2000ff3e03f */
[----:B------:R0:W5:Y:S03]  /*115e0*/  @P1 LDG.E R8, desc[UR52][R4.64] ;  /* 0x0000003404081981 */ /* 0x000166000c1e1900 */
[----:B------:R-:W-:Y:S01]  /*115f0*/  @UP0 UIADD3.X UR5, UR45, UR9, URZ, UP1, !UPT ;  /* 0x000000092d050290 */ /* 0x000fe20008ffe43f */
[----:B------:R0:W5:Y:S01]  /*11600*/  @P0 LDG.E R9, desc[UR52][R2.64] ;  /* 0x0000003402090981 */ /* 0x000162000c1e1900 */
[----:B------:R-:W-:Y:S01]  /*11610*/  ULDC UR6, c[0x0][0x288] ;  /* 0x0000a20000067ab9 */ /* 0x000fe20000000800 */
[----:B------:R-:W-:Y:S02]  /*11620*/  IMAD.U32 R6, RZ, RZ, UR4 ;  /* 0x00000004ff067e24 */ /* 0x000fe4000f8e00ff */
[----:B------:R-:W-:Y:S02]  /*11630*/  IMAD.U32 R10, RZ, RZ, UR6 ;  /* 0x00000006ff0a7e24 */ /* 0x000fe4000f8e00ff */
[----:B------:R-:W-:-:S05]  /*11640*/  IMAD.U32 R7, RZ, RZ, UR5 ;  /* 0x00000005ff077e24 */ /* 0x000fca000f8e00ff */
[----:B------:R-:W3:Y:S04]  /*11650*/  @P2 LDG.E R10, desc[UR52][R6.64] ;  /* 0x00000034060a2981 */ /* 0x000ee8000c1e1900 */
[----:B---3--:R0:W-:Y:S01]  /*11660*/  STL [R1+0x1c], R10 ;  /* 0x00001c0a01007387 */ /* 0x0081e20000100800 */
[----:B------:R-:W-:Y:S05]  /*11670*/  @P2 BRA `(.L_x_2194) ;  /* 0x0000000000142947 */ /* 0x000fea0003800000 */
[----:B------:R-:W-:Y:S05]  /*11680*/  @!P0 BRA `(.L_x_2194) ;  /* 0x0000000000108947 */ /* 0x000fea0003800000 */
[----:B------:R-:W3:Y:S04]  /*11690*/  LDG.E R6, desc[UR52][R2.64] ;  /* 0x0000003402067981 */ /* 0x000ee8000c1e1900 */
[----:B0-----:R-:W3:Y:S02]  /*116a0*/  LDG.E R2, desc[UR52][R2.64+0x4] ;  /* 0x0000043402027981 */ /* 0x001ee4000c1e1900 */
[----:B---3--:R-:W-:-:S05]  /*116b0*/  IMAD.IADD R2, R2, 0x1, -R6 ;  /* 0x0000000102027824 */ /* 0x008fca00078e0a06 */
[----:B------:R1:W-:Y:S02]  /*116c0*/  STL [R1+0x1c], R2 ;  /* 0x00001c0201007387 */ /* 0x0003e40000100800 */
.L_x_2194:
[----:B-----5:R-:W-:Y:S01]  /*116d0*/  IMAD.IADD R6, R8, 0x1, R0 ;  /* 0x0000000108067824 */ /* 0x020fe200078e0200 */
[----:B------:R-:W-:Y:S01]  /*116e0*/  ULDC.64 UR4, c[0x0][0x418] ;  /* 0x0001060000047ab9 */ /* 0x000fe20000000a00 */
[----:B0-----:R-:W-:Y:S01]  /*116f0*/  IMAD.U32 R3, RZ, RZ, UR43 ;  /* 0x0000002bff037e24 */ /* 0x001fe2000f8e00ff */
[----:B------:R-:W-:Y:S01]  /*11700*/  UISETP.NE.U32.AND UP0, UPT, UR4, URZ, UPT ;  /* 0x0000003f0400728c */ /* 0x000fe2000bf05070 */
[----:B------:R-:W-:Y:S01]  /*11710*/  UMOV UR47, URZ ;  /* 0x0000003f002f7c82 */ /* 0x000fe20008000000 */
[----:B------:R-:W-:Y:S01]  /*11720*/  ULDC.64 UR6, c[0x0][0xa20] ;  /* 0x0002880000067ab9 */ /* 0x000fe20000000a00 */
[----:B------:R0:W-:Y:S01]  /*11730*/  STL [R1+0x18], R6 ;  /* 0x0000180601007387 */ /* 0x0001e20000100800 */
[----:B------:R-:W-:Y:S01]  /*11740*/  @P0 R2UR UR47, R9 ;  /* 0x00000000092f02ca */ /* 0x000fe200000e0000 */
[----:B------:R-:W-:Y:S01]  /*11750*/  UISETP.NE.AND.EX UP0, UPT, UR5, URZ, UPT, UP0 ;  /* 0x0000003f0500728c */ /* 0x000fe2000bf05300 */
[----:B------:R-:W-:Y:S01]  /*11760*/  ISETP.NE.U32.AND P0, PT, RZ, UR6, PT ;  /* 0x00000006ff007c0c */ /* 0x000fe2000bf05070 */
[----:B------:R0:W-:Y:S01]  /*11770*/  STL [R1+0x4], R3 ;  /* 0x0000040301007387 */ /* 0x0001e20000100800 */
[----:B------:R-:W-:Y:S01]  /*11780*/  ULDC UR4, c[0x0][0x424] ;  /* 0x0001090000047ab9 */ /* 0x000fe20000000800 */
[----:B------:R-:W-:Y:S01]  /*11790*/  ULDC UR5, c[0x0][0x2f0] ;  /* 0x0000bc0000057ab9 */ /* 0x000fe20000000800 */
[----:B------:R-:W-:Y:S01]  /*117a0*/  ISETP.NE.AND.EX P0, PT, RZ, UR7, PT, P0 ;  /* 0x00000007ff007c0c */ /* 0x000fe2000bf05300 */
[----:B------:R-:W-:-:S04]  /*117b0*/  USEL UR4, UR4, 0x1, UP0 ;  /* 0x0000000104047887 */ /* 0x000fc80008000000 */
[----:B------:R-:W-:-:S06]  /*117c0*/  UIMAD UR4, UR4, UR5, URZ ;  /* 0x00000005040472a4 */ /* 0x000fcc000f8e023f */
[----:B-1----:R-:W-:Y:S02]  /*117d0*/  IMAD.U32 R2, RZ, RZ, UR4 ;  /* 0x00000004ff027e24 */ /* 0x002fe4000f8e00ff */
[----:B0-----:R-:W-:Y:S05]  /*117e0*/  @!P0 BRA `(.L_x_2195) ;  /* 0x0000000000188947 */ /* 0x001fea0003800000 */
[----:B------:R-:W-:-:S04]  /*117f0*/  UIADD3 UR4, UP0, UR44, UR6, URZ ;  /* 0x000000062c047290 */ /* 0x000fc8000ff1e03f */
[----:B------:R-:W-:Y:S02]  /*11800*/  UIADD3.X UR5, UR45, UR7, URZ, UP0, !UPT ;  /* 0x000000072d057290 */ /* 0x000fe400087fe43f */
[----:B------:R-:W-:-:S04]  /*11810*/  IMAD.U32 R2, RZ, RZ, UR4 ;  /* 0x00000004ff027e24 */ /* 0x000fc8000f8e00ff */
[----:B------:R-:W-:-:S05]  /*11820*/  IMAD.U32 R3, RZ, RZ, UR5 ;  /* 0x00000005ff037e24 */ /* 0x000fca000f8e00ff */
[----:B------:R0:W5:Y:S01]  /*11830*/  LDG.E R2, desc[UR52][R2.64] ;  /* 0x0000003402027981 */ /* 0x000162000c1e1900 */
[----:B------:R-:W-:Y:S05]  /*11840*/  BRA `(.L_x_2196) ;  /* 0x0000000000107947 */ /* 0x000fea0003800000 */
.L_x_2195:
[----:B------:R-:W-:Y:S05]  /*11850*/  @!P1 BRA `(.L_x_2196) ;  /* 0x00000000000c9947 */ /* 0x000fea0003800000 */
[----:B------:R-:W3:Y:S04]  /*11860*/  LDG.E R2, desc[UR52][R4.64] ;  /* 0x0000003404027981 */ /* 0x000ee8000c1e1900 */
[----:B------:R-:W3:Y:S02]  /*11870*/  LDG.E R4, desc[UR52][R4.64+0x4] ;  /* 0x0000043404047981 */ /* 0x000ee4000c1e1900 */
[----:B---3--:R-:W-:-:S07]  /*11880*/  IMAD.IADD R2, R4, 0x1, -R2 ;  /* 0x0000000104027824 */ /* 0x008fce00078e0a02 */
.L_x_2196:
[----:B------:R-:W3:Y:S04]  /*11890*/  LDL R4, [R1+0x1c] ;  /* 0x00001c0001047983 */ /* 0x000ee80000100800 */
[----:B0-----:R-:W4:Y:S01]  /*118a0*/  LDL R3, [R1+0x14] ;  /* 0x0000140001037983 */ /* 0x001f220000100800 */
[----:B-----5:R-:W-:Y:S01]  /*118b0*/  IMAD.IADD R0, R2, 0x1, -R0 ;  /* 0x0000000102007824 */ /* 0x020fe200078e0a00 */
[----:B------:R-:W-:Y:S01]  /*118c0*/  BSSY B7, `(.L_x_2197) ;  /* 0x0000328000077945 */ /* 0x000fe20003800000 */
[----:B------:R-:W0:Y:S02]  /*118d0*/  LDC R2, c[0x0][0x448] ;  /* 0x00011200ff027b82 */ /* 0x000e240000000800 */
[----:B0-----:R-:W-:-:S13]  /*118e0*/  ISETP.NE.AND P0, PT, R2, 0x1, PT ;  /* 0x000000010200780c */ /* 0x001fda0003f05270 */
[----:B------:R-:W0:Y:S01]  /*118f0*/  @P0 LDC R2, c[0x0][0x450] ;  /* 0x00011400ff020b82 */ /* 0x000e220000000800 */
[----:B---3--:R-:W-:-:S07]  /*11900*/  IMAD.MOV.U32 R5, RZ, RZ, R4 ;  /* 0x000000ffff057224 */ /* 0x008fce00078e0004 */
[----:B------:R-:W1:Y:S01]  /*11910*/  @P0 LDC R4, c[0x0][0x44c] ;  /* 0x00011300ff040b82 */ /* 0x000e620000000800 */
[----:B----4-:R-:W-:-:S04]  /*11920*/  IMAD.SHL.U32 R3, R3, 0x80, RZ ;  /* 0x0000008003037824 */ /* 0x010fc800078e00ff */
[----:B------:R-:W-:-:S04]  /*11930*/  VIADD R3, R3, 0x7f ;  /* 0x0000007f03037836 */ /* 0x000fc80000000000 */
[----:B-1----:R-:W-:-:S05]  /*11940*/  @P0 IMAD.HI.U32 R4, R3, R4, RZ ;  /* 0x0000000403040227 */ /* 0x002fca00078e00ff */
[----:B0-----:R-:W-:Y:S01]  /*11950*/  @P0 SHF.R.U32.HI R3, RZ, R2, R4 ;  /* 0x00000002ff030219 */ /* 0x001fe20000011604 */
[C---:B------:R-:W-:Y:S01]  /*11960*/  VIADD R2, R0.reuse, 0x9f ;  /* 0x0000009f00027836 */ /* 0x040fe20000000000 */
[----:B------:R-:W-:-:S03]  /*11970*/  IADD3 R0, R0, 0xa0, -R5 ;  /* 0x000000a000007810 */ /* 0x000fc60007ffe805 */
[----:B------:R-:W-:-:S04]  /*11980*/  IMAD.HI R2, R2, 0x66666667, RZ ;  /* 0x6666666702027827 */ /* 0x000fc800078e02ff */
[----:B------:R-:W-:Y:S01]  /*11990*/  IMAD.IADD R0, R0, 0x1, R3 ;  /* 0x0000000100007824 */ /* 0x000fe200078e0203 */
[----:B------:R-:W-:-:S03]  /*119a0*/  SHF.R.U32.HI R3, RZ, 0x1f, R2 ;  /* 0x0000001fff037819 */ /* 0x000fc60000011602 */
[----:B------:R-:W-:Y:S01]  /*119b0*/  IMAD.HI R0, R0, 0x66666667, RZ ;  /* 0x6666666700007827 */ /* 0x000fe200078e02ff */
[----:B------:R-:W-:-:S04]  /*119c0*/  LEA.HI.SX32 R3, R2, R3, 0x1a ;  /* 0x0000000302037211 */ /* 0x000fc800078fd2ff */
[----:B------:R-:W-:-:S04]  /*119d0*/  SHF.R.U32.HI R2, RZ, 0x1f, R0 ;  /* 0x0000001fff027819 */ /* 0x000fc80000011600 */
[----:B------:R-:W-:-:S04]  /*119e0*/  LEA.HI.SX32 R2, R0, R2, 0x1a ;  /* 0x0000000200027211 */ /* 0x000fc800078fd2ff */
[----:B------:R-:W-:-:S04]  /*119f0*/  VIMNMX R19, R3, R2, PT ;  /* 0x0000000203137248 */ /* 0x000fc80003fe0100 */
[----:B------:R-:W-:-:S13]  /*11a00*/  ISETP.GT.AND P0, PT, R19, RZ, PT ;  /* 0x000000ff1300720c */ /* 0x000fda0003f04270 */
[----:B------:R-:W-:Y:S05]  /*11a10*/  @P0 BRA `(.L_x_2198) ;  /* 0x0000000000480947 */ /* 0x000fea0003800000 */
        /* <DEDUP_REMOVED lines=18> */
.L_x_2198:
        /* <DEDUP_REMOVED lines=20> */
.L_x_2201:
[----:B------:R-:W-:Y:S05]  /*11c80*/  BSYNC B6 ;  /* 0x0000000000067941 */ /* 0x000fea0003800000 */
.L_x_2200:
[----:B------:R-:W-:Y:S01]  /*11c90*/  VIADD R0, R17, 0xa400 ;  /* 0x0000a40011007836 */ /* 0x000fe20000000000 */
[----:B------:R-:W-:Y:S04]  /*11ca0*/  BSSY B6, `(.L_x_2202) ;  /* 0x0000014000067945 */ /* 0x000fe80003800000 */
[----:B------:R-:W-:-:S04]  /*11cb0*/  LOP3.LUT P0, RZ, R0, 0x3ff, RZ, 0xc0, !PT ;  /* 0x000003ff00ff7812 */ /* 0x000fc8000780c0ff */
[----:B------:R-:W-:-:S09]  /*11cc0*/  P2R R16, PR, RZ, 0x1 ;  /* 0x00000001ff107803 */ /* 0x000fd20000000000 */
        /* <DEDUP_REMOVED lines=17> */
.L_x_2203:
[----:B------:R-:W-:Y:S05]  /*11de0*/  BSYNC B6 ;  /* 0x0000000000067941 */ /* 0x000fea0003800000 */
.L_x_2202:
        /* <DEDUP_REMOVED lines=20> */
.L_x_2205:
[----:B------:R-:W-:Y:S05]  /*11f30*/  BSYNC B6 ;  /* 0x0000000000067941 */ /* 0x000fea0003800000 */
.L_x_2204:
[----:B------:R-:W-:Y:S01]  /*11f40*/  ISETP.NE.AND P6, PT, R16, RZ, PT ;  /* 0x000000ff1000720c */ /* 0x000fe20003fc5270 */
[----:B------:R-:W-:-:S12]  /*11f50*/  BSSY B6, `(.L_x_2206) ;  /* 0x0000012000067945 */ /* 0x000fd80003800000 */
        /* <DEDUP_REMOVED lines=17> */
.L_x_2207:
[----:B------:R-:W-:Y:S05]  /*12070*/  BSYNC B6 ;  /* 0x0000000000067941 */ /* 0x000fea0003800000 */
.L_x_2206:
        /* <DEDUP_REMOVED lines=9> */
[----:B------:R-:W0:Y:S01]  /*12110*/  S2R R0, SR_TID.X ;  /* 0x0000000000007919 */ /* 0x000e220000002100 */
[----:B------:R-:W-:-:S03]  /*12120*/  ULDC.64 UR4, c[0x0][0xa08] ;  /* 0x0002820000047ab9 */ /* 0x000fc60000000a00 */
[----:B---3--:R1:W3:Y:S01]  /*12130*/  @P0 LDG.E R8, desc[UR52][R2.64] ;  /* 0x0000003402080981 */ /* 0x0082e2000c1e1900 */
[----:B0-----:R-:W-:-:S04]  /*12140*/  SHF.R.U32.HI R0, RZ, 0x5, R0 ;  /* 0x00000005ff007819 */ /* 0x001fc80000011600 */
[----:B------:R-:W-:Y:S01]  /*12150*/  LOP3.LUT R0, R0, 0x3, RZ, 0xc0, !PT ;  /* 0x0000000300007812 */ /* 0x000fe200078ec0ff */
[----:B-1----:R-:W0:Y:S01]  /*12160*/  LDC.64 R2, c[0x0][0x418] ;  /* 0x00010600ff027b82 */ /* 0x002e220000000a00 */
[----:B---3--:R-:W-:Y:S01]  /*12170*/  SHF.R.S32.HI R9, RZ, 0x1f, R8 ;  /* 0x0000001fff097819 */ /* 0x008fe20000011408 */
[----:B------:R1:W-:Y:S01]  /*12180*/  @P0 STL [R1+0x4], R8 ;  /* 0x0000040801000387 */ /* 0x0003e20000100800 */
[----:B0-----:R-:W-:Y:S01]  /*12190*/  LOP3.LUT P0, RZ, R2, UR4, RZ, 0xfc, !PT ;  /* 0x0000000402ff7c12 */ /* 0x001fe2000f80fcff */
[----:B------:R-:W-:Y:S02]  /*121a0*/  UMOV UR4, 0xffffffff ;  /* 0xffffffff00047882 */ /* 0x000fe40000000000 */
[----:B------:R1:W-:Y:S01]  /*121b0*/  STL [R1+0x8], R9 ;  /* 0x0000080901007387 */ /* 0x0003e20000100800 */
[----:B------:R-:W-:-:S04]  /*121c0*/  LOP3.LUT P0, RZ, R3, UR5, RZ, 0xfc, P0 ;  /* 0x0000000503ff7c12 */ /* 0x000fc8000800fcff */
[----:B------:R-:W-:Y:S01]  /*121d0*/  SEL R16, R8, RZ, !P0 ;  /* 0x000000ff08107207 */ /* 0x000fe20004000000 */
[----:B------:R-:W-:Y:S08]  /*121e0*/  BRA.DIV UR4, `(.L_x_2208) ;  /* 0x0000003e04247947 */ /* 0x000ff0000b800000 */
[----:B------:R0:W3:Y:S02]  /*121f0*/  SHFL.IDX PT, R14, R0, RZ, 0x1f ;  /* 0x00001fff000e7589 */ /* 0x0000e400000e0000 */
.L_x_2283:
[----:B------:R-:W-:Y:S02]  /*12200*/  PLOP3.LUT P1, PT, PT, PT, PT, 0x8, 0x0 ;  /* 0x000000000000781c */ /* 0x000fe40003f2e170 */
[----:B---3--:R-:W-:Y:S02]  /*12210*/  ISETP.NE.AND P0, PT, R14, RZ, PT ;  /* 0x000000ff0e00720c */ /* 0x008fe40003f05270 */
[----:B0-----:R-:W-:-:S05]  /*12220*/  P2R R0, PR, RZ, 0x2 ;  /* 0x00000002ff007803 */ /* 0x001fca0000000000 */
[----:B------:R0:W-:Y:S06]  /*12230*/  STL [R1+0xc], R0 ;  /* 0x00000c0001007387 */ /* 0x0001ec0000100800 */
[----:B------:R-:W-:Y:S05]  /*12240*/  @P0 BRA `(.L_x_2209) ;  /* 0x0000000400880947 */ /* 0x000fea0003800000 */
[----:B------:R-:W-:Y:S01]  /*12250*/  UMOV UR4, 0xffffffff ;  /* 0xffffffff00047882 */ /* 0x000fe20000000000 */
[----:B0-----:R-:W-:Y:S02]  /*12260*/  VIADD R0, R19, 0xffffffff ;  /* 0xffffffff13007836 */ /* 0x001fe40000000000 */
[----:B------:R-:W-:Y:S05]  /*12270*/  BRA.DIV UR4, `(.L_x_2210) ;  /* 0x0000003e04207947 */ /* 0x000fea000b800000 */
[----:B------:R-:W-:-:S13]  /*12280*/  ELECT P6, URZ, PT ;  /* 0x00000000003f782f */ /* 0x000fda00038c0000 */
.L_x_2286:
        /* <DEDUP_REMOVED lines=21> */
.L_x_2211:
[----:B0-----:R-:W3:Y:S01]  /*123e0*/  LDL R3, [R1] ;  /* 0x0000000001037983 */ /* 0x001ee20000100800 */
[----:B------:R-:W-:Y:S01]  /*123f0*/  IMAD R2, R18, 0x8, R17 ;  /* 0x0000000812027824 */ /* 0x000fe200078e0211 */
[----:B-1----:R-:W0:Y:S02]  /*12400*/  S2R R8, SR_TID.X ;  /* 0x0000000000087919 */ /* 0x002e240000002100 */
[----:B0-----:R-:W-:-:S04]  /*12410*/  LOP3.LUT R8, R8, 0x7f, RZ, 0xc0, !PT ;  /* 0x0000007f08087812 */ /* 0x001fc800078ec0ff */
[----:B------:R-:W-:Y:S02]  /*12420*/  ISETP.NE.AND P1, PT, R8, RZ, PT ;  /* 0x000000ff0800720c */ /* 0x000fe40003f25270 */
[----:B---3--:R-:W-:-:S04]  /*12430*/  SHF.L.U32 R3, R3, 0x1f, RZ ;  /* 0x0000001f03037819 */ /* 0x008fc800000006ff */
[----:B------:R-:W0:Y:S02]  /*12440*/  SYNCS.PHASECHK.TRANS64.TRYWAIT P0, [R2+URZ+0x29880], R3 ;  /* 0x02988003020075a7 */ /* 0x000e24000800017f */
[----:B0-----:R-:W-:Y:S05]  /*12450*/  @!P0 BRA `(.L_x_2212) ;  /* 0x0000003800c88947 */ /* 0x001fea0003800000 */
.L_x_2287:
        /* <DEDUP_REMOVED lines=8> */
.L_x_2213:
[----:B------:R-:W3:Y:S01]  /*124e0*/  LDL R5, [R1+0x18] ;  /* 0x0000180001057983 */ /* 0x000ee20000100800 */
        /* <DEDUP_REMOVED lines=11> */
[----:B---3--:R-:W-:-:S05]  /*125a0*/  IMAD R0, R0, 0xa0, R5 ;  /* 0x000000a000007824 */ /* 0x008fca00078e0205 */
[----:B------:R-:W-:-:S13]  /*125b0*/  R2UR UR35, R0 ;  /* 0x00000000002372ca */ /* 0x000fda00000e0000 */
[----:B------:R1:W-:Y:S01]  /*125c0*/  UTMALDG.4D [UR32], [UR4], desc[UR6] ;  /* 0x00000620040075b4 */ /* 0x0003e20008019000 */
[----:B------:R-:W3:Y:S02]  /*125d0*/  SYNCS.PHASECHK.TRANS64.TRYWAIT P0, [R2+URZ+0x29840], R3 ;  /* 0x02984003020075a7 */ /* 0x000ee4000800017f */
[----:B-1-3--:R-:W-:Y:S05]  /*125e0*/  @!P0 BRA `(.L_x_2214) ;  /* 0x0000003800788947 */ /* 0x00afea0003800000 */
.L_x_2288:
        /* <DEDUP_REMOVED lines=8> */
.L_x_2215:
[----:B------:R-:W-:Y:S01]  /*12670*/  R2UR UR27, R0 ;  /* 0x00000000001b72ca */ /* 0x000fe200000e0000 */
[----:B------:R-:W-:Y:S01]  /*12680*/  IMAD R0, R18, 0x7800, R17 ;  /* 0x0000780012007824 */ /* 0x000fe200078e0211 */
        /* <DEDUP_REMOVED lines=8> */
[----:B------:R-:W-:Y:S01]  /*12710*/  UMOV UR26, URZ ;  /* 0x0000003f001a7c82 */ /* 0x000fe20008000000 */
[----:B------:R-:W-:Y:S01]  /*12720*/  UMOV UR28, UR36 ;  /* 0x00000024001c7c82 */ /* 0x000fe20008000000 */
[----:B------:R-:W-:Y:S01]  /*12730*/  P2R R0, PR, RZ, 0x1 ;  /* 0x00000001ff007803 */ /* 0x000fe20000000000 */
[----:B------:R-:W-:Y:S01]  /*12740*/  UMOV UR18, 0x40 ;  /* 0x0000004000127882 */ /* 0x000fe20000000000 */
[----:B------:R-:W-:Y:S01]  /*12750*/  UMOV UR20, UR36 ;  /* 0x0000002400147c82 */ /* 0x000fe20008000000 */
[----:B------:R-:W-:Y:S01]  /*12760*/  UIADD3 UR25, UR25, 0x29830, URZ ;  /* 0x0002983019197890 */ /* 0x000fe2000fffe03f */
[----:B------:R-:W-:Y:S01]  /*12770*/  UMOV UR19, UR27 ;  /* 0x0000001b00137c82 */ /* 0x000fe20008000000 */
[----:B------:R-:W-:-:S02]  /*12780*/  UMOV UR21, UR29 ;  /* 0x0000001d00157c82 */ /* 0x000fc40008000000 */
[----:B------:R-:W-:Y:S01]  /*12790*/  UIADD3 UR24, UR8, 0x1a400, URZ ;  /* 0x0001a40008187890 */ /* 0x000fe2000fffe03f */
[----:B------:R3:W-:Y:S01]  /*127a0*/  STL [R1+0xc], R0 ;  /* 0x00000c0001007387 */ /* 0x0007e20000100800 */
[----:B------:R-:W-:Y:S02]  /*127b0*/  UIADD3 UR16, UR8, 0x1cc00, URZ ;  /* 0x0001cc0008107890 */ /* 0x000fe4000fffe03f */
[----:B------:R-:W-:Y:S01]  /*127c0*/  UIADD3 UR8, UR8, 0x1f400, URZ ;  /* 0x0001f40008087890 */ /* 0x000fe2000fffe03f */
        /* <DEDUP_REMOVED lines=8> */
[----:B------:R3:W-:Y:S02]  /*12850*/  UTMALDG.4D [UR8], [UR4], desc[UR6] ;  /* 0x00000608040075b4 */ /* 0x0007e40008019000 */
[----:B---3--:R-:W-:Y:S01]  /*12860*/  NOP ;  /* 0x0000000000007918 */ /* 0x008fe20000000000 */
.L_x_2209:
[----:B------:R-:W-:Y:S05]  /*12870*/  WARPSYNC.ALL ;  /* 0x0000000000007948 */ /* 0x000fea0003800000 */
[----:B0-----:R-:W-:Y:S01]  /*12880*/  VIADD R0, R17, 0x14400 ;  /* 0x0001440011007836 */ /* 0x001fe20000000000 */
[----:B------:R-:W-:Y:S01]  /*12890*/  USHF.R.S32.HI UR4, URZ, 0x1f, UR47 ;  /* 0x0000001f3f047899 */ /* 0x000fe2000801142f */
        /* <DEDUP_REMOVED lines=15> */
[----:B-1----:R-:W-:Y:S01]  /*12990*/  MOV R2, 0x0 ;  /* 0x0000000000027802 */ /* 0x002fe20000000f00 */
        /* <DEDUP_REMOVED lines=15> */
.L_x_2217:
[----:B------:R-:W-:Y:S05]  /*12a90*/  BSYNC B6 ;  /* 0x0000000000067941 */ /* 0x000fea0003800000 */
.L_x_2216:
[----:B------:R-:W3:Y:S01]  /*12aa0*/  LDL R10, [R1+0x14] ;  /* 0x00001400010a7983 */ /* 0x000ee20000100800 */
[----:B------:R-:W0:Y:S01]  /*12ab0*/  LDC R5, c[0x0][0x448] ;  /* 0x00011200ff057b82 */ /* 0x000e220000000800 */
[----:B------:R-:W-:Y:S01]  /*12ac0*/  ULDC.64 UR8, c[0x0][0x2d8] ;  /* 0x0000b60000087ab9 */ /* 0x000fe20000000a00 */
[----:B-1----:R-:W1:Y:S01]  /*12ad0*/  S2R R2, SR_TID.X ;  /* 0x0000000000027919 */ /* 0x002e620000002100 */
[----:B0-----:R-:W-:Y:S01]  /*12ae0*/  ISETP.NE.AND P0, PT, R5, 0x1, PT ;  /* 0x000000010500780c */ /* 0x001fe20003f05270 */
[----:B------:R-:W0:Y:S01]  /*12af0*/  S2R R6, SR_TID.X ;  /* 0x0000000000067919 */ /* 0x000e220000002100 */
[----:B-1----:R-:W-:-:S11]  /*12b00*/  LOP3.LUT R0, R2, 0x7f, RZ, 0xc0, !PT ;  /* 0x0000007f02007812 */ /* 0x002fd600078ec0ff */
[----:B------:R-:W1:Y:S01]  /*12b10*/  @P0 LDC R3, c[0x0][0x44c] ;  /* 0x00011300ff030b82 */ /* 0x000e620000000800 */
[----:B------:R-:W-:Y:S01]  /*12b20*/  IMAD.SHL.U32 R2, R2, 0x20, RZ ;  /* 0x0000002002027824 */ /* 0x000fe200078e00ff */
[----:B------:R-:W-:-:S06]  /*12b30*/  SHF.R.U32.HI R0, RZ, 0x2, R0 ;  /* 0x00000002ff007819 */ /* 0x000fcc0000011600 */
[----:B------:R-:W4:Y:S01]  /*12b40*/  @P0 LDC R4, c[0x0][0x450] ;  /* 0x00011400ff040b82 */ /* 0x000f220000000800 */
[----:B------:R-:W-:Y:S01]  /*12b50*/  LOP3.LUT R2, R0, 0x60, R2, 0xf8, !PT ;  /* 0x0000006000027812 */ /* 0x000fe200078ef802 */
[----:B------:R-:W-:Y:S01]  /*12b60*/  UIMAD UR6, UR44, UR8, URZ ;  /* 0x000000082c0672a4 */ /* 0x000fe2000f8e023f */
[----:B------:R-:W-:Y:S01]  /*12b70*/  UMOV UR4, UR50 ;  /* 0x0000003200047c82 */ /* 0x000fe20008000000 */
[----:B------:R-:W-:Y:S02]  /*12b80*/  UMOV UR5, UR45 ;  /* 0x0000002d00057c82 */ /* 0x000fe40008000000 */
[----:B------:R-:W-:Y:S02]  /*12b90*/  UIMAD UR6, UR36, UR9, UR6 ;  /* 0x00000009240672a4 */ /* 0x000fe4000f8e0206 */
[----:B------:R-:W-:-:S03]  /*12ba0*/  UIMAD.WIDE.U32 UR4, UR36, UR8, UR4 ;  /* 0x00000008240472a5 */ /* 0x000fc6000f8e0004 */
[----:B------:R-:W-:Y:S01]  /*12bb0*/  ULDC.64 UR8, c[0x0][0x2e0] ;  /* 0x0000b80000087ab9 */ /* 0x000fe20000000a00 */
[----:B------:R-:W-:Y:S02]  /*12bc0*/  UIADD3 UR5, UR5, UR6, URZ ;  /* 0x0000000605057290 */ /* 0x000fe4000fffe03f */
[----:B------:R-:W-:Y:S02]  /*12bd0*/  UIMAD UR6, UR37, UR8, URZ ;  /* 0x00000008250672a4 */ /* 0x000fe4000f8e023f */
[----:B------:R-:W-:Y:S02]  /*12be0*/  UIMAD.WIDE.U32 UR4, UR43, UR8, UR4 ;  /* 0x000000082b0472a5 */ /* 0x000fe4000f8e0004 */
[----:B------:R-:W-:-:S03]  /*12bf0*/  UIMAD UR6, UR43, UR9, UR6 ;  /* 0x000000092b0672a4 */ /* 0x000fc6000f8e0206 */
[----:B------:R-:W-:Y:S01]  /*12c00*/  ULDC.64 UR8, c[0x0][0x2d0] ;  /* 0x0000b40000087ab9 */ /* 0x000fe20000000a00 */
[----:B------:R-:W-:Y:S01]  /*12c10*/  UIADD3 UR5, UR5, UR6, URZ ;  /* 0x0000000605057290 */ /* 0x000fe2000fffe03f */
[----:B0-----:R-:W-:-:S05]  /*12c20*/  IMAD.SHL.U32 R6, R6, 0x10, RZ ;  /* 0x0000001006067824 */ /* 0x001fca00078e00ff */
[----:B------:R-:W-:-:S04]  /*12c30*/  LOP3.LUT R6, R6, 0x30, RZ, 0xc0, !PT ;  /* 0x0000003006067812 */ /* 0x000fc800078ec0ff */
[----:B------:R-:W-:Y:S01]  /*12c40*/  LOP3.LUT R8, R6, 0x40, RZ, 0xfc, !PT ;  /* 0x0000004006087812 */ /* 0x000fe200078efcff */
[----:B---3--:R-:W-:-:S04]  /*12c50*/  IMAD R0, R10, 0x80, R2 ;  /* 0x000000800a007824 */ /* 0x008fc800078e0202 */
[----:B-1----:R-:W-:-:S04]  /*12c60*/  @P0 IMAD.HI.U32 R3, R0, R3, RZ ;  /* 0x0000000300030227 */ /* 0x002fc800078e00ff */
[----:B------:R-:W-:Y:S01]  /*12c70*/  IMAD.MOV.U32 R2, RZ, RZ, R0 ;  /* 0x000000ffff027224 */ /* 0x000fe200078e0000 */
[----:B----4-:R-:W-:-:S04]  /*12c80*/  @P0 SHF.R.U32.HI R2, RZ, R4, R3 ;  /* 0x00000004ff020219 */ /* 0x010fc80000011603 */
[--C-:B------:R-:W-:Y:S01]  /*12c90*/  SHF.R.S32.HI R4, RZ, 0x1f, R2.reuse ;  /* 0x0000001fff047819 */ /* 0x100fe20000011402 */
[----:B------:R-:W-:-:S04]  /*12ca0*/  IMAD.MOV R3, RZ, RZ, -R2 ;  /* 0x000000ffff037224 */ /* 0x000fc800078e0a02 */
[----:B------:R-:W-:Y:S02]  /*12cb0*/  IMAD R0, R5, R3, R0 ;  /* 0x0000000305007224 */ /* 0x000fe400078e0200 */
[----:B------:R-:W-:Y:S02]  /*12cc0*/  IMAD R4, R4, UR8, RZ ;  /* 0x0000000804047c24 */ /* 0x000fe4000f8e02ff */
[----:B------:R-:W-:Y:S02]  /*12cd0*/  IMAD.U32 R3, RZ, RZ, UR8 ;  /* 0x00000008ff037e24 */ /* 0x000fe4000f8e00ff */
[C---:B------:R-:W-:Y:S02]  /*12ce0*/  IMAD R4, R2.reuse, UR9, R4 ;  /* 0x0000000902047c24 */ /* 0x040fe4000f8e0204 */
        /* <DEDUP_REMOVED lines=11> */
[----:B------:R0:W5:Y:S01]  /*12da0*/  LDL R8, [R1+0x28] ;  /* 0x0000280001087983 */ /* 0x0001620000100800 */
[----:B------:R-:W1:Y:S01]  /*12db0*/  S2R R7, SR_TID.X ;  /* 0x0000000000077919 */ /* 0x000e620000002100 */
[----:B------:R-:W-:-:S02]  /*12dc0*/  LOP3.LUT R6, R6, 0x80, RZ, 0xfc, !PT ;  /* 0x0000008006067812 */ /* 0x000fc400078efcff */
[----:B------:R-:W-:Y:S02]  /*12dd0*/  IADD3.X R0, R3, UR5, R0, P0, !PT ;  /* 0x0000000503007c10 */ /* 0x000fe400087fe400 */
[----:B------:R-:W-:Y:S01]  /*12de0*/  ISETP.GE.AND P2, PT, R6, UR4, PT ;  /* 0x0000000406007c0c */ /* 0x000fe2000bf46270 */
[----:B-1----:R-:W-:-:S05]  /*12df0*/  IMAD.SHL.U32 R9, R7, 0x10, RZ ;  /* 0x0000001007097824 */ /* 0x002fca00078e00ff */
[----:B------:R-:W-:-:S04]  /*12e00*/  LOP3.LUT R9, R9, 0x30, RZ, 0xc0, !PT ;  /* 0x0000003009097812 */ /* 0x000fc800078ec0ff */
[----:B------:R-:W-:Y:S01]  /*12e10*/  ISETP.GE.AND P0, PT, R9, UR4, PT ;  /* 0x0000000409007c0c */ /* 0x000fe2000bf06270 */
[----:B------:R-:W-:-:S03]  /*12e20*/  UMOV UR4, 0xffffffff ;  /* 0xffffffff00047882 */ /* 0x000fc60000000000 */
[----:B0-----:R-:W-:Y:S09]  /*12e30*/  BRA.DIV UR4, `(.L_x_2218) ;  /* 0x0000003204787947 */ /* 0x001ff2000b800000 */
[----:B------:R-:W0:Y:S02]  /*12e40*/  S2R R6, SR_TID.X ;  /* 0x0000000000067919 */ /* 0x000e240000002100 */
[----:B0-----:R-:W-:Y:S02]  /*12e50*/  LOP3.LUT R7, R6, 0x7f, RZ, 0xc0, !PT ;  /* 0x0000007f06077812 */ /* 0x001fe400078ec0ff */
[----:B------:R-:W3:Y:S02]  /*12e60*/  LDL.LU R6, [R1+0x1c] ;  /* 0x00001c0001067983 */ /* 0x000ee40000300800 */
[----:B------:R-:W-:-:S05]  /*12e70*/  SHF.R.U32.HI R7, RZ, 0x2, R7 ;  /* 0x00000002ff077819 */ /* 0x000fca0000011607 */
[----:B------:R-:W-:Y:S02]  /*12e80*/  IMAD R3, R10, 0x80, R7 ;  /* 0x000000800a037824 */ /* 0x000fe400078e0207 */
[----:B---3--:R-:W-:Y:S02]  /*12e90*/  IMAD R2, R6, R5, RZ ;  /* 0x0000000506027224 */ /* 0x008fe400078e02ff */
[----:B------:R-:W0:Y:S03]  /*12ea0*/  SHFL.IDX PT, R5, R4, RZ, 0x1c1f ;  /* 0x001c1fff04057589 */ /* 0x000e2600000e0000 */
[----:B------:R-:W-:Y:S01]  /*12eb0*/  ISETP.GE.AND P4, PT, R3, R2, PT ;  /* 0x000000020300720c */ /* 0x000fe20003f86270 */
[----:B------:R-:W1:-:S12]  /*12ec0*/  SHFL.IDX PT, R6, R0, RZ, 0x1c1f ;  /* 0x001c1fff00067589 */ /* 0x000e5800000e0000 */
[----:B0-----:R-:W-:-:S05]  /*12ed0*/  @!P4 IADD3 R5, P3, R9, R5, RZ ;  /* 0x000000050905c210 */ /* 0x001fca0007f7e0ff */
[----:B-1----:R-:W-:-:S04]  /*12ee0*/  @!P4 IMAD.X R6, RZ, RZ, R6, P3 ;  /* 0x000000ffff06c224 */ /* 0x002fc800018e0606 */
[----:B------:R-:W-:Y:S02]  /*12ef0*/  @!P4 IMAD.MOV.U32 R7, RZ, RZ, R6 ;  /* 0x000000ffff07c224 */ /* 0x000fe400078e0006 */
        /* <DEDUP_REMOVED lines=27> */
.L_x_2297:
        /* <DEDUP_REMOVED lines=12> */
.L_x_2220:
[----:B------:R-:W-:Y:S05]  /*13170*/  BSYNC B0 ;  /* 0x0000000000007941 */ /* 0x000fea0003800000 */
.L_x_2219:
[----:B------:R-:W-:Y:S01]  /*13180*/  NOP ;  /* 0x0000000000007918 */ /* 0x000fe20000000000 */
[----:B------:R-:W-:-:S13]  /*13190*/  PLOP3.LUT P0, PT, PT, PT, PT, 0x80, 0x0 ;  /* 0x000000000000781c */ /* 0x000fda0003f0f070 */
.L_x_2221:
[----:B------:R-:W-:Y:S02]  /*131a0*/  PLOP3.LUT P1, PT, P1, P0, PT, 0xa2, 0x0 ;  /* 0x000000000000781c */ /* 0x000fe40000f21472 */
[----:B------:R-:W-:-:S08]  /*131b0*/  @P0 R2UR P1, UR4, R17 ;  /* 0x00000000110402ca */ /* 0x000fd00000020000 */
[----:B------:R-:W-:-:S05]  /*131c0*/  @P0 PLOP3.LUT P0, PT, P1, PT, PT, 0x80, 0x0 ;  /* 0x000000000000081c */ /* 0x000fca0000f0f070 */
[----:B------:R-:W-:Y:S01]  /*131d0*/  @!P1 SYNCS.ARRIVE.TRANS64.RED.A0T1 RZ, [UR4+0x29800], RZ ;  /* 0x029800ffffff99a7 */ /* 0x000fe20008200404 */
[----:B------:R-:W-:Y:S07]  /*131e0*/  @!P1 ARRIVES.LDGSTSBAR.64.TRANSCNT [UR4+0x29800] ;  /* 0x02980000ff0099b0 */ /* 0x000fee0008000a84 */
[----:B------:R-:W-:Y:S05]  /*131f0*/  @P0 BRA.U.ANY `(.L_x_2221) ;  /* 0xfffffffd00e80947 */ /* 0x000fea000393ffff */
[----:B-1----:R-:W3:Y:S02]  /*13200*/  LDL.LU R2, [R1+0x2c] ;  /* 0x00002c0001027983 */ /* 0x002ee40000300800 */
        /* <DEDUP_REMOVED lines=11> */
.L_x_2298:
[----:B------:R-:W-:Y:S05]  /*132c0*/  BSYNC B0 ;  /* 0x0000000000007941 */ /* 0x000fea0003800000 */
.L_x_2222:
[----:B------:R-:W-:-:S13]  /*132d0*/  ISETP.GE.AND P0, PT, R19, 0x2, PT ;  /* 0x000000021300780c */ /* 0x000fda0003f06270 */
[----:B------:R-:W-:Y:S05]  /*132e0*/  @!P0 BRA `(.L_x_2224) ;  /* 0x0000001000048947 */ /* 0x000fea0003800000 */
[----:B-1----:R1:W5:Y:S01]  /*132f0*/  LDL.LU R0, [R1] ;  /* 0x0000000001007983 */ /* 0x0023620000300800 */
[----:B------:R-:W-:Y:S02]  /*13300*/  VIADD R2, R19, 0xfffffffe ;  /* 0xfffffffe13027836 */ /* 0x000fe40000000000 */
[----:B------:R-:W-:-:S07]  /*13310*/  IMAD.MOV.U32 R3, RZ, RZ, R18 ;  /* 0x000000ffff037224 */ /* 0x000fce00078e0012 */
.L_x_2246:
[----:B0-----:R-:W3:Y:S01]  /*13320*/  LDL R4, [R1+0xc] ;  /* 0x00000c0001047983 */ /* 0x001ee20000100800 */
[----:B------:R-:W-:Y:S01]  /*13330*/  VIADD R18, R3, 0x1 ;  /* 0x0000000103127836 */ /* 0x000fe20000000000 */
[----:B------:R-:W-:Y:S05]  /*13340*/  YIELD ;  /* 0x0000000000007946 */ /* 0x000fea0003800000 */
[C---:B------:R-:W-:Y:S01]  /*13350*/  ISETP.NE.AND P0, PT, R18.reuse, 0x2, PT ;  /* 0x000000021200780c */ /* 0x040fe20003f05270 */
[----:B------:R-:W-:Y:S03]  /*13360*/  BSSY B0, `(.L_x_2225) ;  /* 0x0000089000007945 */ /* 0x000fe60003800000 */
[----:B------:R-:W-:-:S02]  /*13370*/  SEL R18, R18, RZ, P0 ;  /* 0x000000ff12127207 */ /* 0x000fc40000000000 */
[----:B---3--:R-:W-:Y:S02]  /*13380*/  ISETP.NE.AND P1, PT, R4, RZ, PT ;  /* 0x000000ff0400720c */ /* 0x008fe40003f25270 */
[----:B------:R-:W-:-:S04]  /*13390*/  SEL R4, RZ, 0x1, P0 ;  /* 0x00000001ff047807 */ /* 0x000fc80000000000 */
[----:B-----5:R-:W-:-:S05]  /*133a0*/  LOP3.LUT R9, R0, R4, RZ, 0x3c, !PT ;  /* 0x0000000400097212 */ /* 0x020fca00078e3cff */
[----:B------:R3:W-:Y:S02]  /*133b0*/  STL [R1], R9 ;  /* 0x0000000901007387 */ /* 0x0007e40000100800 */
[----:B------:R-:W-:Y:S05]  /*133c0*/  @!P1 BRA `(.L_x_2226) ;  /* 0x0000000800089947 */ /* 0x000fea0003800000 */
[----:B------:R-:W-:Y:S01]  /*133d0*/  ULDC.64 UR4, c[0x0][0x418] ;  /* 0x0001060000047ab9 */ /* 0x000fe20000000a00 */
[----:B0-----:R-:W-:Y:S01]  /*133e0*/  IMAD.MOV.U32 R8, RZ, RZ, R2 ;  /* 0x000000ffff087224 */ /* 0x001fe200078e0002 */
        /* <DEDUP_REMOVED lines=22> */
.L_x_2227:
[----:B------:R-:W0:Y:S01]  /*13550*/  S2R R4, SR_TID.X ;  /* 0x0000000000047919 */ /* 0x000e220000002100 */
[----:B------:R-:W-:Y:S01]  /*13560*/  IMAD R5, R18, 0x8, R17 ;  /* 0x0000000812057824 */ /* 0x000fe200078e0211 */
[----:B------:R-:W-:Y:S01]  /*13570*/  BSSY B1, `(.L_x_2228) ;  /* 0x0000006000017945 */ /* 0x000fe20003800000 */
[----:B0-----:R-:W-:Y:S02]  /*13580*/  LOP3.LUT R6, R4, 0x7f, RZ, 0xc0, !PT ;  /* 0x0000007f04067812 */ /* 0x001fe400078ec0ff */
[----:B------:R-:W-:Y:S02]  /*13590*/  SHF.L.U32 R4, R9, 0x1f, RZ ;  /* 0x0000001f09047819 */ /* 0x000fe400000006ff */
[----:B------:R-:W-:Y:S02]  /*135a0*/  ISETP.NE.AND P1, PT, R6, RZ, PT ;  /* 0x000000ff0600720c */ /* 0x000fe40003f25270 */
[----:B------:R-:W0:Y:S02]  /*135b0*/  SYNCS.PHASECHK.TRANS64.TRYWAIT P0, [R5+URZ+0x29880], R4 ;  /* 0x02988004050075a7 */ /* 0x000e24000800017f */
[----:B0-----:R-:W-:Y:S09]  /*135c0*/  @!P0 BRA `(.L_x_2229) ;  /* 0x0000003000088947 */ /* 0x001ff20003800000 */
.L_x_2299:
[----:B------:R-:W-:Y:S05]  /*135d0*/  BSYNC B1 ;  /* 0x0000000000017941 */ /* 0x000fea0003800000 */
.L_x_2228:
        /* <DEDUP_REMOVED lines=9> */
.L_x_2231:
[----:B------:R-:W-:Y:S05]  /*13670*/  BSYNC B1 ;  /* 0x0000000000017941 */ /* 0x000fea0003800000 */
.L_x_2230:
[----:B------:R-:W4:Y:S01]  /*13680*/  LDL R6, [R1+0x18] ;  /* 0x0000180001067983 */ /* 0x000f220000100800 */
        /* <DEDUP_REMOVED lines=9> */
[----:B----4-:R-:W-:-:S02]  /*13720*/  IMAD R6, R8, 0xa0, R6 ;  /* 0x000000a008067824 */ /* 0x010fc400078e0206 */
[----:B------:R-:W-:-:S09]  /*13730*/  VIADD R8, R5, 0x29870 ;  /* 0x0002987005087836 */ /* 0x000fd20000000000 */
.L_x_2232:
        /* <DEDUP_REMOVED lines=13> */
.L_x_2300:
[----:B------:R-:W-:Y:S05]  /*13810*/  BSYNC B1 ;  /* 0x0000000000017941 */ /* 0x000fea0003800000 */
.L_x_2233:
[----:B------:R-:W-:Y:S01]  /*13820*/  BSSY B1, `(.L_x_2235) ;  /* 0x000000b000017945 */ /* 0x000fe20003800000 */
[----:B------:R-:W-:Y:S02]  /*13830*/  IMAD.MOV.U32 R8, RZ, RZ, 0x0 ;  /* 0x00000000ff087424 */ /* 0x000fe400078e00ff */
[----:B---3--:R-:W-:Y:S01]  /*13840*/  IMAD.MOV.U32 R9, RZ, RZ, 0x14f00000 ;  /* 0x14f00000ff097424 */ /* 0x008fe200078e00ff */
[----:B------:R-:W-:Y:S06]  /*13850*/  @P1 BRA `(.L_x_2236) ;  /* 0x00000000001c1947 */ /* 0x000fec0003800000 */
[----:B------:R-:W3:Y:S01]  /*13860*/  S2R R7, SR_TID.X ;  /* 0x0000000000077919 */ /* 0x000ee20000002100 */
[----:B0---4-:R-:W-:-:S04]  /*13870*/  IMAD.MOV.U32 R4, RZ, RZ, 0x7800 ;  /* 0x00007800ff047424 */ /* 0x011fc800078e00ff */
[----:B------:R0:W-:Y:S01]  /*13880*/  SYNCS.ARRIVE.TRANS64 RZ, [R5+URZ+0x29830], R4 ;  /* 0x0298300405ff79a7 */ /* 0x0001e2000800003f */
[----:B---3--:R-:W-:-:S04]  /*13890*/  LOP3.LUT R7, R7, 0x1f, RZ, 0xc0, !PT ;  /* 0x0000001f07077812 */ /* 0x008fc800078ec0ff */
[----:B------:R-:W-:-:S13]  /*138a0*/  ISETP.NE.AND P0, PT, R7, RZ, PT ;  /* 0x000000ff0700720c */ /* 0x000fda0003f05270 */
[----:B0-----:R-:W-:Y:S05]  /*138b0*/  @!P0 BRA `(.L_x_2236) ;  /* 0x0000000000048947 */ /* 0x001fea0003800000 */
[----:B------:R-:W-:Y:S01]  /*138c0*/  BPT.TRAP 0x1 ;  /* 0x000000040000795c */ /* 0x000fe20000300000 */
.L_x_2236:
[----:B------:R-:W-:Y:S05]  /*138d0*/  BSYNC B1 ;  /* 0x0000000000017941 */ /* 0x000fea0003800000 */
.L_x_2235:
[----:B------:R-:W-:Y:S01]  /*138e0*/  R2UR UR10, R10 ;  /* 0x000000000a0a72ca */ /* 0x000fe200000e0000 */
[----:B0---4-:R-:W-:Y:S01]  /*138f0*/  IMAD R4, R18, 0x7800, R17 ;  /* 0x0000780012047824 */ /* 0x011fe200078e0211 */
[----:B------:R-:W-:Y:S01]  /*13900*/  R2UR UR6, R8 ;  /* 0x00000000080672ca */ /* 0x000fe200000e0000 */
[----:B------:R-:W-:Y:S01]  /*13910*/  UIADD3 UR4, UP0, UR48, 0x370, URZ ;  /* 0x0000037030047890 */ /* 0x000fe2000ff1e03f */
[----:B------:R-:W-:Y:S01]  /*13920*/  R2UR UR7, R9 ;  /* 0x00000000090772ca */ /* 0x000fe200000e0000 */
[----:B------:R-:W-:Y:S01]  /*13930*/  VIADD R5, R5, 0x29830 ;  /* 0x0002983005057836 */ /* 0x000fe20000000000 */
[----:B------:R-:W-:Y:S01]  /*13940*/  PLOP3.LUT P0, PT, PT, PT, PT, 0x80, 0x0 ;  /* 0x000000000000781c */ /* 0x000fe20003f0f070 */
[----:B------:R-:W-:Y:S01]  /*13950*/  VIADD R7, R4, 0x1a400 ;  /* 0x0001a40004077836 */ /* 0x000fe20000000000 */
[----:B------:R-:W-:-:S12]  /*13960*/  UIADD3.X UR5, URZ, UR49, URZ, UP0, !UPT ;  /* 0x000000313f057290 */ /* 0x000fd800087fe43f */
.L_x_2237:
        /* <DEDUP_REMOVED lines=15> */
.L_x_2238:
        /* <DEDUP_REMOVED lines=15> */
.L_x_2239:
        /* <DEDUP_REMOVED lines=10> */
.L_x_2226:
[----:B------:R-:W-:Y:S05]  /*13bf0*/  BSYNC B0 ;  /* 0x0000000000007941 */ /* 0x000fea0003800000 */
.L_x_2225:
[----:B------:R-:W-:-:S06]  /*13c00*/  UISETP.NE.AND UP0, UPT, UR39, 0x3, UPT ;  /* 0x000000032700788c */ /* 0x000fcc000bf05270 */
[----:B------:R-:W-:-:S13]  /*13c10*/  PLOP3.LUT P0, PT, PT, PT, UP0, 0x80, 0x0 ;  /* 0x000000000000781c */ /* 0x000fda0003f0f008 */
[----:B------:R-:W-:Y:S05]  /*13c20*/  @!P0 BRA `(.L_x_2240) ;  /* 0x0000000000048947 */ /* 0x000fea0003800000 */
[----:B------:R-:W-:Y:S01]  /*13c30*/  BPT.TRAP 0x1 ;  /* 0x000000040000795c */ /* 0x000fe20000300000 */
.L_x_2240:
        /* <DEDUP_REMOVED lines=8> */
.L_x_2301:
[----:B------:R-:W-:Y:S05]  /*13cc0*/  BSYNC B0 ;  /* 0x0000000000007941 */ /* 0x000fea0003800000 */
.L_x_2241:
[----:B------:R-:W-:Y:S05]  /*13cd0*/  @!P1 BRA `(.L_x_2243) ;  /* 0x0000000000049947 */ /* 0x000fea0003800000 */
[----:B------:R-:W-:Y:S01]  /*13ce0*/  BPT.TRAP 0x1 ;  /* 0x000000040000795c */ /* 0x000fe20000300000 */
.L_x_2243:
[----:B------:R-:W-:Y:S01]  /*13cf0*/  SHF.L.U32 R0, R0, 0x1f, RZ ;  /* 0x0000001f00007819 */ /* 0x000fe200000006ff */
[----:B------:R-:W-:-:S03]  /*13d00*/  IMAD R12, R3, 0x5000, RZ ;  /* 0x00005000030c7824 */ /* 0x000fc600078e02ff */
[----:B------:R-:W5:Y:S02]  /*13d10*/  SYNCS.PHASECHK.TRANS64.TRYWAIT P0, [R19+URZ+0x29860], R0 ;  /* 0x02986000130075a7 */ /* 0x000f64000800017f */
[----:B-----5:R-:W-:Y:S05]  /*13d20*/  @!P0 BRA `(.L_x_2244) ;  /* 0x00000028006c8947 */ /* 0x020fea0003800000 */
.L_x_2302:
        /* <DEDUP_REMOVED lines=8> */
[----:B0--3--:R-:W4:Y:S01]  /*13db0*/  LDSM.16.MT88.4 R8, [R0+0xa400] ;  /* 0x00a400000008783b */ /* 0x009f220000004200 */
[----:B-----5:R-:W-:Y:S01]  /*13dc0*/  LOP3.LUT P0, RZ, R3, 0x4, RZ, 0xc0, !PT ;  /* 0x0000000403ff7812 */ /* 0x020fe2000780c0ff */
[----:B------:R-:W-:-:S05]  /*13dd0*/  IMAD.MOV.U32 R3, RZ, RZ, 0x40 ;  /* 0x00000040ff037424 */ /* 0x000fca00078e00ff */
[----:B------:R-:W-:-:S05]  /*13de0*/  SEL R3, R3, 0xffffffc0, !P0 ;  /* 0xffffffc003037807 */ /* 0x000fca0004000000 */
[----:B------:R-:W-:Y:S01]  /*13df0*/  IMAD.IADD R3, R3, 0x1, R0 ;  /* 0x0000000103037824 */ /* 0x000fe200078e0200 */
[C-C-:B----4-:R-:W-:Y:S02]  /*13e00*/  PRMT R4, R8.reuse, 0x6420, R9.reuse ;  /* 0x0000642008047816 */ /* 0x150fe40000000009 */
        /* <DEDUP_REMOVED lines=66> */
.L_x_2245:
        /* <DEDUP_REMOVED lines=13> */
.L_x_2224:
        /* <DEDUP_REMOVED lines=17> */
[----:B------:R0:W-:Y:S02]  /*14410*/  STL [R1+0x10], R0 ;  /* 0x0000100001007387 */ /* 0x0001e40000100800 */
.L_x_2248:
[----:B------:R-:W-:Y:S05]  /*14420*/  BSYNC B0 ;  /* 0x0000000000007941 */ /* 0x000fea0003800000 */
.L_x_2247:
[----:B------:R-:W-:-:S06]  /*14430*/  UISETP.NE.AND UP0, UPT, UR39, 0x3, UPT ;  /* 0x000000032700788c */ /* 0x000fcc000bf05270 */
[----:B------:R-:W-:-:S13]  /*14440*/  PLOP3.LUT P1, PT, PT, PT, UP0, 0x80, 0x0 ;  /* 0x000000000000781c */ /* 0x000fda0003f2f008 */
[----:B------:R-:W-:Y:S05]  /*14450*/  @!P1 BRA `(.L_x_2249) ;  /* 0x0000000000049947 */ /* 0x000fea0003800000 */
[----:B------:R-:W-:Y:S01]  /*14460*/  BPT.TRAP 0x1 ;  /* 0x000000040000795c */ /* 0x000fe20000300000 */
.L_x_2249:
[----:B------:R-:W3:Y:S01]  /*14470*/  LDL R2, [R1] ;  /* 0x0000000001027983 */ /* 0x000ee20000100800 */
[----:B------:R-:W-:Y:S01]  /*14480*/  IMAD R16, R18, 0x8, R17 ;  /* 0x0000000812107824 */ /* 0x000fe200078e0211 */
[----:B------:R-:W-:Y:S01]  /*14490*/  BSSY B0, `(.L_x_2250) ;  /* 0x0000007000007945 */ /* 0x000fe20003800000 */
[----:B01---5:R-:W-:-:S05]  /*144a0*/  IMAD.U32 R0, RZ, RZ, UR41 ;  /* 0x00000029ff007e24 */ /* 0x023fca000f8e00ff */
[----:B------:R-:W-:Y:S02]  /*144b0*/  ISETP.NE.AND P2, PT, R0, 0x3, PT ;  /* 0x000000030000780c */ /* 0x000fe40003f45270 */
[----:B---3--:R-:W-:-:S04]  /*144c0*/  LOP3.LUT R3, R2, 0x1, RZ, 0x3c, !PT ;  /* 0x0000000102037812 */ /* 0x008fc800078e3cff */
[----:B------:R-:W-:-:S04]  /*144d0*/  SHF.L.U32 R3, R3, 0x1f, RZ ;  /* 0x0000001f03037819 */ /* 0x000fc800000006ff */
[----:B------:R-:W0:Y:S02]  /*144e0*/  SYNCS.PHASECHK.TRANS64.TRYWAIT P1, [R16+URZ+0x29870], R3 ;  /* 0x02987003100075a7 */ /* 0x000e24000802017f */
[----:B0-----:R-:W-:Y:S05]  /*144f0*/  @!P1 BRA `(.L_x_2251) ;  /* 0x00000020008c9947 */ /* 0x001fea0003800000 */
.L_x_2303:
[----:B------:R-:W-:Y:S05]  /*14500*/  BSYNC B0 ;  /* 0x0000000000007941 */ /* 0x000fea0003800000 */
.L_x_2250:
[----:B------:R-:W-:Y:S05]  /*14510*/  @!P2 BRA `(.L_x_2252) ;  /* 0x000000000004a947 */ /* 0x000fea0003800000 */
[----:B------:R-:W-:Y:S01]  /*14520*/  BPT.TRAP 0x1 ;  /* 0x000000040000795c */ /* 0x000fe20000300000 */
.L_x_2252:
[----:B------:R-:W0:Y:S02]  /*14530*/  LDL R0, [R1] ;  /* 0x0000000001007983 */ /* 0x000e240000100800 */
[----:B0-----:R-:W-:-:S04]  /*14540*/  SHF.L.U32 R3, R0, 0x1f, RZ ;  /* 0x0000001f00037819 */ /* 0x001fc800000006ff */
[----:B------:R-:W0:Y:S02]  /*14550*/  SYNCS.PHASECHK.TRANS64.TRYWAIT P1, [R16+URZ+0x29860], R3 ;  /* 0x02986003100075a7 */ /* 0x000e24000802017f */
[----:B0-----:R-:W-:Y:S05]  /*14560*/  @!P1 BRA `(.L_x_2253) ;  /* 0x0000002000849947 */ /* 0x001fea0003800000 */
.L_x_2304:
[----:B------:R-:W3:Y:S04]  /*14570*/  LDL R2, [R1+0x24] ;  /* 0x0000240001027983 */ /* 0x000ee80000100800 */
[----:B------:R-:W4:Y:S01]  /*14580*/  LDL R12, [R1+0x20] ;  /* 0x00002000010c7983 */ /* 0x000f220000100800 */
[----:B------:R-:W-:Y:S01]  /*14590*/  IMAD R0, R18, 0x5000, RZ ;  /* 0x0000500012007824 */ /* 0x000fe200078e02ff */
[----:B------:R-:W-:Y:S05]  /*145a0*/  WARPSYNC.ALL ;  /* 0x0000000000007948 */ /* 0x000fea0003800000 */
[----:B------:R-:W1:Y:S01]  /*145b0*/  S2R R9, SR_TID.X ;  /* 0x0000000000097919 */ /* 0x000e620000002100 */
[----:B------:R-:W-:Y:S01]  /*145c0*/  IMAD.MOV.U32 R13, RZ, RZ, 0x40 ;  /* 0x00000040ff0d7424 */ /* 0x000fe200078e00ff */
[----:B-1----:R-:W-:-:S04]  /*145d0*/  LOP3.LUT P1, RZ, R9, 0x4, RZ, 0xc0, !PT ;  /* 0x0000000409ff7812 */ /* 0x002fc8000782c0ff */
[----:B------:R-:W-:Y:S02]  /*145e0*/  SEL R13, R13, 0xffffffc0, !P1 ;  /* 0xffffffc00d0d7807 */ /* 0x000fe40004800000 */
[C---:B---3--:R-:W-:Y:S02]  /*145f0*/  LOP3.LUT R2, R0.reuse, R2, RZ, 0xfc, !PT ;  /* 0x0000000200027212 */ /* 0x048fe400078efcff */
[----:B----4-:R-:W-:-:S03]  /*14600*/  LOP3.LUT R0, R0, R12, RZ, 0xfc, !PT ;  /* 0x0000000c00007212 */ /* 0x010fc600078efcff */
        /* <DEDUP_REMOVED lines=71> */
.L_x_2254:
        /* <DEDUP_REMOVED lines=12> */
.L_x_2199:
[----:B------:R-:W-:Y:S05]  /*14b40*/  BSYNC B7 ;  /* 0x0000000000077941 */ /* 0x000fea0003800000 */
.L_x_2197:
[----:B-1----:R-:W3:Y:S02]  /*14b50*/  LDL R0, [R1+0x30] ;  /* 0x0000300001007983 */ /* 0x002ee40000100800 */
[----:B---3--:R-:W-:-:S13]  /*14b60*/  ISETP.NE.AND P0, PT, R0, RZ, PT ;  /* 0x000000ff0000720c */ /* 0x008fda0003f05270 */
        /* <DEDUP_REMOVED lines=14> */
.L_x_2255:
[----:B0-----:R-:W0:Y:S01]  /*14c50*/  S2R R2, SR_TID.X ;  /* 0x0000000000027919 */ /* 0x001e220000002100 */
        /* <DEDUP_REMOVED lines=27> */
[----:B------:R-:W1:Y:S02]  /*14e10*/  SHFL.UP PT, R2, R3, 0x8, RZ ;  /* 0x0500000003027989 */ /* 0x000e6400000e00ff */
[----:B-1----:R-:W-:-:S05]  /*14e20*/  SEL R2, R2, RZ, P4 ;  /* 0x000000ff02027207 */ /* 0x002fca0002000000 */
[----:B------:R-:W-:-:S05]  /*14e30*/  IMAD.IADD R6, R3, 0x1, R2 ;  /* 0x0000000103067824 */ /* 0x000fca00078e0202 */
[----:B------:R-:W1:Y:S02]  /*14e40*/  SHFL.UP PT, R0, R6, 0x10, RZ ;  /* 0x0600000006007989 */ /* 0x000e6400000e00ff */
[----:B-1----:R-:W-:-:S05]  /*14e50*/  SEL R7, R0, RZ, P5 ;  /* 0x000000ff00077207 */ /* 0x002fca0002800000 */
[----:B------:R-:W-:-:S05]  /*14e60*/  IMAD.IADD R8, R6, 0x1, R7 ;  /* 0x0000000106087824 */ /* 0x000fca00078e0207 */
[----:B------:R-:W0:Y:S04]  /*14e70*/  SHFL.IDX PT, R2, R8, 0x1f, 0x1f ;  /* 0x03e01f0008027f89 */ /* 0x000e2800000e0000 */
[----:B------:R-:W1:Y:S04]  /*14e80*/  SHFL.IDX PT, R7, R9, 0x1, 0x1f ;  /* 0x00201f0009077f89 */ /* 0x000e6800000e0000 */
[----:B------:R-:W3:Y:S01]  /*14e90*/  SHFL.IDX PT, R0, R9, RZ, 0x1f ;  /* 0x00001fff09007589 */ /* 0x000ee200000e0000 */
[----:B0-----:R-:W-:-:S04]  /*14ea0*/  IMAD R2, R2, R4, RZ ;  /* 0x0000000402027224 */ /* 0x001fc800078e02ff */
[----:B-1----:R-:W-:-:S05]  /*14eb0*/  IMAD.IADD R7, R7, 0x1, R2 ;  /* 0x0000000107077824 */ /* 0x002fca00078e0202 */
[----:B---3--:R-:W-:-:S13]  /*14ec0*/  ISETP.GT.AND P6, PT, R7, R0, PT ;  /* 0x000000000700720c */ /* 0x008fda0003fc4270 */
[----:B------:R-:W-:Y:S05]  /*14ed0*/  @P6 BRA `(.L_x_2257) ;  /* 0x0000000000906947 */ /* 0x000fea0003800000 */
.L_x_2261:
        /* <DEDUP_REMOVED lines=14> */
.L_x_2260:
[----:B------:R-:W-:Y:S05]  /*14fc0*/  BSYNC B0 ;  /* 0x0000000000007941 */ /* 0x000fea0003800000 */
.L_x_2259:
        /* <DEDUP_REMOVED lines=21> */
.L_x_2257:
        /* <DEDUP_REMOVED lines=10> */
[----:B------:R0:W3:Y:S01]  /*151c0*/  LDG.E R9, desc[UR52][R2.64] ;  /* 0x0000003402097981 */ /* 0x0000e2000c1e1900 */
[----:B------:R-:W-:Y:S01]  /*151d0*/  ISETP.NE.AND P0, PT, RZ, UR7, PT ;  /* 0x00000007ff007c0c */ /* 0x000fe2000bf05270 */
[----:B0-----:R-:W-:-:S05]  /*151e0*/  IMAD.U32 R2, RZ, RZ, UR6 ;  /* 0x00000006ff027e24 */ /* 0x001fca000f8e00ff */
[----:B------:R0:W3:Y:S02]  /*151f0*/  SHFL.IDX PT, R5, R5, R2, 0x1f ;  /* 0x00001f0205057589 */ /* 0x0000e400000e0000 */
[----:B0-----:R-:W-:Y:S02]  /*15200*/  IMAD.MOV.U32 R2, RZ, RZ, RZ ;  /* 0x000000ffff027224 */ /* 0x001fe400078e00ff */
[----:B---3--:R-:W-:-:S05]  /*15210*/  IMAD R6, R5, R9, RZ ;  /* 0x0000000905067224 */ /* 0x008fca00078e02ff */
[----:B------:R-:W-:Y:S01]  /*15220*/  IABS R10, R6 ;  /* 0x00000006000a7213 */ /* 0x000fe20000000000 */
[----:B------:R-:W-:Y:S06]  /*15230*/  @!P0 BRA `(.L_x_2262) ;  /* 0x00000000000c8947 */ /* 0x000fec0003800000 */
[----:B------:R-:W-:-:S06]  /*15240*/  UIADD3 UR4, UR6, -0x1, URZ ;  /* 0xffffffff06047890 */ /* 0x000fcc000fffe03f */
[----:B------:R-:W-:-:S06]  /*15250*/  IMAD.U32 R2, RZ, RZ, UR4 ;  /* 0x00000004ff027e24 */ /* 0x000fcc000f8e00ff */
[----:B------:R0:W1:Y:S02]  /*15260*/  SHFL.IDX PT, R2, R8, R2, 0x1f ;  /* 0x00001f0208027589 */ /* 0x00006400000e0000 */
.L_x_2262:
[----:B------:R-:W3:Y:S01]  /*15270*/  I2F.RP R3, R10 ;  /* 0x0000000a00037306 */ /* 0x000ee20000209400 */
[----:B01----:R-:W-:-:S04]  /*15280*/  IMAD R8, R2, R4, R7 ;  /* 0x0000000402087224 */ /* 0x003fc800078e0207 */
[----:B------:R-:W-:Y:S01]  /*15290*/  IMAD.IADD R0, R0, 0x1, -R8 ;  /* 0x0000000100007824 */ /* 0x000fe200078e0a08 */
[----:B------:R0:W-:Y:S02]  /*152a0*/  STL [R1+0x10], R8 ;  /* 0x0000100801007387 */ /* 0x0001e40000100800 */
[----:B---3--:R-:W1:Y:S02]  /*152b0*/  MUFU.RCP R3, R3 ;  /* 0x0000000300037308 */ /* 0x008e640000001000 */
        /* <DEDUP_REMOVED lines=26> */
[----:B0-----:R-:W-:-:S04]  /*15460*/  IABS R8, R4 ;  /* 0x0000000400087213 */ /* 0x001fc80000000000 */
[----:B------:R-:W0:Y:S08]  /*15470*/  I2F.RP R3, R8 ;  /* 0x0000000800037306 */ /* 0x000e300000209400 */
        /* <DEDUP_REMOVED lines=30> */
.L_x_2258:
[----:B------:R0:W-:Y:S01]  /*15660*/  STL [R1+0x10], R0 ;  /* 0x0000100001007387 */ /* 0x0001e20000100800 */
[----:B------:R-:W-:Y:S01]  /*15670*/  ULDC UR42, c[0x0][0xc3c] ;  /* 0x00030f00002a7ab9 */ /* 0x000fe20000000800 */
[----:B------:R-:W-:Y:S02]  /*15680*/  UMOV UR36, URZ ;  /* 0x0000003f00247c82 */ /* 0x000fe40008000000 */
[----:B------:R0:W-:Y:S03]  /*15690*/  STL [R1+0x14], RZ ;  /* 0x000014ff01007387 */ /* 0x0001e60000100800 */
.L_x_2263:
[----:B------:R-:W3:Y:S04]  /*156a0*/  LDL R3, [R1+0x10] ;  /* 0x0000100001037983 */ /* 0x000ee80000100800 */
[----:B------:R-:W4:Y:S01]  /*156b0*/  LDL R2, [R1+0x14] ;  /* 0x0000140001027983 */ /* 0x000f220000100800 */
[----:B------:R-:W-:Y:S02]  /*156c0*/  IMAD.U32 R6, RZ, RZ, UR36 ;  /* 0x00000024ff067e24 */ /* 0x000fe4000f8e00ff */
[----:B------:R-:W-:Y:S01]  /*156d0*/  IMAD.U32 R7, RZ, RZ, UR42 ;  /* 0x0000002aff077e24 */ /* 0x000fe2000f8e00ff */
[----:B01----:R-:W0:Y:S02]  /*156e0*/  S2R R0, SR_TID.X ;  /* 0x0000000000007919 */ /* 0x003e240000002100 */
        /* <DEDUP_REMOVED lines=10> */
.L_x_2256:
[----:B------:R-:W-:Y:S02]  /*15790*/  ULDC UR4, c[0x0][0xc3c] ;  /* 0x00030f0000047ab9 */ /* 0x000fe40000000800 */
[----:B------:R-:W-:-:S06]  /*157a0*/  UISETP.GE.AND UP0, UPT, UR42, UR4, UPT ;  /* 0x000000042a00728c */ /* 0x000fcc000bf06270 */
[----:B------:R-:W-:-:S13]  /*157b0*/  PLOP3.LUT P0, PT, PT, PT, UP0, 0x80, 0x0 ;  /* 0x000000000000781c */ /* 0x000fda0003f0f008 */
[----:B------:R-:W-:Y:S05]  /*157c0*/  @!P0 BRA `(.L_x_2264) ;  /* 0xffffffb800e88947 */ /* 0x000fea000383ffff */
.L_x_2193:
        /* <DEDUP_REMOVED lines=12> */
.L_x_2305:
[----:B------:R-:W-:Y:S05]  /*15890*/  BSYNC B0 ;  /* 0x0000000000007941 */ /* 0x000fea0003800000 */
.L_x_2265:
[----:B------:R-:W-:-:S03]  /*158a0*/  UMOV UR4, 0xffffffff ;  /* 0xffffffff00047882 */ /* 0x000fc60000000000 */
[----:B------:R-:W-:Y:S05]  /*158b0*/  BRA.DIV UR4, `(.L_x_2267) ;  /* 0x0000000e04d87947 */ /* 0x000fea000b800000 */
[----:B0-----:R-:W0:Y:S02]  /*158c0*/  S2R R0, SR_TID.X ;  /* 0x0000000000007919 */ /* 0x001e240000002100 */
[----:B0-----:R-:W-:-:S04]  /*158d0*/  SHF.R.U32.HI R0, RZ, 0x5, R0 ;  /* 0x00000005ff007819 */ /* 0x001fc80000011600 */
[----:B------:R-:W-:-:S05]  /*158e0*/  LOP3.LUT R0, R0, 0x3, RZ, 0xc0, !PT ;  /* 0x0000000300007812 */ /* 0x000fca00078ec0ff */
[----:B------:R0:W1:Y:S02]  /*158f0*/  SHFL.IDX PT, R14, R0, RZ, 0x1f ;  /* 0x00001fff000e7589 */ /* 0x00006400000e0000 */
.L_x_2308:
[----:B-1----:R-:W-:Y:S01]  /*15900*/  ISETP.NE.AND P0, PT, R14, RZ, PT ;  /* 0x000000ff0e00720c */ /* 0x002fe20003f05270 */
[----:B------:R-:W-:-:S12]  /*15910*/  BSSY B0, `(.L_x_2268) ;  /* 0x000002c000007945 */ /* 0x000fd80003800000 */
[----:B------:R-:W-:Y:S05]  /*15920*/  @P0 BRA `(.L_x_2269) ;  /* 0x0000000000a80947 */ /* 0x000fea0003800000 */
[----:B------:R-:W-:-:S03]  /*15930*/  UMOV UR4, 0xffffffff ;  /* 0xffffffff00047882 */ /* 0x000fc60000000000 */
[----:B------:R-:W-:Y:S05]  /*15940*/  BRA.DIV UR4, `(.L_x_2270) ;  /* 0x0000000e04e87947 */ /* 0x000fea000b800000 */
[----:B------:R-:W-:-:S13]  /*15950*/  ELECT P6, URZ, PT ;  /* 0x00000000003f782f */ /* 0x000fda00038c0000 */
.L_x_2311:
[----:B------:R-:W-:Y:S05]  /*15960*/  @!P6 BRA `(.L_x_2269) ;  /* 0x000000000098e947 */ /* 0x000fea0003800000 */
[----:B------:R-:W-:-:S06]  /*15970*/  ULOP3.LUT UR4, UR38, 0x2, URZ, 0xfc, !UPT ;  /* 0x0000000226047892 */ /* 0x000fcc000f8efc3f */
[----:B0-----:R-:W-:-:S05]  /*15980*/  IMAD.U32 R0, RZ, RZ, UR4 ;  /* 0x00000004ff007e24 */ /* 0x001fca000f8e00ff */
[----:B------:R-:W-:-:S13]  /*15990*/  ISETP.NE.AND P0, PT, R0, 0x3, PT ;  /* 0x000000030000780c */ /* 0x000fda0003f05270 */
[----:B------:R-:W-:Y:S05]  /*159a0*/  @!P0 BRA `(.L_x_2271) ;  /* 0x0000000000048947 */ /* 0x000fea0003800000 */
[----:B------:R-:W-:Y:S01]  /*159b0*/  BPT.TRAP 0x1 ;  /* 0x000000040000795c */ /* 0x000fe20000300000 */
.L_x_2271:
        /* <DEDUP_REMOVED lines=13> */
.L_x_2312:
[----:B------:R-:W1:Y:S02]  /*15a90*/  SYNCS.PHASECHK.TRANS64.TRYWAIT P1, [R5+URZ], R0 ;  /* 0x00000000050075a7 */ /* 0x000e64000802017f */
[----:B-1----:R-:W-:Y:S05]  /*15aa0*/  @!P1 BRA `(.L_x_2273) ;  /* 0x0000000c00c49947 */ /* 0x002fea0003800000 */
.L_x_2313:
[----:B------:R-:W-:Y:S05]  /*15ab0*/  @!P0 BRA `(.L_x_2274) ;  /* 0x0000000000048947 */ /* 0x000fea0003800000 */
[----:B------:R-:W-:Y:S01]  /*15ac0*/  BPT.TRAP 0x1 ;  /* 0x000000040000795c */ /* 0x000fe20000300000 */
.L_x_2274:
[----:B-1----:R-:W-:-:S04]  /*15ad0*/  IMAD R5, R18, 0x8, R3 ;  /* 0x0000000812057824 */ /* 0x002fc800078e0203 */
[----:B------:R-:W1:Y:S02]  /*15ae0*/  SYNCS.PHASECHK.TRANS64.TRYWAIT P1, [R5+URZ+0x29860], R4 ;  /* 0x02986004050075a7 */ /* 0x000e64000802017f */
[----:B-1----:R-:W-:Y:S05]  /*15af0*/  @!P1 BRA `(.L_x_2275) ;  /* 0x0000000c00c49947 */ /* 0x002fea0003800000 */
.L_x_2314:
[----:B------:R-:W-:Y:S05]  /*15b00*/  @!P0 BRA `(.L_x_2276) ;  /* 0x0000000000048947 */ /* 0x000fea0003800000 */
[----:B------:R-:W-:Y:S01]  /*15b10*/  BPT.TRAP 0x1 ;  /* 0x000000040000795c */ /* 0x000fe20000300000 */
.L_x_2276:
[----:B------:R-:W-:-:S04]  /*15b20*/  IMAD R3, R2, 0x8, R3 ;  /* 0x0000000802037824 */ /* 0x000fc800078e0203 */
[----:B------:R-:W3:Y:S02]  /*15b30*/  SYNCS.PHASECHK.TRANS64.TRYWAIT P1, [R3+URZ+0x29860], R0 ;  /* 0x02986000030075a7 */ /* 0x000ee4000802017f */
[----:B---3--:R-:W-:Y:S05]  /*15b40*/  @!P1 BRA `(.L_x_2277) ;  /* 0x0000000c00c49947 */ /* 0x008fea0003800000 */
.L_x_2315:
[----:B------:R-:W-:Y:S05]  /*15b50*/  @!P0 BRA `(.L_x_2278) ;  /* 0x0000000000048947 */ /* 0x000fea0003800000 */
[----:B------:R-:W-:Y:S01]  /*15b60*/  BPT.TRAP 0x1 ;  /* 0x000000040000795c */ /* 0x000fe20000300000 */
.L_x_2278:
[----:B------:R-:W4:Y:S02]  /*15b70*/  SYNCS.PHASECHK.TRANS64.TRYWAIT P0, [R5+URZ+0x29880], R4 ;  /* 0x02988004050075a7 */ /* 0x000f24000800017f */
[----:B----4-:R-:W-:Y:S05]  /*15b80*/  @!P0 BRA `(.L_x_2279) ;  /* 0x0000000c00c88947 */ /* 0x010fea0003800000 */
.L_x_2280:
[----:B------:R0:W0:Y:S02]  /*15b90*/  SYNCS.PHASECHK.TRANS64.TRYWAIT P0, [R3+URZ+0x29880], R0 ;  /* 0x02988000030075a7 */ /* 0x000024000800017f */
[----:B0-----:R-:W-:Y:S05]  /*15ba0*/  @!P0 NANOSLEEP.SYNCS 0x989680 ;  /* 0x009896800000895d */ /* 0x001fea0003900000 */
[----:B------:R-:W0:Y:S02]  /*15bb0*/  @!P0 SYNCS.PHASECHK.TRANS64 P0, [R3+URZ+0x29880], R0 ;  /* 0x02988000030085a7 */ /* 0x000e24000800007f */
[----:B0-----:R-:W-:Y:S05]  /*15bc0*/  @!P0 BRA `(.L_x_2280) ;  /* 0xfffffffc00f08947 */ /* 0x001fea000383ffff */
.L_x_2269:
[----:B------:R-:W-:Y:S05]  /*15bd0*/  BSYNC B0 ;  /* 0x0000000000007941 */ /* 0x000fea0003800000 */
.L_x_2268:
[----:B------:R-:W-:Y:S05]  /*15be0*/  EXIT ;  /* 0x000000000000794d */ /* 0x000fea0003800000 */
.L_x_2132:
[----:B0-----:R-:W-:-:S04]  /*15bf0*/  IMAD.U32 R3, RZ, RZ, UR41 ;  /* 0x00000029ff037e24 */ /* 0x001fc8000f8e00ff */
[----:B------:R0:W1:Y:S03]  /*15c00*/  SYNCS.PHASECHK.TRANS64.TRYWAIT P1, [R3+URZ+0x29800], R6 ;  /* 0x02980006030075a7 */ /* 0x000066000802017f */
[----:B-1----:R-:W-:Y:S05]  /*15c10*/  @!P1 NANOSLEEP.SYNCS 0x989680 ;  /* 0x009896800000995d */ /* 0x002fea0003900000 */
[----:B------:R-:W1:Y:S02]  /*15c20*/  @!P1 SYNCS.PHASECHK.TRANS64 P1, [R3+URZ+0x29800], R6 ;  /* 0x02980006030095a7 */ /* 0x000e64000802007f */
[----:B-1----:R-:W-:Y:S05]  /*15c30*/  @!P1 BRA `(.L_x_2132) ;  /* 0xfffffffc00ec9947 */ /* 0x002fea000383ffff */
[----:B------:R-:W-:Y:S05]  /*15c40*/  BRA `(.L_x_2281) ;  /* 0xfffffebc00d07947 */ /* 0x000fea000383ffff */
.L_x_2136:
[----:B-1----:R1:W2:Y:S02]  /*15c50*/  SYNCS.PHASECHK.TRANS64.TRYWAIT P2, [R2+URZ+0x29830], R3 ;  /* 0x02983003020075a7 */ /* 0x0022a4000804017f */
[----:B--2---:R-:W-:Y:S05]  /*15c60*/  @!P2 NANOSLEEP.SYNCS 0x989680 ;  /* 0x009896800000a95d */ /* 0x004fea0003900000 */
[----:B------:R-:W2:Y:S02]  /*15c70*/  @!P2 SYNCS.PHASECHK.TRANS64 P2, [R2+URZ+0x29830], R3 ;  /* 0x029830030200a5a7 */ /* 0x000ea4000804007f */
[----:B--2---:R-:W-:Y:S05]  /*15c80*/  @!P2 BRA `(.L_x_2136) ;  /* 0xfffffffc00f0a947 */ /* 0x004fea000383ffff */
[----:B------:R-:W-:Y:S05]  /*15c90*/  BRA `(.L_x_2135) ;  /* 0xfffffebc00f47947 */ /* 0x000fea000383ffff */
.L_x_2141:
[----:B-1----:R-:W-:-:S04]  /*15ca0*/  IMAD.U32 R7, RZ, RZ, UR6 ;  /* 0x00000006ff077e24 */ /* 0x002fc8000f8e00ff */
[----:B------:R1:W2:Y:S03]  /*15cb0*/  SYNCS.PHASECHK.TRANS64.TRYWAIT P3, [R7+URZ+0x29830], R6 ;  /* 0x02983006070075a7 */ /* 0x0002a6000806017f */
[----:B--2---:R-:W-:Y:S05]  /*15cc0*/  @!P3 NANOSLEEP.SYNCS 0x989680 ;  /* 0x009896800000b95d */ /* 0x004fea0003900000 */
[----:B------:R-:W2:Y:S02]  /*15cd0*/  @!P3 SYNCS.PHASECHK.TRANS64 P3, [R7+URZ+0x29830], R6 ;  /* 0x029830060700b5a7 */ /* 0x000ea4000806007f */
[----:B--2---:R-:W-:Y:S05]  /*15ce0*/  @!P3 BRA `(.L_x_2141) ;  /* 0xfffffffc00ecb947 */ /* 0x004fea000383ffff */
[----:B------:R-:W-:Y:S05]  /*15cf0*/  BRA `(.L_x_2138) ;  /* 0xfffffefc00347947 */ /* 0x000fea000383ffff */
.L_x_2145:
[----:B-1----:R-:W-:-:S04]  /*15d00*/  IMAD.U32 R7, RZ, RZ, UR6 ;  /* 0x00000006ff077e24 */ /* 0x002fc8000f8e00ff */
[----:B------:R1:W2:Y:S03]  /*15d10*/  SYNCS.PHASECHK.TRANS64.TRYWAIT P3, [R7+URZ+0x29850], R6 ;  /* 0x02985006070075a7 */ /* 0x0002a6000806017f */
[----:B--2---:R-:W-:Y:S05]  /*15d20*/  @!P3 NANOSLEEP.SYNCS 0x989680 ;  /* 0x009896800000b95d */ /* 0x004fea0003900000 */
[----:B------:R-:W2:Y:S02]  /*15d30*/  @!P3 SYNCS.PHASECHK.TRANS64 P3, [R7+URZ+0x29850], R6 ;  /* 0x029850060700b5a7 */ /* 0x000ea4000806007f */
[----:B--2---:R-:W-:Y:S05]  /*15d40*/  @!P3 BRA `(.L_x_2145) ;  /* 0xfffffffc00ecb947 */ /* 0x004fea000383ffff */
[----:B------:R-:W-:Y:S05]  /*15d50*/  BRA `(.L_x_2142) ;  /* 0xffffff08003c7947 */ /* 0x000fea000383ffff */
.L_x_2152:
[----:B-1----:R-:W-:-:S04]  /*15d60*/  IMAD.U32 R7, RZ, RZ, UR6 ;  /* 0x00000006ff077e24 */ /* 0x002fc8000f8e00ff */
[----:B------:R1:W2:Y:S03]  /*15d70*/  SYNCS.PHASECHK.TRANS64.TRYWAIT P2, [R7+URZ+0x29830], R6 ;  /* 0x02983006070075a7 */ /* 0x0002a6000804017f */
[----:B--2---:R-:W-:Y:S05]  /*15d80*/  @!P2 NANOSLEEP.SYNCS 0x989680 ;  /* 0x009896800000a95d */ /* 0x004fea0003900000 */
[----:B------:R-:W2:Y:S02]  /*15d90*/  @!P2 SYNCS.PHASECHK.TRANS64 P2, [R7+URZ+0x29830], R6 ;  /* 0x029830060700a5a7 */ /* 0x000ea4000804007f */
[----:B--2---:R-:W-:Y:S05]  /*15da0*/  @!P2 BRA `(.L_x_2152) ;  /* 0xfffffffc00eca947 */ /* 0x004fea000383ffff */
[----:B------:R-:W-:Y:S05]  /*15db0*/  BRA `(.L_x_2149) ;  /* 0xffffff3c00947947 */ /* 0x000fea000383ffff */
.L_x_2156:
[----:B-1----:R-:W-:-:S04]  /*15dc0*/  IMAD.U32 R7, RZ, RZ, UR6 ;  /* 0x00000006ff077e24 */ /* 0x002fc8000f8e00ff */
[----:B------:R1:W2:Y:S03]  /*15dd0*/  SYNCS.PHASECHK.TRANS64.TRYWAIT P2, [R7+URZ+0x29850], R6 ;  /* 0x02985006070075a7 */ /* 0x0002a6000804017f */
[----:B--2---:R-:W-:Y:S05]  /*15de0*/  @!P2 NANOSLEEP.SYNCS 0x989680 ;  /* 0x009896800000a95d */ /* 0x004fea0003900000 */
[----:B------:R-:W2:Y:S02]  /*15df0*/  @!P2 SYNCS.PHASECHK.TRANS64 P2, [R7+URZ+0x29850], R6 ;  /* 0x029850060700a5a7 */ /* 0x000ea4000804007f */
[----:B--2---:R-:W-:Y:S05]  /*15e00*/  @!P2 BRA `(.L_x_2156) ;  /* 0xfffffffc00eca947 */ /* 0x004fea000383ffff */
[----:B------:R-:W-:Y:S05]  /*15e10*/  BRA `(.L_x_2153) ;  /* 0xffffff4800907947 */ /* 0x000fea000383ffff */
.L_x_2162:
[----:B-1----:R-:W-:-:S04]  /*15e20*/  IMAD.U32 R5, RZ, RZ, UR9 ;  /* 0x00000009ff057e24 */ /* 0x002fc8000f8e00ff */
[----:B------:R1:W2:Y:S03]  /*15e30*/  SYNCS.PHASECHK.TRANS64.TRYWAIT P1, [R5+URZ+0x29850], R0 ;  /* 0x02985000050075a7 */ /* 0x0002a6000802017f */
[----:B--2---:R-:W-:Y:S05]  /*15e40*/  @!P1 NANOSLEEP.SYNCS 0x989680 ;  /* 0x009896800000995d */ /* 0x004fea0003900000 */
[----:B------:R-:W2:Y:S02]  /*15e50*/  @!P1 SYNCS.PHASECHK.TRANS64 P1, [R5+URZ+0x29850], R0 ;  /* 0x02985000050095a7 */ /* 0x000ea4000802007f */
[----:B--2---:R-:W-:Y:S05]  /*15e60*/  @!P1 BRA `(.L_x_2162) ;  /* 0xfffffffc00ec9947 */ /* 0x004fea000383ffff */
[----:B------:R-:W-:Y:S05]  /*15e70*/  BRA `(.L_x_2161) ;  /* 0xffffff7000e07947 */ /* 0x000fea000383ffff */
.L_x_2208:
[----:B------:R-:W-:Y:S02]  /*15e80*/  IMAD.MOV.U32 R13, RZ, RZ, R0 ;  /* 0x000000ffff0d7224 */ /* 0x000fe400078e0000 */
[----:B------:R-:W-:Y:S02]  /*15e90*/  IMAD.MOV.U32 R12, RZ, RZ, RZ ;  /* 0x000000ffff0c7224 */ /* 0x000fe400078e00ff */
[----:B------:R-:W-:Y:S02]  /*15ea0*/  IMAD.MOV.U32 R11, RZ, RZ, 0x1f ;  /* 0x0000001fff0b7424 */ /* 0x000fe400078e00ff */
[----:B------:R-:W-:-:S07]  /*15eb0*/  IMAD.MOV.U32 R15, RZ, RZ, -0x1 ;  /* 0xffffffffff0f7424 */ /* 0x000fce00078e00ff */
[----:B-12---:R-:W-:Y:S05]  /*15ec0*/  WARPSYNC.COLLECTIVE R15, `(.L_x_2282) ;  /* 0x000000000f087348 */ /* 0x006fea0003c00000 */
[----:B------:R0:W3:Y:S02]  /*15ed0*/  SHFL.IDX P6, R14, R13, R12, R11 ;  /* 0x0000000c0d0e7389 */ /* 0x0000e400000c000b */
[----:B0123--:R-:W-:Y:S01]  /*15ee0*/  ENDCOLLECTIVE ;  /* 0x000000000000791b */ /* 0x00ffe20003800000 */
.L_x_2282:
[----:B------:R-:W-:Y:S05]  /*15ef0*/  BRA `(.L_x_2283) ;  /* 0xffffffc000c07947 */ /* 0x000fea000383ffff */
.L_x_2210:
[----:B------:R-:W-:Y:S01]  /*15f00*/  BSSY B0, `(.L_x_2284) ;  /* 0x0000006000007945 */ /* 0x000fe20003800000 */
[----:B------:R-:W-:-:S07]  /*15f10*/  IMAD.MOV.U32 R15, RZ, RZ, -0x1 ;  /* 0xffffffffff0f7424 */ /* 0x000fce00078e00ff */
[----:B-12---:R-:W-:Y:S05]  /*15f20*/  WARPSYNC.COLLECTIVE R15, `(.L_x_2285) ;  /* 0x000000000f0c7348 */ /* 0x006fea0003c00000 */
[----:B------:R-:W-:Y:S02]  /*15f30*/  ELECT P6, UR62, PT ;  /* 0x00000000003e782f */ /* 0x000fe400038c0000 */
[----:B------:R-:W-:Y:S01]  /*15f40*/  MOV R14, UR62 ;  /* 0x0000003e000e7c02 */ /* 0x000fe20008000f00 */
[----:B-12---:R-:W-:Y:S10]  /*15f50*/  ENDCOLLECTIVE ;  /* 0x000000000000791b */ /* 0x006ff40003800000 */
.L_x_2285:
[----:B------:R-:W-:Y:S05]  /*15f60*/  BSYNC B0 ;  /* 0x0000000000007941 */ /* 0x000fea0003800000 */
.L_x_2284:
[----:B------:R-:W-:Y:S05]  /*15f70*/  BRA `(.L_x_2286) ;  /* 0xffffffc000c47947 */ /* 0x000fea000383ffff */
.L_x_2212:
[----:B0-----:R0:W1:Y:S02]  /*15f80*/  SYNCS.PHASECHK.TRANS64.TRYWAIT P0, [R2+URZ+0x29880], R3 ;  /* 0x02988003020075a7 */ /* 0x001064000800017f */
[----:B-1----:R-:W-:Y:S05]  /*15f90*/  @!P0 NANOSLEEP.SYNCS 0x989680 ;  /* 0x009896800000895d */ /* 0x002fea0003900000 */
[----:B------:R-:W1:Y:S02]  /*15fa0*/  @!P0 SYNCS.PHASECHK.TRANS64 P0, [R2+URZ+0x29880], R3 ;  /* 0x02988003020085a7 */ /* 0x000e64000800007f */
[----:B-1----:R-:W-:Y:S05]  /*15fb0*/  @!P0 BRA `(.L_x_2212) ;  /* 0xfffffffc00f08947 */ /* 0x002fea000383ffff */
[----:B------:R-:W-:Y:S05]  /*15fc0*/  BRA `(.L_x_2287) ;  /* 0xffffffc400247947 */ /* 0x000fea000383ffff */
.L_x_2214:
[----:B-1----:R1:W3:Y:S02]  /*15fd0*/  SYNCS.PHASECHK.TRANS64.TRYWAIT P0, [R2+URZ+0x29840], R3 ;  /* 0x02984003020075a7 */ /* 0x0022e4000800017f */
[----:B---3--:R-:W-:Y:S05]  /*15fe0*/  @!P0 NANOSLEEP.SYNCS 0x989680 ;  /* 0x009896800000895d */ /* 0x008fea0003900000 */
[----:B------:R-:W3:Y:S02]  /*15ff0*/  @!P0 SYNCS.PHASECHK.TRANS64 P0, [R2+URZ+0x29840], R3 ;  /* 0x02984003020085a7 */ /* 0x000ee4000800007f */
[----:B---3--:R-:W-:Y:S05]  /*16000*/  @!P0 BRA `(.L_x_2214) ;  /* 0xfffffffc00f08947 */ /* 0x008fea000383ffff */
[----:B------:R-:W-:Y:S05]  /*16010*/  BRA `(.L_x_2288) ;  /* 0xffffffc400747947 */ /* 0x000fea000383ffff */
.L_x_2218:
[----:B------:R0:W5:Y:S01]  /*16020*/  LDL.LU R6, [R1+0x1c] ;  /* 0x00001c0001067983 */ /* 0x0001620000300800 */
[----:B------:R-:W-:Y:S01]  /*16030*/  IMAD.MOV.U32 R13, RZ, RZ, R0 ;  /* 0x000000ffff0d7224 */ /* 0x000fe200078e0000 */
[----:B------:R-:W-:Y:S01]  /*16040*/  LOP3.LUT R7, R7, 0x7f, RZ, 0xc0, !PT ;  /* 0x0000007f07077812 */ /* 0x000fe200078ec0ff */
[----:B------:R-:W-:Y:S02]  /*16050*/  IMAD.MOV.U32 R12, RZ, RZ, RZ ;  /* 0x000000ffff0c7224 */ /* 0x000fe400078e00ff */
[----:B------:R-:W-:Y:S01]  /*16060*/  IMAD.MOV.U32 R11, RZ, RZ, 0x1c1f ;  /* 0x00001c1fff0b7424 */ /* 0x000fe200078e00ff */
[----:B------:R-:W-:Y:S01]  /*16070*/  SHF.R.U32.HI R3, RZ, 0x2, R7 ;  /* 0x00000002ff037819 */ /* 0x000fe20000011607 */
[----:B------:R-:W-:-:S04]  /*16080*/  IMAD.MOV.U32 R15, RZ, RZ, -0x1 ;  /* 0xffffffffff0f7424 */ /* 0x000fc800078e00ff */
[----:B0-----:R-:W-:-:S07]  /*16090*/  IMAD R3, R10, 0x80, R3 ;  /* 0x000000800a037824 */ /* 0x001fce00078e0203 */
[----:B--2--5:R-:W-:Y:S05]  /*160a0*/  WARPSYNC.COLLECTIVE R15, `(.L_x_2289) ;  /* 0x000000000f087348 */ /* 0x024fea0003c00000 */
[----:B------:R0:W1:Y:S02]  /*160b0*/  SHFL.IDX P6, R14, R13, R12, R11 ;  /* 0x0000000c0d0e7389 */ /* 0x00006400000c000b */
[----:B012--5:R-:W-:Y:S01]  /*160c0*/  ENDCOLLECTIVE ;  /* 0x000000000000791b */ /* 0x027fe20003800000 */
.L_x_2289:
[----:B------:R-:W-:Y:S02]  /*160d0*/  IMAD.MOV.U32 R13, RZ, RZ, R4 ;  /* 0x000000ffff0d7224 */ /* 0x000fe400078e0004 */
[----:B------:R-:W-:Y:S02]  /*160e0*/  IMAD R2, R6, R5, RZ ;  /* 0x0000000506027224 */ /* 0x000fe400078e02ff */
[----:B------:R-:W-:-:S07]  /*160f0*/  IMAD.MOV.U32 R6, RZ, RZ, R14 ;  /* 0x000000ffff067224 */ /* 0x000fce00078e000e */
[----:B------:R-:W-:Y:S05]  /*16100*/  WARPSYNC.COLLECTIVE R15, `(.L_x_2290) ;  /* 0x000000000f087348 */ /* 0x000fea0003c00000 */
[----:B------:R0:W1:Y:S02]  /*16110*/  SHFL.IDX P6, R14, R13, R12, R11 ;  /* 0x0000000c0d0e7389 */ /* 0x00006400000c000b */
[----:B01----:R-:W-:Y:S01]  /*16120*/  ENDCOLLECTIVE ;  /* 0x000000000000791b */ /* 0x003fe20003800000 */
.L_x_2290:
[----:B------:R-:W-:Y:S01]  /*16130*/  ISETP.GE.AND P4, PT, R3, R2, PT ;  /* 0x000000020300720c */ /* 0x000fe20003f86270 */
[----:B------:R-:W-:Y:S02]  /*16140*/  IMAD.MOV.U32 R13, RZ, RZ, R0 ;  /* 0x000000ffff0d7224 */ /* 0x000fe400078e0000 */
[----:B------:R-:W-:Y:S02]  /*16150*/  IMAD.MOV.U32 R12, RZ, RZ, 0x1 ;  /* 0x00000001ff0c7424 */ /* 0x000fe400078e00ff */
[----:B------:R-:W-:-:S08]  /*16160*/  IMAD.MOV.U32 R5, RZ, RZ, R14 ;  /* 0x000000ffff057224 */ /* 0x000fd000078e000e */
[----:B------:R-:W-:Y:S05]  /*16170*/  WARPSYNC.COLLECTIVE R15, `(.L_x_2291) ;  /* 0x000000000f087348 */ /* 0x000fea0003c00000 */
[----:B------:R0:W1:Y:S02]  /*16180*/  SHFL.IDX P6, R14, R13, R12, R11 ;  /* 0x0000000c0d0e7389 */ /* 0x00006400000c000b */
[----:B01----:R-:W-:Y:S01]  /*16190*/  ENDCOLLECTIVE ;  /* 0x000000000000791b */ /* 0x003fe20003800000 */
.L_x_2291:
[----:B------:R-:W-:-:S05]  /*161a0*/  @!P4 IADD3 R5, P3, R9, R5, RZ ;  /* 0x000000050905c210 */ /* 0x000fca0007f7e0ff */
[----:B------:R-:W-:-:S04]  /*161b0*/  @!P4 IMAD.X R6, RZ, RZ, R6, P3 ;  /* 0x000000ffff06c224 */ /* 0x000fc800018e0606 */
[----:B------:R-:W-:Y:S02]  /*161c0*/  @!P4 IMAD.MOV.U32 R7, RZ, RZ, R6 ;  /* 0x000000ffff07c224 */ /* 0x000fe400078e0006 */
        /* <DEDUP_REMOVED lines=9> */
[----:B------:R-:W-:-:S10]  /*16260*/  IMAD.MOV.U32 R5, RZ, RZ, R14 ;  /* 0x000000ffff057224 */ /* 0x000fd400078e000e */
[----:B0-----:R-:W-:Y:S05]  /*16270*/  WARPSYNC.COLLECTIVE R15, `(.L_x_2292) ;  /* 0x000000000f087348 */ /* 0x001fea0003c00000 */
[----:B------:R1:W2:Y:S02]  /*16280*/  SHFL.IDX P6, R14, R13, R12, R11 ;  /* 0x0000000c0d0e7389 */ /* 0x0002a400000c000b */
[----:B012---:R-:W-:Y:S01]  /*16290*/  ENDCOLLECTIVE ;  /* 0x000000000000791b */ /* 0x007fe20003800000 */
.L_x_2292:
[----:B------:R-:W-:Y:S01]  /*162a0*/  @!PT LDS RZ, [RZ] ;  /* 0x00000000fffff984 */ /* 0x000fe20000000800 */
[----:B------:R-:W-:Y:S01]  /*162b0*/  @!PT LDS RZ, [RZ] ;  /* 0x00000000fffff984 */ /* 0x000fe20000000800 */
[----:B------:R-:W-:Y:S01]  /*162c0*/  @!PT LDS RZ, [RZ] ;  /* 0x00000000fffff984 */ /* 0x000fe20000000800 */
[----:B------:R0:W-:Y:S01]  /*162d0*/  @!P4 LDGSTS.E.BYPASS.LTC128B.128 [R8+0x18400], desc[UR52][R6.64+0x80], !P2 ;  /* 0x184000800608cfae */ /* 0x0001e2000d101d74 */
[----:B------:R-:W-:Y:S02]  /*162e0*/  IMAD.MOV.U32 R13, RZ, RZ, R0 ;  /* 0x000000ffff0d7224 */ /* 0x000fe400078e0000 */
[----:B------:R-:W-:Y:S02]  /*162f0*/  IMAD.MOV.U32 R12, RZ, RZ, 0x2 ;  /* 0x00000002ff0c7424 */ /* 0x000fe400078e00ff */
[----:B0-----:R-:W-:-:S07]  /*16300*/  IMAD.MOV.U32 R6, RZ, RZ, R14 ;  /* 0x000000ffff067224 */ /* 0x001fce00078e000e */
[----:B------:R-:W-:Y:S05]  /*16310*/  WARPSYNC.COLLECTIVE R15, `(.L_x_2293) ;  /* 0x000000000f087348 */ /* 0x000fea0003c00000 */
[----:B------:R0:W1:Y:S02]  /*16320*/  SHFL.IDX P6, R14, R13, R12, R11 ;  /* 0x0000000c0d0e7389 */ /* 0x00006400000c000b */
[----:B01----:R-:W-:Y:S01]  /*16330*/  ENDCOLLECTIVE ;  /* 0x000000000000791b */ /* 0x003fe20003800000 */
.L_x_2293:
        /* <DEDUP_REMOVED lines=16> */
.L_x_2294:
[----:B------:R-:W-:Y:S02]  /*16440*/  IMAD.MOV.U32 R13, RZ, RZ, R0 ;  /* 0x000000ffff0d7224 */ /* 0x000fe400078e0000 */
[----:B------:R-:W-:Y:S02]  /*16450*/  IMAD.MOV.U32 R12, RZ, RZ, 0x3 ;  /* 0x00000003ff0c7424 */ /* 0x000fe400078e00ff */
[----:B------:R-:W-:-:S07]  /*16460*/  IMAD.MOV.U32 R6, RZ, RZ, R14 ;  /* 0x000000ffff067224 */ /* 0x000fce00078e000e */
[----:B------:R-:W-:Y:S05]  /*16470*/  WARPSYNC.COLLECTIVE R15, `(.L_x_2295) ;  /* 0x000000000f087348 */ /* 0x000fea0003c00000 */
[----:B------:R0:W1:Y:S02]  /*16480*/  SHFL.IDX P6, R14, R13, R12, R11 ;  /* 0x0000000c0d0e7389 */ /* 0x00006400000c000b */
[----:B01----:R-:W-:Y:S01]  /*16490*/  ENDCOLLECTIVE ;  /* 0x000000000000791b */ /* 0x003fe20003800000 */
.L_x_2295:
        /* <DEDUP_REMOVED lines=14> */
.L_x_2296:
[----:B------:R-:W-:Y:S01]  /*16580*/  IMAD.MOV.U32 R4, RZ, RZ, R14 ;  /* 0x000000ffff047224 */ /* 0x000fe200078e000e */
[----:B------:R-:W-:Y:S06]  /*16590*/  BRA `(.L_x_2297) ;  /* 0xffffffc800c47947 */ /* 0x000fec000383ffff */
.L_x_2223:
[----:B-1----:R1:W3:Y:S02]  /*165a0*/  SYNCS.PHASECHK.TRANS64.TRYWAIT P0, [R17+URZ+0x29820], R0 ;  /* 0x02982000110075a7 */ /* 0x0022e4000800017f */
[----:B---3--:R-:W-:Y:S05]  /*165b0*/  @!P0 NANOSLEEP.SYNCS 0x989680 ;  /* 0x009896800000895d */ /* 0x008fea0003900000 */
[----:B------:R-:W3:Y:S02]  /*165c0*/  @!P0 SYNCS.PHASECHK.TRANS64 P0, [R17+URZ+0x29820], R0 ;  /* 0x02982000110085a7 */ /* 0x000ee4000800007f */
[----:B---3--:R-:W-:Y:S05]  /*165d0*/  @!P0 BRA `(.L_x_2223) ;  /* 0xfffffffc00f08947 */ /* 0x008fea000383ffff */
[----:B------:R-:W-:Y:S05]  /*165e0*/  BRA `(.L_x_2298) ;  /* 0xffffffcc00347947 */ /* 0x000fea000383ffff */
.L_x_2229:
[----:B0-----:R0:W4:Y:S02]  /*165f0*/  SYNCS.PHASECHK.TRANS64.TRYWAIT P0, [R5+URZ+0x29880], R4 ;  /* 0x02988004050075a7 */ /* 0x001124000800017f */
[----:B----4-:R-:W-:Y:S05]  /*16600*/  @!P0 NANOSLEEP.SYNCS 0x989680 ;  /* 0x009896800000895d */ /* 0x010fea0003900000 */
[----:B------:R-:W4:Y:S02]  /*16610*/  @!P0 SYNCS.PHASECHK.TRANS64 P0, [R5+URZ+0x29880], R4 ;  /* 0x02988004050085a7 */ /* 0x000f24000800007f */
[----:B----4-:R-:W-:Y:S05]  /*16620*/  @!P0 BRA `(.L_x_2229) ;  /* 0xfffffffc00f08947 */ /* 0x010fea000383ffff */
[----:B------:R-:W-:Y:S05]  /*16630*/  BRA `(.L_x_2299) ;  /* 0xffffffcc00e47947 */ /* 0x000fea000383ffff */
.L_x_2234:
[----:B----4-:R4:W0:Y:S02]  /*16640*/  SYNCS.PHASECHK.TRANS64.TRYWAIT P0, [R5+URZ+0x29840], R4 ;  /* 0x02984004050075a7 */ /* 0x010824000800017f */
[----:B0-----:R-:W-:Y:S05]  /*16650*/  @!P0 NANOSLEEP.SYNCS 0x989680 ;  /* 0x009896800000895d */ /* 0x001fea0003900000 */
[----:B------:R-:W0:Y:S02]  /*16660*/  @!P0 SYNCS.PHASECHK.TRANS64 P0, [R5+URZ+0x29840], R4 ;  /* 0x02984004050085a7 */ /* 0x000e24000800007f */
[----:B0-----:R-:W-:Y:S05]  /*16670*/  @!P0 BRA `(.L_x_2234) ;  /* 0xfffffffc00f08947 */ /* 0x001fea000383ffff */
[----:B------:R-:W-:Y:S05]  /*16680*/  BRA `(.L_x_2300) ;  /* 0xffffffd000607947 */ /* 0x000fea000383ffff */
.L_x_2242:
[----:B----4-:R4:W0:Y:S02]  /*16690*/  SYNCS.PHASECHK.TRANS64.TRYWAIT P0, [R19+URZ+0x29870], R4 ;  /* 0x02987004130075a7 */ /* 0x010824000800017f */
[----:B0-----:R-:W-:Y:S05]  /*166a0*/  @!P0 NANOSLEEP.SYNCS 0x989680 ;  /* 0x009896800000895d */ /* 0x001fea0003900000 */
[----:B------:R-:W0:Y:S02]  /*166b0*/  @!P0 SYNCS.PHASECHK.TRANS64 P0, [R19+URZ+0x29870], R4 ;  /* 0x02987004130085a7 */ /* 0x000e24000800007f */
[----:B0-----:R-:W-:Y:S05]  /*166c0*/  @!P0 BRA `(.L_x_2242) ;  /* 0xfffffffc00f08947 */ /* 0x001fea000383ffff */
[----:B------:R-:W-:Y:S05]  /*166d0*/  BRA `(.L_x_2301) ;  /* 0xffffffd400787947 */ /* 0x000fea000383ffff */
.L_x_2244:
[----:B------:R0:W0:Y:S02]  /*166e0*/  SYNCS.PHASECHK.TRANS64.TRYWAIT P0, [R19+URZ+0x29860], R0 ;  /* 0x02986000130075a7 */ /* 0x000024000800017f */
[----:B0-----:R-:W-:Y:S05]  /*166f0*/  @!P0 NANOSLEEP.SYNCS 0x989680 ;  /* 0x009896800000895d */ /* 0x001fea0003900000 */
[----:B------:R-:W0:Y:S02]  /*16700*/  @!P0 SYNCS.PHASECHK.TRANS64 P0, [R19+URZ+0x29860], R0 ;  /* 0x02986000130085a7 */ /* 0x000e24000800007f */
[----:B0-----:R-:W-:Y:S05]  /*16710*/  @!P0 BRA `(.L_x_2244) ;  /* 0xfffffffc00f08947 */ /* 0x001fea000383ffff */
[----:B------:R-:W-:Y:S05]  /*16720*/  BRA `(.L_x_2302) ;  /* 0xffffffd400807947 */ /* 0x000fea000383ffff */
.L_x_2251:
[----:B0-----:R0:W1:Y:S02]  /*16730*/  SYNCS.PHASECHK.TRANS64.TRYWAIT P1, [R16+URZ+0x29870], R3 ;  /* 0x02987003100075a7 */ /* 0x001064000802017f */
[----:B-1----:R-:W-:Y:S05]  /*16740*/  @!P1 NANOSLEEP.SYNCS 0x989680 ;  /* 0x009896800000995d */ /* 0x002fea0003900000 */
[----:B------:R-:W1:Y:S02]  /*16750*/  @!P1 SYNCS.PHASECHK.TRANS64 P1, [R16+URZ+0x29870], R3 ;  /* 0x02987003100095a7 */ /* 0x000e64000802007f */
[----:B-1----:R-:W-:Y:S05]  /*16760*/  @!P1 BRA `(.L_x_2251) ;  /* 0xfffffffc00f09947 */ /* 0x002fea000383ffff */
[----:B------:R-:W-:Y:S05]  /*16770*/  BRA `(.L_x_2303) ;  /* 0xffffffdc00607947 */ /* 0x000fea000383ffff */
.L_x_2253:
[----:B0-----:R0:W1:Y:S02]  /*16780*/  SYNCS.PHASECHK.TRANS64.TRYWAIT P1, [R16+URZ+0x29860], R3 ;  /* 0x02986003100075a7 */ /* 0x001064000802017f */
[----:B-1----:R-:W-:Y:S05]  /*16790*/  @!P1 NANOSLEEP.SYNCS 0x989680 ;  /* 0x009896800000995d */ /* 0x002fea0003900000 */
[----:B------:R-:W1:Y:S02]  /*167a0*/  @!P1 SYNCS.PHASECHK.TRANS64 P1, [R16+URZ+0x29860], R3 ;  /* 0x02986003100095a7 */ /* 0x000e64000802007f */
[----:B-1----:R-:W-:Y:S05]  /*167b0*/  @!P1 BRA `(.L_x_2253) ;  /* 0xfffffffc00f09947 */ /* 0x002fea000383ffff */
[----:B------:R-:W-:Y:S05]  /*167c0*/  BRA `(.L_x_2304) ;  /* 0xffffffdc00687947 */ /* 0x000fea000383ffff */
.L_x_2266:
[----:B0-----:R0:W1:Y:S02]  /*167d0*/  SYNCS.PHASECHK.TRANS64.TRYWAIT P0, [R3+URZ+0x29820], R0 ;  /* 0x02982000030075a7 */ /* 0x001064000800017f */
[----:B-1----:R-:W-:Y:S05]  /*167e0*/  @!P0 NANOSLEEP.SYNCS 0x989680 ;  /* 0x009896800000895d */ /* 0x002fea0003900000 */
[----:B------:R-:W1:Y:S02]  /*167f0*/  @!P0 SYNCS.PHASECHK.TRANS64 P0, [R3+URZ+0x29820], R0 ;  /* 0x02982000030085a7 */ /* 0x000e64000800007f */
[----:B-1----:R-:W-:Y:S05]  /*16800*/  @!P0 BRA `(.L_x_2266) ;  /* 0xfffffffc00f08947 */ /* 0x002fea000383ffff */
[----:B------:R-:W-:Y:S05]  /*16810*/  BRA `(.L_x_2305) ;  /* 0xfffffff0001c7947 */ /* 0x000fea000383ffff */
.L_x_2267:
        /* <DEDUP_REMOVED lines=11> */
.L_x_2307:
[----:B------:R-:W-:Y:S05]  /*168d0*/  BSYNC B0 ;  /* 0x0000000000007941 */ /* 0x000fea0003800000 */
.L_x_2306:
[----:B------:R-:W-:Y:S05]  /*168e0*/  BRA `(.L_x_2308) ;  /* 0xfffffff000047947 */ /* 0x000fea000383ffff */
.L_x_2270:
[----:B------:R-:W-:Y:S01]  /*168f0*/  BSSY B1, `(.L_x_2309) ;  /* 0x0000006000017945 */ /* 0x000fe20003800000 */
[----:B------:R-:W-:-:S07]  /*16900*/  IMAD.MOV.U32 R15, RZ, RZ, -0x1 ;  /* 0xffffffffff0f7424 */ /* 0x000fce00078e00ff */
[----:B0-2---:R-:W-:Y:S05]  /*16910*/  WARPSYNC.COLLECTIVE R15, `(.L_x_2310) ;  /* 0x000000000f0c7348 */ /* 0x005fea0003c00000 */
[----:B------:R-:W-:Y:S02]  /*16920*/  ELECT P6, UR62, PT ;  /* 0x00000000003e782f */ /* 0x000fe400038c0000 */
[----:B------:R-:W-:Y:S01]  /*16930*/  MOV R14, UR62 ;  /* 0x0000003e000e7c02 */ /* 0x000fe20008000f00 */
[----:B0-2---:R-:W-:Y:S10]  /*16940*/  ENDCOLLECTIVE ;  /* 0x000000000000791b */ /* 0x005ff40003800000 */
.L_x_2310:
[----:B------:R-:W-:Y:S05]  /*16950*/  BSYNC B1 ;  /* 0x0000000000017941 */ /* 0x000fea0003800000 */
.L_x_2309:
[----:B------:R-:W-:Y:S05]  /*16960*/  BRA `(.L_x_2311) ;  /* 0xffffffec00fc7947 */ /* 0x000fea000383ffff */
.L_x_2272:
[----:B0-----:R0:W1:Y:S02]  /*16970*/  SYNCS.PHASECHK.TRANS64.TRYWAIT P1, [R7+URZ], R4 ;  /* 0x00000004070075a7 */ /* 0x001064000802017f */
[----:B-1----:R-:W-:Y:S05]  /*16980*/  @!P1 NANOSLEEP.SYNCS 0x989680 ;  /* 0x009896800000995d */ /* 0x002fea0003900000 */
[----:B------:R-:W1:Y:S02]  /*16990*/  @!P1 SYNCS.PHASECHK.TRANS64 P1, [R7+URZ], R4 ;  /* 0x00000004070095a7 */ /* 0x000e64000802007f */
[----:B-1----:R-:W-:Y:S05]  /*169a0*/  @!P1 BRA `(.L_x_2272) ;  /* 0xfffffffc00f09947 */ /* 0x002fea000383ffff */
[----:B------:R-:W-:Y:S05]  /*169b0*/  BRA `(.L_x_2312) ;  /* 0xfffffff000347947 */ /* 0x000fea000383ffff */
.L_x_2273:
[----:B-1----:R1:W3:Y:S02]  /*169c0*/  SYNCS.PHASECHK.TRANS64.TRYWAIT P1, [R5+URZ], R0 ;  /* 0x00000000050075a7 */ /* 0x0022e4000802017f */
[----:B---3--:R-:W-:Y:S05]  /*169d0*/  @!P1 NANOSLEEP.SYNCS 0x989680 ;  /* 0x009896800000995d */ /* 0x008fea0003900000 */
[----:B------:R-:W3:Y:S02]  /*169e0*/  @!P1 SYNCS.PHASECHK.TRANS64 P1, [R5+URZ], R0 ;  /* 0x00000000050095a7 */ /* 0x000ee4000802007f */
[----:B---3--:R-:W-:Y:S05]  /*169f0*/  @!P1 BRA `(.L_x_2273) ;  /* 0xfffffffc00f09947 */ /* 0x008fea000383ffff */
[----:B------:R-:W-:Y:S05]  /*16a00*/  BRA `(.L_x_2313) ;  /* 0xfffffff000287947 */ /* 0x000fea000383ffff */
.L_x_2275:
[----:B-1----:R1:W3:Y:S02]  /*16a10*/  SYNCS.PHASECHK.TRANS64.TRYWAIT P1, [R5+URZ+0x29860], R4 ;  /* 0x02986004050075a7 */ /* 0x0022e4000802017f */
[----:B---3--:R-:W-:Y:S05]  /*16a20*/  @!P1 NANOSLEEP.SYNCS 0x989680 ;  /* 0x009896800000995d */ /* 0x008fea0003900000 */
[----:B------:R-:W3:Y:S02]  /*16a30*/  @!P1 SYNCS.PHASECHK.TRANS64 P1, [R5+URZ+0x29860], R4 ;  /* 0x02986004050095a7 */ /* 0x000ee4000802007f */
[----:B---3--:R-:W-:Y:S05]  /*16a40*/  @!P1 BRA `(.L_x_2275) ;  /* 0xfffffffc00f09947 */ /* 0x008fea000383ffff */
[----:B------:R-:W-:Y:S05]  /*16a50*/  BRA `(.L_x_2314) ;  /* 0xfffffff000287947 */ /* 0x000fea000383ffff */
.L_x_2277:
[----:B---3--:R3:W4:Y:S02]  /*16a60*/  SYNCS.PHASECHK.TRANS64.TRYWAIT P1, [R3+URZ+0x29860], R0 ;  /* 0x02986000030075a7 */ /* 0x008724000802017f */
[----:B----4-:R-:W-:Y:S05]  /*16a70*/  @!P1 NANOSLEEP.SYNCS 0x989680 ;  /* 0x009896800000995d */ /* 0x010fea0003900000 */
[----:B------:R-:W4:Y:S02]  /*16a80*/  @!P1 SYNCS.PHASECHK.TRANS64 P1, [R3+URZ+0x29860], R0 ;  /* 0x02986000030095a7 */ /* 0x000f24000802007f */
[----:B----4-:R-:W-:Y:S05]  /*16a90*/  @!P1 BRA `(.L_x_2277) ;  /* 0xfffffffc00f09947 */ /* 0x010fea000383ffff */
[----:B------:R-:W-:Y:S05]  /*16aa0*/  BRA `(.L_x_2315) ;  /* 0xfffffff000287947 */ /* 0x000fea000383ffff */
.L_x_2279:
[----:B----4-:R4:W0:Y:S02]  /*16ab0*/  SYNCS.PHASECHK.TRANS64.TRYWAIT P0, [R5+URZ+0x29880], R4 ;  /* 0x02988004050075a7 */ /* 0x010824000800017f */
[----:B0-----:R-:W-:Y:S05]  /*16ac0*/  @!P0 NANOSLEEP.SYNCS 0x989680 ;  /* 0x009896800000895d */ /* 0x001fea0003900000 */
[----:B------:R-:W0:Y:S02]  /*16ad0*/  @!P0 SYNCS.PHASECHK.TRANS64 P0, [R5+URZ+0x29880], R4 ;  /* 0x02988004050085a7 */ /* 0x000e24000800007f */
[----:B0-----:R-:W-:Y:S05]  /*16ae0*/  @!P0 BRA `(.L_x_2279) ;  /* 0xfffffffc00f08947 */ /* 0x001fea000383ffff */
[----:B------:R-:W-:Y:S05]  /*16af0*/  BRA `(.L_x_2280) ;  /* 0xfffffff000247947 */ /* 0x000fea000383ffff */
.L_x_2316:
        /* <DEDUP_REMOVED lines=16> */
.L_x_2813:


//--------------------- .text._ZN7cutlass13device_kernelIN5flash11enable_sm90INS1_16FlashAttnFwdSm90INS1_25CollectiveMainloopFwdSm90ILi2EN4cute5tupleIJNS5_1CILi1EEES8_S8_EEENS6_IJNS7_ILi128EEENS7_ILi160EEENS7_ILi192EEEEEELi128ENS_12float_e4m3_tEfNS_4arch4Sm90ELb1ELb0ELb1ELb1ELb0ELb1ELb0ELb1ELb1ELb1ELb0ELb0EEENS1_21CollectiveEpilogueFwdINS6_IJSA_SA_SB_EEES9_NS_10bfloat16_tESG_Li256ELb1ELb1ELb0ELb1EEENS1_36VarlenDynamicPersistentTileSchedulerILi128ELi160ELi256ELi128ELb0ELb1ELb1ELb1ELb1ELb1EEEEEEEEEvNT_6ParamsE --------------------------
	.section	.text._ZN7cutlass13device_kernelIN5flash11enable_sm90INS1_16FlashAttnFwdSm90INS1_25CollectiveMainloopFwdSm90ILi2EN4cute5tupleIJNS5_1CILi1EEES8_S8_EEENS6_IJNS7_ILi128EEENS7_ILi160EEENS7_ILi192EEEEEELi128ENS_12float_e4m3_tEfNS_4arch4Sm90ELb1ELb0ELb1ELb1ELb0ELb1ELb0ELb1ELb1ELb1ELb0ELb0EEENS1_21CollectiveEpilogueFwdINS6_IJSA_SA_SB_EEES9_NS_10bfloat16_tESG_Li256ELb1ELb1ELb0ELb1EEENS1_36VarlenDynamicPersistentTileSchedulerILi128ELi160ELi256ELi128ELb0ELb1ELb1ELb1ELb1ELb1EEEEEEEEEvNT_6ParamsE,"ax",@progbits
	.align	128
.text._ZN7cutlass13device_kernelIN5flash11enable_sm90INS1_16FlashAttnFwdSm90INS1_25CollectiveMainloopFwdSm90ILi2EN4cute5tupleIJNS5_1CILi1EEES8_S8_EEENS6_IJNS7_ILi128EEENS7_ILi160EEENS7_ILi192EEEEEELi128ENS_12float_e4m3_tEfNS_4arch4Sm90ELb1ELb0ELb1ELb1ELb0ELb1ELb0ELb1ELb1ELb1ELb0ELb0EEENS1_21CollectiveEpilogueFwdINS6_IJSA_SA_SB_EEES9_NS_10bfloat16_tESG_Li256ELb1ELb1ELb0ELb1EEENS1_36VarlenDynamicPersistentTileSchedulerILi128ELi160ELi256ELi128ELb0ELb1ELb1ELb1ELb1ELb1EEEEEEEEEvNT_6ParamsE:
        .type           _ZN7cutlass13device_kernelIN5flash11enable_sm90INS1_16FlashAttnFwdSm90INS1_25CollectiveMainloopFwdSm90ILi2EN4cute5tupleIJNS5_1CILi1EEES8_S8_EEENS6_IJNS7_ILi128EEENS7_ILi160EEENS7_ILi192EEEEEELi128ENS_12float_e4m3_tEfNS_4arch4Sm90ELb1ELb0ELb1ELb1ELb0ELb1ELb0ELb1ELb1ELb1ELb0ELb0EEENS1_21CollectiveEpilogueFwdINS6_IJSA_SA_SB_EEES9_NS_10bfloat16_tESG_Li256ELb1ELb1ELb0ELb1EEENS1_36VarlenDynamicPersistentTileSchedulerILi128ELi160ELi256ELi128ELb0ELb1ELb1ELb1ELb1ELb1EEEEEEEEEvNT_6ParamsE,@function
        .size           _ZN7cutlass13device_kernelIN5flash11enable_sm90INS1_16FlashAttnFwdSm90INS1_25CollectiveMainloopFwdSm90ILi2EN4cute5tupleIJNS5_1CILi1EEES8_S8_EEENS6_IJNS7_ILi128EEENS7_ILi160EEENS7_ILi192EEEEEELi128ENS_12float_e4m3_tEfNS_4arch4Sm90ELb1ELb0ELb1ELb1ELb0ELb1ELb0ELb1ELb1ELb1ELb0ELb0EEENS1_21CollectiveEpilogueFwdINS6_IJSA_SA_SB_EEES9_NS_10bfloat16_tESG_Li256ELb1ELb1ELb0ELb1EEENS1_36VarlenDynamicPersistentTileSchedulerILi128ELi160ELi256ELi128ELb0ELb1ELb1ELb1ELb1ELb1EEEEEEEEEvNT_6ParamsE,(.L_x_2814 - _ZN7cutlass13device_kernelIN5flash11enable_sm90INS1_16FlashAttnFwdSm90INS1_25CollectiveMainloopFwdSm90ILi2EN4cute5tupleIJNS5_1CILi1EEES8_S8_EEENS6_IJNS7_ILi128EEENS7_ILi160EEENS7_ILi192EEEEEELi128ENS_12float_e4m3_tEfNS_4arch4Sm90ELb1ELb0ELb1ELb1ELb0ELb1ELb0ELb1ELb1ELb1ELb0ELb0EEENS1_21CollectiveEpilogueFwdINS6_IJSA_SA_SB_EEES9_NS_10bfloat16_tESG_Li256ELb1ELb1ELb0ELb1EEENS1_36VarlenDynamicPersistentTileSchedulerILi128ELi160ELi256ELi128ELb0ELb1ELb1ELb1ELb1ELb1EEEEEEEEEvNT_6ParamsE)
        .other          _ZN7cutlass13device_kernelIN5flash11enable_sm90INS1_16FlashAttnFwdSm90INS1_25CollectiveMainloopFwdSm90ILi2EN4cute5tupleIJNS5_1CILi1EEES8_S8_EEENS6_IJNS7_ILi128EEENS7_ILi160EEENS7_ILi192EEEEEELi128ENS_12float_e4m3_tEfNS_4arch4Sm90ELb1ELb0ELb1ELb1ELb0ELb1ELb0ELb1ELb1ELb1ELb0ELb0EEENS1_21CollectiveEpilogueFwdINS6_IJSA_SA_SB_EEES9_NS_10bfloat16_tESG_Li256ELb1ELb1ELb0ELb1EEENS1_36VarlenDynamicPersistentTileSchedulerILi128ELi160ELi256ELi128ELb0ELb1ELb1ELb1ELb1ELb1EEEEEEEEEvNT_6ParamsE,@"STO_CUDA_ENTRY STV_DEFAULT"
_ZN7cutlass13device_kernelIN5flash11enable_sm90INS1_16FlashAttnFwdSm90INS1_25CollectiveMainloopFwdSm90ILi2EN4cute5tupleIJNS5_1CILi1EEES8_S8_EEENS6_IJNS7_ILi128EEENS7_ILi160EEENS7_ILi192EEEEEELi128ENS_12float_e4m3_tEfNS_4arch4Sm90ELb1ELb0ELb1ELb1ELb0ELb1ELb0ELb1ELb1ELb1ELb0ELb0EEENS1_21CollectiveEpilogueFwdINS6_IJSA_SA_SB_EEES9_NS_10bfloat16_tESG_Li256ELb1ELb1ELb0ELb1EEENS1_36VarlenDynamicPersistentTileSchedulerILi128ELi160ELi256ELi128ELb0ELb1ELb1ELb1ELb1ELb1EEEEEEEEEvNT_6ParamsE:
        /* <DEDUP_REMOVED lines=24> */
.L_x_2318:
[----:B------:R-:W-:Y:S05]  /*0180*/  BSYNC B0 ;  /* 0x0000000000007941 */ /* 0x000fea0003800000 */
.L_x_2317:
        /* <DEDUP_REMOVED lines=41> */
.L_x_2319:
        /* <DEDUP_REMOVED lines=22> */
.L_x_2320:
        /* <DEDUP_REMOVED lines=18> */
.L_x_2321:
        /* <DEDUP_REMOVED lines=22> */
.L_x_2322:
        /* <DEDUP_REMOVED lines=22> */
.L_x_2323:
        /* <DEDUP_REMOVED lines=8> */
.L_x_2326:
        /* <DEDUP_REMOVED lines=25> */
[----:B------:R-:W-:Y:S01]  /*0b70*/  IMAD.MOV.U32 R17, RZ, RZ, RZ ;  /* 0x000000ffff117224 */ /* 0x000fe200078e00ff */
[----:B------:R-:W-:Y:S01]  /*0b80*/  CS2R R190, SRZ ;  /* 0x0000000000be7805 */ /* 0x000fe2000001ff00 */
[----:B------:R-:W-:Y:S01]  /*0b90*/  IMAD.MOV.U32 R189, RZ, RZ, RZ ;  /* 0x000000ffffbd7224 */ /* 0x000fe200078e00ff */
[----:B------:R-:W-:Y:S01]  /*0ba0*/  ULOP3.LUT UR53, UR36, 0x1, URZ, 0xfc, !UPT ;  /* 0x0000000124357892 */ /* 0x000fe2000f8efc3f */
[----:B------:R-:W-:-:S08]  /*0bb0*/  UMOV UR43, URZ ;  /* 0x0000003f002b7c82 */ /* 0x000fd00008000000 */
[----:B------:R-:W-:Y:S01]  /*0bc0*/  UIADD3 UR52, UR52, 0x14400, URZ ;  /* 0x0001440034347890 */ /* 0x000fe2000fffe03f */
[----:B0-----:R-:W-:-:S05]  /*0bd0*/  VIADD R20, R0, 0xffffff80 ;  /* 0xffffff8000147836 */ /* 0x001fca0000000000 */
[----:B------:R-:W-:-:S04]  /*0be0*/  SHF.R.S32.HI R0, RZ, 0x1f, R20 ;  /* 0x0000001fff007819 */ /* 0x000fc80000011414 */
[CC--:B------:R-:W-:Y:S02]  /*0bf0*/  LEA.HI R3, R0.reuse, R20.reuse, RZ, 0x5 ;  /* 0x0000001400037211 */ /* 0x0c0fe400078f28ff */
[-C--:B------:R-:W-:Y:S02]  /*0c00*/  LEA.HI R2, R0, R20.reuse, RZ, 0x4 ;  /* 0x0000001400027211 */ /* 0x080fe400078f20ff */
[----:B------:R-:W-:Y:S02]  /*0c10*/  SHF.L.U32 R4, R3, 0x5, RZ ;  /* 0x0000000503047819 */ /* 0x000fe400000006ff */
[----:B------:R-:W-:Y:S02]  /*0c20*/  LOP3.LUT R3, R2, 0x3fffff0, RZ, 0xc0, !PT ;  /* 0x03fffff002037812 */ /* 0x000fe400078ec0ff */
[----:B------:R-:W-:Y:S02]  /*0c30*/  LOP3.LUT R4, R4, 0xfffffc00, RZ, 0xc0, !PT ;  /* 0xfffffc0004047812 */ /* 0x000fe400078ec0ff */
[----:B------:R-:W-:Y:S01]  /*0c40*/  LEA.HI R5, R0, R20, RZ, 0x2 ;  /* 0x0000001400057211 */ /* 0x000fe200078f10ff */
[----:B------:R-:W-:Y:S01]  /*0c50*/  IMAD.IADD R3, R20, 0x1, -R3 ;  /* 0x0000000114037824 */ /* 0x000fe200078e0a03 */
[----:B------:R-:W-:-:S02]  /*0c60*/  SHF.R.S32.HI R213, RZ, 0x4, R2 ;  /* 0x00000004ffd57819 */ /* 0x000fc40000011402 */
[--C-:B------:R-:W-:Y:S01]  /*0c70*/  SHF.R.S32.HI R6, RZ, 0x2, R5.reuse ;  /* 0x00000002ff067819 */ /* 0x100fe20000011405 */
[----:B------:R-:W-:Y:S01]  /*0c80*/  IMAD R3, R3, 0x40, R4 ;  /* 0x0000004003037824 */ /* 0x000fe200078e0204 */
[----:B------:R-:W-:Y:S02]  /*0c90*/  SHF.R.S32.HI R7, RZ, 0x1f, R5 ;  /* 0x0000001fff077819 */ /* 0x000fe40000011405 */
[----:B------:R-:W-:Y:S02]  /*0ca0*/  LOP3.LUT R4, R5, 0xfffffffc, RZ, 0xc0, !PT ;  /* 0xfffffffc05047812 */ /* 0x000fe400078ec0ff */
[----:B------:R-:W-:Y:S02]  /*0cb0*/  LEA.HI R2, R2, R213, RZ, 0x1 ;  /* 0x000000d502027211 */ /* 0x000fe400078f08ff */
[C---:B------:R-:W-:Y:S01]  /*0cc0*/  LEA.HI R5, R20.reuse, R20, RZ, 0x1 ;  /* 0x0000001414057211 */ /* 0x040fe200078f08ff */
[----:B------:R-:W-:Y:S01]  /*0cd0*/  IMAD.IADD R4, R20, 0x1, -R4 ;  /* 0x0000000114047824 */ /* 0x000fe200078e0a04 */
[----:B------:R-:W-:-:S02]  /*0ce0*/  LOP3.LUT R2, R2, 0x1ffffffe, RZ, 0xc0, !PT ;  /* 0x1ffffffe02027812 */ /* 0x000fc400078ec0ff */
[----:B------:R-:W-:Y:S02]  /*0cf0*/  SHF.R.S32.HI R188, RZ, 0x1, R5 ;  /* 0x00000001ffbc7819 */ /* 0x000fe40000011405 */
[----:B------:R-:W-:Y:S01]  /*0d00*/  LEA.HI R7, R7, R6, RZ, 0x2 ;  /* 0x0000000607077211 */ /* 0x000fe200078f10ff */
[----:B------:R-:W-:Y:S01]  /*0d10*/  IMAD.IADD R2, R213, 0x1, -R2 ;  /* 0x00000001d5027824 */ /* 0x000fe200078e0a02 */
[----:B------:R-:W-:Y:S01]  /*0d20*/  LOP3.LUT R226, R5, 0xfffffffe, RZ, 0xc0, !PT ;  /* 0xfffffffe05e27812 */ /* 0x000fe200078ec0ff */
[----:B------:R-:W-:Y:S01]  /*0d30*/  VIADD R221, R188, 0x80 ;  /* 0x00000080bcdd7836 */ /* 0x000fe20000000000 */
[----:B------:R-:W-:Y:S01]  /*0d40*/  LOP3.LUT R7, R7, 0xfffffffc, RZ, 0xc0, !PT ;  /* 0xfffffffc07077812 */ /* 0x000fe200078ec0ff */
[----:B------:R-:W-:Y:S01]  /*0d50*/  IMAD R3, R2, 0x8, R3 ;  /* 0x0000000802037824 */ /* 0x000fe200078e0203 */
[----:B------:R-:W-:Y:S02]  /*0d60*/  IADD3 R226, R20, -R226, RZ ;  /* 0x800000e214e27210 */ /* 0x000fe40007ffe0ff */
[----:B------:R-:W-:-:S02]  /*0d70*/  IADD3 R7, R6, -R7, RZ ;  /* 0x8000000706077210 */ /* 0x000fc40007ffe0ff */
[----:B------:R-:W-:Y:S01]  /*0d80*/  SHF.R.S32.HI R2, RZ, 0x1f, R221 ;  /* 0x0000001fff027819 */ /* 0x000fe200000114dd */
[----:B------:R0:W-:Y:S01]  /*0d90*/  STL [R1+0xc], R3 ;  /* 0x00000c0301007387 */ /* 0x0001e20000100800 */
[----:B------:R-:W-:Y:S01]  /*0da0*/  LEA.HI R6, R4, R4, RZ, 0x1 ;  /* 0x0000000404067211 */ /* 0x000fe200078f08ff */
[----:B------:R-:W-:Y:S01]  /*0db0*/  IMAD.SHL.U32 R22, R226, 0x8, RZ ;  /* 0x00000008e2167824 */ /* 0x000fe200078e00ff */
[-C--:B------:R-:W-:Y:S01]  /*0dc0*/  LEA.HI R2, R2, R221.reuse, RZ, 0x3 ;  /* 0x000000dd02027211 */ /* 0x080fe200078f18ff */
[----:B------:R-:W-:Y:S01]  /*0dd0*/  IMAD.SHL.U32 R198, R7, 0x80, RZ ;  /* 0x0000008007c67824 */ /* 0x000fe200078e00ff */
[----:B------:R-:W-:Y:S01]  /*0de0*/  LOP3.LUT R9, R6, 0x1ffffffe, RZ, 0xc0, !PT ;  /* 0x1ffffffe06097812 */ /* 0x000fe200078ec0ff */
[C---:B------:R-:W-:Y:S01]  /*0df0*/  VIADD R192, R22.reuse, 0x20 ;  /* 0x0000002016c07836 */ /* 0x040fe20000000000 */
[----:B------:R-:W-:Y:S01]  /*0e00*/  LEA.HI R12, R221, R221, RZ, 0x1 ;  /* 0x000000dddd0c7211 */ /* 0x000fe200078f08ff */
[----:B------:R-:W-:Y:S01]  /*0e10*/  VIADD R194, R22, 0x40 ;  /* 0x0000004016c27836 */ /* 0x000fe20000000000 */
[----:B------:R-:W-:Y:S01]  /*0e20*/  SHF.L.U32 R6, R2, 0x6, RZ ;  /* 0x0000000602067819 */ /* 0x000fe200000006ff */
[----:B------:R-:W-:Y:S01]  /*0e30*/  IMAD.IADD R211, R4, 0x1, -R9 ;  /* 0x0000000104d37824 */ /* 0x000fe200078e0a09 */
[----:B0-----:R-:W-:Y:S01]  /*0e40*/  SHF.R.S32.HI R3, RZ, 0x1f, R5 ;  /* 0x0000001fff037819 */ /* 0x001fe20000011405 */
[----:B------:R-:W-:Y:S01]  /*0e50*/  IMAD.SHL.U32 R18, R226, 0x10, RZ ;  /* 0x00000010e2127824 */ /* 0x000fe200078e00ff */
[----:B------:R-:W-:Y:S01]  /*0e60*/  LEA.HI R2, R0, R20, RZ, 0x7 ;  /* 0x0000001400027211 */ /* 0x000fe200078f38ff */
[C---:B------:R-:W-:Y:S01]  /*0e70*/  VIADD R193, R22.reuse, 0x10 ;  /* 0x0000001016c17836 */ /* 0x040fe20000000000 */
[----:B------:R-:W-:Y:S01]  /*0e80*/  LEA.HI R3, R3, R188, RZ, 0x3 ;  /* 0x000000bc03037211 */ /* 0x000fe200078f18ff */
[----:B------:R-:W-:Y:S01]  /*0e90*/  VIADD R195, R22, 0x30 ;  /* 0x0000003016c37836 */ /* 0x000fe20000000000 */
[----:B------:R-:W-:-:S02]  /*0ea0*/  LOP3.LUT R4, R12, 0x3fffffe, RZ, 0xc0, !PT ;  /* 0x03fffffe0c047812 */ /* 0x000fc400078ec0ff */
[----:B------:R-:W-:Y:S02]  /*0eb0*/  LOP3.LUT R228, R2, 0xffffff80, RZ, 0xc0, !PT ;  /* 0xffffff8002e47812 */ /* 0x000fe400078ec0ff */
[----:B------:R-:W-:Y:S01]  /*0ec0*/  LOP3.LUT R3, R3, 0xfffffff8, RZ, 0xc0, !PT ;  /* 0xfffffff803037812 */ /* 0x000fe200078ec0ff */
[----:B------:R-:W-:Y:S01]  /*0ed0*/  IMAD.IADD R202, R221, 0x1, -R4 ;  /* 0x00000001ddca7824 */ /* 0x000fe200078e0a04 */
[----:B------:R-:W-:Y:S01]  /*0ee0*/  LOP3.LUT R9, R6, 0xfffffe00, RZ, 0xc0, !PT ;  /* 0xfffffe0006097812 */ /* 0x000fe200078ec0ff */
[----:B------:R-:W-:Y:S01]  /*0ef0*/  IMAD.IADD R4, R22, 0x1, R192 ;  /* 0x0000000116047824 */ /* 0x000fe200078e02c0 */
[----:B------:R-:W-:Y:S01]  /*0f00*/  IADD3 R228, R20, -R228, RZ ;  /* 0x800000e414e47210 */ /* 0x000fe20007ffe0ff */
[----:B------:R-:W-:Y:S01]  /*0f10*/  IMAD.IADD R8, R188, 0x1, -R3 ;  /* 0x00000001bc087824 */ /* 0x000fe200078e0a03 */
[----:B------:R-:W-:Y:S01]  /*0f20*/  SHF.R.S32.HI R237, RZ, 0x7, R2 ;  /* 0x00000007ffed7819 */ /* 0x000fe20000011402 */
[----:B------:R-:W-:Y:S01]  /*0f30*/  IMAD R202, R202, 0x40, R9 ;  /* 0x00000040caca7824 */ /* 0x000fe200078e0209 */
[----:B------:R-:W-:Y:S01]  /*0f40*/  SHF.R.S32.HI R9, RZ, 0x1f, R228 ;  /* 0x0000001fff097819 */ /* 0x000fe200000114e4 */
[----:B------:R-:W-:Y:S01]  /*0f50*/  IMAD.SHL.U32 R3, R8, 0x80, RZ ;  /* 0x0000008008037824 */ /* 0x000fe200078e00ff */
[----:B------:R-:W-:Y:S01]  /*0f60*/  SHF.R.S32.HI R11, RZ, 0x1f, R4 ;  /* 0x0000001fff0b7819 */ /* 0x000fe20000011404 */
[----:B------:R0:W-:Y:S01]  /*0f70*/  STL [R1+0x8], R8 ;  /* 0x0000080801007387 */ /* 0x0001e20000100800 */
[----:B------:R-:W-:-:S02]  /*0f80*/  LEA.HI R2, R2, R237, RZ, 0x1 ;  /* 0x000000ed02027211 */ /* 0x000fc400078f08ff */
[CC--:B------:R-:W-:Y:S02]  /*0f90*/  LEA.HI R225, R11.reuse, R4.reuse, RZ, 0x4 ;  /* 0x000000040be17211 */ /* 0x0c0fe400078f20ff */
[----:B------:R-:W-:Y:S02]  /*0fa0*/  LEA.HI R14, R11, R4, RZ, 0x6 ;  /* 0x000000040b0e7211 */ /* 0x000fe400078f30ff */
[----:B------:R-:W-:Y:S02]  /*0fb0*/  IADD3 R4, R22, R194, RZ ;  /* 0x000000c216047210 */ /* 0x000fe40007ffe0ff */
[----:B------:R-:W-:Y:S02]  /*0fc0*/  LEA.HI R5, R5, R188, RZ, 0x1 ;  /* 0x000000bc05057211 */ /* 0x000fe400078f08ff */
[CC--:B0-----:R-:W-:Y:S02]  /*0fd0*/  LEA.HI R8, R9.reuse, R228.reuse, RZ, 0x2 ;  /* 0x000000e409087211 */ /* 0x0c1fe400078f10ff */
[----:B------:R-:W-:-:S02]  /*0fe0*/  LEA.HI R9, R9, R228, RZ, 0x5 ;  /* 0x000000e409097211 */ /* 0x000fc400078f28ff */
[--C-:B------:R-:W-:Y:S02]  /*0ff0*/  SHF.R.S32.HI R10, RZ, 0x2, R8.reuse ;  /* 0x00000002ff0a7819 */ /* 0x100fe40000011408 */
[----:B------:R-:W-:Y:S02]  /*1000*/  SHF.R.S32.HI R11, RZ, 0x1f, R8 ;  /* 0x0000001fff0b7819 */ /* 0x000fe40000011408 */
[----:B------:R-:W-:Y:S02]  /*1010*/  LOP3.LUT R2, R2, 0x3fffffe, RZ, 0xc0, !PT ;  /* 0x03fffffe02027812 */ /* 0x000fe400078ec0ff */
[----:B------:R-:W-:Y:S02]  /*1020*/  LEA.HI R11, R11, R10, RZ, 0x3 ;  /* 0x0000000a0b0b7211 */ /* 0x000fe400078f18ff */
[----:B------:R-:W-:Y:S01]  /*1030*/  SHF.R.S32.HI R9, RZ, 0x5, R9 ;  /* 0x00000005ff097819 */ /* 0x000fe20000011409 */
[----:B------:R-:W-:Y:S01]  /*1040*/  IMAD.IADD R2, R237, 0x1, -R2 ;  /* 0x00000001ed027824 */ /* 0x000fe200078e0a02 */
[----:B------:R-:W-:-:S02]  /*1050*/  LOP3.LUT R11, R11, 0xfffffff8, RZ, 0xc0, !PT ;  /* 0xfffffff80b0b7812 */ /* 0x000fc400078ec0ff */
[----:B------:R-:W-:Y:S02]  /*1060*/  SHF.R.S32.HI R13, RZ, 0x1f, R4 ;  /* 0x0000001fff0d7819 */ /* 0x000fe40000011404 */
[----:B------:R-:W-:Y:S01]  /*1070*/  LOP3.LUT R5, R5, 0x3fffffe, RZ, 0xc0, !PT ;  /* 0x03fffffe05057812 */ /* 0x000fe200078ec0ff */
[----:B------:R-:W-:Y:S01]  /*1080*/  IMAD.IADD R10, R10, 0x1, -R11 ;  /* 0x000000010a0a7824 */ /* 0x000fe200078e0a0b */
[----:B------:R-:W-:Y:S02]  /*1090*/  LEA.HI R0, R0, R20, RZ, 0x3 ;  /* 0x0000001400007211 */ /* 0x000fe400078f18ff */
[-C--:B------:R-:W-:Y:S01]  /*10a0*/  LEA.HI R227, R13, R4.reuse, RZ, 0x4 ;  /* 0x000000040de37211 */ /* 0x080fe200078f20ff */
[----:B------:R-:W-:Y:S01]  /*10b0*/  IMAD R9, R9, 0x10, R10 ;  /* 0x0000001009097824 */ /* 0x000fe200078e020a */
[----:B------:R-:W-:Y:S01]  /*10c0*/  LEA.HI R13, R13, R4, RZ, 0x6 ;  /* 0x000000040d0d7211 */ /* 0x000fe200078f30ff */
[----:B------:R-:W-:Y:S01]  /*10d0*/  IMAD.IADD R4, R188, 0x1, -R5 ;  /* 0x00000001bc047824 */ /* 0x000fe200078e0a05 */
[----:B------:R-:W-:-:S02]  /*10e0*/  LOP3.LUT R216, R0, 0xfffffff8, RZ, 0xc0, !PT ;  /* 0xfffffff800d87812 */ /* 0x000fc400078ec0ff */
[----:B------:R-:W-:Y:S01]  /*10f0*/  LOP3.LUT R3, R3, 0x380, RZ, 0xc0, !PT ;  /* 0x0000038003037812 */ /* 0x000fe200078ec0ff */
[----:B------:R-:W-:Y:S01]  /*1100*/  IMAD R4, R213, 0x8, R4 ;  /* 0x00000008d5047824 */ /* 0x000fe200078e0204 */
[----:B------:R-:W-:Y:S01]  /*1110*/  LEA R15, R2, R9, 0x6 ;  /* 0x00000009020f7211 */ /* 0x000fe200078e30ff */
[----:B------:R-:W-:Y:S01]  /*1120*/  IMAD.SHL.U32 R13, R13, 0x80, RZ ;  /* 0x000000800d0d7824 */ /* 0x000fe200078e00ff */
[----:B------:R-:W-:Y:S01]  /*1130*/  IADD3 R216, R20, -R216, RZ ;  /* 0x800000d814d87210 */ /* 0x000fe20007ffe0ff */
[----:B------:R-:W-:Y:S01]  /*1140*/  IMAD.SHL.U32 R200, R4, 0x40, RZ ;  /* 0x0000004004c87824 */ /* 0x000fe200078e00ff */
[----:B------:R-:W-:Y:S01]  /*1150*/  SHF.R.U32.HI R6, RZ, 0x3, R3 ;  /* 0x00000003ff067819 */ /* 0x000fe20000011603 */
[----:B------:R0:W-:Y:S01]  /*1160*/  STL [R1+0x4], R15 ;  /* 0x0000040f01007387 */ /* 0x0001e20000100800 */
[----:B------:R-:W-:Y:S01]  /*1170*/  LOP3.LUT R198, R198, 0x180, RZ, 0xc0, !PT ;  /* 0x00000180c6c67812 */ /* 0x000fe200078ec0ff */
[----:B------:R-:W-:Y:S01]  /*1180*/  IMAD.SHL.U32 R208, R216, 0x8, RZ ;  /* 0x00000008d8d07824 */ /* 0x000fe200078e00ff */
[----:B------:R-:W-:Y:S01]  /*1190*/  LOP3.LUT R3, R3, 0x10, R18, 0xf8, !PT ;  /* 0x0000001003037812 */ /* 0x000fe200078ef812 */
[----:B------:R-:W-:Y:S01]  /*11a0*/  IMAD.MOV.U32 R2, RZ, RZ, 0x20 ;  /* 0x00000020ff027424 */ /* 0x000fe200078e00ff */
[----:B------:R-:W-:Y:S01]  /*11b0*/  SHF.L.U32 R14, R14, 0x7, RZ ;  /* 0x000000070e0e7819 */ /* 0x000fe200000006ff */
[----:B------:R-:W-:Y:S01]  /*11c0*/  VIADD R215, R208, 0x40 ;  /* 0x00000040d0d77836 */ /* 0x000fe20000000000 */
[----:B------:R-:W-:-:S02]  /*11d0*/  LOP3.LUT R4, R198, 0x30, R225, 0xf8, !PT ;  /* 0x00000030c6047812 */ /* 0x000fc400078ef8e1 */
[----:B------:R-:W-:Y:S02]  /*11e0*/  SHF.R.U32.HI R199, RZ, 0x3, R198 ;  /* 0x00000003ffc77819 */ /* 0x000fe400000116c6 */
[----:B------:R-:W-:Y:S02]  /*11f0*/  LOP3.LUT R6, R3, R6, RZ, 0x3c, !PT ;  /* 0x0000000603067212 */ /* 0x000fe400078e3cff */
[----:B------:R-:W-:Y:S02]  /*1200*/  LOP3.LUT R3, R14, 0xffffe000, RZ, 0xc0, !PT ;  /* 0xffffe0000e037812 */ /* 0x000fe400078ec0ff */
[----:B------:R-:W-:Y:S02]  /*1210*/  LOP3.LUT R4, R4, R199, RZ, 0x3c, !PT ;  /* 0x000000c704047212 */ /* 0x000fe400078e3cff */
[----:B------:R-:W-:Y:S02]  /*1220*/  SHF.R.S32.HI R224, RZ, 0x3, R0 ;  /* 0x00000003ffe07819 */ /* 0x000fe40000011400 */
[----:B------:R-:W-:-:S02]  /*1230*/  LEA R213, R213, R6, 0xa ;  /* 0x00000006d5d57211 */ /* 0x000fc400078e50ff */
[----:B------:R-:W-:Y:S02]  /*1240*/  SHF.R.S32.HI R0, RZ, 0x1f, R208 ;  /* 0x0000001fff007819 */ /* 0x000fe400000114d0 */
[C---:B------:R-:W-:Y:S02]  /*1250*/  LOP3.LUT R6, R198.reuse, 0x30, R227, 0xf8, !PT ;  /* 0x00000030c6067812 */ /* 0x040fe400078ef8e3 */
[----:B------:R-:W-:Y:S02]  /*1260*/  LOP3.LUT R0, R198, 0x10, R18, 0xf8, !PT ;  /* 0x00000010c6007812 */ /* 0x000fe400078ef812 */
[----:B------:R-:W-:Y:S02]  /*1270*/  IADD3 R235, R4, R200, R3 ;  /* 0x000000c804eb7210 */ /* 0x000fe40007ffe003 */
[----:B------:R-:W-:Y:S02]  /*1280*/  SHF.R.S32.HI R12, RZ, 0x1, R12 ;  /* 0x00000001ff0c7819 */ /* 0x000fe4000001140c */
[----:B------:R-:W-:Y:S01]  /*1290*/  LOP3.LUT R3, R8, 0x7ffffffc, RZ, 0xc0, !PT ;  /* 0x7ffffffc08037812 */ /* 0x000fe200078ec0ff */
[----:B------:R-:W-:Y:S01]  /*12a0*/  IMAD.IADD R235, R16, 0x1, R235 ;  /* 0x0000000110eb7824 */ /* 0x000fe200078e02eb */
[----:B------:R-:W-:Y:S01]  /*12b0*/  LOP3.LUT P0, RZ, R7, 0x2, RZ, 0xc0, !PT ;  /* 0x0000000207ff7812 */ /* 0x000fe2000780c0ff */
[----:B------:R-:W-:Y:S01]  /*12c0*/  IMAD.SHL.U32 R12, R12, 0x80, RZ ;  /* 0x000000800c0c7824 */ /* 0x000fe200078e00ff */
[----:B------:R-:W-:Y:S01]  /*12d0*/  LOP3.LUT R13, R13, 0xffffe000, RZ, 0xc0, !PT ;  /* 0xffffe0000d0d7812 */ /* 0x000fe200078ec0ff */
[----:B------:R-:W-:Y:S01]  /*12e0*/  IMAD.IADD R210, R228, 0x1, -R3 ;  /* 0x00000001e4d27824 */ /* 0x000fe200078e0a03 */
[----:B------:R-:W-:-:S02]  /*12f0*/  LOP3.LUT R6, R6, R199, RZ, 0x3c, !PT ;  /* 0x000000c706067212 */ /* 0x000fc400078e3cff */
[----:B------:R-:W-:Y:S02]  /*1300*/  LOP3.LUT R209, R0, R199, RZ, 0x3c, !PT ;  /* 0x000000c700d17212 */ /* 0x000fe400078e3cff */
[----:B------:R-:W-:Y:S02]  /*1310*/  LOP3.LUT R4, R198, 0x30, R18, 0xf8, !PT ;  /* 0x00000030c6047812 */ /* 0x000fe400078ef812 */
[----:B------:R-:W-:Y:S02]  /*1320*/  IADD3 R13, R6, R200, R13 ;  /* 0x000000c8060d7210 */ /* 0x000fe40007ffe00d */
[----:B------:R-:W-:Y:S02]  /*1330*/  SEL R2, R2, 0xffffffe0, !P0 ;  /* 0xffffffe002027807 */ /* 0x000fe40004000000 */
[----:B------:R-:W-:Y:S01]  /*1340*/  IADD3 R209, R200, R209, RZ ;  /* 0x000000d1c8d17210 */ /* 0x000fe20007ffe0ff */
[----:B------:R-:W-:Y:S01]  /*1350*/  IMAD.IADD R234, R16, 0x1, R13 ;  /* 0x0000000110ea7824 */ /* 0x000fe200078e020d */
[----:B------:R-:W-:-:S02]  /*1360*/  IADD3 R196, R22, 0x50, RZ ;  /* 0x0000005016c47810 */ /* 0x000fc40007ffe0ff */
[----:B------:R-:W-:Y:S01]  /*1370*/  LOP3.LUT R3, R4, R199, RZ, 0x3c, !PT ;  /* 0x000000c704037212 */ /* 0x000fe200078e3cff */
[----:B------:R-:W-:Y:S01]  /*1380*/  IMAD.IADD R212, R2, 0x1, R209 ;  /* 0x0000000102d47824 */ /* 0x000fe200078e02d1 */
[----:B------:R-:W-:Y:S02]  /*1390*/  SHF.R.S32.HI R222, RZ, 0x1f, R188 ;  /* 0x0000001fffde7819 */ /* 0x000fe400000114bc */
[----:B------:R-:W-:Y:S02]  /*13a0*/  SHF.R.S32.HI R233, RZ, 0x1f, R193 ;  /* 0x0000001fffe97819 */ /* 0x000fe400000114c1 */
[----:B------:R-:W-:Y:S02]  /*13b0*/  SHF.R.S32.HI R232, RZ, 0x1f, R192 ;  /* 0x0000001fffe87819 */ /* 0x000fe400000114c0 */
[----:B------:R-:W-:Y:S02]  /*13c0*/  SHF.R.S32.HI R231, RZ, 0x1f, R195 ;  /* 0x0000001fffe77819 */ /* 0x000fe400000114c3 */
[----:B------:R-:W-:-:S02]  /*13d0*/  SHF.R.S32.HI R230, RZ, 0x1f, R194 ;  /* 0x0000001fffe67819 */ /* 0x000fc400000114c2 */
[----:B------:R-:W-:Y:S02]  /*13e0*/  SHF.R.S32.HI R229, RZ, 0x1f, R196 ;  /* 0x0000001fffe57819 */ /* 0x000fe400000114c4 */
[----:B------:R-:W-:Y:S02]  /*13f0*/  LOP3.LUT R201, R12, 0x180, RZ, 0xc0, !PT ;  /* 0x000001800cc97812 */ /* 0x000fe400078ec0ff */
[----:B------:R-:W-:Y:S02]  /*1400*/  SHF.R.S32.HI R5, RZ, 0x1f, R215 ;  /* 0x0000001fff057819 */ /* 0x000fe400000114d7 */
[----:B------:R-:W-:Y:S02]  /*1410*/  SHF.R.S32.HI R225, RZ, 0x4, R225 ;  /* 0x00000004ffe17819 */ /* 0x000fe400000114e1 */
[----:B------:R-:W-:Y:S02]  /*1420*/  SHF.R.S32.HI R227, RZ, 0x4, R227 ;  /* 0x00000004ffe37819 */ /* 0x000fe400000114e3 */
[----:B------:R-:W-:-:S02]  /*1430*/  IADD3 R236, R16, R200, R3 ;  /* 0x000000c810ec7210 */ /* 0x000fc40007ffe003 */
[----:B------:R-:W-:Y:S02]  /*1440*/  IADD3 R223, R2, UR52, R209 ;  /* 0x0000003402df7c10 */ /* 0x000fe4000fffe0d1 */
[----:B0-----:R-:W-:-:S07]  /*1450*/  LEA R211, R211, R15, 0x3 ;  /* 0x0000000fd3d37211 */ /* 0x001fce00078e18ff */
.L_x_2530:
        /* <DEDUP_REMOVED lines=13> */
[----:B--2---:R-:W-:Y:S01]  /*1530*/  SHF.R.S32.HI R220, RZ, 0x1f, R214 ;  /* 0x0000001fffdc7819 */ /* 0x004fe200000114d6 */
[----:B------:R-:W-:-:S08]  /*1540*/  IMAD.SHL.U32 R218, R214, 0x4, RZ ;  /* 0x00000004d6da7824 */ /* 0x000fd000078e00ff */
[C---:B---3--:R-:W-:Y:S02]  /*1550*/  @P1 LEA R4, P2, R214.reuse, UR4, 0x2 ;  /* 0x00000004d6041c11 */ /* 0x048fe4000f8410ff */
[C-C-:B------:R-:W-:Y:S02]  /*1560*/  SHF.L.U64.HI R219, R214.reuse, 0x2, R220.reuse ;  /* 0x00000002d6db7819 */ /* 0x140fe400000102dc */
[----:B------:R-:W-:Y:S02]  /*1570*/  @P1 LEA.HI.X R5, R214, UR5, R220, 0x2, P2 ;  /* 0x00000005d6051c11 */ /* 0x000fe400090f14dc */
[----:B------:R-:W-:Y:S01]  /*1580*/  ISETP.NE.U32.AND P2, PT, RZ, UR8, PT ;  /* 0x00000008ff007c0c */ /* 0x000fe2000bf45070 */
[----:B------:R-:W-:Y:S01]  /*1590*/  ULDC UR4, c[0x0][0x288] ;  /* 0x0000a20000047ab9 */ /* 0x000fe20000000800 */
[----:B------:R-:W-:Y:S01]  /*15a0*/  IADD3 R8, P3, R218, UR6, RZ ;  /* 0x00000006da087c10 */ /* 0x000fe2000ff7e0ff */
[----:B------:R0:W5:Y:S01]  /*15b0*/  @P1 LDG.E R3, desc[UR56][R4.64] ;  /* 0x0000003804031981 */ /* 0x000162000c1e1900 */
[----:B------:R-:W-:-:S02]  /*15c0*/  ISETP.NE.AND.EX P2, PT, RZ, UR9, PT, P2 ;  /* 0x00000009ff007c0c */ /* 0x000fc4000bf45320 */
[----:B------:R-:W-:Y:S01]  /*15d0*/  MOV R204, UR4 ;  /* 0x0000000400cc7c02 */ /* 0x000fe20008000f00 */
[----:B------:R-:W-:Y:S01]  /*15e0*/  ULDC.64 UR4, c[0x0][0x418] ;  /* 0x0001060000047ab9 */ /* 0x000fe20000000a00 */
[----:B------:R-:W-:-:S05]  /*15f0*/  IADD3.X R9, R219, UR7, RZ, P3, !PT ;  /* 0x00000007db097c10 */ /* 0x000fca0009ffe4ff */
[----:B------:R0:W5:Y:S04]  /*1600*/  @P0 LDG.E R27, desc[UR56][R8.64] ;  /* 0x00000038081b0981 */ /* 0x000168000c1e1900 */
        /* <DEDUP_REMOVED lines=10> */
[----:B------:R-:W-:Y:S02]  /*16b0*/  IMAD.U32 R2, RZ, RZ, UR5 ;  /* 0x00000005ff027e24 */ /* 0x000fe4000f8e00ff */
        /* <DEDUP_REMOVED lines=11> */
[----:B--2---:R-:W-:-:S07]  /*1770*/  IADD3 R204, -R204, R7, RZ ;  /* 0x00000007cccc7210 */ /* 0x004fce0007ffe1ff */
.L_x_2328:
[----:B------:R-:W-:Y:S01]  /*1780*/  ULDC.64 UR4, c[0x0][0xa20] ;  /* 0x0002880000047ab9 */ /* 0x000fe20000000a00 */
        /* <DEDUP_REMOVED lines=8> */
.L_x_2329:
[----:B------:R-:W-:Y:S05]  /*1810*/  @!P0 BRA `(.L_x_2330) ;  /* 0x00000000000c8947 */ /* 0x000fea0003800000 */
[----:B------:R-:W2:Y:S04]  /*1820*/  LDG.E R5, desc[UR56][R8.64] ;  /* 0x0000003808057981 */ /* 0x000ea8000c1e1900 */
[----:B------:R-:W2:Y:S02]  /*1830*/  LDG.E R26, desc[UR56][R8.64+0x4] ;  /* 0x00000438081a7981 */ /* 0x000ea4000c1e1900 */
[----:B--2---:R-:W-:-:S07]  /*1840*/  IMAD.IADD R26, R26, 0x1, -R5 ;  /* 0x000000011a1a7824 */ /* 0x004fce00078e0a05 */
.L_x_2330:
[----:B------:R-:W-:Y:S01]  /*1850*/  ULDC.64 UR4, c[0x0][0xa10] ;  /* 0x0002840000047ab9 */ /* 0x000fe20000000a00 */
[----:B------:R-:W1:Y:S01]  /*1860*/  LDC R8, c[0x0][0x448] ;  /* 0x00011200ff087b82 */ /* 0x000e620000000800 */
[----:B------:R-:W-:-:S04]  /*1870*/  ISETP.NE.U32.AND P0, PT, RZ, UR4, PT ;  /* 0x00000004ff007c0c */ /* 0x000fc8000bf05070 */
[----:B------:R-:W-:Y:S01]  /*1880*/  ISETP.NE.AND.EX P0, PT, RZ, UR5, PT, P0 ;  /* 0x00000005ff007c0c */ /* 0x000fe2000bf05300 */
[----:B------:R-:W-:-:S12]  /*1890*/  ULDC.64 UR4, c[0x0][0xa30] ;  /* 0x00028c0000047ab9 */ /* 0x000fd80000000a00 */
[----:B0-----:R-:W0:Y:S02]  /*18a0*/  @P0 LDC.64 R4, c[0x0][0xa10] ;  /* 0x00028400ff040b82 */ /* 0x001e240000000a00 */
[----:B0-----:R-:W-:-:S05]  /*18b0*/  @P0 IMAD.WIDE R4, R25, 0x4, R4 ;  /* 0x0000000419040825 */ /* 0x001fca00078e0204 */
[----:B------:R-:W2:Y:S04]  /*18c0*/  @P0 LDG.E R0, desc[UR56][R4.64] ;  /* 0x0000003804000981 */ /* 0x000ea8000c1e1900 */
[----:B------:R0:W2:Y:S01]  /*18d0*/  @P0 LDG.E R9, desc[UR56][R4.64+0x4] ;  /* 0x0000043804090981 */ /* 0x0000a2000c1e1900 */
[----:B------:R-:W-:Y:S01]  /*18e0*/  ISETP.NE.U32.AND P1, PT, RZ, UR4, PT ;  /* 0x00000004ff007c0c */ /* 0x000fe2000bf25070 */
[----:B-----5:R-:W-:-:S03]  /*18f0*/  IMAD.MOV.U32 R144, RZ, RZ, R26 ;  /* 0x000000ffff907224 */ /* 0x020fc600078e001a */
[----:B------:R-:W-:-:S13]  /*1900*/  ISETP.NE.AND.EX P1, PT, RZ, UR5, PT, P1 ;  /* 0x00000005ff007c0c */ /* 0x000fda000bf25310 */
[----:B------:R-:W-:-:S04]  /*1910*/  @P1 IADD3 R6, P2, R218, UR4, RZ ;  /* 0x00000004da061c10 */ /* 0x000fc8000ff5e0ff */
[----:B------:R-:W-:-:S05]  /*1920*/  @P1 IADD3.X R7, R219, UR5, RZ, P2, !PT ;  /* 0x00000005db071c10 */ /* 0x000fca00097fe4ff */
[----:B------:R3:W5:Y:S01]  /*1930*/  @P1 LDG.E R144, desc[UR56][R6.64] ;  /* 0x0000003806901981 */ /* 0x000762000c1e1900 */
[----:B-1----:R-:W-:Y:S01]  /*1940*/  ISETP.NE.AND P1, PT, R8, 0x1, PT ;  /* 0x000000010800780c */ /* 0x002fe20003f25270 */
[----:B------:R-:W-:Y:S01]  /*1950*/  IMAD.IADD R8, R26, 0x1, -R3 ;  /* 0x000000011a087824 */ /* 0x000fe200078e0a03 */
[----:B------:R-:W-:-:S03]  /*1960*/  SHF.L.U32 R203, R205, 0x7, RZ ;  /* 0x00000007cdcb7819 */ /* 0x000fc600000006ff */
[----:B------:R-:W-:Y:S02]  /*1970*/  IMAD.MOV R120, RZ, RZ, -R8 ;  /* 0x000000ffff787224 */ /* 0x000fe400078e0a08 */
[----:B0-----:R-:W-:-:S03]  /*1980*/  VIADD R4, R203, 0x7f ;  /* 0x0000007fcb047836 */ /* 0x001fc60000000000 */
[----:B------:R-:W-:-:S03]  /*1990*/  VIMNMX R120, RZ, R120, !PT ;  /* 0x00000078ff787248 */ /* 0x000fc60007fe0100 */
[----:B------:R-:W0:Y:S08]  /*19a0*/  @P1 LDC R11, c[0x0][0x44c] ;  /* 0x00011300ff0b1b82 */ /* 0x000e300000000800 */
[----:B------:R-:W1:Y:S01]  /*19b0*/  @P1 LDC R5, c[0x0][0x450] ;  /* 0x00011400ff051b82 */ /* 0x000e620000000800 */
[----:B--2---:R-:W-:Y:S02]  /*19c0*/  @P0 IMAD.IADD R2, R9, 0x1, -R0 ;  /* 0x0000000109020824 */ /* 0x004fe400078e0a00 */
[----:B0-----:R-:W-:-:S03]  /*19d0*/  @P1 IMAD.HI.U32 R0, R4, R11, RZ ;  /* 0x0000000b04001227 */ /* 0x001fc600078e00ff */
[----:B------:R-:W-:Y:S02]  /*19e0*/  IADD3 R205, R8, R2, RZ ;  /* 0x0000000208cd7210 */ /* 0x000fe40007ffe0ff */
[----:B-1----:R-:W-:Y:S02]  /*19f0*/  @P1 SHF.R.U32.HI R4, RZ, R5, R0 ;  /* 0x00000005ff041219 */ /* 0x002fe40000011600 */
[C---:B------:R-:W-:Y:S01]  /*1a00*/  IADD3 R161, R205.reuse, 0xa0, -R204 ;  /* 0x000000a0cda17810 */ /* 0x040fe20007ffe8cc */
[----:B------:R-:W-:-:S04]  /*1a10*/  VIADD R0, R205, 0x9f ;  /* 0x0000009fcd007836 */ /* 0x000fc80000000000 */
[----:B------:R-:W-:Y:S02]  /*1a20*/  IMAD.IADD R4, R161, 0x1, R4 ;  /* 0x00000001a1047824 */ /* 0x000fe400078e0204 */
[----:B------:R-:W-:-:S04]  /*1a30*/  IMAD.HI R0, R0, 0x66666667, RZ ;  /* 0x6666666700007827 */ /* 0x000fc800078e02ff */
[----:B------:R-:W-:Y:S01]  /*1a40*/  IMAD.HI R4, R4, 0x66666667, RZ ;  /* 0x6666666704047827 */ /* 0x000fe200078e02ff */
[----:B------:R-:W-:-:S04]  /*1a50*/  SHF.R.U32.HI R3, RZ, 0x1f, R0 ;  /* 0x0000001fff037819 */ /* 0x000fc80000011600 */
[----:B------:R-:W-:Y:S02]  /*1a60*/  SHF.R.U32.HI R5, RZ, 0x1f, R4 ;  /* 0x0000001fff057819 */ /* 0x000fe40000011604 */
[----:B------:R-:W-:Y:S02]  /*1a70*/  LEA.HI.SX32 R162, R0, R3, 0x1a ;  /* 0x0000000300a27211 */ /* 0x000fe400078fd2ff */
[----:B------:R-:W-:-:S04]  /*1a80*/  LEA.HI.SX32 R5, R4, R5, 0x1a ;  /* 0x0000000504057211 */ /* 0x000fc800078fd2ff */
[----:B------:R-:W-:-:S05]  /*1a90*/  VIMNMX R5, R162, R5, PT ;  /* 0x00000005a2057248 */ /* 0x000fca0003fe0100 */
[----:B------:R-:W-:-:S05]  /*1aa0*/  IMAD R5, R5, 0xa0, -R8 ;  /* 0x000000a005057824 */ /* 0x000fca00078e0a08 */
[----:B------:R-:W-:-:S04]  /*1ab0*/  VIMNMX R5, R5, R2, PT ;  /* 0x0000000205057248 */ /* 0x000fc80003fe0100 */
[----:B------:R-:W-:Y:S01]  /*1ac0*/  ISETP.GT.AND P0, PT, R5, R120, PT ;  /* 0x000000780500720c */ /* 0x000fe20003f04270 */
[----:B------:R-:W-:-:S05]  /*1ad0*/  IMAD.WIDE.U32 R120, R120, -0x33333333, RZ ;  /* 0xcccccccd78787825 */ /* 0x000fca00078e00ff */
[----:B------:R-:W-:-:S05]  /*1ae0*/  SHF.R.U32.HI R120, RZ, 0x7, R121 ;  /* 0x00000007ff787819 */ /* 0x000fca0000011679 */
[----:B------:R-:W-:Y:S02]  /*1af0*/  IMAD.MOV.U32 R24, RZ, RZ, R120 ;  /* 0x000000ffff187224 */ /* 0x000fe400078e0078 */
[----:B------:R-:W-:-:S05]  /*1b00*/  @P0 IADD3 R0, R5, 0x9f, RZ ;  /* 0x0000009f05000810 */ /* 0x000fca0007ffe0ff */
[----:B------:R-:W-:-:S05]  /*1b10*/  @P0 IMAD.HI R0, R0, 0x66666667, RZ ;  /* 0x6666666700000827 */ /* 0x000fca00078e02ff */
[----:B------:R-:W-:-:S04]  /*1b20*/  @P0 SHF.R.U32.HI R3, RZ, 0x1f, R0 ;  /* 0x0000001fff030819 */ /* 0x000fc80000011600 */
[----:B------:R-:W-:Y:S02]  /*1b30*/  @P0 LEA.HI.SX32 R24, R0, R3, 0x1a ;  /* 0x0000000300180211 */ /* 0x000fe400078fd2ff */
[----:B------:R-:W-:Y:S02]  /*1b40*/  PLOP3.LUT P0, PT, PT, PT, PT, 0x80, 0x0 ;  /* 0x000000000000781c */ /* 0x000fe40003f0f070 */
[----:B------:R-:W-:-:S13]  /*1b50*/  ISETP.GT.AND P1, PT, R24, R120, PT ;  /* 0x000000781800720c */ /* 0x000fda0003f24270 */
[----:B---3--:R-:W-:Y:S05]  /*1b60*/  @!P1 BRA `(.L_x_2331) ;  /* 0x000000dc00f49947 */ /* 0x008fea0003800000 */
        /* <DEDUP_REMOVED lines=9> */
[----:B------:R-:W-:Y:S01]  /*1c00*/  MOV R5, UR5 ;  /* 0x0000000500057c02 */ /* 0x000fe20008000f00 */
[----:B------:R-:W-:Y:S01]  /*1c10*/  ULDC.64 UR4, c[0x4][0xd0] ;  /* 0x0100340000047ab9 */ /* 0x000fe20000000a00 */
[----:B------:R-:W-:Y:S01]  /*1c20*/  IMAD.U32 R10, RZ, RZ, UR6 ;  /* 0x00000006ff0a7e24 */ /* 0x000fe2000f8e00ff */
[----:B------:R-:W-:Y:S01]  /*1c30*/  MOV R11, UR7 ;  /* 0x00000007000b7c02 */ /* 0x000fe20008000f00 */
[----:B------:R-:W-:Y:S02]  /*1c40*/  IMAD.U32 R6, RZ, RZ, UR4 ;  /* 0x00000004ff067e24 */ /* 0x000fe4000f8e00ff */
[----:B------:R-:W-:-:S02]  /*1c50*/  IMAD.U32 R7, RZ, RZ, UR5 ;  /* 0x00000005ff077e24 */ /* 0x000fc4000f8e00ff */
[----:B------:R-:W-:Y:S02]  /*1c60*/  IMAD.MOV.U32 R8, RZ, RZ, 0x70 ;  /* 0x00000070ff087424 */ /* 0x000fe400078e00ff */
[----:B------:R-:W-:Y:S02]  /*1c70*/  IMAD.MOV.U32 R12, RZ, RZ, 0x1 ;  /* 0x00000001ff0c7424 */ /* 0x000fe400078e00ff */
[----:B0-----:R-:W-:-:S07]  /*1c80*/  IMAD.MOV.U32 R13, RZ, RZ, RZ ;  /* 0x000000ffff0d7224 */ /* 0x001fce00078e00ff */
[----:B------:R-:W-:-:S07]  /*1c90*/  LEPC R20, `(.L_x_2333) ;  /* 0x000000001014794e */ /* 0x000fce0000000000 */
[----:B-1---5:R-:W-:Y:S05]  /*1ca0*/  CALL.ABS.NOINC R14 ;  /* 0x000000000e007343 */ /* 0x022fea0003c00000 */
.L_x_2333:
[----:B------:R-:W-:Y:S05]  /*1cb0*/  BSYNC B6 ;  /* 0x0000000000067941 */ /* 0x000fea0003800000 */
.L_x_2332:
        /* <DEDUP_REMOVED lines=11> */
[----:B------:R-:W-:Y:S01]  /*1d70*/  IMAD.U32 R6, RZ, RZ, UR6 ;  /* 0x00000006ff067e24 */ /* 0x000fe2000f8e00ff */
[----:B------:R-:W-:Y:S01]  /*1d80*/  MOV R7, UR7 ;  /* 0x0000000700077c02 */ /* 0x000fe20008000f00 */
[----:B------:R-:W-:Y:S01]  /*1d90*/  IMAD.U32 R10, RZ, RZ, UR4 ;  /* 0x00000004ff0a7e24 */ /* 0x000fe2000f8e00ff */
[----:B------:R-:W-:Y:S01]  /*1da0*/  MOV R12, 0x1 ;  /* 0x00000001000c7802 */ /* 0x000fe20000000f00 */
[----:B------:R-:W-:-:S02]  /*1db0*/  IMAD.U32 R11, RZ, RZ, UR5 ;  /* 0x00000005ff0b7e24 */ /* 0x000fc4000f8e00ff */
[----:B------:R-:W-:Y:S02]  /*1dc0*/  IMAD.MOV.U32 R8, RZ, RZ, 0x70 ;  /* 0x00000070ff087424 */ /* 0x000fe400078e00ff */
[----:B0-----:R-:W-:-:S07]  /*1dd0*/  IMAD.MOV.U32 R13, RZ, RZ, RZ ;  /* 0x000000ffff0d7224 */ /* 0x001fce00078e00ff */
[----:B------:R-:W-:-:S07]  /*1de0*/  LEPC R20, `(.L_x_2335) ;  /* 0x000000001014794e */ /* 0x000fce0000000000 */
[----:B-1---5:R-:W-:Y:S05]  /*1df0*/  CALL.ABS.NOINC R14 ;  /* 0x000000000e007343 */ /* 0x022fea0003c00000 */
.L_x_2335:
[----:B------:R-:W-:Y:S05]  /*1e00*/  BSYNC B6 ;  /* 0x0000000000067941 */ /* 0x000fea0003800000 */
.L_x_2334:
[----:B------:R-:W-:Y:S01]  /*1e10*/  ULDC.64 UR4, c[0x0][0x9f8] ;  /* 0x00027e0000047ab9 */ /* 0x000fe20000000a00 */
[----:B------:R-:W2:Y:S01]  /*1e20*/  LDL.LU R14, [R1+0x10] ;  /* 0x00001000010e7983 */ /* 0x000ea20000300800 */
[----:B------:R-:W-:Y:S01]  /*1e30*/  ISETP.NE.U32.AND P0, PT, RZ, UR4, PT ;  /* 0x00000004ff007c0c */ /* 0x000fe2000bf05070 */
[----:B------:R-:W0:Y:S01]  /*1e40*/  LDC.64 R112, c[0x0][0x300] ;  /* 0x0000c000ff707b82 */ /* 0x000e220000000a00 */
[----:B------:R-:W-:Y:S01]  /*1e50*/  IMAD.IADD R119, R27, 0x1, R26 ;  /* 0x000000011b777824 */ /* 0x000fe200078e021a */
[----:B------:R-:W3:Y:S01]  /*1e60*/  LDL R21, [R1+0x8] ;  /* 0x0000080001157983 */ /* 0x000ee20000100800 */
[----:B------:R-:W-:Y:S01]  /*1e70*/  ISETP.NE.AND.EX P0, PT, RZ, UR5, PT, P0 ;  /* 0x00000005ff007c0c */ /* 0x000fe2000bf05300 */
[----:B------:R-:W-:Y:S01]  /*1e80*/  ULDC.64 UR6, c[0x0][0xa08] ;  /* 0x0002820000067ab9 */ /* 0x000fe20000000a00 */
[----:B------:R-:W1:Y:S01]  /*1e90*/  S2R R20, SR_TID.X ;  /* 0x0000000000147919 */ /* 0x000e620000002100 */
[----:B------:R-:W-:Y:S02]  /*1ea0*/  SHF.R.S32.HI R8, RZ, 0x1f, R206 ;  /* 0x0000001fff087819 */ /* 0x000fe400000114ce */
[----:B------:R-:W4:Y:S08]  /*1eb0*/  LDC.64 R106, c[0x0][0x3f8] ;  /* 0x0000fe00ff6a7b82 */ /* 0x000f300000000a00 */
[----:B------:R-:W-:Y:S01]  /*1ec0*/  @P0 IADD3 R4, P1, R218, UR4, RZ ;  /* 0x00000004da040c10 */ /* 0x000fe2000ff3e0ff */
[----:B------:R-:W2:Y:S03]  /*1ed0*/  LDC R99, c[0x0][0x3f4] ;  /* 0x0000fd00ff637b82 */ /* 0x000ea60000000800 */
[----:B------:R-:W-:Y:S01]  /*1ee0*/  @P0 IADD3.X R5, R219, UR5, RZ, P1, !PT ;  /* 0x00000005db050c10 */ /* 0x000fe20008ffe4ff */
[----:B------:R-:W-:-:S04]  /*1ef0*/  ULDC.64 UR4, c[0x0][0x308] ;  /* 0x0000c20000047ab9 */ /* 0x000fc80000000a00 */
[----:B------:R1:W2:Y:S01]  /*1f00*/  @P0 LDG.E R25, desc[UR56][R4.64] ;  /* 0x0000003804190981 */ /* 0x0002a2000c1e1900 */
[----:B------:R-:W-:Y:S01]  /*1f10*/  SHF.R.S32.HI R31, RZ, 0x1f, R119 ;  /* 0x0000001fff1f7819 */ /* 0x000fe20000011477 */
[-C--:B0-----:R-:W-:Y:S01]  /*1f20*/  IMAD.WIDE.U32 R6, R119, R112.reuse, RZ ;  /* 0x0000007077067225 */ /* 0x081fe200078e00ff */
[----:B------:R-:W-:Y:S01]  /*1f30*/  ISETP.NE.U32.AND P0, PT, RZ, UR6, PT ;  /* 0x00000006ff007c0c */ /* 0x000fe2000bf05070 */
[----:B------:R-:W0:Y:S02]  /*1f40*/  LDC.64 R100, c[0x0][0x408] ;  /* 0x00010200ff647b82 */ /* 0x000e240000000a00 */
[----:B------:R-:W-:Y:S01]  /*1f50*/  IMAD R0, R31, R112, RZ ;  /* 0x000000701f007224 */ /* 0x000fe200078e02ff */
[----:B------:R-:W-:-:S03]  /*1f60*/  ISETP.NE.AND.EX P0, PT, RZ, UR7, PT, P0 ;  /* 0x00000007ff007c0c */ /* 0x000fc6000bf05300 */
[----:B------:R-:W-:Y:S01]  /*1f70*/  IMAD R3, R119, R113, R0 ;  /* 0x0000007177037224 */ /* 0x000fe200078e0200 */
[----:B-1----:R-:W-:-:S03]  /*1f80*/  SHF.R.U32.HI R20, RZ, 0x7, R20 ;  /* 0x00000007ff147819 */ /* 0x002fc60000011614 */
[----:B------:R-:W-:Y:S02]  /*1f90*/  IMAD.IADD R7, R7, 0x1, R3 ;  /* 0x0000000107077824 */ /* 0x000fe400078e0203 */
[----:B------:R-:W-:Y:S01]  /*1fa0*/  IMAD R3, R8, UR4, RZ ;  /* 0x0000000408037c24 */ /* 0x000fe2000f8e02ff */
[----:B------:R-:W-:Y:S01]  /*1fb0*/  ISETP.NE.AND P6, PT, R20, 0x1, PT ;  /* 0x000000011400780c */ /* 0x000fe20003fc5270 */
[----:B------:R-:W-:-:S04]  /*1fc0*/  IMAD.WIDE.U32 R4, R206, UR4, R6 ;  /* 0x00000004ce047c25 */ /* 0x000fc8000f8e0006 */
[----:B------:R-:W-:Y:S01]  /*1fd0*/  IMAD R3, R206, UR5, R3 ;  /* 0x00000005ce037c24 */ /* 0x000fe2000f8e0203 */
[----:B------:R-:W-:-:S04]  /*1fe0*/  ULDC.64 UR4, c[0x0][0x310] ;  /* 0x0000c40000047ab9 */ /* 0x000fc80000000a00 */
[----:B------:R-:W-:Y:S02]  /*1ff0*/  IADD3 R5, R5, R3, RZ ;  /* 0x0000000305057210 */ /* 0x000fe40007ffe0ff */
[----:B------:R-:W-:Y:S01]  /*2000*/  SHF.R.S32.HI R19, RZ, 0x1f, R18 ;  /* 0x0000001fff137819 */ /* 0x000fe20000011412 */
[----:B------:R-:W-:-:S04]  /*2010*/  IMAD R3, R222, R112, RZ ;  /* 0x00000070de037224 */ /* 0x000fc800078e02ff */
[C---:B------:R-:W-:Y:S01]  /*2020*/  IMAD R11, R188.reuse, R113, R3 ;  /* 0x00000071bc0b7224 */ /* 0x040fe200078e0203 */
[----:B------:R-:W-:Y:S01]  /*2030*/  SHF.R.S32.HI R23, RZ, 0x1f, R22 ;  /* 0x0000001fff177819 */ /* 0x000fe20000011416 */
[----:B----4-:R-:W-:-:S04]  /*2040*/  IMAD.WIDE.U32 R108, R188, R106, R18 ;  /* 0x0000006abc6c7225 */ /* 0x010fc800078e0012 */
[----:B------:R-:W-:-:S04]  /*2050*/  IMAD.WIDE.U32 R110, R188, R106, R22 ;  /* 0x0000006abc6e7225 */ /* 0x000fc800078e0016 */
[----:B0-----:R-:W-:-:S04]  /*2060*/  IMAD.WIDE.U32 R104, R188, R100, R22 ;  /* 0x00000064bc687225 */ /* 0x001fc800078e0016 */
[----:B------:R-:W-:-:S04]  /*2070*/  IMAD.WIDE.U32 R102, R188, R100, R18 ;  /* 0x00000064bc667225 */ /* 0x000fc800078e0012 */
[----:B------:R-:W-:Y:S02]  /*2080*/  IMAD.MOV.U32 R124, RZ, RZ, 0x20 ;  /* 0x00000020ff7c7424 */ /* 0x000fe400078e00ff */
[----:B------:R-:W-:Y:S01]  /*2090*/  IMAD.MOV.U32 R121, RZ, RZ, 0x40 ;  /* 0x00000040ff797424 */ /* 0x000fe200078e00ff */
[----:B------:R-:W-:Y:S01]  /*20a0*/  IADD3 R156, R20, 0x8, RZ ;  /* 0x00000008149c7810 */ /* 0x000fe20007ffe0ff */
[----:B------:R-:W-:Y:S01]  /*20b0*/  IMAD R125, R113, 0xa0, RZ ;  /* 0x000000a0717d7824 */ /* 0x000fe200078e02ff */
[C---:B------:R-:W-:Y:S01]  /*20c0*/  SHF.L.U64.HI R128, R112.reuse, 0x7, R113 ;  /* 0x0000000770807819 */ /* 0x040fe20000010271 */
[----:B------:R-:W-:Y:S02]  /*20d0*/  IMAD.SHL.U32 R129, R112, 0x80, RZ ;  /* 0x0000008070817824 */ /* 0x000fe400078e00ff */
[----:B------:R-:W-:Y:S01]  /*20e0*/  IMAD R127, R101, 0xa0, RZ ;  /* 0x000000a0657f7824 */ /* 0x000fe200078e02ff */
[----:B------:R-:W-:Y:S02]  /*20f0*/  SHF.R.S32.HI R155, RZ, 0x1f, R221 ;  /* 0x0000001fff9b7819 */ /* 0x000fe400000114dd */
[----:B--2---:R-:W-:-:S04]  /*2100*/  SHF.R.S32.HI R0, RZ, 0x1f, R25 ;  /* 0x0000001fff007819 */ /* 0x004fc80000011419 */
        /* <DEDUP_REMOVED lines=16> */
[C---:B------:R-:W-:Y:S01]  /*2210*/  IADD3 R9, R18.reuse, 0xa0, RZ ;  /* 0x000000a012097810 */ /* 0x040fe20007ffe0ff */
[----:B------:R-:W-:Y:S01]  /*2220*/  IMAD.IADD R115, R7, 0x1, R115 ;  /* 0x0000000107737824 */ /* 0x000fe200078e0273 */
[----:B------:R-:W-:Y:S01]  /*2230*/  SEL R7, RZ, 0xffffffff, P1 ;  /* 0xffffffffff077807 */ /* 0x000fe20000800000 */
[----:B------:R-:W-:Y:S01]  /*2240*/  VIADD R8, R18, 0x80 ;  /* 0x0000008012087836 */ /* 0x000fe20000000000 */
[----:B------:R-:W-:Y:S01]  /*2250*/  @!P6 BAR.SYNC.DEFER_BLOCKING 0x9, 0x100 ;  /* 0x024400000000eb1d */ /* 0x000fe20000010000 */
[----:B------:R-:W-:Y:S01]  /*2260*/  ISETP.GE.AND P4, PT, R9, UR4, PT ;  /* 0x0000000409007c0c */ /* 0x000fe2000bf86270 */
[----:B------:R-:W-:Y:S01]  /*2270*/  IMAD.MOV.U32 R114, RZ, RZ, R6 ;  /* 0x000000ffff727224 */ /* 0x000fe200078e0006 */
[----:B------:R-:W-:Y:S01]  /*2280*/  IADD3.X R5, R4, R5, R11, P0, !PT ;  /* 0x0000000504057210 */ /* 0x000fe200007fe40b */
[C---:B------:R-:W-:Y:S01]  /*2290*/  VIADD R6, R18.reuse, 0x40 ;  /* 0x0000004012067836 */ /* 0x040fe20000000000 */
[----:B------:R-:W-:Y:S01]  /*22a0*/  SHF.L.U32 R9, R7, 0x1, RZ ;  /* 0x0000000107097819 */ /* 0x000fe200000006ff */
[C---:B------:R-:W-:Y:S01]  /*22b0*/  VIADD R7, R18.reuse, 0x60 ;  /* 0x0000006012077836 */ /* 0x040fe20000000000 */
[----:B------:R-:W-:-:S02]  /*22c0*/  ISETP.GE.AND P0, PT, R18, UR4, PT ;  /* 0x0000000412007c0c */ /* 0x000fc4000bf06270 */
[----:B------:R-:W-:Y:S02]  /*22d0*/  ISETP.GE.AND P2, PT, R8, UR4, PT ;  /* 0x0000000408007c0c */ /* 0x000fe4000bf46270 */
[----:B------:R-:W-:Y:S02]  /*22e0*/  SEL R8, RZ, 0x1, P0 ;  /* 0x00000001ff087807 */ /* 0x000fe40000000000 */
[----:B------:R-:W-:Y:S02]  /*22f0*/  ISETP.GE.AND P0, PT, R6, UR4, PT ;  /* 0x0000000406007c0c */ /* 0x000fe4000bf06270 */
[----:B------:R-:W-:Y:S01]  /*2300*/  ISETP.GE.AND P1, PT, R7, UR4, PT ;  /* 0x0000000407007c0c */ /* 0x000fe2000bf26270 */
[----:B------:R-:W-:Y:S01]  /*2310*/  IMAD R11, R222, R106, RZ ;  /* 0x0000006ade0b7224 */ /* 0x000fe200078e02ff */
[----:B------:R-:W-:Y:S01]  /*2320*/  LOP3.LUT R8, R9, 0x2, R8, 0xe2, !PT ;  /* 0x0000000209087812 */ /* 0x000fe200078ee208 */
[----:B------:R-:W-:Y:S01]  /*2330*/  ULDC.64 UR4, c[0x0][0x338] ;  /* 0x0000ce0000047ab9 */ /* 0x000fe20000000a00 */
[----:B------:R-:W-:-:S02]  /*2340*/  SEL R9, RZ, 0x4, P0 ;  /* 0x00000004ff097807 */ /* 0x000fc40000000000 */
[----:B------:R-:W-:Y:S01]  /*2350*/  SEL R10, RZ, 0x8, P1 ;  /* 0x00000008ff0a7807 */ /* 0x000fe20000800000 */
[----:B------:R-:W-:Y:S01]  /*2360*/  IMAD R11, R188, R107, R11 ;  /* 0x0000006bbc0b7224 */ /* 0x000fe200078e020b */
[-C--:B------:R-:W-:Y:S02]  /*2370*/  ISETP.GE.AND P0, PT, R18, R99.reuse, PT ;  /* 0x000000631200720c */ /* 0x080fe40003f06270 */
[----:B------:R-:W-:Y:S02]  /*2380*/  LOP3.LUT R8, R10, R8, R9, 0xfe, !PT ;  /* 0x000000080a087212 */ /* 0x000fe400078efe09 */
[----:B------:R-:W-:Y:S02]  /*2390*/  SEL R9, RZ, 0x10, P2 ;  /* 0x00000010ff097807 */ /* 0x000fe40001000000 */
[----:B------:R-:W-:Y:S02]  /*23a0*/  ISETP.GE.AND P3, PT, R0, R99, PT ;  /* 0x000000630000720c */ /* 0x000fe40003f66270 */
[----:B------:R-:W-:-:S02]  /*23b0*/  LOP3.LUT R35, R8, R9, RZ, 0xfc, !PT ;  /* 0x0000000908237212 */ /* 0x000fc400078efcff */
[----:B------:R-:W-:Y:S01]  /*23c0*/  ISETP.GE.AND P5, PT, R6, R99, PT ;  /* 0x000000630600720c */ /* 0x000fe20003fa6270 */
[----:B------:R-:W-:Y:S01]  /*23d0*/  IMAD.IADD R111, R111, 0x1, R11 ;  /* 0x000000016f6f7824 */ /* 0x000fe200078e020b */
[----:B------:R-:W-:Y:S01]  /*23e0*/  SEL R9, R99, RZ, P0 ;  /* 0x000000ff63097207 */ /* 0x000fe20000000000 */
[----:B------:R-:W-:Y:S01]  /*23f0*/  IMAD.IADD R109, R11, 0x1, R109 ;  /* 0x000000010b6d7824 */ /* 0x000fe200078e026d */
[----:B------:R-:W-:Y:S01]  /*2400*/  SEL R11, R99, RZ, P3 ;  /* 0x000000ff630b7207 */ /* 0x000fe20001800000 */
[----:B------:R-:W-:Y:S02]  /*2410*/  IMAD R10, R12, UR4, RZ ;  /* 0x000000040c0a7c24 */ /* 0x000fe4000f8e02ff */
[----:B------:R-:W-:Y:S02]  /*2420*/  IMAD R8, R222, R100, RZ ;  /* 0x00000064de087224 */ /* 0x000fe400078e02ff */
[----:B------:R-:W-:Y:S01]  /*2430*/  IMAD.IADD R9, R18, 0x1, R9 ;  /* 0x0000000112097824 */ /* 0x000fe200078e0209 */
[----:B------:R-:W-:Y:S01]  /*2440*/  LOP3.LUT R14, R14, 0xfffffffe, RZ, 0xc0, !PT ;  /* 0xfffffffe0e0e7812 */ /* 0x000fe200078ec0ff */
[----:B------:R-:W-:-:S02]  /*2450*/  IMAD R33, R13, UR5, R10 ;  /* 0x000000050d217c24 */ /* 0x000fc4000f8e020a */
[----:B------:R-:W-:-:S04]  /*2460*/  IMAD.WIDE.U32 R114, R13, UR4, R114 ;  /* 0x000000040d727c25 */ /* 0x000fc8000f8e0072 */
[----:B------:R-:W-:Y:S02]  /*2470*/  IMAD.IADD R11, R0, 0x1, R11 ;  /* 0x00000001000b7824 */ /* 0x000fe400078e020b */
[----:B------:R-:W-:Y:S01]  /*2480*/  IMAD R13, R188, R101, R8 ;  /* 0x00000065bc0d7224 */ /* 0x000fe200078e0208 */
[----:B------:R-:W-:Y:S02]  /*2490*/  SHF.R.S32.HI R8, RZ, 0x1f, R9 ;  /* 0x0000001fff087819 */ /* 0x000fe40000011409 */
[----:B------:R-:W-:Y:S01]  /*24a0*/  @P5 LOP3.LUT R14, R14, 0x1, RZ, 0xfc, !PT ;  /* 0x000000010e0e5812 */ /* 0x000fe200078efcff */
[----:B------:R-:W-:Y:S01]  /*24b0*/  IMAD.IADD R103, R13, 0x1, R103 ;  /* 0x000000010d677824 */ /* 0x000fe200078e0267 */
[----:B------:R-:W-:Y:S02]  /*24c0*/  SHF.R.S32.HI R10, RZ, 0x1f, R11 ;  /* 0x0000001fff0a7819 */ /* 0x000fe4000001140b */
[----:B------:R-:W-:Y:S02]  /*24d0*/  IADD3 R105, R105, R13, RZ ;  /* 0x0000000d69697210 */ /* 0x000fe40007ffe0ff */
[----:B------:R-:W-:-:S02]  /*24e0*/  SEL R13, R99, RZ, P5 ;  /* 0x000000ff630d7207 */ /* 0x000fc40002800000 */
[CC--:B------:R-:W-:Y:S02]  /*24f0*/  LEA.HI R25, R8.reuse, R9.reuse, RZ, 0x4 ;  /* 0x0000000908197211 */ /* 0x0c0fe400078f20ff */
[----:B------:R-:W-:Y:S01]  /*2500*/  LEA.HI R9, R8, R9, RZ, 0x6 ;  /* 0x0000000908097211 */ /* 0x000fe200078f30ff */
[----:B------:R0:W-:Y:S01]  /*2510*/  STL [R1+0x10], R14 ;  /* 0x0000100e01007387 */ /* 0x0001e20000100800 */
[CC--:B------:R-:W-:Y:S02]  /*2520*/  LEA.HI R27, R10.reuse, R11.reuse, RZ, 0x4 ;  /* 0x0000000b0a1b7211 */ /* 0x0c0fe400078f20ff */
[----:B------:R-:W-:Y:S02]  /*2530*/  LEA.HI R10, R10, R11, RZ, 0x6 ;  /* 0x0000000b0a0a7211 */ /* 0x000fe400078f30ff */
[----:B------:R-:W-:Y:S02]  /*2540*/  SHF.R.S32.HI R9, RZ, 0x6, R9 ;  /* 0x00000006ff097819 */ /* 0x000fe40000011409 */
[----:B------:R-:W-:-:S02]  /*2550*/  SHF.R.S32.HI R11, RZ, 0x6, R10 ;  /* 0x00000006ff0b7819 */ /* 0x000fc4000001140a */
[----:B0-----:R-:W-:Y:S02]  /*2560*/  IADD3 R14, R6, R13, RZ ;  /* 0x0000000d060e7210 */ /* 0x001fe40007ffe0ff */
[C---:B------:R-:W-:Y:S02]  /*2570*/  LOP3.LUT R12, R198.reuse, 0x30, R27, 0xf8, !PT ;  /* 0x00000030c60c7812 */ /* 0x040fe400078ef81b */
[----:B------:R-:W-:Y:S01]  /*2580*/  SHF.R.S32.HI R15, RZ, 0x1f, R14 ;  /* 0x0000001fff0f7819 */ /* 0x000fe2000001140e */
[C---:B------:R-:W-:Y:S01]  /*2590*/  IMAD R143, R9.reuse, 0x2800, R200 ;  /* 0x00002800098f7824 */ /* 0x040fe200078e02c8 */
[----:B------:R-:W-:Y:S01]  /*25a0*/  LOP3.LUT R10, R198, 0x30, R25, 0xf8, !PT ;  /* 0x00000030c60a7812 */ /* 0x000fe200078ef819 */
[----:B------:R-:W-:Y:S01]  /*25b0*/  IMAD R141, R9, 0x2800, R202 ;  /* 0x00002800098d7824 */ /* 0x000fe200078e02ca */
[----:B------:R-:W-:Y:S01]  /*25c0*/  LOP3.LUT R9, R12, R199, RZ, 0x3c, !PT ;  /* 0x000000c70c097212 */ /* 0x000fe200078e3cff */
[----:B------:R-:W-:Y:S01]  /*25d0*/  IMAD R142, R11, 0x2800, R200 ;  /* 0x000028000b8e7824 */ /* 0x000fe200078e02c8 */
[----:B------:R-:W-:-:S02]  /*25e0*/  LEA.HI R29, R15, R14, RZ, 0x4 ;  /* 0x0000000e0f1d7211 */ /* 0x000fc400078f20ff */
[-C--:B------:R-:W-:Y:S02]  /*25f0*/  LOP3.LUT R10, R10, R199.reuse, RZ, 0x3c, !PT ;  /* 0x000000c70a0a7212 */ /* 0x080fe400078e3cff */
[----:B------:R-:W-:Y:S01]  /*2600*/  LEA.HI R14, R15, R14, RZ, 0x6 ;  /* 0x0000000e0f0e7211 */ /* 0x000fe200078f30ff */
[----:B------:R-:W-:Y:S02]  /*2610*/  IMAD.IADD R142, R142, 0x1, R9 ;  /* 0x000000018e8e7824 */ /* 0x000fe400078e0209 */
[----:B------:R-:W-:Y:S01]  /*2620*/  IMAD.IADD R143, R143, 0x1, R10 ;  /* 0x000000018f8f7824 */ /* 0x000fe200078e020a */
[----:B------:R-:W-:Y:S02]  /*2630*/  SHF.R.S32.HI R9, RZ, 0x6, R14 ;  /* 0x00000006ff097819 */ /* 0x000fe4000001140e */
[----:B------:R-:W-:Y:S01]  /*2640*/  LOP3.LUT R10, R198, 0x30, R29, 0xf8, !PT ;  /* 0x00000030c60a7812 */ /* 0x000fe200078ef81d */
[----:B------:R-:W-:Y:S01]  /*2650*/  IMAD R133, R11, 0x2800, R202 ;  /* 0x000028000b857824 */ /* 0x000fe200078e02ca */
[----:B------:R-:W-:Y:S01]  /*2660*/  SHF.R.U32.HI R8, RZ, 0x3, R201 ;  /* 0x00000003ff087819 */ /* 0x000fe200000116c9 */
[----:B------:R-:W-:Y:S01]  /*2670*/  IMAD R140, R9, 0x2800, R200 ;  /* 0x00002800098c7824 */ /* 0x000fe200078e02c8 */
[----:B------:R-:W-:Y:S01]  /*2680*/  LOP3.LUT R13, R201, 0x30, R25, 0xf8, !PT ;  /* 0x00000030c90d7812 */ /* 0x000fe200078ef819 */
[----:B------:R-:W-:Y:S01]  /*2690*/  IMAD R131, R9, 0x2800, R202 ;  /* 0x0000280009837824 */ /* 0x000fe200078e02ca */
[----:B------:R-:W-:-:S02]  /*26a0*/  LOP3.LUT R9, R10, R199, RZ, 0x3c, !PT ;  /* 0x000000c70a097212 */ /* 0x000fc400078e3cff */
[----:B------:R-:W-:Y:S02]  /*26b0*/  LOP3.LUT R15, R201, 0x30, R29, 0xf8, !PT ;  /* 0x00000030c90f7812 */ /* 0x000fe400078ef81d */
[----:B-----5:R-:W-:Y:S01]  /*26c0*/  SHF.R.S32.HI R11, RZ, 0x1f, R144 ;  /* 0x0000001fff0b7819 */ /* 0x020fe20000011490 */
[----:B------:R-:W-:Y:S01]  /*26d0*/  IMAD.IADD R140, R140, 0x1, R9 ;  /* 0x000000018c8c7824 */ /* 0x000fe200078e0209 */
[-C--:B------:R-:W-:Y:S02]  /*26e0*/  LOP3.LUT R12, R13, R8.reuse, RZ, 0x3c, !PT ;  /* 0x000000080d0c7212 */ /* 0x080fe400078e3cff */
[----:B------:R-:W-:Y:S01]  /*26f0*/  LOP3.LUT R10, R15, R8, RZ, 0x3c, !PT ;  /* 0x000000080f0a7212 */ /* 0x000fe200078e3cff */
[----:B------:R-:W-:Y:S01]  /*2700*/  IMAD R9, R11, R106, RZ ;  /* 0x0000006a0b097224 */ /* 0x000fe200078e02ff */
[----:B------:R-:W-:Y:S01]  /*2710*/  LOP3.LUT R13, R201, 0x30, R27, 0xf8, !PT ;  /* 0x00000030c90d7812 */ /* 0x000fe200078ef81b */
[----:B------:R-:W-:Y:S02]  /*2720*/  IMAD.IADD R141, R141, 0x1, R12 ;  /* 0x000000018d8d7824 */ /* 0x000fe400078e020c */
[----:B------:R-:W-:Y:S01]  /*2730*/  IMAD.IADD R131, R131, 0x1, R10 ;  /* 0x0000000183837824 */ /* 0x000fe200078e020a */
[----:B------:R-:W-:Y:S01]  /*2740*/  LOP3.LUT R12, R13, R8, RZ, 0x3c, !PT ;  /* 0x000000080d0c7212 */ /* 0x000fe200078e3cff */
[----:B------:R-:W-:Y:S01]  /*2750*/  IMAD R15, R144, R107, R9 ;  /* 0x0000006b900f7224 */ /* 0x000fe200078e0209 */
[C---:B------:R-:W-:Y:S01]  /*2760*/  SHF.L.U64.HI R9, R106.reuse, 0x7, R107 ;  /* 0x000000076a097819 */ /* 0x040fe2000001026b */
[----:B------:R-:W-:Y:S01]  /*2770*/  IMAD R11, R11, R100, RZ ;  /* 0x000000640b0b7224 */ /* 0x000fe200078e02ff */
[----:B------:R-:W-:Y:S01]  /*2780*/  SHF.L.U32 R10, R106, 0x7, RZ ;  /* 0x000000076a0a7819 */ /* 0x000fe200000006ff */
[----:B------:R-:W-:Y:S01]  /*2790*/  IMAD R13, R107, 0xa0, RZ ;  /* 0x000000a06b0d7824 */ /* 0x000fe200078e02ff */
[----:B---3--:R-:W-:Y:S01]  /*27a0*/  R2P PR, R21, 0x6 ;  /* 0x0000000615007804 */ /* 0x008fe20000000000 */
[----:B------:R-:W-:-:S04]  /*27b0*/  IMAD.WIDE.U32 R110, R144, R106, R110 ;  /* 0x0000006a906e7225 */ /* 0x000fc800078e006e */
[----:B------:R-:W-:Y:S01]  /*27c0*/  IMAD.WIDE.U32 R108, R144, R106, R108 ;  /* 0x0000006a906c7225 */ /* 0x000fe200078e006c */
[----:B------:R-:W-:-:S03]  /*27d0*/  SEL R32, RZ, 0x20, P4 ;  /* 0x00000020ff207807 */ /* 0x000fc60002000000 */
[----:B------:R-:W-:Y:S01]  /*27e0*/  IMAD.WIDE.U32 R106, R106, 0xa0, RZ ;  /* 0x000000a06a6a7825 */ /* 0x000fe200078e00ff */
[----:B------:R-:W-:-:S03]  /*27f0*/  SEL R124, R124, 0xffffffe0, !P1 ;  /* 0xffffffe07c7c7807 */ /* 0x000fc60004800000 */
[C---:B------:R-:W-:Y:S02]  /*2800*/  IMAD R21, R144.reuse, R101, R11 ;  /* 0x0000006590157224 */ /* 0x040fe400078e020b */
[----:B------:R-:W-:Y:S01]  /*2810*/  IMAD.WIDE.U32 R104, R144, R100, R104 ;  /* 0x0000006490687225 */ /* 0x000fe200078e0068 */
[----:B------:R-:W-:-:S03]  /*2820*/  IADD3 R14, R15, R109, RZ ;  /* 0x0000006d0f0e7210 */ /* 0x000fc60007ffe0ff */
[----:B------:R-:W-:Y:S01]  /*2830*/  IMAD.WIDE.U32 R102, R144, R100, R102 ;  /* 0x0000006490667225 */ /* 0x000fe200078e0066 */
[----:B------:R-:W-:-:S03]  /*2840*/  IADD3 R133, R133, R12, RZ ;  /* 0x0000000c85857210 */ /* 0x000fc60007ffe0ff */
[----:B------:R-:W-:Y:S01]  /*2850*/  IMAD.IADD R126, R107, 0x1, R13 ;  /* 0x000000016b7e7824 */ /* 0x000fe200078e020d */
[----:B------:R-:W-:Y:S01]  /*2860*/  IADD3 R118, P1, R188, R119, RZ ;  /* 0x00000077bc767210 */ /* 0x000fe20007f3e0ff */
[----:B------:R-:W-:Y:S01]  /*2870*/  IMAD.IADD R13, R111, 0x1, R15 ;  /* 0x000000016f0d7824 */ /* 0x000fe200078e020f */
[----:B------:R-:W-:Y:S01]  /*2880*/  SHF.L.U64.HI R11, R100, 0x7, R101 ;  /* 0x00000007640b7819 */ /* 0x000fe20000010265 */
[----:B------:R-:W-:Y:S01]  /*2890*/  IMAD.IADD R15, R105, 0x1, R21 ;  /* 0x00000001690f7824 */ /* 0x000fe200078e0215 */
[----:B------:R-:W-:Y:S01]  /*28a0*/  SEL R121, R121, 0xffffffc0, !P2 ;  /* 0xffffffc079797807 */ /* 0x000fe20005000000 */
[----:B------:R-:W-:Y:S01]  /*28b0*/  IMAD.IADD R20, R21, 0x1, R103 ;  /* 0x0000000115147824 */ /* 0x000fe200078e0267 */
[----:B------:R-:W-:Y:S01]  /*28c0*/  SHF.R.S32.HI R21, RZ, 0x4, R25 ;  /* 0x00000004ff157819 */ /* 0x000fe20000011419 */
[----:B------:R-:W-:Y:S01]  /*28d0*/  IMAD.WIDE.U32 R112, R112, 0xa0, RZ ;  /* 0x000000a070707825 */ /* 0x000fe200078e00ff */
[----:B------:R-:W-:Y:S02]  /*28e0*/  SHF.R.S32.HI R26, RZ, 0x4, R27 ;  /* 0x00000004ff1a7819 */ /* 0x000fe4000001141b */
[----:B------:R-:W-:Y:S01]  /*28f0*/  SHF.R.S32.HI R28, RZ, 0x4, R29 ;  /* 0x00000004ff1c7819 */ /* 0x000fe2000001141d */
[C---:B------:R-:W-:Y:S01]  /*2900*/  IMAD.SHL.U32 R12, R100.reuse, 0x80, RZ ;  /* 0x00000080640c7824 */ /* 0x040fe200078e00ff */
[----:B------:R-:W-:Y:S01]  /*2910*/  LOP3.LUT R39, R35, R32, RZ, 0xfc, !PT ;  /* 0x0000002023277212 */ /* 0x000fe200078efcff */
[----:B------:R-:W-:Y:S01]  /*2920*/  IMAD.WIDE.U32 R100, R100, 0xa0, RZ ;  /* 0x000000a064647825 */ /* 0x000fe200078e00ff */
[----:B------:R-:W-:-:S02]  /*2930*/  LOP3.LUT R25, R25, 0xfffffff0, RZ, 0xc0, !PT ;  /* 0xfffffff019197812 */ /* 0x000fc400078ec0ff */
[----:B------:R-:W-:Y:S02]  /*2940*/  LOP3.LUT R27, R27, 0xfffffff0, RZ, 0xc0, !PT ;  /* 0xfffffff01b1b7812 */ /* 0x000fe400078ec0ff */
[----:B------:R-:W-:Y:S01]  /*2950*/  LOP3.LUT R29, R29, 0xfffffff0, RZ, 0xc0, !PT ;  /* 0xfffffff01d1d7812 */ /* 0x000fe200078ec0ff */
[----:B------:R-:W-:Y:S01]  /*2960*/  IMAD.X R119, R222, 0x1, R31, P1 ;  /* 0x00000001de777824 */ /* 0x000fe200008e061f */
[----:B------:R-:W-:Y:S01]  /*2970*/  LOP3.LUT R34, R35, 0x1, RZ, 0xc0, !PT ;  /* 0x0000000123227812 */ /* 0x000fe200078ec0ff */
[----:B------:R-:W-:Y:S01]  /*2980*/  IMAD.SHL.U32 R99, R99, 0x2, RZ ;  /* 0x0000000263637824 */ /* 0x000fe200078e00ff */
[C---:B------:R-:W-:Y:S01]  /*2990*/  LOP3.LUT R35, R39.reuse, 0x2, RZ, 0xc0, !PT ;  /* 0x0000000227237812 */ /* 0x040fe200078ec0ff */
[----:B------:R-:W-:Y:S01]  /*29a0*/  IMAD.IADD R130, R124, 0x1, R121 ;  /* 0x000000017c827824 */ /* 0x000fe200078e0279 */
[----:B------:R-:W-:Y:S01]  /*29b0*/  LOP3.LUT R36, R39, 0x4, RZ, 0xc0, !PT ;  /* 0x0000000427247812 */ /* 0x000fe200078ec0ff */
[----:B------:R-:W-:Y:S01]  /*29c0*/  IMAD.IADD R127, R101, 0x1, R127 ;  /* 0x00000001657f7824 */ /* 0x000fe200078e027f */
[----:B------:R-:W-:Y:S01]  /*29d0*/  LOP3.LUT R37, R39, 0x8, RZ, 0xc0, !PT ;  /* 0x0000000827257812 */ /* 0x000fe200078ec0ff */
[----:B------:R-:W-:Y:S01]  /*29e0*/  IMAD.IADD R33, R115, 0x1, R33 ;  /* 0x0000000173217824 */ /* 0x000fe200078e0221 */
[----:B------:R-:W-:-:S02]  /*29f0*/  LOP3.LUT R38, R39, 0x10, RZ, 0xc0, !PT ;  /* 0x0000001027267812 */ /* 0x000fc400078ec0ff */
[----:B------:R-:W-:Y:S02]  /*2a00*/  IADD3 R125, R113, R125, RZ ;  /* 0x0000007d717d7210 */ /* 0x000fe40007ffe0ff */
[----:B------:R-:W-:Y:S02]  /*2a10*/  SHF.R.S32.HI R30, RZ, 0x1f, R25 ;  /* 0x0000001fff1e7819 */ /* 0x000fe40000011419 */
[----:B------:R-:W-:Y:S02]  /*2a20*/  SHF.R.S32.HI R31, RZ, 0x1f, R27 ;  /* 0x0000001fff1f7819 */ /* 0x000fe4000001141b */
[----:B------:R-:W-:Y:S02]  /*2a30*/  SHF.R.S32.HI R32, RZ, 0x1f, R29 ;  /* 0x0000001fff207819 */ /* 0x000fe4000001141d */
[----:B------:R-:W-:-:S07]  /*2a40*/  LOP3.LUT R39, R39, 0x20, RZ, 0xc0, !PT ;  /* 0x0000002027277812 */ /* 0x000fce00078ec0ff */
.L_x_2435:
[----:B------:R-:W2:Y:S01]  /*2a50*/  LDL.LU R42, [R1+0x10] ;  /* 0x00001000012a7983 */ /* 0x000ea20000300800 */
[----:B------:R-:W0:Y:S01]  /*2a60*/  LDC.64 R122, c[0x0][0x2e8] ;  /* 0x0000ba00ff7a7b82 */ /* 0x000e220000000a00 */
[----:B------:R-:W-:Y:S01]  /*2a70*/  IADD3 R51, R24, -0x1, RZ ;  /* 0xffffffff18337810 */ /* 0x000fe20007ffe0ff */
[----:B------:R-:W-:Y:S01]  /*2a80*/  IMAD R47, R17, 0x7800, R209 ;  /* 0x00007800112f7824 */ /* 0x000fe200078e02d1 */
[----:B------:R-:W-:Y:S05]  /*2a90*/  YIELD ;  /* 0x0000000000007946 */ /* 0x000fea0003800000 */
[----:B------:R-:W1:Y:S01]  /*2aa0*/  LDC R132, c[0x0][0x3f4] ;  /* 0x0000fd00ff847b82 */ /* 0x000e620000000800 */
[----:B------:R-:W-:Y:S01]  /*2ab0*/  ISETP.GT.AND P4, PT, R51, R120, PT ;  /* 0x000000783300720c */ /* 0x000fe20003f84270 */
[-C--:B------:R-:W-:Y:S01]  /*2ac0*/  IMAD R41, R125, R51.reuse, RZ ;  /* 0x000000337d297224 */ /* 0x080fe200078e02ff */
[----:B------:R-:W-:Y:S01]  /*2ad0*/  SHF.R.S32.HI R40, RZ, 0x1f, R51 ;  /* 0x0000001fff287819 */ /* 0x000fe20000011433 */
[----:B------:R-:W-:Y:S01]  /*2ae0*/  IMAD.WIDE.U32 R136, R112, R51, RZ ;  /* 0x0000003370887225 */ /* 0x000fe200078e00ff */
[----:B------:R-:W-:Y:S03]  /*2af0*/  BSSY B0, `(.L_x_2336) ;  /* 0x0000c9e000007945 */ /* 0x000fe60003800000 */
[----:B------:R-:W-:Y:S01]  /*2b00*/  IMAD R41, R40, R112, R41 ;  /* 0x0000007028297224 */ /* 0x000fe200078e0229 */
[----:B------:R-:W-:Y:S01]  /*2b10*/  IADD3 R45, P1, P2, R3, R136, R129 ;  /* 0x00000088032d7210 */ /* 0x000fe20007a3e081 */
[----:B------:R-:W-:-:S02]  /*2b20*/  IMAD.IADD R47, R16, 0x1, R47 ;  /* 0x00000001102f7824 */ /* 0x000fc400078e022f */
[----:B------:R-:W-:Y:S02]  /*2b30*/  IMAD.IADD R92, R137, 0x1, R41 ;  /* 0x00000001895c7824 */ /* 0x000fe400078e0229 */
[----:B------:R-:W-:-:S03]  /*2b40*/  IMAD R41, R17, 0x7800, R212 ;  /* 0x0000780011297824 */ /* 0x000fc600078e02d4 */
[----:B------:R-:W-:Y:S02]  /*2b50*/  IADD3.X R24, R5, R92, R128, P1, P2 ;  /* 0x0000005c05187210 */ /* 0x000fe40000fe4480 */
[-C--:B0-----:R-:W-:Y:S02]  /*2b60*/  IADD3 R48, P1, P2, R136, R122.reuse, R3 ;  /* 0x0000007a88307210 */ /* 0x081fe40007a3e003 */
[----:B------:R-:W-:Y:S02]  /*2b70*/  IADD3 R46, R16, R41, RZ ;  /* 0x00000029102e7210 */ /* 0x000fe40007ffe0ff */
        /* <DEDUP_REMOVED lines=74> */
.L_x_2340:
[----:B------:R-:W-:Y:S05]  /*3020*/  BSYNC B1 ;  /* 0x0000000000017941 */ /* 0x000fea0003800000 */
.L_x_2339:
        /* <DEDUP_REMOVED lines=12> */
[----:B-----5:R-:W-:Y:S01]  /*30f0*/  MOV R147, R74 ;  /* 0x0000004a00937202 */ /* 0x020fe20000000f00 */
[----:B------:R-:W-:Y:S01]  /*3100*/  IMAD.MOV.U32 R150, RZ, RZ, R78 ;  /* 0x000000ffff967224 */ /* 0x000fe200078e004e */
[----:B------:R-:W-:Y:S01]  /*3110*/  CS2R R72, SRZ ;  /* 0x0000000000487805 */ /* 0x000fe2000001ff00 */
        /* <DEDUP_REMOVED lines=41> */
.L_x_2342:
[----:B------:R-:W-:Y:S05]  /*33b0*/  BSYNC B1 ;  /* 0x0000000000017941 */ /* 0x000fea0003800000 */
.L_x_2341:
        /* <DEDUP_REMOVED lines=21> */
[----:B------:R-:W-:Y:S02]  /*3510*/  IMAD.MOV.U32 R146, RZ, RZ, R64 ;  /* 0x000000ffff927224 */ /* 0x000fe400078e0040 */
[----:B------:R-:W-:Y:S02]  /*3520*/  IMAD.MOV.U32 R149, RZ, RZ, R68 ;  /* 0x000000ffff957224 */ /* 0x000fe400078e0044 */
[----:B------:R-:W-:Y:S01]  /*3530*/  IMAD.MOV.U32 R152, RZ, RZ, R72 ;  /* 0x000000ffff987224 */ /* 0x000fe200078e0048 */
[----:B------:R-:W-:Y:S06]  /*3540*/  @!P1 BRA `(.L_x_2343) ;  /* 0x0000000000049947 */ /* 0x000fec0003800000 */
[----:B------:R-:W-:Y:S01]  /*3550*/  BPT.TRAP 0x1 ;  /* 0x000000040000795c */ /* 0x000fe20000300000 */
.L_x_2343:
[----:B------:R-:W-:Y:S01]  /*3560*/  LEA R97, R17, R16, 0x3 ;  /* 0x0000001011617211 */ /* 0x000fe200078e18ff */
[----:B------:R-:W-:Y:S01]  /*3570*/  BSSY B1, `(.L_x_2344) ;  /* 0x0000004000017945 */ /* 0x000fe20003800000 */
[----:B------:R-:W-:-:S04]  /*3580*/  SHF.L.U32 R98, R191, 0x1f, RZ ;  /* 0x0000001fbf627819 */ /* 0x000fc800000006ff */
[----:B------:R-:W3:Y:S02]  /*3590*/  SYNCS.PHASECHK.TRANS64.TRYWAIT P5, [R97+URZ+0x29890], R98 ;  /* 0x02989062610075a7 */ /* 0x000ee400080a017f */
[----:B---3--:R-:W-:Y:S05]  /*35a0*/  @!P5 BRA `(.L_x_2345) ;  /* 0x000002a000b8d947 */ /* 0x008fea0003800000 */
.L_x_2665:
[----:B------:R-:W-:Y:S05]  /*35b0*/  BSYNC B1 ;  /* 0x0000000000017941 */ /* 0x000fea0003800000 */
.L_x_2344:
        /* <DEDUP_REMOVED lines=45> */
[----:B------:R-:W-:-:S02]  /*3890*/  HADD2.F32 R171, -RZ, R166.H0_H0 ;  /* 0x200000a6ffab7230 */ /* 0x000fc40000004100 */
[-C--:B------:R-:W-:Y:S01]  /*38a0*/  FFMA.FTZ R40, R40, R170.reuse, -R173 ;  /* 0x000000aa28287223 */ /* 0x080fe200000108ad */
[--C-:B------:R-:W-:Y:S02]  /*38b0*/  HADD2.F32 R166, -RZ, R134.reuse.H1_H1 ;  /* 0x30000086ffa67230 */ /* 0x100fe40000004100 */
[----:B------:R-:W-:Y:S01]  /*38c0*/  FFMA.FTZ R41, R41, R170, R172 ;  /* 0x000000aa29297223 */ /* 0x000fe200000100ac */
[----:B------:R-:W-:Y:S01]  /*38d0*/  HADD2.F32 R134, -RZ, R134.H0_H0 ;  /* 0x20000086ff867230 */ /* 0x000fe20000004100 */
[----:B------:R-:W-:Y:S01]  /*38e0*/  SHF.R.U32.HI R170, RZ, 0x8, R135 ;  /* 0x00000008ffaa7819 */ /* 0x000fe20000011687 */
[-C--:B------:R-:W-:Y:S01]  /*38f0*/  FMUL.FTZ R165, R166, R171.reuse ;  /* 0x000000aba6a57220 */ /* 0x080fe20000410000 */
[----:B------:R-:W-:Y:S02]  /*3900*/  LOP3.LUT R168, R137, 0xff0000ff, RZ, 0xc0, !PT ;  /* 0xff0000ff89a87812 */ /* 0x000fe400078ec0ff */
[C---:B------:R-:W-:Y:S01]  /*3910*/  FMUL.FTZ R171, R134.reuse, R171 ;  /* 0x000000ab86ab7220 */ /* 0x040fe20000410000 */
[----:B------:R-:W-:Y:S01]  /*3920*/  F2FP.SATFINITE.E4M3.F32.PACK_AB_MERGE_C R40, R41, R40, RZ ;  /* 0x000000282928723e */ /* 0x000fe200048070ff */
[----:B------:R-:W-:Y:S01]  /*3930*/  FFMA.FTZ R165, R134, R169, -R165 ;  /* 0x000000a986a57223 */ /* 0x000fe200000108a5 */
[----:B------:R-:W-:-:S02]  /*3940*/  IMAD.MOV.U32 R41, RZ, RZ, R136 ;  /* 0x000000ffff297224 */ /* 0x000fc400078e0088 */
[----:B------:R-:W-:Y:S01]  /*3950*/  FFMA.FTZ R134, R166, R169, R171 ;  /* 0x000000a9a6867223 */ /* 0x000fe200000100ab */
[----:B------:R-:W-:Y:S02]  /*3960*/  SHF.R.U32.HI R169, RZ, 0x10, R137 ;  /* 0x00000010ffa97819 */ /* 0x000fe40000011689 */
[----:B------:R-:W-:Y:S01]  /*3970*/  SHF.L.U32 R137, R167, 0x8, RZ ;  /* 0x00000008a7897819 */ /* 0x000fe200000006ff */
[----:B------:R-:W-:Y:S01]  /*3980*/  IMAD.MOV.U32 R167, RZ, RZ, R43 ;  /* 0x000000ffffa77224 */ /* 0x000fe200078e002b */
[----:B------:R-:W-:Y:S02]  /*3990*/  SHF.R.U32.HI R171, RZ, 0x10, R135 ;  /* 0x00000010ffab7819 */ /* 0x000fe40000011687 */
[----:B------:R-:W-:Y:S01]  /*39a0*/  LOP3.LUT R166, R135, 0xff0000ff, RZ, 0xc0, !PT ;  /* 0xff0000ff87a67812 */ /* 0x000fe200078ec0ff */
[----:B------:R-:W-:Y:S01]  /*39b0*/  IMAD.SHL.U32 R135, R170, 0x100, RZ ;  /* 0x00000100aa877824 */ /* 0x000fe200078e00ff */
[----:B------:R-:W-:Y:S01]  /*39c0*/  LOP3.LUT R168, R168, 0xff00, R137, 0xf8, !PT ;  /* 0x0000ff00a8a87812 */ /* 0x000fe200078ef889 */
[----:B------:R-:W-:Y:S01]  /*39d0*/  IMAD.U32 R137, R169, 0x10000, RZ ;  /* 0x00010000a9897824 */ /* 0x000fe200078e00ff */
[----:B------:R-:W-:-:S02]  /*39e0*/  F2FP.F16.E4M3.UNPACK_B R43, R167 ;  /* 0x000000a7ff2b723e */ /* 0x000fc400020006ff */
[----:B------:R-:W-:Y:S01]  /*39f0*/  LOP3.LUT R166, R166, 0xff00, R135, 0xf8, !PT ;  /* 0x0000ff00a6a67812 */ /* 0x000fe200078ef887 */
[----:B------:R-:W-:Y:S01]  /*3a00*/  IMAD.U32 R135, R171, 0x10000, RZ ;  /* 0x00010000ab877824 */ /* 0x000fe200078e00ff */
[----:B------:R-:W-:Y:S01]  /*3a10*/  LOP3.LUT R137, R168, 0xff0000, R137, 0xf8, !PT ;  /* 0x00ff0000a8897812 */ /* 0x000fe200078ef889 */
[--C-:B------:R-:W-:Y:S01]  /*3a20*/  HADD2.F32 R169, -RZ, R43.reuse.H1_H1 ;  /* 0x3000002bffa97230 */ /* 0x100fe20000004100 */
[----:B------:R-:W-:Y:S01]  /*3a30*/  F2FP.SATFINITE.E4M3.F32.PACK_AB_MERGE_C R40, R134, R165, R40 ;  /* 0x000000a58628723e */ /* 0x000fe20004807028 */
[----:B------:R-:W-:Y:S01]  /*3a40*/  HADD2.F32 R43, -RZ, R43.H0_H0 ;  /* 0x2000002bff2b7230 */ /* 0x000fe20000004100 */
[----:B------:R-:W-:Y:S02]  /*3a50*/  LOP3.LUT R135, R166, 0xff0000, R135, 0xf8, !PT ;  /* 0x00ff0000a6877812 */ /* 0x000fe400078ef887 */
[----:B------:R-:W-:Y:S02]  /*3a60*/  F2FP.F16.E4M3.UNPACK_B R171, R137.H1 ;  /* 0x00000089ffab723e */ /* 0x000fe400030006ff */
[----:B------:R-:W-:-:S03]  /*3a70*/  F2FP.F16.E4M3.UNPACK_B R168, R135.H1 ;  /* 0x00000087ffa8723e */ /* 0x000fc600030006ff */
[--C-:B------:R-:W-:Y:S02]  /*3a80*/  HADD2.F32 R166, -RZ, R171.reuse.H0_H0 ;  /* 0x200000abffa67230 */ /* 0x100fe40000004100 */
[--C-:B------:R-:W-:Y:S02]  /*3a90*/  HADD2.F32 R170, -RZ, R168.reuse.H0_H0 ;  /* 0x200000a8ffaa7230 */ /* 0x100fe40000004100 */
[----:B------:R-:W-:Y:S02]  /*3aa0*/  HADD2.F32 R171, -RZ, R171.H1_H1 ;  /* 0x300000abffab7230 */ /* 0x000fe40000004100 */
[-C--:B------:R-:W-:Y:S01]  /*3ab0*/  FMUL.FTZ R172, R169, R166.reuse ;  /* 0x000000a6a9ac7220 */ /* 0x080fe20000410000 */
[C---:B------:R-:W-:Y:S01]  /*3ac0*/  FMUL.FTZ R174, R43.reuse, R166 ;  /* 0x000000a62bae7220 */ /* 0x040fe20000410000 */
[----:B------:R-:W-:Y:S02]  /*3ad0*/  HADD2.F32 R168, -RZ, R168.H1_H1 ;  /* 0x300000a8ffa87230 */ /* 0x000fe40000004100 */
[-C--:B------:R-:W-:Y:S01]  /*3ae0*/  FFMA.FTZ R166, R43, R170.reuse, -R172 ;  /* 0x000000aa2ba67223 */ /* 0x080fe200000108ac */
[----:B------:R-:W-:Y:S01]  /*3af0*/  FFMA.FTZ R43, R169, R170, R174 ;  /* 0x000000aaa92b7223 */ /* 0x000fe200000100ae */
[----:B------:R-:W-:-:S02]  /*3b00*/  F2FP.F16.E4M3.UNPACK_B R169, R167.H1 ;  /* 0x000000a7ffa9723e */ /* 0x000fc400030006ff */
[----:B------:R-:W-:Y:S02]  /*3b10*/  MOV R167, R42 ;  /* 0x0000002a00a77202 */ /* 0x000fe40000000f00 */
[----:B------:R-:W-:Y:S01]  /*3b20*/  F2FP.F16.E4M3.UNPACK_B R172, R137 ;  /* 0x00000089ffac723e */ /* 0x000fe200020006ff */
[--C-:B------:R-:W-:Y:S01]  /*3b30*/  HADD2.F32 R170, -RZ, R169.reuse.H1_H1 ;  /* 0x300000a9ffaa7230 */ /* 0x100fe20000004100 */
[----:B------:R-:W-:Y:S01]  /*3b40*/  F2FP.F16.E4M3.UNPACK_B R137, R135 ;  /* 0x00000087ff89723e */ /* 0x000fe200020006ff */
[----:B------:R-:W-:Y:S02]  /*3b50*/  HADD2.F32 R169, -RZ, R169.H0_H0 ;  /* 0x200000a9ffa97230 */ /* 0x000fe40000004100 */
[--C-:B------:R-:W-:Y:S02]  /*3b60*/  HADD2.F32 R135, -RZ, R172.reuse.H1_H1 ;  /* 0x300000acff877230 */ /* 0x100fe40000004100 */
[----:B------:R-:W-:Y:S01]  /*3b70*/  FMUL.FTZ R42, R170, R171 ;  /* 0x000000abaa2a7220 */ /* 0x000fe20000410000 */
[----:B------:R-:W-:-:S02]  /*3b80*/  HADD2.F32 R172, -RZ, R172.H0_H0 ;  /* 0x200000acffac7230 */ /* 0x000fc40000004100 */
[C---:B------:R-:W-:Y:S01]  /*3b90*/  FMUL.FTZ R171, R169.reuse, R171 ;  /* 0x000000aba9ab7220 */ /* 0x040fe20000410000 */
[----:B------:R-:W-:-:S03]  /*3ba0*/  FFMA.FTZ R42, R169, R168, -R42 ;  /* 0x000000a8a92a7223 */ /* 0x000fc6000001082a */
        /* <DEDUP_REMOVED lines=8> */
[----:B------:R-:W-:Y:S02]  /*3c30*/  F2FP.SATFINITE.E4M3.F32.PACK_AB_MERGE_C R43, R43, R166, R169 ;  /* 0x000000a62b2b723e */ /* 0x000fe400048070a9 */
[----:B------:R-:W-:-:S02]  /*3c40*/  FMUL.FTZ R173, R170, R135 ;  /* 0x00000087aaad7220 */ /* 0x000fc40000410000 */
        /* <DEDUP_REMOVED lines=11> */
.L_x_2351:
[----:B------:R-:W-:Y:S05]  /*3d00*/  BSYNC B3 ;  /* 0x0000000000037941 */ /* 0x000fea0003800000 */
.L_x_2350:
[----:B-1----:R4:W-:Y:S02]  /*3d10*/  STG.E.128 desc[UR56][R48.64], R40 ;  /* 0x0000002830007986 */ /* 0x0029e4000c101d38 */
.L_x_2349:
[----:B------:R-:W-:Y:S05]  /*3d20*/  BSYNC B2 ;  /* 0x0000000000027941 */ /* 0x000fea0003800000 */
.L_x_2348:
        /* <DEDUP_REMOVED lines=24> */
[----:B------:R-:W-:-:S02]  /*3eb0*/  IMAD.MOV.U32 R134, RZ, RZ, R40 ;  /* 0x000000ffff867224 */ /* 0x000fc400078e0028 */
[----:B------:R-:W-:Y:S02]  /*3ec0*/  HADD2.F32 R40, -RZ, R135.H1_H1 ;  /* 0x30000087ff287230 */ /* 0x000fe40000004100 */
        /* <DEDUP_REMOVED lines=27> */
[----:B------:R-:W-:Y:S01]  /*4080*/  SHF.R.U32.HI R165, RZ, 0x8, R123 ;  /* 0x00000008ffa57819 */ /* 0x000fe2000001167b */
[----:B------:R-:W-:Y:S01]  /*4090*/  FFMA.FTZ R163, R163, R136, R164 ;  /* 0x00000088a3a37223 */ /* 0x000fe200000100a4 */
[----:B------:R-:W-:Y:S02]  /*40a0*/  LOP3.LUT R136, R123, 0xff0000ff, RZ, 0xc0, !PT ;  /* 0xff0000ff7b887812 */ /* 0x000fe400078ec0ff */
[----:B------:R-:W-:-:S02]  /*40b0*/  SHF.L.U32 R165, R165, 0x8, RZ ;  /* 0x00000008a5a57819 */ /* 0x000fc400000006ff */
[----:B------:R-:W-:Y:S02]  /*40c0*/  SHF.R.U32.HI R164, RZ, 0x10, R123 ;  /* 0x00000010ffa47819 */ /* 0x000fe4000001167b */
[----:B------:R-:W-:Y:S01]  /*40d0*/  LOP3.LUT R165, R136, 0xff00, R165, 0xf8, !PT ;  /* 0x0000ff0088a57812 */ /* 0x000fe200078ef8a5 */
[----:B------:R-:W-:Y:S01]  /*40e0*/  IMAD.SHL.U32 R136, R167, 0x100, RZ ;  /* 0x00000100a7887824 */ /* 0x000fe200078e00ff */
[----:B------:R-:W-:Y:S01]  /*40f0*/  LOP3.LUT R123, R95, 0xff0000ff, RZ, 0xc0, !PT ;  /* 0xff0000ff5f7b7812 */ /* 0x000fe200078ec0ff */
[----:B------:R-:W-:Y:S01]  /*4100*/  IMAD.U32 R164, R164, 0x10000, RZ ;  /* 0x00010000a4a47824 */ /* 0x000fe200078e00ff */
[----:B------:R-:W-:Y:S02]  /*4110*/  F2FP.SATFINITE.E4M3.F32.PACK_AB_MERGE_C R40, R163, R134, R122 ;  /* 0x00000086a328723e */ /* 0x000fe4000480707a */
[----:B------:R-:W-:Y:S01]  /*4120*/  LOP3.LUT R95, R123, 0xff00, R136, 0xf8, !PT ;  /* 0x0000ff007b5f7812 */ /* 0x000fe200078ef888 */
[----:B------:R-:W-:Y:S01]  /*4130*/  IMAD.U32 R136, R166, 0x10000, RZ ;  /* 0x00010000a6887824 */ /* 0x000fe200078e00ff */
[----:B------:R-:W-:-:S02]  /*4140*/  LOP3.LUT R123, R165, 0xff0000, R164, 0xf8, !PT ;  /* 0x00ff0000a57b7812 */ /* 0x000fc400078ef8a4 */
[----:B------:R-:W-:Y:S02]  /*4150*/  MOV R164, R43 ;  /* 0x0000002b00a47202 */ /* 0x000fe40000000f00 */
[----:B------:R-:W-:Y:S02]  /*4160*/  LOP3.LUT R95, R95, 0xff0000, R136, 0xf8, !PT ;  /* 0x00ff00005f5f7812 */ /* 0x000fe400078ef888 */
[----:B------:R-:W-:Y:S02]  /*4170*/  F2FP.F16.E4M3.UNPACK_B R43, R164 ;  /* 0x000000a4ff2b723e */ /* 0x000fe400020006ff */
[----:B------:R-:W-:Y:S02]  /*4180*/  F2FP.F16.E4M3.UNPACK_B R166, R123.H1 ;  /* 0x0000007bffa6723e */ /* 0x000fe400030006ff */
[----:B------:R-:W-:Y:S01]  /*4190*/  F2FP.F16.E4M3.UNPACK_B R167, R95.H1 ;  /* 0x0000005fffa7723e */ /* 0x000fe200030006ff */
[----:B------:R-:W-:Y:S02]  /*41a0*/  HADD2.F32 R136, -RZ, R43.H1_H1 ;  /* 0x3000002bff887230 */ /* 0x000fe40000004100 */
[----:B------:R-:W-:-:S02]  /*41b0*/  HADD2.F32 R168, -RZ, R166.H0_H0 ;  /* 0x200000a6ffa87230 */ /* 0x000fc40000004100 */
[----:B------:R-:W-:Y:S02]  /*41c0*/  HADD2.F32 R43, -RZ, R43.H0_H0 ;  /* 0x2000002bff2b7230 */ /* 0x000fe40000004100 */
[--C-:B------:R-:W-:Y:S02]  /*41d0*/  HADD2.F32 R165, -RZ, R167.reuse.H0_H0 ;  /* 0x200000a7ffa57230 */ /* 0x100fe40000004100 */
[-C--:B------:R-:W-:Y:S01]  /*41e0*/  FMUL.FTZ R170, R136, R168.reuse ;  /* 0x000000a888aa7220 */ /* 0x080fe20000410000 */
[----:B------:R-:W-:Y:S02]  /*41f0*/  HADD2.F32 R167, -RZ, R167.H1_H1 ;  /* 0x300000a7ffa77230 */ /* 0x000fe40000004100 */
[C---:B------:R-:W-:Y:S01]  /*4200*/  FMUL.FTZ R169, R43.reuse, R168 ;  /* 0x000000a82ba97220 */ /* 0x040fe20000410000 */
[----:B------:R-:W-:-:S03]  /*4210*/  FFMA.FTZ R43, R43, R165, -R170 ;  /* 0x000000a52b2b7223 */ /* 0x000fc600000108aa */
[----:B------:R-:W-:Y:S01]  /*4220*/  FFMA.FTZ R136, R136, R165, R169 ;  /* 0x000000a588887223 */ /* 0x000fe200000100a9 */
[----:B------:R-:W-:Y:S01]  /*4230*/  F2FP.F16.E4M3.UNPACK_B R165, R164.H1 ;  /* 0x000000a4ffa5723e */ /* 0x000fe200030006ff */
[----:B------:R-:W-:Y:S02]  /*4240*/  IMAD.MOV.U32 R164, RZ, RZ, R42 ;  /* 0x000000ffffa47224 */ /* 0x000fe400078e002a */
[----:B------:R-:W-:Y:S02]  /*4250*/  HADD2.F32 R42, -RZ, R166.H1_H1 ;  /* 0x300000a6ff2a7230 */ /* 0x000fe40000004100 */
        /* <DEDUP_REMOVED lines=30> */
.L_x_2355:
[----:B------:R-:W-:Y:S05]  /*4440*/  BSYNC B3 ;  /* 0x0000000000037941 */ /* 0x000fea0003800000 */
.L_x_2354:
[----:B-1----:R0:W-:Y:S02]  /*4450*/  STG.E.128 desc[UR56][R48.64+0x20], R40 ;  /* 0x0000202830007986 */ /* 0x0021e4000c101d38 */
.L_x_2353:
[----:B------:R-:W-:Y:S05]  /*4460*/  BSYNC B2 ;  /* 0x0000000000027941 */ /* 0x000fea0003800000 */
.L_x_2352:
        /* <DEDUP_REMOVED lines=11> */
[----:B------:R-:W-:Y:S02]  /*4520*/  SHF.R.U32.HI R95, RZ, 0x10, R93 ;  /* 0x00000010ff5f7819 */ /* 0x000fe4000001165d */
[----:B------:R-:W-:Y:S01]  /*4530*/  LOP3.LUT R94, R93, 0xff0000ff, RZ, 0xc0, !PT ;  /* 0xff0000ff5d5e7812 */ /* 0x000fe200078ec0ff */
[----:B------:R-:W-:Y:S01]  /*4540*/  IMAD.SHL.U32 R93, R92, 0x100, RZ ;  /* 0x000001005c5d7824 */ /* 0x000fe200078e00ff */
[----:B------:R-:W-:-:S02]  /*4550*/  LOP3.LUT R87, R87, 0xff0000ff, RZ, 0xc0, !PT ;  /* 0xff0000ff57577812 */ /* 0x000fc400078ec0ff */
[----:B-1----:R-:W-:Y:S02]  /*4560*/  MOV R92, R40 ;  /* 0x00000028005c7202 */ /* 0x002fe40000000f00 */
        /* <DEDUP_REMOVED lines=94> */
.L_x_2359:
[----:B------:R-:W-:Y:S05]  /*4b50*/  BSYNC B3 ;  /* 0x0000000000037941 */ /* 0x000fea0003800000 */
.L_x_2358:
[----:B-1----:R0:W-:Y:S02]  /*4b60*/  STG.E.128 desc[UR56][R48.64+0x40], R40 ;  /* 0x0000402830007986 */ /* 0x0021e4000c101d38 */
.L_x_2357:
[----:B------:R-:W-:Y:S05]  /*4b70*/  BSYNC B2 ;  /* 0x0000000000027941 */ /* 0x000fea0003800000 */
.L_x_2356:
        /* <DEDUP_REMOVED lines=110> */
.L_x_2363:
[----:B------:R-:W-:Y:S05]  /*5260*/  BSYNC B3 ;  /* 0x0000000000037941 */ /* 0x000fea0003800000 */
.L_x_2362:
[----:B-1----:R0:W-:Y:S02]  /*5270*/  STG.E.128 desc[UR56][R48.64+0x60], R40 ;  /* 0x0000602830007986 */ /* 0x0021e4000c101d38 */
.L_x_2361:
[----:B------:R-:W-:Y:S05]  /*5280*/  BSYNC B2 ;  /* 0x0000000000027941 */ /* 0x000fea0003800000 */
.L_x_2360:
        /* <DEDUP_REMOVED lines=11> */
[--C-:B------:R-:W-:Y:S02]  /*5340*/  SHF.R.U32.HI R79, RZ, 0x8, R81.reuse ;  /* 0x00000008ff4f7819 */ /* 0x100fe40000011651 */
[----:B------:R-:W-:Y:S02]  /*5350*/  SHF.R.U32.HI R85, RZ, 0x10, R81 ;  /* 0x00000010ff557819 */ /* 0x000fe40000011651 */
[----:B------:R-:W-:Y:S01]  /*5360*/  LOP3.LUT R82, R81, 0xff0000ff, RZ, 0xc0, !PT ;  /* 0xff0000ff51527812 */ /* 0x000fe200078ec0ff */
[----:B------:R-:W-:Y:S01]  /*5370*/  IMAD.SHL.U32 R81, R79, 0x100, RZ ;  /* 0x000001004f517824 */ /* 0x000fe200078e00ff */
[----:B------:R-:W-:Y:S01]  /*5380*/  SHF.L.U32 R78, R78, 0x8, RZ ;  /* 0x000000084e4e7819 */ /* 0x000fe200000006ff */
        /* <DEDUP_REMOVED lines=61> */
[----:B------:R-:W-:Y:S01]  /*5760*/  FMUL.FTZ R41, R85, R122 ;  /* 0x0000007a55297220 */ /* 0x000fe20000410000 */
[----:B------:R-:W-:Y:S01]  /*5770*/  HADD2.F32 R123, -RZ, R94.H1_H1 ;  /* 0x3000005eff7b7230 */ /* 0x000fe20000004100 */
[----:B------:R-:W-:Y:S01]  /*5780*/  F2FP.F16.E4M3.UNPACK_B R43, R43 ;  /* 0x0000002bff2b723e */ /* 0x000fe200020006ff */
[----:B------:R-:W-:Y:S02]  /*5790*/  HADD2.F32 R84, -RZ, R84.H0_H0 ;  /* 0x20000054ff547230 */ /* 0x000fe40000004100 */
[----:B------:R-:W-:Y:S01]  /*57a0*/  FFMA.FTZ R134, R86, R93, -R41 ;  /* 0x0000005d56867223 */ /* 0x000fe20000010829 */
[----:B------:R-:W-:-:S02]  /*57b0*/  HADD2.F32 R41, -RZ, R87.H1_H1 ;  /* 0x30000057ff297230 */ /* 0x000fc40000004100 */
[-C--:B------:R-:W-:Y:S01]  /*57c0*/  FMUL.FTZ R135, R78, R123.reuse ;  /* 0x0000007b4e877220 */ /* 0x080fe20000410000 */
[----:B------:R-:W-:Y:S01]  /*57d0*/  F2FP.F16.E4M3.UNPACK_B R42, R42 ;  /* 0x0000002aff2a723e */ /* 0x000fe200020006ff */
[----:B------:R-:W-:Y:S01]  /*57e0*/  FMUL.FTZ R123, R84, R123 ;  /* 0x0000007b547b7220 */ /* 0x000fe20000410000 */
[----:B------:R-:W-:Y:S01]  /*57f0*/  FMUL.FTZ R122, R86, R122 ;  /* 0x0000007a567a7220 */ /* 0x000fe20000410000 */
[-C--:B------:R-:W-:Y:S01]  /*5800*/  FFMA.FTZ R135, R84, R41.reuse, -R135 ;  /* 0x0000002954877223 */ /* 0x080fe20000010887 */
[----:B------:R-:W-:Y:S02]  /*5810*/  HADD2.F32 R94, -RZ, R94.H0_H0 ;  /* 0x2000005eff5e7230 */ /* 0x000fe40000004100 */
[----:B------:R-:W-:Y:S01]  /*5820*/  FFMA.FTZ R86, R78, R41, R123 ;  /* 0x000000294e567223 */ /* 0x000fe2000001007b */
[----:B------:R-:W-:Y:S02]  /*5830*/  HADD2.F32 R78, -RZ, R43.H0_H0 ;  /* 0x2000002bff4e7230 */ /* 0x000fe40000004100 */
[----:B------:R-:W-:Y:S01]  /*5840*/  FFMA.FTZ R137, R85, R93, R122 ;  /* 0x0000005d55897223 */ /* 0x000fe2000001007a */
[----:B------:R-:W-:-:S02]  /*5850*/  HADD2.F32 R41, -RZ, R42.H0_H0 ;  /* 0x2000002aff297230 */ /* 0x000fc40000004100 */
[----:B------:R-:W-:Y:S02]  /*5860*/  HADD2.F32 R43, -RZ, R43.H1_H1 ;  /* 0x3000002bff2b7230 */ /* 0x000fe40000004100 */
[-C--:B------:R-:W-:Y:S01]  /*5870*/  FMUL.FTZ R122, R78, R95.reuse ;  /* 0x0000005f4e7a7220 */ /* 0x080fe20000410000 */
[----:B------:R-:W-:Y:S02]  /*5880*/  HADD2.F32 R42, -RZ, R42.H1_H1 ;  /* 0x3000002aff2a7230 */ /* 0x000fe40000004100 */
        /* <DEDUP_REMOVED lines=14> */
[----:B------:R-:W-:-:S07]  /*5970*/  F2FP.SATFINITE.E4M3.F32.PACK_AB_MERGE_C R43, R122, R93, R134 ;  /* 0x0000005d7a2b723e */ /* 0x000fce0004807086 */
.L_x_2367:
[----:B------:R-:W-:Y:S05]  /*5980*/  BSYNC B3 ;  /* 0x0000000000037941 */ /* 0x000fea0003800000 */
.L_x_2366:
[----:B-1----:R0:W-:Y:S02]  /*5990*/  STG.E.128 desc[UR56][R48.64+0x80], R40 ;  /* 0x0000802830007986 */ /* 0x0021e4000c101d38 */
.L_x_2365:
[----:B------:R-:W-:Y:S05]  /*59a0*/  BSYNC B2 ;  /* 0x0000000000027941 */ /* 0x000fea0003800000 */
.L_x_2364:
[----:B------:R-:W-:-:S13]  /*59b0*/  ISETP.NE.AND P2, PT, R39, RZ, PT ;  /* 0x000000ff2700720c */ /* 0x000fda0003f45270 */
        /* <DEDUP_REMOVED lines=8> */
[----:B------:R-:W-:Y:S01]  /*5a40*/  SHF.R.U32.HI R79, RZ, 0x10, R75 ;  /* 0x00000010ff4f7819 */ /* 0x000fe2000001164b */
[----:B------:R-:W-:Y:S01]  /*5a50*/  IMAD.SHL.U32 R75, R81, 0x100, RZ ;  /* 0x00000100514b7824 */ /* 0x000fe200078e00ff */
[----:B------:R-:W-:Y:S02]  /*5a60*/  LOP3.LUT R78, R77, 0xff0000ff, RZ, 0xc0, !PT ;  /* 0xff0000ff4d4e7812 */ /* 0x000fe400078ec0ff */
[----:B------:R-:W-:Y:S01]  /*5a70*/  SHF.R.U32.HI R80, RZ, 0x10, R77 ;  /* 0x00000010ff507819 */ /* 0x000fe2000001164d */
[----:B------:R-:W-:Y:S01]  /*5a80*/  IMAD.SHL.U32 R77, R76, 0x100, RZ ;  /* 0x000001004c4d7824 */ /* 0x000fe200078e00ff */
[----:B------:R-:W-:Y:S01]  /*5a90*/  LOP3.LUT R74, R74, 0xff00, R75, 0xf8, !PT ;  /* 0x0000ff004a4a7812 */ /* 0x000fe200078ef84b */
[----:B------:R-:W-:Y:S01]  /*5aa0*/  IMAD.U32 R75, R79, 0x10000, RZ ;  /* 0x000100004f4b7824 */ /* 0x000fe200078e00ff */
[----:B-1----:R-:W-:Y:S01]  /*5ab0*/  MOV R76, R40 ;  /* 0x00000028004c7202 */ /* 0x002fe20000000f00 */
[----:B------:R-:W-:Y:S01]  /*5ac0*/  IMAD.U32 R80, R80, 0x10000, RZ ;  /* 0x0001000050507824 */ /* 0x000fe200078e00ff */
[----:B------:R-:W-:-:S02]  /*5ad0*/  LOP3.LUT R77, R78, 0xff00, R77, 0xf8, !PT ;  /* 0x0000ff004e4d7812 */ /* 0x000fc400078ef84d */
        /* <DEDUP_REMOVED lines=27> */
[--C-:B------:R-:W-:Y:S01]  /*5c90*/  HADD2.F32 R80, -RZ, R77.reuse.H1_H1 ;  /* 0x3000004dff507230 */ /* 0x100fe20000004100 */
[----:B------:R-:W-:Y:S01]  /*5ca0*/  F2FP.F16.E4M3.UNPACK_B R83, R74.H1 ;  /* 0x0000004aff53723e */ /* 0x000fe200030006ff */
[----:B------:R-:W-:-:S02]  /*5cb0*/  HADD2.F32 R79, -RZ, R77.H0_H0 ;  /* 0x2000004dff4f7230 */ /* 0x000fc40000004100 */
        /* <DEDUP_REMOVED lines=9> */
[-C--:B------:R-:W-:Y:S01]  /*5d50*/  FFMA.FTZ R84, R79, R76.reuse, -R84 ;  /* 0x0000004c4f547223 */ /* 0x080fe20000010854 */
[----:B------:R-:W-:Y:S01]  /*5d60*/  FFMA.FTZ R81, R80, R76, R81 ;  /* 0x0000004c50517223 */ /* 0x000fe20000010051 */
[-C--:B------:R-:W-:Y:S01]  /*5d70*/  FFMA.FTZ R76, R77, R147.reuse, -R82 ;  /* 0x000000934d4c7223 */ /* 0x080fe20000010852 */
[----:B------:R-:W-:Y:S01]  /*5d80*/  FFMA.FTZ R77, R78, R147, R153 ;  /* 0x000000934e4d7223 */ /* 0x000fe20000010099 */
[----:B------:R-:W-:Y:S02]  /*5d90*/  F2FP.F16.E4M3.UNPACK_B R80, R43.H1 ;  /* 0x0000002bff50723e */ /* 0x000fe400030006ff */
[----:B------:R-:W-:Y:S02]  /*5da0*/  F2FP.SATFINITE.E4M3.F32.PACK_AB_MERGE_C R78, R86, R85, RZ ;  /* 0x00000055564e723e */ /* 0x000fe400048070ff */
[-C--:B------:R-:W-:Y:S02]  /*5db0*/  F2FP.F16.E4M3.UNPACK_B R86, R75.reuse.H1 ;  /* 0x0000004bff56723e */ /* 0x080fe400030006ff */
[----:B------:R-:W-:Y:S01]  /*5dc0*/  F2FP.SATFINITE.E4M3.F32.PACK_AB_MERGE_C R95, R81, R84, RZ ;  /* 0x00000054515f723e */ /* 0x000fe200048070ff */
[--C-:B------:R-:W-:Y:S01]  /*5dd0*/  HADD2.F32 R81, -RZ, R80.reuse.H0_H0 ;  /* 0x20000050ff517230 */ /* 0x100fe20000004100 */
[----:B------:R-:W-:Y:S01]  /*5de0*/  F2FP.F16.E4M3.UNPACK_B R79, R42.H1 ;  /* 0x0000002aff4f723e */ /* 0x000fe200030006ff */
[----:B------:R-:W-:Y:S01]  /*5df0*/  HADD2.F32 R80, -RZ, R80.H1_H1 ;  /* 0x30000050ff507230 */ /* 0x000fe20000004100 */
[----:B------:R-:W-:Y:S01]  /*5e00*/  F2FP.F16.E4M3.UNPACK_B R85, R75 ;  /* 0x0000004bff55723e */ /* 0x000fe200020006ff */
        /* <DEDUP_REMOVED lines=39> */
.L_x_2369:
[----:B------:R-:W-:Y:S05]  /*6080*/  BSYNC B2 ;  /* 0x0000000000027941 */ /* 0x000fea0003800000 */
.L_x_2368:
[----:B-1----:R0:W-:Y:S02]  /*6090*/  STG.E.128 desc[UR56][R48.64+0xa0], R40 ;  /* 0x0000a02830007986 */ /* 0x0021e4000c101d38 */
.L_x_2347:
[----:B------:R-:W-:Y:S05]  /*60a0*/  BSYNC B1 ;  /* 0x0000000000017941 */ /* 0x000fea0003800000 */
.L_x_2346:
        /* <DEDUP_REMOVED lines=14> */
[----:B------:R-:W-:Y:S02]  /*6190*/  LOP3.LUT R71, R73, 0xff0000ff, RZ, 0xc0, !PT ;  /* 0xff0000ff49477812 */ /* 0x000fe400078ec0ff */
[----:B------:R-:W-:-:S02]  /*61a0*/  SHF.R.U32.HI R73, RZ, 0x10, R73 ;  /* 0x00000010ff497819 */ /* 0x000fc40000011649 */
[----:B------:R-:W-:Y:S02]  /*61b0*/  SHF.L.U32 R72, R72, 0x8, RZ ;  /* 0x0000000848487819 */ /* 0x000fe400000006ff */
[----:B------:R-:W-:Y:S01]  /*61c0*/  LOP3.LUT R49, R49, 0xff00, R70, 0xf8, !PT ;  /* 0x0000ff0031317812 */ /* 0x000fe200078ef846 */
[----:B------:R-:W-:Y:S01]  /*61d0*/  IMAD.U32 R70, R74, 0x10000, RZ ;  /* 0x000100004a467824 */ /* 0x000fe200078e00ff */
        /* <DEDUP_REMOVED lines=92> */
.L_x_2374:
[----:B------:R-:W-:Y:S05]  /*67a0*/  BSYNC B2 ;  /* 0x0000000000027941 */ /* 0x000fea0003800000 */
.L_x_2373:
[----:B-1----:R0:W-:Y:S02]  /*67b0*/  STG.E.128 desc[UR56][R44.64], R40 ;  /* 0x000000282c007986 */ /* 0x0021e4000c101d38 */
.L_x_2372:
[----:B------:R-:W-:Y:S05]  /*67c0*/  BSYNC B1 ;  /* 0x0000000000017941 */ /* 0x000fea0003800000 */
.L_x_2371:
        /* <DEDUP_REMOVED lines=12> */
[----:B------:R-:W-:Y:S02]  /*6890*/  SHF.L.U32 R49, R49, 0x8, RZ ;  /* 0x0000000831317819 */ /* 0x000fe400000006ff */
[----:B------:R-:W-:Y:S01]  /*68a0*/  LOP3.LUT R68, R69, 0xff0000ff, RZ, 0xc0, !PT ;  /* 0xff0000ff45447812 */ /* 0x000fe200078ec0ff */
[----:B------:R-:W-:Y:S01]  /*68b0*/  IMAD.SHL.U32 R67, R67, 0x100, RZ ;  /* 0x0000010043437824 */ /* 0x000fe200078e00ff */
[----:B------:R-:W-:-:S02]  /*68c0*/  SHF.R.U32.HI R70, RZ, 0x10, R69 ;  /* 0x00000010ff467819 */ /* 0x000fc40000011645 */
[----:B------:R-:W-:Y:S01]  /*68d0*/  LOP3.LUT R66, R66, 0xff00, R49, 0xf8, !PT ;  /* 0x0000ff0042427812 */ /* 0x000fe200078ef831 */
[----:B------:R-:W-:Y:S01]  /*68e0*/  IMAD.U32 R49, R71, 0x10000, RZ ;  /* 0x0001000047317824 */ /* 0x000fe200078e00ff */
[----:B------:R-:W-:Y:S02]  /*68f0*/  LOP3.LUT R69, R68, 0xff00, R67, 0xf8, !PT ;  /* 0x0000ff0044457812 */ /* 0x000fe400078ef843 */
[----:B------:R-:W-:Y:S02]  /*6900*/  SHF.L.U32 R68, R70, 0x10, RZ ;  /* 0x0000001046447819 */ /* 0x000fe400000006ff */
        /* <DEDUP_REMOVED lines=90> */
.L_x_2378:
[----:B------:R-:W-:Y:S05]  /*6eb0*/  BSYNC B2 ;  /* 0x0000000000027941 */ /* 0x000fea0003800000 */
.L_x_2377:
[----:B-1----:R0:W-:Y:S02]  /*6ec0*/  STG.E.128 desc[UR56][R44.64+0x20], R40 ;  /* 0x000020282c007986 */ /* 0x0021e4000c101d38 */
.L_x_2376:
[----:B------:R-:W-:Y:S05]  /*6ed0*/  BSYNC B1 ;  /* 0x0000000000017941 */ /* 0x000fea0003800000 */
.L_x_2375:
        /* <DEDUP_REMOVED lines=10> */
[----:B------:R-:W-:Y:S01]  /*6f80*/  LOP3.LUT R49, R63, 0xff0000ff, RZ, 0xc0, !PT ;  /* 0xff0000ff3f317812 */ /* 0x000fe200078ec0ff */
[----:B------:R-:W-:Y:S01]  /*6f90*/  IMAD.SHL.U32 R62, R62, 0x100, RZ ;  /* 0x000001003e3e7824 */ /* 0x000fe200078e00ff */
[----:B------:R-:W-:Y:S01]  /*6fa0*/  SHF.R.U32.HI R66, RZ, 0x10, R63 ;  /* 0x00000010ff427819 */ /* 0x000fe2000001163f */
[----:B------:R-:W-:Y:S01]  /*6fb0*/  IMAD.SHL.U32 R64, R64, 0x100, RZ ;  /* 0x0000010040407824 */ /* 0x000fe200078e00ff */
[----:B------:R-:W-:Y:S02]  /*6fc0*/  LOP3.LUT R63, R65, 0xff0000ff, RZ, 0xc0, !PT ;  /* 0xff0000ff413f7812 */ /* 0x000fe400078ec0ff */
[----:B------:R-:W-:-:S02]  /*6fd0*/  SHF.R.U32.HI R65, RZ, 0x10, R65 ;  /* 0x00000010ff417819 */ /* 0x000fc40000011641 */
[----:B------:R-:W-:Y:S02]  /*6fe0*/  LOP3.LUT R49, R49, 0xff00, R62, 0xf8, !PT ;  /* 0x0000ff0031317812 */ /* 0x000fe400078ef83e */
[----:B------:R-:W-:Y:S01]  /*6ff0*/  LOP3.LUT R64, R63, 0xff00, R64, 0xf8, !PT ;  /* 0x0000ff003f407812 */ /* 0x000fe200078ef840 */
[----:B------:R-:W-:Y:S01]  /*7000*/  IMAD.U32 R65, R65, 0x10000, RZ ;  /* 0x0001000041417824 */ /* 0x000fe200078e00ff */
        /* <DEDUP_REMOVED lines=91> */
.L_x_2382:
[----:B------:R-:W-:Y:S05]  /*75c0*/  BSYNC B2 ;  /* 0x0000000000027941 */ /* 0x000fea0003800000 */
.L_x_2381:
[----:B-1----:R0:W-:Y:S02]  /*75d0*/  STG.E.128 desc[UR56][R44.64+0x40], R40 ;  /* 0x000040282c007986 */ /* 0x0021e4000c101d38 */
.L_x_2380:
[----:B------:R-:W-:Y:S05]  /*75e0*/  BSYNC B1 ;  /* 0x0000000000017941 */ /* 0x000fea0003800000 */
.L_x_2379:
        /* <DEDUP_REMOVED lines=15> */
[----:B------:R-:W-:Y:S01]  /*76e0*/  LOP3.LUT R58, R58, 0xff00, R49, 0xf8, !PT ;  /* 0x0000ff003a3a7812 */ /* 0x000fe200078ef831 */
[----:B------:R-:W-:Y:S01]  /*76f0*/  IMAD.U32 R49, R64, 0x10000, RZ ;  /* 0x0001000040317824 */ /* 0x000fe200078e00ff */
[----:B-1----:R-:W-:-:S02]  /*7700*/  MOV R48, R40 ;  /* 0x0000002800307202 */ /* 0x002fc40000000f00 */
        /* <DEDUP_REMOVED lines=92> */
.L_x_2386:
[----:B------:R-:W-:Y:S05]  /*7cd0*/  BSYNC B2 ;  /* 0x0000000000027941 */ /* 0x000fea0003800000 */
.L_x_2385:
[----:B-1----:R0:W-:Y:S02]  /*7ce0*/  STG.E.128 desc[UR56][R44.64+0x60], R40 ;  /* 0x000060282c007986 */ /* 0x0021e4000c101d38 */
.L_x_2384:
[----:B------:R-:W-:Y:S05]  /*7cf0*/  BSYNC B1 ;  /* 0x0000000000017941 */ /* 0x000fea0003800000 */
.L_x_2383:
        /* <DEDUP_REMOVED lines=9> */
[----:B------:R-:W-:Y:S02]  /*7d90*/  LOP3.LUT R47, R55, 0xff0000ff, RZ, 0xc0, !PT ;  /* 0xff0000ff372f7812 */ /* 0x000fe400078ec0ff */
[----:B------:R-:W-:Y:S02]  /*7da0*/  SHF.R.U32.HI R56, RZ, 0x10, R55 ;  /* 0x00000010ff387819 */ /* 0x000fe40000011637 */
[--C-:B------:R-:W-:Y:S02]  /*7db0*/  SHF.R.U32.HI R55, RZ, 0x8, R57.reuse ;  /* 0x00000008ff377819 */ /* 0x100fe40000011639 */
[----:B------:R-:W-:Y:S02]  /*7dc0*/  LOP3.LUT R54, R57, 0xff0000ff, RZ, 0xc0, !PT ;  /* 0xff0000ff39367812 */ /* 0x000fe400078ec0ff */
[----:B------:R-:W-:Y:S01]  /*7dd0*/  MOV R48, R42 ;  /* 0x0000002a00307202 */ /* 0x000fe20000000f00 */
[----:B------:R-:W-:Y:S01]  /*7de0*/  IMAD.SHL.U32 R43, R55, 0x100, RZ ;  /* 0x00000100372b7824 */ /* 0x000fe200078e00ff */
[----:B------:R-:W-:Y:S01]  /*7df0*/  SHF.R.U32.HI R58, RZ, 0x10, R57 ;  /* 0x00000010ff3a7819 */ /* 0x000fe20000011639 */
[----:B------:R-:W-:Y:S01]  /*7e00*/  IMAD.SHL.U32 R42, R59, 0x100, RZ ;  /* 0x000001003b2a7824 */ /* 0x000fe200078e00ff */
[----:B------:R-:W-:-:S02]  /*7e10*/  F2FP.F16.E4M3.UNPACK_B R55, R91.H1 ;  /* 0x0000005bff37723e */ /* 0x000fc400030006ff */
[----:B------:R-:W-:Y:S01]  /*7e20*/  LOP3.LUT R43, R54, 0xff00, R43, 0xf8, !PT ;  /* 0x0000ff00362b7812 */ /* 0x000fe200078ef82b */
[----:B------:R-:W-:Y:S01]  /*7e30*/  IMAD.U32 R54, R56, 0x10000, RZ ;  /* 0x0001000038367824 */ /* 0x000fe200078e00ff */
[----:B------:R-:W-:Y:S01]  /*7e40*/  LOP3.LUT R47, R47, 0xff00, R42, 0xf8, !PT ;  /* 0x0000ff002f2f7812 */ /* 0x000fe200078ef82a */
[--C-:B------:R-:W-:Y:S01]  /*7e50*/  HADD2.F32 R57, -RZ, R55.reuse.H0_H0 ;  /* 0x20000037ff397230 */ /* 0x100fe20000004100 */
[----:B------:R-:W-:Y:S02]  /*7e60*/  SHF.L.U32 R58, R58, 0x10, RZ ;  /* 0x000000103a3a7819 */ /* 0x000fe400000006ff */
[-C--:B------:R-:W-:Y:S02]  /*7e70*/  F2FP.F16.E4M3.UNPACK_B R42, R41.reuse ;  /* 0x00000029ff2a723e */ /* 0x080fe400020006ff */
[----:B------:R-:W-:Y:S02]  /*7e80*/  LOP3.LUT R56, R47, 0xff0000, R54, 0xf8, !PT ;  /* 0x00ff00002f387812 */ /* 0x000fe400078ef836 */
        /* <DEDUP_REMOVED lines=86> */
.L_x_2390:
[----:B------:R-:W-:Y:S05]  /*83f0*/  BSYNC B2 ;  /* 0x0000000000027941 */ /* 0x000fea0003800000 */
.L_x_2389:
[----:B-1----:R0:W-:Y:S02]  /*8400*/  STG.E.128 desc[UR56][R44.64+0x80], R40 ;  /* 0x000080282c007986 */ /* 0x0021e4000c101d38 */
.L_x_2388:
[----:B------:R-:W-:Y:S05]  /*8410*/  BSYNC B1 ;  /* 0x0000000000017941 */ /* 0x000fea0003800000 */
.L_x_2387:
        /* <DEDUP_REMOVED lines=8> */
[----:B------:R-:W-:Y:S01]  /*84a0*/  SHF.R.U32.HI R46, RZ, 0x8, R53 ;  /* 0x00000008ff2e7819 */ /* 0x000fe20000011635 */
[----:B------:R-:W-:Y:S01]  /*84b0*/  IMAD.MOV.U32 R48, RZ, RZ, R43 ;  /* 0x000000ffff307224 */ /* 0x000fe200078e002b */
[----:B------:R-:W-:Y:S01]  /*84c0*/  SHF.R.U32.HI R54, RZ, 0x10, R51 ;  /* 0x00000010ff367819 */ /* 0x000fe20000011633 */
[----:B------:R-:W-:Y:S01]  /*84d0*/  IMAD.SHL.U32 R42, R52, 0x100, RZ ;  /* 0x00000100342a7824 */ /* 0x000fe200078e00ff */
[----:B------:R-:W-:Y:S02]  /*84e0*/  LOP3.LUT R49, R51, 0xff0000ff, RZ, 0xc0, !PT ;  /* 0xff0000ff33317812 */ /* 0x000fe400078ec0ff */
        /* <DEDUP_REMOVED lines=98> */
.L_x_2392:
[----:B------:R-:W-:Y:S05]  /*8b10*/  BSYNC B1 ;  /* 0x0000000000017941 */ /* 0x000fea0003800000 */
.L_x_2391:
[----:B-1----:R0:W-:Y:S01]  /*8b20*/  STG.E.128 desc[UR56][R44.64+0xa0], R40 ;  /* 0x0000a0282c007986 */ /* 0x0021e2000c101d38 */
[----:B------:R-:W-:Y:S05]  /*8b30*/  BRA `(.L_x_2370) ;  /* 0x0000006800647947 */ /* 0x000fea0003800000 */
.L_x_2338:
        /* <DEDUP_REMOVED lines=43> */
.L_x_2394:
[----:B------:R-:W-:Y:S05]  /*8df0*/  BSYNC B1 ;  /* 0x0000000000017941 */ /* 0x000fea0003800000 */
.L_x_2393:
        /* <DEDUP_REMOVED lines=47> */
.L_x_2396:
[----:B------:R-:W-:Y:S05]  /*90f0*/  BSYNC B1 ;  /* 0x0000000000017941 */ /* 0x000fea0003800000 */
.L_x_2395:
        /* <DEDUP_REMOVED lines=26> */
.L_x_2397:
[----:B------:R-:W-:Y:S01]  /*92a0*/  LEA R97, R17, R16, 0x3 ;  /* 0x0000001011617211 */ /* 0x000fe200078e18ff */
[----:B------:R-:W1:Y:S01]  /*92b0*/  LDC R149, c[0x0][0x2f4] ;  /* 0x0000bd00ff957b82 */ /* 0x000e620000000800 */
[----:B------:R-:W-:Y:S01]  /*92c0*/  SHF.L.U32 R98, R191, 0x1f, RZ ;  /* 0x0000001fbf627819 */ /* 0x000fe200000006ff */
[----:B------:R-:W-:Y:S03]  /*92d0*/  BSSY B1, `(.L_x_2398) ;  /* 0x0000004000017945 */ /* 0x000fe60003800000 */
[----:B------:R-:W2:Y:S03]  /*92e0*/  SYNCS.PHASECHK.TRANS64.TRYWAIT P5, [R97+URZ+0x29890], R98 ;  /* 0x02989062610075a7 */ /* 0x000ea600080a017f */
[----:B------:R-:W3:Y:S01]  /*92f0*/  LDC.64 R134, c[0x0][0x300] ;  /* 0x0000c000ff867b82 */ /* 0x000ee20000000a00 */
[----:B--2---:R-:W-:Y:S05]  /*9300*/  @!P5 BRA `(.L_x_2399) ;  /* 0x000002440074d947 */ /* 0x004fea0003800000 */
.L_x_2666:
[----:B------:R-:W-:Y:S05]  /*9310*/  BSYNC B1 ;  /* 0x0000000000017941 */ /* 0x000fea0003800000 */
.L_x_2398:
        /* <DEDUP_REMOVED lines=8> */
[----:B------:R-:W-:-:S04]  /*93a0*/  IMAD R167, R188, R135, R88 ;  /* 0x00000087bca77224 */ /* 0x000fc800078e0258 */
[----:B------:R-:W-:Y:S02]  /*93b0*/  IMAD.IADD R167, R167, 0x1, R139 ;  /* 0x00000001a7a77824 */ /* 0x000fe400078e028b */
[----:B------:R-:W-:Y:S05]  /*93c0*/  @!P4 BRA `(.L_x_2403) ;  /* 0x0000000c00ccc947 */ /* 0x000fea0003800000 */
[----:B------:R-:W-:Y:S01]  /*93d0*/  SEL R88, R99, R154, !P0 ;  /* 0x0000009a63587207 */ /* 0x000fe20004000000 */
[----:B------:R-:W-:Y:S01]  /*93e0*/  BSSY B3, `(.L_x_2404) ;  /* 0x00000e5000037945 */ /* 0x000fe20003800000 */
[----:B------:R-:W-:Y:S02]  /*93f0*/  ISETP.GE.AND P4, PT, R18, R132, PT ;  /* 0x000000841200720c */ /* 0x000fe40003f86270 */
[----:B------:R-:W-:-:S04]  /*9400*/  SHF.R.S32.HI R89, RZ, 0x1f, R88 ;  /* 0x0000001fff597819 */ /* 0x000fc80000011458 */
[----:B------:R-:W-:-:S04]  /*9410*/  LEA.HI R88, R89, R88, RZ, 0x5 ;  /* 0x0000005859587211 */ /* 0x000fc800078f28ff */
        /* <DEDUP_REMOVED lines=17> */
[----:B------:R-:W-:Y:S02]  /*9530*/  SHF.R.U32.HI R40, RZ, 0x10, R53 ;  /* 0x00000010ff287819 */ /* 0x000fe40000011635 */
[----:B------:R-:W-:Y:S02]  /*9540*/  LOP3.LUT R52, R53, 0xff0000ff, RZ, 0xc0, !PT ;  /* 0xff0000ff35347812 */ /* 0x000fe400078ec0ff */
[--C-:B------:R-:W-:Y:S02]  /*9550*/  SHF.R.U32.HI R53, RZ, 0x8, R55.reuse ;  /* 0x00000008ff357819 */ /* 0x100fe40000011637 */
[----:B------:R-:W-:Y:S02]  /*9560*/  SHF.R.U32.HI R42, RZ, 0x10, R55 ;  /* 0x00000010ff2a7819 */ /* 0x000fe40000011637 */
[----:B------:R-:W-:Y:S01]  /*9570*/  LOP3.LUT R178, R55, 0xff0000ff, RZ, 0xc0, !PT ;  /* 0xff0000ff37b27812 */ /* 0x000fe200078ec0ff */
[----:B------:R-:W-:Y:S01]  /*9580*/  IMAD.SHL.U32 R53, R53, 0x100, RZ ;  /* 0x0000010035357824 */ /* 0x000fe200078e00ff */
[----:B------:R-:W-:Y:S01]  /*9590*/  SHF.R.U32.HI R55, RZ, 0x8, R41 ;  /* 0x00000008ff377819 */ /* 0x000fe20000011629 */
[----:B------:R-:W-:Y:S01]  /*95a0*/  IMAD.U32 R42, R42, 0x10000, RZ ;  /* 0x000100002a2a7824 */ /* 0x000fe200078e00ff */
[----:B------:R-:W-:-:S02]  /*95b0*/  SHF.L.U32 R180, R54, 0x8, RZ ;  /* 0x0000000836b47819 */ /* 0x000fc400000006ff */
[----:B------:R-:W-:Y:S02]  /*95c0*/  SHF.R.U32.HI R177, RZ, 0x10, R41 ;  /* 0x00000010ffb17819 */ /* 0x000fe40000011629 */
[----:B------:R-:W-:Y:S01]  /*95d0*/  LOP3.LUT R52, R52, 0xff00, R180, 0xf8, !PT ;  /* 0x0000ff0034347812 */ /* 0x000fe200078ef8b4 */
[----:B------:R-:W-:Y:S01]  /*95e0*/  IMAD.SHL.U32 R180, R55, 0x100, RZ ;  /* 0x0000010037b47824 */ /* 0x000fe200078e00ff */
[----:B------:R-:W-:Y:S02]  /*95f0*/  LOP3.LUT R179, R41, 0xff0000ff, RZ, 0xc0, !PT ;  /* 0xff0000ff29b37812 */ /* 0x000fe400078ec0ff */
[----:B------:R-:W-:Y:S01]  /*9600*/  LOP3.LUT R55, R178, 0xff00, R53, 0xf8, !PT ;  /* 0x0000ff00b2377812 */ /* 0x000fe200078ef835 */
[----:B------:R-:W-:Y:S01]  /*9610*/  IMAD.U32 R53, R40, 0x10000, RZ ;  /* 0x0001000028357824 */ /* 0x000fe200078e00ff */
[----:B------:R-:W-:Y:S02]  /*9620*/  LOP3.LUT R179, R179, 0xff00, R180, 0xf8, !PT ;  /* 0x0000ff00b3b37812 */ /* 0x000fe400078ef8b4 */
[----:B------:R-:W-:-:S02]  /*9630*/  SHF.L.U32 R40, R177, 0x10, RZ ;  /* 0x00000010b1287819 */ /* 0x000fc400000006ff */
[----:B------:R-:W-:Y:S02]  /*9640*/  LOP3.LUT R177, R52, 0xff0000, R53, 0xf8, !PT ;  /* 0x00ff000034b17812 */ /* 0x000fe400078ef835 */
        /* <DEDUP_REMOVED lines=33> */
[----:B------:R-:W-:Y:S01]  /*9860*/  F2FP.F16.E4M3.UNPACK_B R54, R91 ;  /* 0x0000005bff36723e */ /* 0x000fe200020006ff */
[----:B------:R-:W-:-:S02]  /*9870*/  HADD2.F32 R89, -RZ, R181.H0_H0 ;  /* 0x200000b5ff597230 */ /* 0x000fc40000004100 */
[----:B------:R-:W-:Y:S02]  /*9880*/  HADD2.F32 R93, -RZ, R93.H1_H1 ;  /* 0x3000005dff5d7230 */ /* 0x000fe40000004100 */
        /* <DEDUP_REMOVED lines=9> */
[----:B------:R-:W-:-:S02]  /*9920*/  IMAD.U32 R41, R41, 0x10000, RZ ;  /* 0x0001000029297824 */ /* 0x000fc400078e00ff */
[-C--:B------:R-:W-:Y:S01]  /*9930*/  FFMA.FTZ R180, R181, R177.reuse, -R182 ;  /* 0x000000b1b5b47223 */ /* 0x080fe200000108b6 */
[----:B------:R-:W-:Y:S01]  /*9940*/  FFMA.FTZ R177, R93, R177, R183 ;  /* 0x000000b15db17223 */ /* 0x000fe200000100b7 */
[----:B------:R-:W-:Y:S01]  /*9950*/  LOP3.LUT R93, R55, 0xff0000, R42, 0xf8, !PT ;  /* 0x00ff0000375d7812 */ /* 0x000fe200078ef82a */
[----:B------:R-:W-:Y:S01]  /*9960*/  HADD2.F32 R184, -RZ, R54.H0_H0 ;  /* 0x20000036ffb87230 */ /* 0x000fe20000004100 */
[----:B------:R-:W-:Y:S02]  /*9970*/  LOP3.LUT R41, R43, 0xff0000, R41, 0xf8, !PT ;  /* 0x00ff00002b297812 */ /* 0x000fe400078ef829 */
[----:B------:R-:W-:Y:S02]  /*9980*/  MOV R42, R95 ;  /* 0x0000005f002a7202 */ /* 0x000fe40000000f00 */
[----:B------:R-:W-:Y:S02]  /*9990*/  F2FP.F16.E4M3.UNPACK_B R95, R41 ;  /* 0x00000029ff5f723e */ /* 0x000fe400020006ff */
[----:B------:R-:W-:-:S02]  /*99a0*/  F2FP.F16.E4M3.UNPACK_B R43, R42 ;  /* 0x0000002aff2b723e */ /* 0x000fc400020006ff */
[----:B------:R-:W-:Y:S01]  /*99b0*/  F2FP.F16.E4M3.UNPACK_B R181, R93 ;  /* 0x0000005dffb5723e */ /* 0x000fe200020006ff */
[----:B------:R-:W-:Y:S01]  /*99c0*/  HADD2.F32 R55, -RZ, R95.H0_H0 ;  /* 0x2000005fff377230 */ /* 0x000fe20000004100 */
[----:B------:R-:W-:Y:S01]  /*99d0*/  F2FP.F16.E4M3.UNPACK_B R42, R42.H1 ;  /* 0x0000002aff2a723e */ /* 0x000fe200030006ff */
[----:B------:R-:W-:Y:S01]  /*99e0*/  HADD2.F32 R182, -RZ, R43.H0_H0 ;  /* 0x2000002bffb67230 */ /* 0x000fe20000004100 */
[----:B------:R-:W-:Y:S01]  /*99f0*/  F2FP.F16.E4M3.UNPACK_B R41, R41.H1 ;  /* 0x00000029ff29723e */ /* 0x000fe200030006ff */
[----:B------:R-:W-:Y:S01]  /*9a00*/  HADD2.F32 R183, -RZ, R181.H0_H0 ;  /* 0x200000b5ffb77230 */ /* 0x000fe20000004100 */
[----:B------:R-:W-:Y:S01]  /*9a10*/  F2FP.F16.E4M3.UNPACK_B R93, R93.H1 ;  /* 0x0000005dff5d723e */ /* 0x000fe200030006ff */
[----:B------:R-:W-:Y:S02]  /*9a20*/  HADD2.F32 R43, -RZ, R43.H1_H1 ;  /* 0x3000002bff2b7230 */ /* 0x000fe40000004100 */
[-C--:B------:R-:W-:Y:S01]  /*9a30*/  FMUL.FTZ R185, R182, R55.reuse ;  /* 0x00000037b6b97220 */ /* 0x080fe20000410000 */
[----:B------:R-:W-:Y:S01]  /*9a40*/  FMUL.FTZ R55, R184, R55 ;  /* 0x00000037b8377220 */ /* 0x000fe20000410000 */
[----:B------:R-:W-:Y:S01]  /*9a50*/  HADD2.F32 R95, -RZ, R95.H1_H1 ;  /* 0x3000005fff5f7230 */ /* 0x000fe20000004100 */
[----:B------:R-:W-:Y:S01]  /*9a60*/  F2FP.SATFINITE.E4M3.F32.PACK_AB_MERGE_C R89, R180, R89, RZ ;  /* 0x00000059b459723e */ /* 0x000fe200048070ff */
[----:B------:R-:W-:-:S02]  /*9a70*/  HADD2.F32 R181, -RZ, R181.H1_H1 ;  /* 0x300000b5ffb57230 */ /* 0x000fc40000004100 */
[----:B------:R-:W-:Y:S01]  /*9a80*/  FFMA.FTZ R182, R182, R183, R55 ;  /* 0x000000b7b6b67223 */ /* 0x000fe20000010037 */
[----:B------:R-:W-:Y:S02]  /*9a90*/  HADD2.F32 R55, -RZ, R54.H1_H1 ;  /* 0x30000036ff377230 */ /* 0x000fe40000004100 */
[----:B------:R-:W-:Y:S01]  /*9aa0*/  FMUL.FTZ R54, R43, R95 ;  /* 0x0000005f2b367220 */ /* 0x000fe20000410000 */
[----:B------:R-:W-:Y:S01]  /*9ab0*/  FFMA.FTZ R185, R184, R183, -R185 ;  /* 0x000000b7b8b97223 */ /* 0x000fe200000108b9 */
[----:B------:R-:W-:Y:S01]  /*9ac0*/  HADD2.F32 R183, -RZ, R41.H0_H0 ;  /* 0x20000029ffb77230 */ /* 0x000fe20000004100 */
[----:B------:R-:W-:Y:S01]  /*9ad0*/  F2FP.SATFINITE.E4M3.F32.PACK_AB_MERGE_C R178, R178, R179, R89 ;  /* 0x000000b3b2b2723e */ /* 0x000fe20004807059 */
[C---:B------:R-:W-:Y:S01]  /*9ae0*/  FFMA.FTZ R54, R55.reuse, R181, -R54 ;  /* 0x000000b537367223 */ /* 0x040fe20000010836 */
[----:B------:R-:W-:Y:S01]  /*9af0*/  FMUL.FTZ R55, R55, R95 ;  /* 0x0000005f37377220 */ /* 0x000fe20000410000 */
[----:B------:R-:W-:Y:S01]  /*9b00*/  HADD2.F32 R95, -RZ, R93.H0_H0 ;  /* 0x2000005dff5f7230 */ /* 0x000fe20000004100 */
[----:B------:R-:W-:Y:S01]  /*9b10*/  F2FP.F16.E4M3.UNPACK_B R89, R92.H1 ;  /* 0x0000005cff59723e */ /* 0x000fe200030006ff */
[----:B------:R-:W-:-:S02]  /*9b20*/  HADD2.F32 R41, -RZ, R41.H1_H1 ;  /* 0x30000029ff297230 */ /* 0x000fc40000004100 */
[----:B------:R-:W-:Y:S01]  /*9b30*/  FFMA.FTZ R43, R43, R181, R55 ;  /* 0x000000b52b2b7223 */ /* 0x000fe20000010037 */
[----:B------:R-:W-:Y:S01]  /*9b40*/  F2FP.F16.E4M3.UNPACK_B R55, R91.H1 ;  /* 0x0000005bff37723e */ /* 0x000fe200030006ff */
[--C-:B------:R-:W-:Y:S01]  /*9b50*/  HADD2.F32 R91, -RZ, R42.reuse.H0_H0 ;  /* 0x2000002aff5b7230 */ /* 0x100fe20000004100 */
[----:B------:R-:W-:Y:S01]  /*9b60*/  F2FP.SATFINITE.E4M3.F32.PACK_AB_MERGE_C R40, R177, R40, RZ ;  /* 0x00000028b128723e */ /* 0x000fe200048070ff */
[----:B------:R-:W-:Y:S01]  /*9b70*/  HADD2.F32 R42, -RZ, R42.H1_H1 ;  /* 0x3000002aff2a7230 */ /* 0x000fe20000004100 */
[----:B------:R-:W-:Y:S01]  /*9b80*/  F2FP.F16.E4M3.UNPACK_B R92, R92 ;  /* 0x0000005cff5c723e */ /* 0x000fe200020006ff */
[--C-:B------:R-:W-:Y:S02]  /*9b90*/  HADD2.F32 R181, -RZ, R55.reuse.H0_H0 ;  /* 0x20000037ffb57230 */ /* 0x100fe40000004100 */
[----:B------:R-:W-:Y:S01]  /*9ba0*/  FMUL.FTZ R184, R91, R183 ;  /* 0x000000b75bb87220 */ /* 0x000fe20000410000 */
[----:B------:R-:W-:Y:S02]  /*9bb0*/  HADD2.F32 R55, -RZ, R55.H1_H1 ;  /* 0x30000037ff377230 */ /* 0x000fe40000004100 */
[----:B------:R-:W-:-:S02]  /*9bc0*/  HADD2.F32 R93, -RZ, R93.H1_H1 ;  /* 0x3000005dff5d7230 */ /* 0x000fc40000004100 */
        /* <DEDUP_REMOVED lines=97> */
[----:B------:R-:W-:Y:S01]  /*a1e0*/  F2FP.SATFINITE.E4M3.F32.PACK_AB_MERGE_C R90, R92, R172, R89 ;  /* 0x000000ac5c5a723e */ /* 0x000fe20004807059 */
[----:B------:R-:W-:Y:S01]  /*a1f0*/  IMAD.MOV.U32 R89, RZ, RZ, R178 ;  /* 0x000000ffff597224 */ /* 0x000fe200078e00b2 */
[----:B------:R-:W-:Y:S01]  /*a200*/  F2FP.SATFINITE.E4M3.F32.PACK_AB_MERGE_C R94, R173, R174, R88 ;  /* 0x000000aead5e723e */ /* 0x000fe20004807058 */
[----:B------:R-:W-:Y:S01]  /*a210*/  IMAD.MOV.U32 R88, RZ, RZ, R177 ;  /* 0x000000ffff587224 */ /* 0x000fe200078e00b1 */
[----:B------:R-:W-:-:S07]  /*a220*/  MOV R92, R41 ;  /* 0x00000029005c7202 */ /* 0x000fce0000000f00 */
.L_x_2405:
[----:B------:R-:W-:Y:S05]  /*a230*/  BSYNC B3 ;  /* 0x0000000000037941 */ /* 0x000fea0003800000 */
.L_x_2404:
        /* <DEDUP_REMOVED lines=12> */
.L_x_2403:
[----:B------:R-:W-:Y:S05]  /*a300*/  BSYNC B2 ;  /* 0x0000000000027941 */ /* 0x000fea0003800000 */
.L_x_2402:
        /* <DEDUP_REMOVED lines=11> */
[----:B------:R-:W-:Y:S01]  /*a3c0*/  SHF.R.S32.HI R40, RZ, 0x1f, R41 ;  /* 0x0000001fff287819 */ /* 0x000fe20000011429 */
[----:B------:R-:W-:-:S03]  /*a3d0*/  IMAD.SHL.U32 R90, R41, 0x10, RZ ;  /* 0x00000010295a7824 */ /* 0x000fc600078e00ff */
[----:B------:R-:W-:-:S04]  /*a3e0*/  LEA.HI R40, R40, R41, RZ, 0x2 ;  /* 0x0000002928287211 */ /* 0x000fc800078f10ff */
[----:B------:R-:W-:Y:S02]  /*a3f0*/  SHF.R.S32.HI R41, RZ, 0x2, R40 ;  /* 0x00000002ff297819 */ /* 0x000fe40000011428 */
[----:B------:R-:W-:-:S03]  /*a400*/  LOP3.LUT R40, R198, 0x30, R90, 0xf8, !PT ;  /* 0x00000030c6287812 */ /* 0x000fc600078ef85a */
[----:B------:R-:W-:Y:S01]  /*a410*/  IMAD R41, R41, 0x2800, R200 ;  /* 0x0000280029297824 */ /* 0x000fe200078e02c8 */
[----:B------:R-:W-:-:S04]  /*a420*/  LOP3.LUT R40, R40, R199, RZ, 0x3c, !PT ;  /* 0x000000c728287212 */ /* 0x000fc800078e3cff */
        /* <DEDUP_REMOVED lines=16> */
[-C--:B------:R-:W-:Y:S02]  /*a530*/  F2FP.F16.E4M3.UNPACK_B R175, R169.reuse.H1 ;  /* 0x000000a9ffaf723e */ /* 0x080fe400030006ff */
[----:B------:R-:W-:Y:S01]  /*a540*/  LOP3.LUT R57, R46, 0xff00, R57, 0xf8, !PT ;  /* 0x0000ff002e397812 */ /* 0x000fe200078ef839 */
[----:B------:R-:W-:Y:S01]  /*a550*/  IMAD.U32 R46, R56, 0x10000, RZ ;  /* 0x00010000382e7824 */ /* 0x000fe200078e00ff */
[----:B------:R-:W-:Y:S01]  /*a560*/  LOP3.LUT R44, R44, 0xff00, R45, 0xf8, !PT ;  /* 0x0000ff002c2c7812 */ /* 0x000fe200078ef82d */
[----:B------:R-:W-:Y:S01]  /*a570*/  IMAD.U32 R45, R58, 0x10000, RZ ;  /* 0x000100003a2d7824 */ /* 0x000fe200078e00ff */
[----:B------:R-:W-:Y:S01]  /*a580*/  F2FP.F16.E4M3.UNPACK_B R169, R169 ;  /* 0x000000a9ffa9723e */ /* 0x000fe200020006ff */
[----:B-1----:R-:W-:Y:S01]  /*a590*/  IMAD.MOV.U32 R58, RZ, RZ, R53 ;  /* 0x000000ffff3a7224 */ /* 0x002fe200078e0035 */
[----:B------:R-:W-:Y:S01]  /*a5a0*/  LOP3.LUT R57, R57, 0xff0000, R46, 0xf8, !PT ;  /* 0x00ff000039397812 */ /* 0x000fe200078ef82e */
[--C-:B------:R-:W-:Y:S01]  /*a5b0*/  HADD2.F32 R177, -RZ, R175.reuse.H0_H0 ;  /* 0x200000afffb17230 */ /* 0x100fe20000004100 */
[----:B0-----:R-:W-:Y:S01]  /*a5c0*/  F2FP.F16.E4M3.UNPACK_B R53, R41 ;  /* 0x00000029ff35723e */ /* 0x001fe200020006ff */
[----:B------:R-:W-:Y:S01]  /*a5d0*/  HADD2.F32 R175, -RZ, R175.H1_H1 ;  /* 0x300000afffaf7230 */ /* 0x000fe20000004100 */
[----:B------:R-:W-:-:S02]  /*a5e0*/  F2FP.F16.E4M3.UNPACK_B R91, R58 ;  /* 0x0000003aff5b723e */ /* 0x000fc400020006ff */
[----:B------:R-:W-:Y:S01]  /*a5f0*/  F2FP.F16.E4M3.UNPACK_B R92, R57 ;  /* 0x00000039ff5c723e */ /* 0x000fe200020006ff */
[----:B------:R-:W-:Y:S01]  /*a600*/  HADD2.F32 R56, -RZ, R53.H0_H0 ;  /* 0x20000035ff387230 */ /* 0x000fe20000004100 */
[----:B------:R-:W-:Y:S01]  /*a610*/  LOP3.LUT R44, R44, 0xff0000, R45, 0xf8, !PT ;  /* 0x00ff00002c2c7812 */ /* 0x000fe200078ef82d */
[--C-:B------:R-:W-:Y:S01]  /*a620*/  HADD2.F32 R46, -RZ, R91.reuse.H0_H0 ;  /* 0x2000005bff2e7230 */ /* 0x100fe20000004100 */
[----:B------:R-:W-:Y:S01]  /*a630*/  F2FP.F16.E4M3.UNPACK_B R58, R58.H1 ;  /* 0x0000003aff3a723e */ /* 0x000fe200030006ff */
[----:B------:R-:W-:Y:S01]  /*a640*/  HADD2.F32 R91, -RZ, R91.H1_H1 ;  /* 0x3000005bff5b7230 */ /* 0x000fe20000004100 */
[----:B------:R-:W-:Y:S01]  /*a650*/  F2FP.F16.E4M3.UNPACK_B R45, R44 ;  /* 0x0000002cff2d723e */ /* 0x000fe200020006ff */
[--C-:B------:R-:W-:Y:S02]  /*a660*/  HADD2.F32 R94, -RZ, R92.reuse.H1_H1 ;  /* 0x3000005cff5e7230 */ /* 0x100fe40000004100 */
[----:B------:R-:W-:Y:S02]  /*a670*/  HADD2.F32 R53, -RZ, R53.H1_H1 ;  /* 0x30000035ff357230 */ /* 0x000fe40000004100 */
[----:B------:R-:W-:-:S02]  /*a680*/  HADD2.F32 R95, -RZ, R92.H0_H0 ;  /* 0x2000005cff5f7230 */ /* 0x000fc40000004100 */
        /* <DEDUP_REMOVED lines=35> */
[----:B------:R-:W-:Y:S02]  /*a8c0*/  SHF.R.U32.HI R93, RZ, 0x10, R47 ;  /* 0x00000010ff5d7819 */ /* 0x000fe4000001162f */
[----:B------:R-:W-:Y:S02]  /*a8d0*/  SHF.L.U32 R92, R92, 0x8, RZ ;  /* 0x000000085c5c7819 */ /* 0x000fe400000006ff */
[----:B------:R-:W-:Y:S01]  /*a8e0*/  LOP3.LUT R59, R59, 0xff00, R94, 0xf8, !PT ;  /* 0x0000ff003b3b7812 */ /* 0x000fe200078ef85e */
[----:B------:R-:W-:Y:S01]  /*a8f0*/  IMAD.U32 R94, R93, 0x10000, RZ ;  /* 0x000100005d5e7824 */ /* 0x000fe200078e00ff */
[----:B------:R-:W-:Y:S01]  /*a900*/  LOP3.LUT R47, R91, 0xff00, R92, 0xf8, !PT ;  /* 0x0000ff005b2f7812 */ /* 0x000fe200078ef85c */
[----:B------:R-:W-:Y:S01]  /*a910*/  IMAD.U32 R92, R95, 0x10000, RZ ;  /* 0x000100005f5c7824 */ /* 0x000fe200078e00ff */
[----:B------:R-:W-:-:S02]  /*a920*/  F2FP.F16.E4M3.UNPACK_B R91, R43 ;  /* 0x0000002bff5b723e */ /* 0x000fc400020006ff */
[----:B------:R-:W-:Y:S02]  /*a930*/  LOP3.LUT R93, R59, 0xff0000, R94, 0xf8, !PT ;  /* 0x00ff00003b5d7812 */ /* 0x000fe400078ef85e */
[----:B------:R-:W-:Y:S01]  /*a940*/  MOV R94, R55 ;  /* 0x00000037005e7202 */ /* 0x000fe20000000f00 */
[--C-:B------:R-:W-:Y:S01]  /*a950*/  HADD2.F32 R173, -RZ, R91.reuse.H0_H0 ;  /* 0x2000005bffad7230 */ /* 0x100fe20000004100 */
[----:B------:R-:W-:Y:S01]  /*a960*/  F2FP.F16.E4M3.UNPACK_B R95, R93 ;  /* 0x0000005dff5f723e */ /* 0x000fe200020006ff */
[----:B------:R-:W-:Y:S01]  /*a970*/  HADD2.F32 R91, -RZ, R91.H1_H1 ;  /* 0x3000005bff5b7230 */ /* 0x000fe20000004100 */
[-C--:B------:R-:W-:Y:S02]  /*a980*/  F2FP.F16.E4M3.UNPACK_B R55, R94.reuse ;  /* 0x0000005eff37723e */ /* 0x080fe400020006ff */
[----:B------:R-:W-:Y:S01]  /*a990*/  LOP3.LUT R47, R47, 0xff0000, R92, 0xf8, !PT ;  /* 0x00ff00002f2f7812 */ /* 0x000fe200078ef85c */
[----:B------:R-:W-:Y:S01]  /*a9a0*/  HADD2.F32 R176, -RZ, R95.H0_H0 ;  /* 0x2000005fffb07230 */ /* 0x000fe20000004100 */
[----:B------:R-:W-:Y:S01]  /*a9b0*/  F2FP.F16.E4M3.UNPACK_B R94, R94.H1 ;  /* 0x0000005eff5e723e */ /* 0x000fe200030006ff */
[--C-:B------:R-:W-:Y:S01]  /*a9c0*/  HADD2.F32 R59, -RZ, R55.reuse.H0_H0 ;  /* 0x20000037ff3b7230 */ /* 0x100fe20000004100 */
[----:B------:R-:W-:Y:S01]  /*a9d0*/  F2FP.F16.E4M3.UNPACK_B R172, R47 ;  /* 0x0000002fffac723e */ /* 0x000fe200020006ff */
[----:B------:R-:W-:Y:S01]  /*a9e0*/  HADD2.F32 R55, -RZ, R55.H1_H1 ;  /* 0x30000037ff377230 */ /* 0x000fe20000004100 */
[----:B------:R-:W-:-:S02]  /*a9f0*/  F2FP.F16.E4M3.UNPACK_B R93, R93.H1 ;  /* 0x0000005dff5d723e */ /* 0x000fc400030006ff */
[-C--:B------:R-:W-:Y:S01]  /*aa00*/  FMUL.FTZ R92, R59, R176.reuse ;  /* 0x000000b03b5c7220 */ /* 0x080fe20000410000 */
[--C-:B------:R-:W-:Y:S02]  /*aa10*/  HADD2.F32 R174, -RZ, R172.reuse.H0_H0 ;  /* 0x200000acffae7230 */ /* 0x100fe40000004100 */
[C---:B------:R-:W-:Y:S01]  /*aa20*/  FMUL.FTZ R176, R173.reuse, R176 ;  /* 0x000000b0adb07220 */ /* 0x040fe20000410000 */
[----:B------:R-:W-:Y:S01]  /*aa30*/  HADD2.F32 R172, -RZ, R172.H1_H1 ;  /* 0x300000acffac7230 */ /* 0x000fe20000004100 */
[----:B------:R-:W-:Y:S01]  /*aa40*/  F2FP.SATFINITE.E4M3.F32.PACK_AB_MERGE_C R44, R58, R44, RZ ;  /* 0x0000002c3a2c723e */ /* 0x000fe200048070ff */
[-C--:B------:R-:W-:Y:S01]  /*aa50*/  FFMA.FTZ R92, R173, R174.reuse, -R92 ;  /* 0x000000aead5c7223 */ /* 0x080fe2000001085c */
[----:B------:R-:W-:Y:S01]  /*aa60*/  FFMA.FTZ R59, R59, R174, R176 ;  /* 0x000000ae3b3b7223 */ /* 0x000fe200000100b0 */
[----:B------:R-:W-:Y:S01]  /*aa70*/  HADD2.F32 R174, -RZ, R95.H1_H1 ;  /* 0x3000005fffae7230 */ /* 0x000fe20000004100 */
[----:B------:R-:W-:Y:S01]  /*aa80*/  F2FP.F16.E4M3.UNPACK_B R95, R43.H1 ;  /* 0x0000002bff5f723e */ /* 0x000fe200030006ff */
[----:B------:R-:W-:Y:S01]  /*aa90*/  HADD2.F32 R173, -RZ, R94.H1_H1 ;  /* 0x3000005effad7230 */ /* 0x000fe20000004100 */
[----:B------:R-:W-:-:S02]  /*aaa0*/  F2FP.SATFINITE.E4M3.F32.PACK_AB_MERGE_C R57, R57, R41, RZ ;  /* 0x000000293939723e */ /* 0x000fc400048070ff */
[-C--:B------:R-:W-:Y:S01]  /*aab0*/  FMUL.FTZ R176, R55, R174.reuse ;  /* 0x000000ae37b07220 */ /* 0x080fe20000410000 */
[----:B------:R-:W-:Y:S01]  /*aac0*/  FMUL.FTZ R174, R91, R174 ;  /* 0x000000ae5bae7220 */ /* 0x000fe20000410000 */
[----:B------:R-:W-:Y:S01]  /*aad0*/  HADD2.F32 R43, -RZ, R95.H0_H0 ;  /* 0x2000005fff2b7230 */ /* 0x000fe20000004100 */
[----:B------:R-:W-:Y:S01]  /*aae0*/  F2FP.SATFINITE.E4M3.F32.PACK_AB_MERGE_C R41, R53, R56, R44 ;  /* 0x000000383529723e */ /* 0x000fe2000480702c */
[-C--:B------:R-:W-:Y:S01]  /*aaf0*/  FFMA.FTZ R91, R91, R172.reuse, -R176 ;  /* 0x000000ac5b5b7223 */ /* 0x080fe200000108b0 */
[----:B------:R-:W-:Y:S01]  /*ab00*/  FFMA.FTZ R55, R55, R172, R174 ;  /* 0x000000ac37377223 */ /* 0x000fe200000100ae */
[----:B------:R-:W-:Y:S01]  /*ab10*/  F2FP.F16.E4M3.UNPACK_B R172, R47.H1 ;  /* 0x0000002fffac723e */ /* 0x000fe200030006ff */
[----:B------:R-:W-:Y:S01]  /*ab20*/  HADD2.F32 R47, -RZ, R94.H0_H0 ;  /* 0x2000005eff2f7230 */ /* 0x000fe20000004100 */
[----:B------:R-:W-:Y:S01]  /*ab30*/  F2FP.SATFINITE.E4M3.F32.PACK_AB_MERGE_C R53, R45, R46, R57 ;  /* 0x0000002e2d35723e */ /* 0x000fe20004807039 */
        /* <DEDUP_REMOVED lines=96> */
[----:B------:R-:W-:Y:S02]  /*b140*/  IMAD.MOV.U32 R40, RZ, RZ, R176 ;  /* 0x000000ffff287224 */ /* 0x000fe400078e00b0 */
[-C--:B------:R-:W-:Y:S01]  /*b150*/  FMUL.FTZ R54, R171, R170.reuse ;  /* 0x000000aaab367220 */ /* 0x080fe20000410000 */
[----:B------:R-:W-:-:S03]  /*b160*/  FMUL.FTZ R170, R95, R170 ;  /* 0x000000aa5faa7220 */ /* 0x000fc60000410000 */
[-C--:B------:R-:W-:Y:S01]  /*b170*/  FFMA.FTZ R95, R95, R168.reuse, -R54 ;  /* 0x000000a85f5f7223 */ /* 0x080fe20000010836 */
[----:B------:R-:W-:Y:S01]  /*b180*/  FFMA.FTZ R168, R171, R168, R170 ;  /* 0x000000a8aba87223 */ /* 0x000fe200000100aa */
[----:B------:R-:W-:-:S03]  /*b190*/  F2FP.SATFINITE.E4M3.F32.PACK_AB_MERGE_C R54, R42, R180, RZ ;  /* 0x000000b42a36723e */ /* 0x000fc600048070ff */
[----:B------:R-:W-:Y:S02]  /*b1a0*/  F2FP.SATFINITE.E4M3.F32.PACK_AB_MERGE_C R42, R95, R174, R169 ;  /* 0x000000ae5f2a723e */ /* 0x000fe400048070a9 */
[----:B------:R-:W-:-:S07]  /*b1b0*/  F2FP.SATFINITE.E4M3.F32.PACK_AB_MERGE_C R54, R168, R175, R54 ;  /* 0x000000afa836723e */ /* 0x000fce0004807036 */
.L_x_2409:
[----:B------:R-:W-:Y:S05]  /*b1c0*/  BSYNC B3 ;  /* 0x0000000000037941 */ /* 0x000fea0003800000 */
.L_x_2408:
[----:B------:R-:W-:-:S13]  /*b1d0*/  ISETP.GE.AND P4, PT, R90, R149, PT ;  /* 0x000000955a00720c */ /* 0x000fda0003f86270 */
[--C-:B------:R-:W-:Y:S02]  /*b1e0*/  @!P4 SHF.R.S32.HI R44, RZ, 0x1f, R90.reuse ;  /* 0x0000001fff2cc819 */ /* 0x100fe4000001145a */
[----:B------:R-:W-:-:S04]  /*b1f0*/  @!P4 IADD3 R47, P5, P6, R116, R138, R90 ;  /* 0x0000008a742fc210 */ /* 0x000fc80007ebe05a */
[----:B------:R-:W-:Y:S02]  /*b200*/  @!P4 IADD3.X R56, R4, R167, R44, P5, P6 ;  /* 0x000000a70438c210 */ /* 0x000fe40002fec42c */
[----:B------:R-:W-:-:S04]  /*b210*/  IADD3 R44, P5, R89, R122, RZ ;  /* 0x0000007a592c7210 */ /* 0x000fc80007fbe0ff */
[----:B------:R-:W-:Y:S02]  /*b220*/  IADD3.X R45, R88, R123, RZ, P5, !PT ;  /* 0x0000007b582d7210 */ /* 0x000fe40002ffe4ff */
[----:B------:R-:W-:-:S03]  /*b230*/  @!P4 IADD3 R46, P5, R47, R122, RZ ;  /* 0x0000007a2f2ec210 */ /* 0x000fc60007fbe0ff */
[----:B0-----:R3:W-:Y:S02]  /*b240*/  STG.E.128 desc[UR56][R44.64], R40 ;  /* 0x000000282c007986 */ /* 0x0017e4000c101d38 */
[----:B------:R-:W-:-:S05]  /*b250*/  @!P4 IMAD.X R47, R56, 0x1, R123, P5 ;  /* 0x00000001382fc824 */ /* 0x000fca00028e067b */
[----:B-1----:R3:W-:Y:S03]  /*b260*/  @!P4 STG.E.128 desc[UR56][R46.64], R52 ;  /* 0x000000342e00c986 */ /* 0x0027e6000c101d38 */
.L_x_2407:
[----:B------:R-:W-:Y:S05]  /*b270*/  BSYNC B2 ;  /* 0x0000000000027941 */ /* 0x000fea0003800000 */
.L_x_2406:
        /* <DEDUP_REMOVED lines=21> */
[----:B------:R-:W-:-:S03]  /*b3d0*/  IMAD R43, R17, 0x7800, R40 ;  /* 0x00007800112b7824 */ /* 0x000fc600078e0228 */
[C---:B------:R-:W-:Y:S01]  /*b3e0*/  IADD3 R41, R16.reuse, R41, RZ ;  /* 0x0000002910297210 */ /* 0x040fe20007ffe0ff */
[----:B------:R-:W-:-:S05]  /*b3f0*/  IMAD.IADD R44, R16, 0x1, R43 ;  /* 0x00000001102c7824 */ /* 0x000fca00078e022b */
[----:B------:R-:W0:Y:S04]  /*b400*/  LDS.128 R40, [R41+0x1a400] ;  /* 0x01a4000029287984 */ /* 0x000e280000000c00 */
[----:B------:R-:W1:Y:S01]  /*b410*/  LDS.128 R44, [R44+0x1a400] ;  /* 0x01a400002c2c7984 */ /* 0x000e620000000c00 */
[----:B------:R-:W-:Y:S05]  /*b420*/  @P4 BRA `(.L_x_2411) ;  /* 0x0000000c00504947 */ /* 0x000fea0003800000 */
[----:B------:R-:W-:Y:S01]  /*b430*/  SHF.R.U32.HI R48, RZ, 0x8, R61 ;  /* 0x00000008ff307819 */ /* 0x000fe2000001163d */
[----:B0-----:R-:W-:Y:S01]  /*b440*/  IMAD.MOV.U32 R54, RZ, RZ, R40 ;  /* 0x000000ffff367224 */ /* 0x001fe200078e0028 */
[----:B------:R-:W-:Y:S01]  /*b450*/  LOP3.LUT R59, R61, 0xff0000ff, RZ, 0xc0, !PT ;  /* 0xff0000ff3d3b7812 */ /* 0x000fe200078ec0ff */
[----:B-1----:R-:W-:Y:S01]  /*b460*/  IMAD.MOV.U32 R56, RZ, RZ, R44 ;  /* 0x000000ffff387224 */ /* 0x002fe200078e002c */
[----:B------:R-:W-:Y:S02]  /*b470*/  SHF.R.U32.HI R88, RZ, 0x8, R63 ;  /* 0x00000008ff587819 */ /* 0x000fe4000001163f */
[----:B------:R-:W-:Y:S01]  /*b480*/  SHF.L.U32 R40, R48, 0x8, RZ ;  /* 0x0000000830287819 */ /* 0x000fe200000006ff */
[----:B------:R-:W-:Y:S01]  /*b490*/  IMAD.MOV.U32 R48, RZ, RZ, R42 ;  /* 0x000000ffff307224 */ /* 0x000fe200078e002a */
[----:B------:R-:W-:Y:S02]  /*b4a0*/  SHF.R.U32.HI R89, RZ, 0x10, R61 ;  /* 0x00000010ff597819 */ /* 0x000fe4000001163d */
[----:B------:R-:W-:Y:S01]  /*b4b0*/  LOP3.LUT R59, R59, 0xff00, R40, 0xf8, !PT ;  /* 0x0000ff003b3b7812 */ /* 0x000fe200078ef828 */
[----:B------:R-:W-:Y:S01]  /*b4c0*/  IMAD.SHL.U32 R40, R88, 0x100, RZ ;  /* 0x0000010058287824 */ /* 0x000fe200078e00ff */
[----:B------:R-:W-:Y:S01]  /*b4d0*/  SHF.R.U32.HI R58, RZ, 0x10, R63 ;  /* 0x00000010ff3a7819 */ /* 0x000fe2000001163f */
[----:B------:R-:W-:Y:S01]  /*b4e0*/  IMAD.U32 R44, R89, 0x10000, RZ ;  /* 0x00010000592c7824 */ /* 0x000fe200078e00ff */
[----:B------:R-:W-:-:S02]  /*b4f0*/  LOP3.LUT R61, R63, 0xff0000ff, RZ, 0xc0, !PT ;  /* 0xff0000ff3f3d7812 */ /* 0x000fc400078ec0ff */
[----:B------:R-:W-:Y:S02]  /*b500*/  SHF.R.U32.HI R62, RZ, 0x8, R49 ;  /* 0x00000008ff3e7819 */ /* 0x000fe40000011631 */
[----:B------:R-:W-:Y:S02]  /*b510*/  SHF.R.U32.HI R60, RZ, 0x8, R51 ;  /* 0x00000008ff3c7819 */ /* 0x000fe40000011633 */
[----:B------:R-:W-:Y:S01]  /*b520*/  LOP3.LUT R61, R61, 0xff00, R40, 0xf8, !PT ;  /* 0x0000ff003d3d7812 */ /* 0x000fe200078ef828 */
[----:B------:R-:W-:Y:S01]  /*b530*/  IMAD.U32 R40, R58, 0x10000, RZ ;  /* 0x000100003a287824 */ /* 0x000fe200078e00ff */
[----:B------:R-:W-:Y:S02]  /*b540*/  SHF.R.U32.HI R50, RZ, 0x10, R49 ;  /* 0x00000010ff327819 */ /* 0x000fe40000011631 */
[----:B------:R-:W-:Y:S01]  /*b550*/  LOP3.LUT R63, R49, 0xff0000ff, RZ, 0xc0, !PT ;  /* 0xff0000ff313f7812 */ /* 0x000fe200078ec0ff */
[----:B------:R-:W-:Y:S01]  /*b560*/  IMAD.MOV.U32 R49, RZ, RZ, R46 ;  /* 0x000000ffff317224 */ /* 0x000fe200078e002e */
[----:B------:R-:W-:Y:S01]  /*b570*/  SHF.L.U32 R42, R62, 0x8, RZ ;  /* 0x000000083e2a7819 */ /* 0x000fe200000006ff */
[----:B------:R-:W-:Y:S01]  /*b580*/  IMAD.SHL.U32 R46, R60, 0x100, RZ ;  /* 0x000001003c2e7824 */ /* 0x000fe200078e00ff */
[----:B------:R-:W-:-:S02]  /*b590*/  LOP3.LUT R44, R59, 0xff0000, R44, 0xf8, !PT ;  /* 0x00ff00003b2c7812 */ /* 0x000fc400078ef82c */
[----:B------:R-:W-:Y:S02]  /*b5a0*/  SHF.R.U32.HI R57, RZ, 0x10, R51 ;  /* 0x00000010ff397819 */ /* 0x000fe40000011633 */
[----:B------:R-:W-:Y:S02]  /*b5b0*/  F2FP.F16.E4M3.UNPACK_B R62, R163.H1 ;  /* 0x000000a3ff3e723e */ /* 0x000fe400030006ff */
[----:B------:R-:W-:Y:S02]  /*b5c0*/  F2FP.F16.E4M3.UNPACK_B R59, R56.H1 ;  /* 0x00000038ff3b723e */ /* 0x000fe400030006ff */
[----:B------:R-:W-:Y:S02]  /*b5d0*/  LOP3.LUT R51, R51, 0xff0000ff, RZ, 0xc0, !PT ;  /* 0xff0000ff33337812 */ /* 0x000fe400078ec0ff */
[----:B------:R-:W-:Y:S01]  /*b5e0*/  F2FP.F16.E4M3.UNPACK_B R58, R54.H1 ;  /* 0x00000036ff3a723e */ /* 0x000fe200030006ff */
[----:B------:R-:W-:Y:S01]  /*b5f0*/  HADD2.F32 R60, -RZ, R59.H0_H0 ;  /* 0x2000003bff3c7230 */ /* 0x000fe20000004100 */
[----:B------:R-:W-:-:S02]  /*b600*/  LOP3.LUT R40, R61, 0xff0000, R40, 0xf8, !PT ;  /* 0x00ff00003d287812 */ /* 0x000fc400078ef828 */
[----:B------:R-:W-:Y:S01]  /*b610*/  LOP3.LUT R63, R63, 0xff00, R42, 0xf8, !PT ;  /* 0x0000ff003f3f7812 */ /* 0x000fe200078ef82a */
[----:B------:R-:W-:Y:S01]  /*b620*/  HADD2.F32 R42, -RZ, R62.H0_H0 ;  /* 0x2000003eff2a7230 */ /* 0x000fe20000004100 */
[----:B------:R-:W-:Y:S02]  /*b630*/  F2FP.F16.E4M3.UNPACK_B R61, R165.H1 ;  /* 0x000000a5ff3d723e */ /* 0x000fe400030006ff */
[----:B------:R-:W-:Y:S01]  /*b640*/  LOP3.LUT R89, R51, 0xff00, R46, 0xf8, !PT ;  /* 0x0000ff0033597812 */ /* 0x000fe200078ef82e */
[----:B------:R-:W-:Y:S01]  /*b650*/  HADD2.F32 R51, -RZ, R58.H0_H0 ;  /* 0x2000003aff337230 */ /* 0x000fe20000004100 */
[----:B------:R-:W-:Y:S01]  /*b660*/  SHF.L.U32 R46, R50, 0x10, RZ ;  /* 0x00000010322e7819 */ /* 0x000fe200000006ff */
[----:B------:R-:W-:Y:S02]  /*b670*/  IMAD.U32 R50, R57, 0x10000, RZ ;  /* 0x0001000039327824 */ /* 0x000fe400078e00ff */
[----:B------:R-:W-:Y:S01]  /*b680*/  FMUL.FTZ R88, R60, R42 ;  /* 0x0000002a3c587220 */ /* 0x000fe20000410000 */
[----:B------:R-:W-:-:S02]  /*b690*/  HADD2.F32 R57, -RZ, R61.H0_H0 ;  /* 0x2000003dff397230 */ /* 0x000fc40000004100 */
[----:B------:R-:W-:Y:S01]  /*b6a0*/  FMUL.FTZ R91, R51, R42 ;  /* 0x0000002a335b7220 */ /* 0x000fe20000410000 */
[----:B------:R-:W-:Y:S01]  /*b6b0*/  HADD2.F32 R58, -RZ, R58.H1_H1 ;  /* 0x3000003aff3a7230 */ /* 0x000fe20000004100 */
[----:B------:R-:W-:Y:S01]  /*b6c0*/  LOP3.LUT R42, R89, 0xff0000, R50, 0xf8, !PT ;  /* 0x00ff0000592a7812 */ /* 0x000fe200078ef832 */
        /* <DEDUP_REMOVED lines=9> */
[----:B------:R-:W-:Y:S01]  /*b760*/  F2FP.F16.E4M3.UNPACK_B R59, R54 ;  /* 0x00000036ff3b723e */ /* 0x000fe200020006ff */
[----:B------:R-:W-:Y:S01]  /*b770*/  FMUL.FTZ R89, R62, R57 ;  /* 0x000000393e597220 */ /* 0x000fe20000410000 */
[----:B------:R-:W-:Y:S01]  /*b780*/  F2FP.F16.E4M3.UNPACK_B R165, R165 ;  /* 0x000000a5ffa5723e */ /* 0x000fe200020006ff */
[----:B------:R-:W-:-:S02]  /*b790*/  HADD2.F32 R88, -RZ, R163.H0_H0 ;  /* 0x200000a3ff587230 */ /* 0x000fc40000004100 */
[-C--:B------:R-:W-:Y:S01]  /*b7a0*/  FFMA.FTZ R54, R62, R63.reuse, R91 ;  /* 0x0000003f3e367223 */ /* 0x080fe2000001005b */
[--C-:B------:R-:W-:Y:S02]  /*b7b0*/  HADD2.F32 R61, -RZ, R60.reuse.H0_H0 ;  /* 0x2000003cff3d7230 */ /* 0x100fe40000004100 */
[----:B------:R-:W-:Y:S01]  /*b7c0*/  FFMA.FTZ R57, R58, R63, -R89 ;  /* 0x0000003f3a397223 */ /* 0x000fe20000010859 */
[----:B------:R-:W-:Y:S01]  /*b7d0*/  HADD2.F32 R56, -RZ, R59.H0_H0 ;  /* 0x2000003bff387230 */ /* 0x000fe20000004100 */
[----:B------:R-:W-:Y:S01]  /*b7e0*/  F2FP.F16.E4M3.UNPACK_B R89, R164.H1 ;  /* 0x000000a4ff59723e */ /* 0x000fe200030006ff */
        /* <DEDUP_REMOVED lines=13> */
[-C--:B------:R-:W-:Y:S01]  /*b8c0*/  FFMA.FTZ R61, R59, R165.reuse, -R60 ;  /* 0x000000a53b3d7223 */ /* 0x080fe2000001083c */
[----:B------:R-:W-:Y:S01]  /*b8d0*/  F2FP.F16.E4M3.UNPACK_B R60, R48.H1 ;  /* 0x00000030ff3c723e */ /* 0x000fe200030006ff */
[----:B------:R-:W-:Y:S02]  /*b8e0*/  HADD2.F32 R93, -RZ, R89.H0_H0 ;  /* 0x20000059ff5d7230 */ /* 0x000fe40000004100 */
[----:B------:R-:W-:Y:S01]  /*b8f0*/  FFMA.FTZ R59, R62, R165, R163 ;  /* 0x000000a53e3b7223 */ /* 0x000fe200000100a3 */
[----:B------:R-:W-:Y:S01]  /*b900*/  HADD2.F32 R88, -RZ, R63.H0_H0 ;  /* 0x2000003fff587230 */ /* 0x000fe20000004100 */
[----:B------:R-:W-:Y:S01]  /*b910*/  F2FP.F16.E4M3.UNPACK_B R164, R164 ;  /* 0x000000a4ffa4723e */ /* 0x000fe200020006ff */
[----:B------:R-:W-:Y:S01]  /*b920*/  HADD2.F32 R62, -RZ, R60.H0_H0 ;  /* 0x2000003cff3e7230 */ /* 0x000fe20000004100 */
[----:B------:R-:W-:Y:S01]  /*b930*/  F2FP.F16.E4M3.UNPACK_B R48, R48 ;  /* 0x00000030ff30723e */ /* 0x000fe200020006ff */
[----:B------:R-:W-:-:S02]  /*b940*/  HADD2.F32 R92, -RZ, R89.H1_H1 ;  /* 0x30000059ff5c7230 */ /* 0x000fc40000004100 */
[-C--:B------:R-:W-:Y:S01]  /*b950*/  FMUL.FTZ R95, R88, R93.reuse ;  /* 0x0000005d585f7220 */ /* 0x080fe20000410000 */
[----:B------:R-:W-:Y:S02]  /*b960*/  HADD2.F32 R91, -RZ, R90.H0_H0 ;  /* 0x2000005aff5b7230 */ /* 0x000fe40000004100 */
[C---:B------:R-:W-:Y:S01]  /*b970*/  FMUL.FTZ R93, R62.reuse, R93 ;  /* 0x0000005d3e5d7220 */ /* 0x040fe20000410000 */
[----:B------:R-:W-:Y:S01]  /*b980*/  HADD2.F32 R89, -RZ, R63.H1_H1 ;  /* 0x3000003fff597230 */ /* 0x000fe20000004100 */
[----:B------:R-:W-:Y:S01]  /*b990*/  F2FP.F16.E4M3.UNPACK_B R166, R166 ;  /* 0x000000a6ffa6723e */ /* 0x000fe200020006ff */
[----:B------:R-:W-:Y:S02]  /*b9a0*/  HADD2.F32 R63, -RZ, R60.H1_H1 ;  /* 0x3000003cff3f7230 */ /* 0x000fe40000004100 */
[-C--:B------:R-:W-:Y:S01]  /*b9b0*/  FFMA.FTZ R60, R62, R91.reuse, -R95 ;  /* 0x0000005b3e3c7223 */ /* 0x080fe2000001085f */
[----:B------:R-:W-:Y:S02]  /*b9c0*/  HADD2.F32 R90, -RZ, R90.H1_H1 ;  /* 0x3000005aff5a7230 */ /* 0x000fe40000004100 */
[-C--:B------:R-:W-:Y:S01]  /*b9d0*/  FMUL.FTZ R94, R89, R92.reuse ;  /* 0x0000005c595e7220 */ /* 0x080fe20000410000 */
[----:B------:R-:W-:Y:S01]  /*b9e0*/  FFMA.FTZ R62, R88, R91, R93 ;  /* 0x0000005b583e7223 */ /* 0x000fe2000001005d */
[C---:B------:R-:W-:Y:S01]  /*b9f0*/  FMUL.FTZ R92, R63.reuse, R92 ;  /* 0x0000005c3f5c7220 */ /* 0x040fe20000410000 */
[----:B------:R-:W-:Y:S01]  /*ba00*/  F2FP.F16.E4M3.UNPACK_B R88, R49 ;  /* 0x00000031ff58723e */ /* 0x000fe200020006ff */
[----:B------:R-:W-:Y:S01]  /*ba10*/  FFMA.FTZ R63, R63, R90, -R94 ;  /* 0x0000005a3f3f7223 */ /* 0x000fe2000001085e */
[----:B------:R-:W-:-:S02]  /*ba20*/  HADD2.F32 R95, -RZ, R164.H1_H1 ;  /* 0x300000a4ff5f7230 */ /* 0x000fc40000004100 */
[----:B------:R-:W-:Y:S01]  /*ba30*/  FFMA.FTZ R89, R89, R90, R92 ;  /* 0x0000005a59597223 */ /* 0x000fe2000001005c */
[----:B------:R-:W-:Y:S01]  /*ba40*/  HADD2.F32 R92, -RZ, R164.H0_H0 ;  /* 0x200000a4ff5c7230 */ /* 0x000fe20000004100 */
[----:B------:R-:W-:Y:S01]  /*ba50*/  F2FP.SATFINITE.E4M3.F32.PACK_AB_MERGE_C R50, R57, R50, RZ ;  /* 0x000000323932723e */ /* 0x000fe200048070ff */
[----:B------:R-:W-:Y:S01]  /*ba60*/  HADD2.F32 R90, -RZ, R88.H0_H0 ;  /* 0x20000058ff5a7230 */ /* 0x000fe20000004100 */
[----:B------:R-:W-:Y:S01]  /*ba70*/  F2FP.SATFINITE.E4M3.F32.PACK_AB_MERGE_C R54, R54, R51, RZ ;  /* 0x000000333636723e */ /* 0x000fe200048070ff */
[----:B------:R-:W-:Y:S01]  /*ba80*/  HADD2.F32 R49, -RZ, R48.H0_H0 ;  /* 0x20000030ff317230 */ /* 0x000fe20000004100 */
[----:B------:R-:W-:Y:S01]  /*ba90*/  F2FP.SATFINITE.E4M3.F32.PACK_AB_MERGE_C R60, R63, R60, RZ ;  /* 0x0000003c3f3c723e */ /* 0x000fe200048070ff */
[----:B------:R-:W-:Y:S02]  /*baa0*/  HADD2.F32 R88, -RZ, R88.H1_H1 ;  /* 0x30000058ff587230 */ /* 0x000fe40000004100 */
[----:B------:R-:W-:Y:S01]  /*bab0*/  FMUL.FTZ R94, R90, R92 ;  /* 0x0000005c5a5e7220 */ /* 0x000fe20000410000 */
[----:B------:R-:W-:-:S02]  /*bac0*/  HADD2.F32 R48, -RZ, R48.H1_H1 ;  /* 0x30000030ff307230 */ /* 0x000fc40000004100 */
[----:B------:R-:W-:Y:S01]  /*bad0*/  FMUL.FTZ R163, R49, R92 ;  /* 0x0000005c31a37220 */ /* 0x000fe20000410000 */
[--C-:B------:R-:W-:Y:S02]  /*bae0*/  HADD2.F32 R91, -RZ, R166.reuse.H0_H0 ;  /* 0x200000a6ff5b7230 */ /* 0x100fe40000004100 */
[-C--:B------:R-:W-:Y:S01]  /*baf0*/  FMUL.FTZ R165, R88, R95.reuse ;  /* 0x0000005f58a57220 */ /* 0x080fe20000410000 */
[----:B------:R-:W-:Y:S02]  /*bb00*/  HADD2.F32 R93, -RZ, R166.H1_H1 ;  /* 0x300000a6ff5d7230 */ /* 0x000fe40000004100 */
[C---:B------:R-:W-:Y:S01]  /*bb10*/  FMUL.FTZ R95, R48.reuse, R95 ;  /* 0x0000005f305f7220 */ /* 0x040fe20000410000 */
[----:B------:R-:W-:Y:S01]  /*bb20*/  F2FP.SATFINITE.E4M3.F32.PACK_AB_MERGE_C R51, R61, R56, R50 ;  /* 0x000000383d33723e */ /* 0x000fe20004807032 */
[----:B------:R-:W-:Y:S01]  /*bb30*/  FFMA.FTZ R49, R49, R91, -R94 ;  /* 0x0000005b31317223 */ /* 0x000fe2000001085e */
[----:B------:R-:W-:Y:S01]  /*bb40*/  F2FP.F16.E4M3.UNPACK_B R57, R45 ;  /* 0x0000002dff39723e */ /* 0x000fe200020006ff */
[----:B------:R-:W-:Y:S01]  /*bb50*/  FFMA.FTZ R48, R48, R93, -R165 ;  /* 0x0000005d30307223 */ /* 0x000fe200000108a5 */
[----:B------:R-:W-:Y:S01]  /*bb60*/  F2FP.F16.E4M3.UNPACK_B R63, R46 ;  /* 0x0000002eff3f723e */ /* 0x000fe200020006ff */
[----:B------:R-:W-:Y:S01]  /*bb70*/  FFMA.FTZ R163, R90, R91, R163 ;  /* 0x0000005b5aa37223 */ /* 0x000fe200000100a3 */
[----:B------:R-:W-:Y:S01]  /*bb80*/  F2FP.F16.E4M3.UNPACK_B R56, R41 ;  /* 0x00000029ff38723e */ /* 0x000fe200020006ff */
        /* <DEDUP_REMOVED lines=88> */
[----:B------:R-:W-:Y:S01]  /*c110*/  F2FP.SATFINITE.E4M3.F32.PACK_AB_MERGE_C R41, R41, R54, R44 ;  /* 0x000000362929723e */ /* 0x000fe2000480702c */
[----:B------:R-:W-:Y:S01]  /*c120*/  IMAD.MOV.U32 R44, RZ, RZ, R50 ;  /* 0x000000ffff2c7224 */ /* 0x000fe200078e0032 */
[----:B------:R-:W-:Y:S01]  /*c130*/  F2FP.SATFINITE.E4M3.F32.PACK_AB_MERGE_C R45, R45, R56, R46 ;  /* 0x000000382d2d723e */ /* 0x000fe2000480702e */
[----:B------:R-:W-:Y:S01]  /*c140*/  IMAD.MOV.U32 R46, RZ, RZ, R48 ;  /* 0x000000ffff2e7224 */ /* 0x000fe200078e0030 */
[----:B------:R-:W-:Y:S02]  /*c150*/  F2FP.SATFINITE.E4M3.F32.PACK_AB_MERGE_C R47, R61, R42, R62 ;  /* 0x0000002a3d2f723e */ /* 0x000fe4000480703e */
[----:B------:R-:W-:-:S07]  /*c160*/  MOV R42, R49 ;  /* 0x00000031002a7202 */ /* 0x000fce0000000f00 */
.L_x_2411:
[----:B------:R-:W-:Y:S05]  /*c170*/  BSYNC B2 ;  /* 0x0000000000027941 */ /* 0x000fea0003800000 */
.L_x_2410:
        /* <DEDUP_REMOVED lines=10> */
.L_x_2401:
[----:B------:R-:W-:Y:S05]  /*c220*/  BSYNC B1 ;  /* 0x0000000000017941 */ /* 0x000fea0003800000 */
.L_x_2400:
[-C--:B0--34-:R-:W-:Y:S02]  /*c230*/  IMAD R40, R155, R134.reuse, RZ ;  /* 0x000000869b287224 */ /* 0x099fe400078e02ff */
[----:B------:R-:W-:-:S04]  /*c240*/  IMAD.WIDE.U32 R136, R221, R134, R136 ;  /* 0x00000086dd887225 */ /* 0x000fc800078e0088 */
[----:B------:R-:W-:Y:S01]  /*c250*/  IMAD R53, R221, R135, R40 ;  /* 0x00000087dd357224 */ /* 0x000fe200078e0228 */
[----:B------:R-:W-:Y:S06]  /*c260*/  @P2 BRA `(.L_x_2370) ;  /* 0x0000003000982947 */ /* 0x000fec0003800000 */
[----:B------:R-:W-:Y:S01]  /*c270*/  ISETP.NE.AND P2, PT, R34, RZ, PT ;  /* 0x000000ff2200720c */ /* 0x000fe20003f45270 */
[----:B------:R-:W-:Y:S01]  /*c280*/  BSSY B1, `(.L_x_2412) ;  /* 0x00000f8000017945 */ /* 0x000fe20003800000 */
[----:B------:R-:W-:-:S11]  /*c290*/  IADD3 R53, R137, R53, RZ ;  /* 0x0000003589357210 */ /* 0x000fd60007ffe0ff */
        /* <DEDUP_REMOVED lines=36> */
[----:B------:R-:W-:Y:S02]  /*c4e0*/  SHF.R.U32.HI R66, RZ, 0x10, R77 ;  /* 0x00000010ff427819 */ /* 0x000fe4000001164d */
[----:B------:R-:W-:Y:S01]  /*c4f0*/  MOV R57, R40 ;  /* 0x0000002800397202 */ /* 0x000fe20000000f00 */
[----:B------:R-:W-:Y:S01]  /*c500*/  IMAD.SHL.U32 R40, R54, 0x100, RZ ;  /* 0x0000010036287824 */ /* 0x000fe200078e00ff */
[----:B------:R-:W-:Y:S01]  /*c510*/  SHF.R.U32.HI R61, RZ, 0x8, R67 ;  /* 0x00000008ff3d7819 */ /* 0x000fe20000011643 */
[----:B------:R-:W-:Y:S01]  /*c520*/  IMAD.MOV.U32 R54, RZ, RZ, R42 ;  /* 0x000000ffff367224 */ /* 0x000fe200078e002a */
[----:B------:R-:W-:Y:S01]  /*c530*/  LOP3.LUT R55, R77, 0xff0000ff, RZ, 0xc0, !PT ;  /* 0xff0000ff4d377812 */ /* 0x000fe200078ec0ff */
[----:B------:R-:W-:Y:S01]  /*c540*/  IMAD.SHL.U32 R42, R62, 0x100, RZ ;  /* 0x000001003e2a7824 */ /* 0x000fe200078e00ff */
[----:B------:R-:W-:Y:S01]  /*c550*/  SHF.R.U32.HI R64, RZ, 0x8, R79 ;  /* 0x00000008ff407819 */ /* 0x000fe2000001164f */
[----:B------:R-:W-:Y:S01]  /*c560*/  IMAD.U32 R41, R66, 0x10000, RZ ;  /* 0x0001000042297824 */ /* 0x000fe200078e00ff */
[----:B------:R-:W-:Y:S01]  /*c570*/  LOP3.LUT R59, R65, 0xff0000ff, RZ, 0xc0, !PT ;  /* 0xff0000ff413b7812 */ /* 0x000fe200078ec0ff */
[----:B------:R-:W-:Y:S01]  /*c580*/  IMAD.SHL.U32 R61, R61, 0x100, RZ ;  /* 0x000001003d3d7824 */ /* 0x000fe200078e00ff */
[----:B------:R-:W-:-:S02]  /*c590*/  LOP3.LUT R40, R55, 0xff00, R40, 0xf8, !PT ;  /* 0x0000ff0037287812 */ /* 0x000fc400078ef828 */
[----:B------:R-:W-:Y:S02]  /*c5a0*/  SHF.R.U32.HI R63, RZ, 0x10, R79 ;  /* 0x00000010ff3f7819 */ /* 0x000fe4000001164f */
[----:B------:R-:W-:Y:S02]  /*c5b0*/  LOP3.LUT R60, R67, 0xff0000ff, RZ, 0xc0, !PT ;  /* 0xff0000ff433c7812 */ /* 0x000fe400078ec0ff */
[----:B------:R-:W-:Y:S02]  /*c5c0*/  LOP3.LUT R56, R79, 0xff0000ff, RZ, 0xc0, !PT ;  /* 0xff0000ff4f387812 */ /* 0x000fe400078ec0ff */
[----:B------:R-:W-:Y:S02]  /*c5d0*/  SHF.L.U32 R55, R64, 0x8, RZ ;  /* 0x0000000840377819 */ /* 0x000fe400000006ff */
[----:B------:R-:W-:Y:S02]  /*c5e0*/  LOP3.LUT R44, R59, 0xff00, R42, 0xf8, !PT ;  /* 0x0000ff003b2c7812 */ /* 0x000fe400078ef82a */
[----:B------:R-:W-:-:S02]  /*c5f0*/  LOP3.LUT R42, R40, 0xff0000, R41, 0xf8, !PT ;  /* 0x00ff0000282a7812 */ /* 0x000fc400078ef829 */
[----:B------:R-:W-:Y:S02]  /*c600*/  LOP3.LUT R64, R60, 0xff00, R61, 0xf8, !PT ;  /* 0x0000ff003c407812 */ /* 0x000fe400078ef83d */
[----:B------:R-:W-:Y:S02]  /*c610*/  SHF.L.U32 R40, R63, 0x10, RZ ;  /* 0x000000103f287819 */ /* 0x000fe400000006ff */
[----:B------:R-:W-:Y:S02]  /*c620*/  LOP3.LUT R55, R56, 0xff00, R55, 0xf8, !PT ;  /* 0x0000ff0038377812 */ /* 0x000fe400078ef837 */
        /* <DEDUP_REMOVED lines=180> */
[----:B------:R-:W-:Y:S01]  /*d170*/  F2FP.SATFINITE.E4M3.F32.PACK_AB_MERGE_C R41, R52, R57, R42 ;  /* 0x000000393429723e */ /* 0x000fe2000480702a */
[----:B------:R-:W-:Y:S01]  /*d180*/  IMAD.MOV.U32 R42, RZ, RZ, R54 ;  /* 0x000000ffff2a7224 */ /* 0x000fe200078e0036 */
[----:B------:R-:W-:Y:S02]  /*d190*/  F2FP.SATFINITE.E4M3.F32.PACK_AB_MERGE_C R45, R45, R58, R44 ;  /* 0x0000003a2d2d723e */ /* 0x000fe4000480702c */
[----:B------:R-:W-:Y:S02]  /*d1a0*/  F2FP.SATFINITE.E4M3.F32.PACK_AB_MERGE_C R43, R59, R88, R60 ;  /* 0x000000583b2b723e */ /* 0x000fe4000480703c */
[----:B------:R-:W-:Y:S02]  /*d1b0*/  F2FP.SATFINITE.E4M3.F32.PACK_AB_MERGE_C R47, R67, R78, R76 ;  /* 0x0000004e432f723e */ /* 0x000fe4000480704c */
[----:B------:R-:W-:-:S07]  /*d1c0*/  MOV R44, R55 ;  /* 0x00000037002c7202 */ /* 0x000fce0000000f00 */
.L_x_2415:
[----:B------:R-:W-:Y:S05]  /*d1d0*/  BSYNC B2 ;  /* 0x0000000000027941 */ /* 0x000fea0003800000 */
.L_x_2414:
[----:B0-----:R0:W-:Y:S04]  /*d1e0*/  STG.E.128 desc[UR56][R48.64], R40 ;  /* 0x0000002830007986 */ /* 0x0011e8000c101d38 */
[----:B-1----:R0:W-:Y:S02]  /*d1f0*/  @!P2 STG.E.128 desc[UR56][R50.64], R44 ;  /* 0x0000002c3200a986 */ /* 0x0021e4000c101d38 */
.L_x_2413:
[----:B------:R-:W-:Y:S05]  /*d200*/  BSYNC B1 ;  /* 0x0000000000017941 */ /* 0x000fea0003800000 */
.L_x_2412:
        /* <DEDUP_REMOVED lines=39> */
[----:B------:R-:W-:Y:S01]  /*d480*/  IMAD.SHL.U32 R40, R54, 0x100, RZ ;  /* 0x0000010036287824 */ /* 0x000fe200078e00ff */
[----:B------:R-:W-:Y:S02]  /*d490*/  SHF.R.U32.HI R58, RZ, 0x8, R71 ;  /* 0x00000008ff3a7819 */ /* 0x000fe40000011647 */
[----:B------:R-:W-:Y:S02]  /*d4a0*/  SHF.R.U32.HI R66, RZ, 0x10, R83 ;  /* 0x00000010ff427819 */ /* 0x000fe40000011653 */
[----:B------:R-:W-:Y:S01]  /*d4b0*/  LOP3.LUT R55, R55, 0xff00, R40, 0xf8, !PT ;  /* 0x0000ff0037377812 */ /* 0x000fe200078ef828 */
[----:B------:R-:W-:Y:S01]  /*d4c0*/  IMAD.SHL.U32 R40, R65, 0x100, RZ ;  /* 0x0000010041287824 */ /* 0x000fe200078e00ff */
[----:B------:R-:W-:Y:S01]  /*d4d0*/  LOP3.LUT R61, R83, 0xff0000ff, RZ, 0xc0, !PT ;  /* 0xff0000ff533d7812 */ /* 0x000fe200078ec0ff */
[----:B------:R-:W-:Y:S01]  /*d4e0*/  IMAD.SHL.U32 R44, R58, 0x100, RZ ;  /* 0x000001003a2c7824 */ /* 0x000fe200078e00ff */
[----:B------:R-:W-:-:S02]  /*d4f0*/  SHF.R.U32.HI R67, RZ, 0x10, R81 ;  /* 0x00000010ff437819 */ /* 0x000fc40000011651 */
[----:B------:R-:W-:Y:S02]  /*d500*/  SHF.R.U32.HI R60, RZ, 0x8, R69 ;  /* 0x00000008ff3c7819 */ /* 0x000fe40000011645 */
[----:B------:R-:W-:Y:S02]  /*d510*/  LOP3.LUT R63, R71, 0xff0000ff, RZ, 0xc0, !PT ;  /* 0xff0000ff473f7812 */ /* 0x000fe400078ec0ff */
[----:B------:R-:W-:Y:S02]  /*d520*/  MOV R54, R42 ;  /* 0x0000002a00367202 */ /* 0x000fe40000000f00 */
[----:B------:R-:W-:Y:S01]  /*d530*/  LOP3.LUT R61, R61, 0xff00, R40, 0xf8, !PT ;  /* 0x0000ff003d3d7812 */ /* 0x000fe200078ef828 */
[----:B------:R-:W-:Y:S01]  /*d540*/  IMAD.U32 R40, R66, 0x10000, RZ ;  /* 0x0001000042287824 */ /* 0x000fe200078e00ff */
[----:B------:R-:W-:Y:S01]  /*d550*/  MOV R52, R41 ;  /* 0x0000002900347202 */ /* 0x000fe20000000f00 */
[----:B------:R-:W-:Y:S01]  /*d560*/  IMAD.SHL.U32 R41, R60, 0x100, RZ ;  /* 0x000001003c297824 */ /* 0x000fe200078e00ff */
[----:B------:R-:W-:-:S02]  /*d570*/  SHF.L.U32 R42, R67, 0x10, RZ ;  /* 0x00000010432a7819 */ /* 0x000fc400000006ff */
[----:B------:R-:W-:Y:S02]  /*d580*/  LOP3.LUT R67, R63, 0xff00, R44, 0xf8, !PT ;  /* 0x0000ff003f437812 */ /* 0x000fe400078ef82c */
[----:B------:R-:W-:Y:S02]  /*d590*/  LOP3.LUT R56, R69, 0xff0000ff, RZ, 0xc0, !PT ;  /* 0xff0000ff45387812 */ /* 0x000fe400078ec0ff */
[----:B------:R-:W-:Y:S02]  /*d5a0*/  F2FP.F16.E4M3.UNPACK_B R63, R150.H1 ;  /* 0x00000096ff3f723e */ /* 0x000fe400030006ff */
[----:B------:R-:W-:Y:S02]  /*d5b0*/  F2FP.F16.E4M3.UNPACK_B R60, R59.H1 ;  /* 0x0000003bff3c723e */ /* 0x000fe400030006ff */
[----:B------:R-:W-:Y:S02]  /*d5c0*/  F2FP.F16.E4M3.UNPACK_B R58, R57.H1 ;  /* 0x00000039ff3a723e */ /* 0x000fe400030006ff */
[----:B------:R-:W-:-:S02]  /*d5d0*/  SHF.R.U32.HI R62, RZ, 0x10, R69 ;  /* 0x00000010ff3e7819 */ /* 0x000fc40000011645 */
[----:B------:R-:W-:Y:S02]  /*d5e0*/  LOP3.LUT R40, R61, 0xff0000, R40, 0xf8, !PT ;  /* 0x00ff00003d287812 */ /* 0x000fe400078ef828 */
        /* <DEDUP_REMOVED lines=11> */
[----:B------:R-:W-:Y:S01]  /*d6a0*/  IMAD.U32 R64, R64, 0x10000, RZ ;  /* 0x0001000040407824 */ /* 0x000fe200078e00ff */
[----:B------:R-:W-:Y:S01]  /*d6b0*/  F2FP.F16.E4M3.UNPACK_B R150, R150 ;  /* 0x00000096ff96723e */ /* 0x000fe200020006ff */
[----:B------:R-:W-:Y:S02]  /*d6c0*/  HADD2.F32 R58, -RZ, R58.H1_H1 ;  /* 0x3000003aff3a7230 */ /* 0x000fe40000004100 */
        /* <DEDUP_REMOVED lines=9> */
[----:B------:R-:W-:Y:S01]  /*d760*/  FMUL.FTZ R57, R63, R62 ;  /* 0x0000003e3f397220 */ /* 0x000fe20000410000 */
[----:B------:R-:W-:Y:S01]  /*d770*/  LOP3.LUT R44, R65, 0xff0000, R44, 0xf8, !PT ;  /* 0x00ff0000412c7812 */ /* 0x000fe200078ef82c */
[----:B------:R-:W-:Y:S01]  /*d780*/  HADD2.F32 R65, -RZ, R150.H0_H0 ;  /* 0x20000096ff417230 */ /* 0x000fe20000004100 */
[----:B------:R-:W-:Y:S01]  /*d790*/  F2FP.F16.E4M3.UNPACK_B R152, R152 ;  /* 0x00000098ff98723e */ /* 0x000fe200020006ff */
        /* <DEDUP_REMOVED lines=25> */
[--C-:B------:R-:W-:Y:S02]  /*d930*/  HADD2.F32 R62, -RZ, R61.reuse.H0_H0 ;  /* 0x2000003dff3e7230 */ /* 0x100fe40000004100 */
[-C--:B------:R-:W-:Y:S01]  /*d940*/  FMUL.FTZ R71, R65, R67.reuse ;  /* 0x0000004341477220 */ /* 0x080fe20000410000 */
[----:B------:R-:W-:Y:S01]  /*d950*/  HADD2.F32 R63, -RZ, R66.H0_H0 ;  /* 0x20000042ff3f7230 */ /* 0x000fe20000004100 */
[----:B------:R-:W-:Y:S01]  /*d960*/  F2FP.F16.E4M3.UNPACK_B R54, R54 ;  /* 0x00000036ff36723e */ /* 0x000fe200020006ff */
[----:B------:R-:W-:Y:S02]  /*d970*/  HADD2.F32 R64, -RZ, R64.H1_H1 ;  /* 0x30000040ff407230 */ /* 0x000fe40000004100 */
[----:B------:R-:W-:Y:S01]  /*d980*/  FMUL.FTZ R78, R62, R67 ;  /* 0x000000433e4e7220 */ /* 0x000fe20000410000 */
[----:B------:R-:W-:-:S02]  /*d990*/  HADD2.F32 R61, -RZ, R61.H1_H1 ;  /* 0x3000003dff3d7230 */ /* 0x000fc40000004100 */
[-C--:B------:R-:W-:Y:S01]  /*d9a0*/  FFMA.FTZ R76, R62, R63.reuse, -R71 ;  /* 0x0000003f3e4c7223 */ /* 0x080fe20000010847 */
[----:B------:R-:W-:Y:S02]  /*d9b0*/  HADD2.F32 R66, -RZ, R66.H1_H1 ;  /* 0x30000042ff427230 */ /* 0x000fe40000004100 */
[CC--:B------:R-:W-:Y:S01]  /*d9c0*/  FMUL.FTZ R62, R64.reuse, R68.reuse ;  /* 0x00000044403e7220 */ /* 0x0c0fe20000410000 */
[----:B------:R-:W-:Y:S01]  /*d9d0*/  FFMA.FTZ R78, R65, R63, R78 ;  /* 0x0000003f414e7223 */ /* 0x000fe2000001004e */
[C---:B------:R-:W-:Y:S01]  /*d9e0*/  FMUL.FTZ R67, R61.reuse, R68 ;  /* 0x000000443d437220 */ /* 0x040fe20000410000 */
[----:B------:R-:W-:Y:S01]  /*d9f0*/  F2FP.F16.E4M3.UNPACK_B R153, R153 ;  /* 0x00000099ff99723e */ /* 0x000fe200020006ff */
[----:B------:R-:W-:Y:S01]  /*da00*/  FFMA.FTZ R77, R61, R66, -R62 ;  /* 0x000000423d4d7223 */ /* 0x000fe2000001083e */
[----:B------:R-:W-:Y:S01]  /*da10*/  F2FP.F16.E4M3.UNPACK_B R61, R46 ;  /* 0x0000002eff3d723e */ /* 0x000fe200020006ff */
[--C-:B------:R-:W-:Y:S02]  /*da20*/  HADD2.F32 R65, -RZ, R151.reuse.H0_H0 ;  /* 0x20000097ff417230 */ /* 0x100fe40000004100 */
[----:B------:R-:W-:Y:S01]  /*da30*/  FFMA.FTZ R79, R64, R66, R67 ;  /* 0x00000042404f7223 */ /* 0x000fe20000010043 */
[----:B------:R-:W-:Y:S01]  /*da40*/  HADD2.F32 R151, -RZ, R151.H1_H1 ;  /* 0x30000097ff977230 */ /* 0x000fe20000004100 */
[----:B------:R-:W-:Y:S01]  /*da50*/  F2FP.SATFINITE.E4M3.F32.PACK_AB_MERGE_C R55, R58, R55, RZ ;  /* 0x000000373a37723e */ /* 0x000fe200048070ff */
[--C-:B------:R-:W-:Y:S01]  /*da60*/  HADD2.F32 R62, -RZ, R61.reuse.H0_H0 ;  /* 0x2000003dff3e7230 */ /* 0x100fe20000004100 */
[----:B------:R-:W-:Y:S01]  /*da70*/  F2FP.SATFINITE.E4M3.F32.PACK_AB_MERGE_C R57, R57, R56, RZ ;  /* 0x000000383939723e */ /* 0x000fe200048070ff */
[----:B------:R-:W-:Y:S01]  /*da80*/  HADD2.F32 R46, -RZ, R54.H0_H0 ;  /* 0x20000036ff2e7230 */ /* 0x000fe20000004100 */
[----:B------:R-:W-:Y:S01]  /*da90*/  F2FP.F16.E4M3.UNPACK_B R58, R52 ;  /* 0x00000034ff3a723e */ /* 0x000fe200020006ff */
[----:B------:R-:W-:-:S02]  /*daa0*/  HADD2.F32 R61, -RZ, R61.H1_H1 ;  /* 0x3000003dff3d7230 */ /* 0x000fc40000004100 */
[-C--:B------:R-:W-:Y:S01]  /*dab0*/  FMUL.FTZ R67, R62, R65.reuse ;  /* 0x000000413e437220 */ /* 0x080fe20000410000 */
[----:B------:R-:W-:Y:S02]  /*dac0*/  HADD2.F32 R54, -RZ, R54.H1_H1 ;  /* 0x30000036ff367230 */ /* 0x000fe40000004100 */
[----:B------:R-:W-:Y:S01]  /*dad0*/  FMUL.FTZ R65, R46, R65 ;  /* 0x000000412e417220 */ /* 0x000fe20000410000 */
[--C-:B------:R-:W-:Y:S02]  /*dae0*/  HADD2.F32 R63, -RZ, R153.reuse.H0_H0 ;  /* 0x20000099ff3f7230 */ /* 0x100fe40000004100 */
[CC--:B------:R-:W-:Y:S01]  /*daf0*/  FMUL.FTZ R71, R61.reuse, R151.reuse ;  /* 0x000000973d477220 */ /* 0x0c0fe20000410000 */
[----:B------:R-:W-:Y:S02]  /*db00*/  HADD2.F32 R153, -RZ, R153.H1_H1 ;  /* 0x30000099ff997230 */ /* 0x000fe40000004100 */
[----:B------:R-:W-:Y:S01]  /*db10*/  FMUL.FTZ R64, R54, R151 ;  /* 0x0000009736407220 */ /* 0x000fe20000410000 */
[----:B------:R-:W-:Y:S01]  /*db20*/  F2FP.SATFINITE.E4M3.F32.PACK_AB_MERGE_C R56, R70, R59, R55 ;  /* 0x0000003b4638723e */ /* 0x000fe20004807037 */
[-C--:B------:R-:W-:Y:S01]  /*db30*/  FFMA.FTZ R67, R46, R63.reuse, -R67 ;  /* 0x0000003f2e437223 */ /* 0x080fe20000010843 */
[----:B------:R-:W-:Y:S01]  /*db40*/  FFMA.FTZ R46, R62, R63, R65 ;  /* 0x0000003f3e2e7223 */ /* 0x000fe20000010041 */
[-C--:B------:R-:W-:Y:S01]  /*db50*/  FFMA.FTZ R54, R54, R153.reuse, -R71 ;  /* 0x0000009936367223 */ /* 0x080fe20000010847 */
[----:B------:R-:W-:Y:S01]  /*db60*/  FFMA.FTZ R153, R61, R153, R64 ;  /* 0x000000993d997223 */ /* 0x000fe20000010040 */
[----:B------:R-:W-:-:S02]  /*db70*/  F2FP.F16.E4M3.UNPACK_B R61, R45 ;  /* 0x0000002dff3d723e */ /* 0x000fc400020006ff */
[----:B------:R-:W-:Y:S02]  /*db80*/  F2FP.F16.E4M3.UNPACK_B R65, R44 ;  /* 0x0000002cff41723e */ /* 0x000fe400020006ff */
[----:B------:R-:W-:Y:S01]  /*db90*/  F2FP.SATFINITE.E4M3.F32.PACK_AB_MERGE_C R55, R69, R60, R57 ;  /* 0x0000003c4537723e */ /* 0x000fe20004807039 */
[----:B------:R-:W-:Y:S01]  /*dba0*/  HADD2.F32 R59, -RZ, R61.H0_H0 ;  /* 0x2000003dff3b7230 */ /* 0x000fe20000004100 */
[----:B------:R-:W-:Y:S01]  /*dbb0*/  F2FP.F16.E4M3.UNPACK_B R63, R42 ;  /* 0x0000002aff3f723e */ /* 0x000fe200020006ff */
[----:B------:R-:W-:Y:S01]  /*dbc0*/  HADD2.F32 R60, -RZ, R65.H0_H0 ;  /* 0x20000041ff3c7230 */ /* 0x000fe20000004100 */
[----:B------:R-:W-:Y:S01]  /*dbd0*/  F2FP.SATFINITE.E4M3.F32.PACK_AB_MERGE_C R76, R77, R76, RZ ;  /* 0x0000004c4d4c723e */ /* 0x000fe200048070ff */
[----:B------:R-:W-:Y:S01]  /*dbe0*/  HADD2.F32 R57, -RZ, R58.H0_H0 ;  /* 0x2000003aff397230 */ /* 0x000fe20000004100 */
[----:B------:R-:W-:Y:S01]  /*dbf0*/  F2FP.F16.E4M3.UNPACK_B R42, R42.H1 ;  /* 0x0000002aff2a723e */ /* 0x000fe200030006ff */
[----:B------:R-:W-:Y:S02]  /*dc00*/  HADD2.F32 R64, -RZ, R63.H0_H0 ;  /* 0x2000003fff407230 */ /* 0x000fe40000004100 */
[----:B------:R-:W-:Y:S01]  /*dc10*/  FMUL.FTZ R66, R59, R60 ;  /* 0x0000003c3b427220 */ /* 0x000fe20000410000 */
[----:B------:R-:W-:-:S02]  /*dc20*/  HADD2.F32 R62, -RZ, R61.H1_H1 ;  /* 0x3000003dff3e7230 */ /* 0x000fc40000004100 */
[C---:B------:R-:W-:Y:S01]  /*dc30*/  FMUL.FTZ R68, R57.reuse, R60 ;  /* 0x0000003c39447220 */ /* 0x040fe20000410000 */
[----:B------:R-:W-:Y:S01]  /*dc40*/  HADD2.F32 R65, -RZ, R65.H1_H1 ;  /* 0x30000041ff417230 */ /* 0x000fe20000004100 */
[----:B------:R-:W-:Y:S01]  /*dc50*/  F2FP.SATFINITE.E4M3.F32.PACK_AB_MERGE_C R54, R54, R67, R76 ;  /* 0x000000433636723e */ /* 0x000fe2000480704c */
        /* <DEDUP_REMOVED lines=8> */
[-C--:B------:R-:W-:Y:S01]  /*dce0*/  FFMA.FTZ R45, R62, R63.reuse, R65 ;  /* 0x0000003f3e2d7223 */ /* 0x080fe20000010041 */
[----:B------:R-:W-:Y:S01]  /*dcf0*/  F2FP.F16.E4M3.UNPACK_B R59, R52.H1 ;  /* 0x00000034ff3b723e */ /* 0x000fe200030006ff */
[----:B------:R-:W-:Y:S01]  /*dd00*/  FFMA.FTZ R52, R60, R63, -R67 ;  /* 0x0000003f3c347223 */ /* 0x000fe20000010843 */
[----:B------:R-:W-:Y:S01]  /*dd10*/  HADD2.F32 R60, -RZ, R61.H0_H0 ;  /* 0x2000003dff3c7230 */ /* 0x000fe20000004100 */
[----:B------:R-:W-:Y:S01]  /*dd20*/  F2FP.F16.E4M3.UNPACK_B R66, R41.H1 ;  /* 0x00000029ff42723e */ /* 0x000fe200030006ff */
[----:B------:R-:W-:Y:S01]  /*dd30*/  HADD2.F32 R65, -RZ, R64.H0_H0 ;  /* 0x20000040ff417230 */ /* 0x000fe20000004100 */
[----:B------:R-:W-:Y:S01]  /*dd40*/  F2FP.SATFINITE.E4M3.F32.PACK_AB_MERGE_C R78, R79, R78, RZ ;  /* 0x0000004e4f4e723e */ /* 0x000fe200048070ff */
[----:B------:R-:W-:Y:S02]  /*dd50*/  HADD2.F32 R44, -RZ, R59.H0_H0 ;  /* 0x2000003bff2c7230 */ /* 0x000fe40000004100 */
        /* <DEDUP_REMOVED lines=61> */
[----:B------:R-:W-:Y:S01]  /*e130*/  F2FP.SATFINITE.E4M3.F32.PACK_AB_MERGE_C R47, R41, R78, R60 ;  /* 0x0000004e292f723e */ /* 0x000fe2000480703c */
[----:B------:R-:W-:Y:S01]  /*e140*/  IMAD.MOV.U32 R41, RZ, RZ, R57 ;  /* 0x000000ffff297224 */ /* 0x000fe200078e0039 */
[----:B------:R-:W-:Y:S02]  /*e150*/  F2FP.SATFINITE.E4M3.F32.PACK_AB_MERGE_C R45, R45, R58, R70 ;  /* 0x0000003a2d2d723e */ /* 0x000fe40004807046 */
[----:B------:R-:W-:-:S07]  /*e160*/  MOV R40, R56 ;  /* 0x0000003800287202 */ /* 0x000fce0000000f00 */
.L_x_2419:
[----:B------:R-:W-:Y:S05]  /*e170*/  BSYNC B2 ;  /* 0x0000000000027941 */ /* 0x000fea0003800000 */
.L_x_2418:
[----:B0-----:R3:W-:Y:S04]  /*e180*/  STG.E.128 desc[UR56][R48.64], R40 ;  /* 0x0000002830007986 */ /* 0x0017e8000c101d38 */
[----:B-1----:R3:W-:Y:S02]  /*e190*/  @!P2 STG.E.128 desc[UR56][R50.64], R44 ;  /* 0x0000002c3200a986 */ /* 0x0027e4000c101d38 */
.L_x_2417:
[----:B------:R-:W-:Y:S05]  /*e1a0*/  BSYNC B1 ;  /* 0x0000000000017941 */ /* 0x000fea0003800000 */
.L_x_2416:
[----:B------:R-:W-:-:S13]  /*e1b0*/  ISETP.NE.AND P2, PT, R36, RZ, PT ;  /* 0x000000ff2400720c */ /* 0x000fda0003f45270 */
[----:B------:R-:W-:Y:S05]  /*e1c0*/  @!P2 BRA `(.L_x_2370) ;  /* 0x0000001000c0a947 */ /* 0x000fea0003800000 */
[----:B0--3--:R-:W3:Y:S01]  /*e1d0*/  LDL R40, [R1+0x10] ;  /* 0x0000100001287983 */ /* 0x009ee20000100800 */
[----:B------:R-:W-:Y:S01]  /*e1e0*/  IADD3 R49, P2, P4, R116, R136, R29 ;  /* 0x0000008874317210 */ /* 0x000fe20007c5e01d */
[----:B------:R-:W-:Y:S03]  /*e1f0*/  BSSY B1, `(.L_x_2420) ;  /* 0x00000ed000017945 */ /* 0x000fe60003800000 */
[----:B------:R-:W-:Y:S02]  /*e200*/  IADD3.X R42, R4, R53, R32, P2, P4 ;  /* 0x00000035042a7210 */ /* 0x000fe400017e8420 */
[----:B------:R-:W-:-:S04]  /*e210*/  IADD3 R48, P2, R49, R122, RZ ;  /* 0x0000007a31307210 */ /* 0x000fc80007f5e0ff */
[----:B------:R-:W-:Y:S02]  /*e220*/  IADD3.X R49, R42, R123, RZ, P2, !PT ;  /* 0x0000007b2a317210 */ /* 0x000fe400017fe4ff */
[----:B------:R-:W-:Y:S02]  /*e230*/  ISETP.GE.AND P2, PT, R6, R132, PT ;  /* 0x000000840600720c */ /* 0x000fe40003f46270 */
[----:B---3--:R-:W-:-:S04]  /*e240*/  LOP3.LUT P5, RZ, R40, 0x1, RZ, 0xc0, !PT ;  /* 0x0000000128ff7812 */ /* 0x008fc800078ac0ff */
[----:B------:R-:W-:-:S04]  /*e250*/  SEL R154, R99, R154, !P5 ;  /* 0x0000009a639a7207 */ /* 0x000fc80006800000 */
        /* <DEDUP_REMOVED lines=23> */
[----:B------:R-:W-:Y:S01]  /*e3d0*/  IMAD.SHL.U32 R55, R55, 0x100, RZ ;  /* 0x0000010037377824 */ /* 0x000fe200078e00ff */
[----:B------:R-:W-:Y:S01]  /*e3e0*/  SHF.R.U32.HI R62, RZ, 0x8, R87 ;  /* 0x00000008ff3e7819 */ /* 0x000fe20000011657 */
[----:B------:R-:W-:Y:S01]  /*e3f0*/  IMAD.MOV.U32 R52, RZ, RZ, R46 ;  /* 0x000000ffff347224 */ /* 0x000fe200078e002e */
[----:B------:R-:W-:Y:S02]  /*e400*/  SHF.R.U32.HI R63, RZ, 0x8, R75 ;  /* 0x00000008ff3f7819 */ /* 0x000fe4000001164b */
[----:B------:R-:W-:Y:S01]  /*e410*/  LOP3.LUT R44, R54, 0xff00, R55, 0xf8, !PT ;  /* 0x0000ff00362c7812 */ /* 0x000fe200078ef837 */
[----:B------:R-:W-:Y:S01]  /*e420*/  IMAD.U32 R55, R66, 0x10000, RZ ;  /* 0x0001000042377824 */ /* 0x000fe200078e00ff */
[----:B------:R-:W-:Y:S01]  /*e430*/  SHF.R.U32.HI R61, RZ, 0x8, R73 ;  /* 0x00000008ff3d7819 */ /* 0x000fe20000011649 */
[----:B------:R-:W-:Y:S01]  /*e440*/  IMAD.SHL.U32 R40, R62, 0x100, RZ ;  /* 0x000001003e287824 */ /* 0x000fe200078e00ff */
[----:B------:R-:W-:-:S02]  /*e450*/  SHF.R.U32.HI R64, RZ, 0x10, R87 ;  /* 0x00000010ff407819 */ /* 0x000fc40000011657 */
[----:B------:R-:W-:Y:S01]  /*e460*/  LOP3.LUT R57, R87, 0xff0000ff, RZ, 0xc0, !PT ;  /* 0xff0000ff57397812 */ /* 0x000fe200078ec0ff */
[----:B------:R-:W-:Y:S01]  /*e470*/  IMAD.SHL.U32 R61, R61, 0x100, RZ ;  /* 0x000001003d3d7824 */ /* 0x000fe200078e00ff */
[----:B------:R-:W-:Y:S02]  /*e480*/  LOP3.LUT R60, R75, 0xff0000ff, RZ, 0xc0, !PT ;  /* 0xff0000ff4b3c7812 */ /* 0x000fe400078ec0ff */
[----:B------:R-:W-:Y:S02]  /*e490*/  SHF.L.U32 R63, R63, 0x8, RZ ;  /* 0x000000083f3f7819 */ /* 0x000fe400000006ff */
[----:B------:R-:W-:Y:S01]  /*e4a0*/  LOP3.LUT R44, R44, 0xff0000, R55, 0xf8, !PT ;  /* 0x00ff00002c2c7812 */ /* 0x000fe200078ef837 */
[----:B------:R-:W-:Y:S01]  /*e4b0*/  IMAD.U32 R55, R64, 0x10000, RZ ;  /* 0x0001000040377824 */ /* 0x000fe200078e00ff */
[----:B------:R-:W-:Y:S02]  /*e4c0*/  LOP3.LUT R58, R73, 0xff0000ff, RZ, 0xc0, !PT ;  /* 0xff0000ff493a7812 */ /* 0x000fe400078ec0ff */
[----:B------:R-:W-:-:S02]  /*e4d0*/  LOP3.LUT R40, R57, 0xff00, R40, 0xf8, !PT ;  /* 0x0000ff0039287812 */ /* 0x000fc400078ef828 */
[----:B------:R-:W-:Y:S02]  /*e4e0*/  LOP3.LUT R62, R60, 0xff00, R63, 0xf8, !PT ;  /* 0x0000ff003c3e7812 */ /* 0x000fe400078ef83f */
[----:B------:R-:W-:Y:S02]  /*e4f0*/  F2FP.F16.E4M3.UNPACK_B R63, R145.H1 ;  /* 0x00000091ff3f723e */ /* 0x000fe400030006ff */
[----:B------:R-:W-:Y:S02]  /*e500*/  F2FP.F16.E4M3.UNPACK_B R60, R59.H1 ;  /* 0x0000003bff3c723e */ /* 0x000fe400030006ff */
[----:B------:R-:W-:Y:S02]  /*e510*/  F2FP.F16.E4M3.UNPACK_B R57, R56.H1 ;  /* 0x00000038ff39723e */ /* 0x000fe400030006ff */
[----:B------:R-:W-:Y:S02]  /*e520*/  LOP3.LUT R46, R58, 0xff00, R61, 0xf8, !PT ;  /* 0x0000ff003a2e7812 */ /* 0x000fe400078ef83d */
[----:B------:R-:W-:Y:S01]  /*e530*/  MOV R51, R42 ;  /* 0x0000002a00337202 */ /* 0x000fe20000000f00 */
[----:B------:R-:W-:Y:S01]  /*e540*/  HADD2.F32 R42, -RZ, R63.H0_H0 ;  /* 0x2000003fff2a7230 */ /* 0x000fe20000004100 */
[----:B------:R-:W-:Y:S01]  /*e550*/  LOP3.LUT R40, R40, 0xff0000, R55, 0xf8, !PT ;  /* 0x00ff000028287812 */ /* 0x000fe200078ef837 */
[----:B------:R-:W-:Y:S01]  /*e560*/  HADD2.F32 R55, -RZ, R60.H0_H0 ;  /* 0x2000003cff377230 */ /* 0x000fe20000004100 */
[----:B------:R-:W-:Y:S01]  /*e570*/  F2FP.F16.E4M3.UNPACK_B R58, R147.H1 ;  /* 0x00000093ff3a723e */ /* 0x000fe200030006ff */
[----:B------:R-:W-:Y:S01]  /*e580*/  HADD2.F32 R54, -RZ, R57.H0_H0 ;  /* 0x20000039ff367230 */ /* 0x000fe20000004100 */
[----:B------:R-:W-:-:S02]  /*e590*/  SHF.R.U32.HI R67, RZ, 0x10, R75 ;  /* 0x00000010ff437819 */ /* 0x000fc4000001164b */
[----:B------:R-:W-:Y:S01]  /*e5a0*/  SHF.R.U32.HI R65, RZ, 0x10, R73 ;  /* 0x00000010ff417819 */ /* 0x000fe20000011649 */
[--C-:B------:R-:W-:Y:S01]  /*e5b0*/  HADD2.F32 R61, -RZ, R58.reuse.H0_H0 ;  /* 0x2000003aff3d7230 */ /* 0x100fe20000004100 */
[----:B------:R-:W-:Y:S01]  /*e5c0*/  SHF.L.U32 R67, R67, 0x10, RZ ;  /* 0x0000001043437819 */ /* 0x000fe200000006ff */
[-C--:B------:R-:W-:Y:S01]  /*e5d0*/  FMUL.FTZ R69, R55, R42.reuse ;  /* 0x0000002a37457220 */ /* 0x080fe20000410000 */
[----:B------:R-:W-:Y:S01]  /*e5e0*/  FMUL.FTZ R64, R54, R42 ;  /* 0x0000002a36407220 */ /* 0x000fe20000410000 */
[----:B------:R-:W-:Y:S01]  /*e5f0*/  IMAD.U32 R65, R65, 0x10000, RZ ;  /* 0x0001000041417824 */ /* 0x000fe200078e00ff */
        /* <DEDUP_REMOVED lines=8> */
[----:B------:R-:W-:Y:S01]  /*e680*/  F2FP.F16.E4M3.UNPACK_B R56, R56 ;  /* 0x00000038ff38723e */ /* 0x000fe200020006ff */
[----:B------:R-:W-:Y:S01]  /*e690*/  HADD2.F32 R58, -RZ, R57.H1_H1 ;  /* 0x30000039ff3a7230 */ /* 0x000fe20000004100 */
[----:B------:R-:W-:Y:S01]  /*e6a0*/  LOP3.LUT R46, R46, 0xff0000, R65, 0xf8, !PT ;  /* 0x00ff00002e2e7812 */ /* 0x000fe200078ef841 */
[----:B------:R-:W-:-:S02]  /*e6b0*/  HADD2.F32 R63, -RZ, R145.H0_H0 ;  /* 0x20000091ff3f7230 */ /* 0x000fc40000004100 */
[CC--:B------:R-:W-:Y:S01]  /*e6c0*/  FMUL.FTZ R65, R61.reuse, R64.reuse ;  /* 0x000000403d417220 */ /* 0x0c0fe20000410000 */
[----:B------:R-:W-:Y:S01]  /*e6d0*/  F2FP.F16.E4M3.UNPACK_B R147, R147 ;  /* 0x00000093ff93723e */ /* 0x000fe200020006ff */
[C---:B------:R-:W-:Y:S01]  /*e6e0*/  FMUL.FTZ R64, R58.reuse, R64 ;  /* 0x000000403a407220 */ /* 0x040fe20000410000 */
[----:B------:R-:W-:Y:S02]  /*e6f0*/  HADD2.F32 R60, -RZ, R59.H0_H0 ;  /* 0x2000003bff3c7230 */ /* 0x000fe40000004100 */
[-C--:B------:R-:W-:Y:S01]  /*e700*/  FFMA.FTZ R69, R58, R62.reuse, -R65 ;  /* 0x0000003e3a457223 */ /* 0x080fe20000010841 */
[----:B------:R-:W-:Y:S02]  /*e710*/  HADD2.F32 R57, -RZ, R56.H0_H0 ;  /* 0x20000038ff397230 */ /* 0x000fe40000004100 */
[----:B------:R-:W-:Y:S01]  /*e720*/  FFMA.FTZ R68, R61, R62, R64 ;  /* 0x0000003e3d447223 */ /* 0x000fe20000010040 */
        /* <DEDUP_REMOVED lines=22> */
[-C--:B------:R-:W-:Y:S01]  /*e890*/  FMUL.FTZ R70, R60, R62.reuse ;  /* 0x0000003e3c467220 */ /* 0x080fe20000410000 */
[----:B------:R-:W-:Y:S01]  /*e8a0*/  HADD2.F32 R59, -RZ, R61.H0_H0 ;  /* 0x2000003dff3b7230 */ /* 0x000fe20000004100 */
        /* <DEDUP_REMOVED lines=8> */
[----:B------:R-:W-:Y:S01]  /*e930*/  FMUL.FTZ R75, R56, R63 ;  /* 0x0000003f384b7220 */ /* 0x000fe20000410000 */
[----:B------:R-:W-:Y:S01]  /*e940*/  FFMA.FTZ R63, R60, R59, R71 ;  /* 0x0000003b3c3f7223 */ /* 0x000fe20000010047 */
[-C--:B------:R-:W-:Y:S01]  /*e950*/  FFMA.FTZ R73, R56, R61.reuse, -R57 ;  /* 0x0000003d38497223 */ /* 0x080fe20000010839 */
[----:B------:R-:W-:Y:S01]  /*e960*/  F2FP.F16.E4M3.UNPACK_B R56, R52 ;  /* 0x00000034ff38723e */ /* 0x000fe200020006ff */
[----:B------:R-:W-:Y:S02]  /*e970*/  HADD2.F32 R59, -RZ, R146.H0_H0 ;  /* 0x20000092ff3b7230 */ /* 0x000fe40000004100 */
        /* <DEDUP_REMOVED lines=10> */
[----:B------:R-:W-:Y:S01]  /*ea20*/  F2FP.SATFINITE.E4M3.F32.PACK_AB_MERGE_C R72, R72, R63, RZ ;  /* 0x0000003f4848723e */ /* 0x000fe200048070ff */
[----:B------:R-:W-:Y:S02]  /*ea30*/  HADD2.F32 R51, -RZ, R51.H1_H1 ;  /* 0x30000033ff337230 */ /* 0x000fe40000004100 */
[----:B------:R-:W-:Y:S01]  /*ea40*/  FMUL.FTZ R62, R56, R146 ;  /* 0x00000092383e7220 */ /* 0x000fe20000410000 */
        /* <DEDUP_REMOVED lines=8> */
[----:B------:R-:W-:Y:S01]  /*ead0*/  F2FP.F16.E4M3.UNPACK_B R57, R41 ;  /* 0x00000029ff39723e */ /* 0x000fe200020006ff */
[----:B------:R-:W-:Y:S01]  /*eae0*/  HADD2.F32 R59, -RZ, R58.H0_H0 ;  /* 0x2000003aff3b7230 */ /* 0x000fe20000004100 */
[----:B------:R-:W-:-:S02]  /*eaf0*/  F2FP.SATFINITE.E4M3.F32.PACK_AB_MERGE_C R70, R73, R70, RZ ;  /* 0x000000464946723e */ /* 0x000fc400048070ff */
[----:B------:R-:W-:Y:S01]  /*eb00*/  F2FP.SATFINITE.E4M3.F32.PACK_AB_MERGE_C R55, R67, R64, R54 ;  /* 0x000000404337723e */ /* 0x000fe20004807036 */
[----:B------:R-:W-:Y:S01]  /*eb10*/  HADD2.F32 R64, -RZ, R63.H0_H0 ;  /* 0x2000003fff407230 */ /* 0x000fe20000004100 */
[----:B------:R-:W-:Y:S01]  /*eb20*/  F2FP.F16.E4M3.UNPACK_B R61, R44 ;  /* 0x0000002cff3d723e */ /* 0x000fe200020006ff */
[----:B------:R-:W-:Y:S01]  /*eb30*/  HADD2.F32 R56, -RZ, R57.H0_H0 ;  /* 0x20000039ff387230 */ /* 0x000fe20000004100 */
[----:B------:R-:W-:Y:S01]  /*eb40*/  F2FP.SATFINITE.E4M3.F32.PACK_AB_MERGE_C R52, R51, R52, R70 ;  /* 0x000000343334723e */ /* 0x000fe20004807046 */
        /* <DEDUP_REMOVED lines=26> */
[----:B------:R-:W-:Y:S02]  /*ecf0*/  HADD2.F32 R41, -RZ, R41.H1_H1 ;  /* 0x30000029ff297230 */ /* 0x000fe40000004100 */
[----:B------:R-:W-:Y:S01]  /*ed00*/  FMUL.FTZ R61, R45, R60 ;  /* 0x0000003c2d3d7220 */ /* 0x000fe20000410000 */
[--C-:B------:R-:W-:Y:S02]  /*ed10*/  HADD2.F32 R58, -RZ, R44.reuse.H0_H0 ;  /* 0x2000002cff3a7230 */ /* 0x100fe40000004100 */
[----:B------:R-:W-:Y:S01]  /*ed20*/  FMUL.FTZ R60, R59, R62 ;  /* 0x0000003e3b3c7220 */ /* 0x000fe20000410000 */
[----:B------:R-:W-:-:S02]  /*ed30*/  HADD2.F32 R44, -RZ, R44.H1_H1 ;  /* 0x3000002cff2c7230 */ /* 0x000fc40000004100 */
[----:B------:R-:W-:Y:S01]  /*ed40*/  FMUL.FTZ R62, R41, R62 ;  /* 0x0000003e293e7220 */ /* 0x000fe20000410000 */
[----:B------:R-:W-:Y:S01]  /*ed50*/  FFMA.FTZ R69, R46, R58, R61 ;  /* 0x0000003a2e457223 */ /* 0x000fe2000001003d */
[----:B------:R-:W-:Y:S02]  /*ed60*/  F2FP.F16.E4M3.UNPACK_B R46, R47 ;  /* 0x0000002fff2e723e */ /* 0x000fe400020006ff */
        /* <DEDUP_REMOVED lines=53> */
.L_x_2421:
[----:B------:R-:W-:Y:S05]  /*f0c0*/  BSYNC B1 ;  /* 0x0000000000017941 */ /* 0x000fea0003800000 */
.L_x_2420:
        /* <DEDUP_REMOVED lines=10> */
.L_x_2337:
[----:B------:R-:W-:-:S06]  /*f170*/  UISETP.NE.AND UP0, UPT, UR53, 0x3, UPT ;  /* 0x000000033500788c */ /* 0x000fcc000bf05270 */
[----:B------:R-:W-:-:S13]  /*f180*/  PLOP3.LUT P1, PT, PT, PT, UP0, 0x80, 0x0 ;  /* 0x000000000000781c */ /* 0x000fda0003f2f008 */
[----:B------:R-:W-:Y:S05]  /*f190*/  @!P1 BRA `(.L_x_2422) ;  /* 0x0000000000049947 */ /* 0x000fea0003800000 */
[----:B------:R-:W-:Y:S01]  /*f1a0*/  BPT.TRAP 0x1 ;  /* 0x000000040000795c */ /* 0x000fe20000300000 */
.L_x_2422:
[----:B------:R-:W-:Y:S01]  /*f1b0*/  IMAD R97, R17, 0x8, R16 ;  /* 0x0000000811617824 */ /* 0x000fe200078e0210 */
[----:B------:R-:W-:Y:S01]  /*f1c0*/  SHF.L.U32 R98, R191, 0x1f, RZ ;  /* 0x0000001fbf627819 */ /* 0x000fe200000006ff */
[----:B------:R-:W-:Y:S01]  /*f1d0*/  IMAD R96, R24, -0xa0, R2 ;  /* 0xffffff6018607824 */ /* 0x000fe200078e0202 */
[----:B------:R-:W-:Y:S02]  /*f1e0*/  BSSY B1, `(.L_x_2423) ;  /* 0x0000004000017945 */ /* 0x000fe40003800000 */
[----:B------:R-:W1:Y:S02]  /*f1f0*/  SYNCS.PHASECHK.TRANS64.TRYWAIT P2, [R97+URZ+0x29890], R98 ;  /* 0x02989062610075a7 */ /* 0x000e64000804017f */
[----:B------:R-:W-:Y:S01]  /*f200*/  VIMNMX R96, R96, 0xa0, PT ;  /* 0x000000a060607848 */ /* 0x000fe20003fe0100 */
[----:B-1----:R-:W-:Y:S06]  /*f210*/  @!P2 BRA `(.L_x_2424) ;  /* 0x000001e400c4a947 */ /* 0x002fec0003800000 */
.L_x_2667:
[----:B------:R-:W-:Y:S05]  /*f220*/  BSYNC B1 ;  /* 0x0000000000017941 */ /* 0x000fea0003800000 */
.L_x_2423:
        /* <DEDUP_REMOVED lines=21> */
.L_x_2426:
[----:B------:R-:W-:Y:S05]  /*f380*/  BSYNC B1 ;  /* 0x0000000000017941 */ /* 0x000fea0003800000 */
.L_x_2425:
        /* <DEDUP_REMOVED lines=20> */
.L_x_2370:
[----:B------:R-:W-:Y:S05]  /*f4d0*/  BSYNC B0 ;  /* 0x0000000000007941 */ /* 0x000fea0003800000 */
.L_x_2336:
        /* <DEDUP_REMOVED lines=12> */
[----:B------:R-:W-:-:S05]  /*f5a0*/  @!P2 VIADD R40, R97, 0x298a0 ;  /* 0x000298a06128a836 */ /* 0x000fca0000000000 */
[----:B------:R-:W-:-:S04]  /*f5b0*/  @!P2 PRMT R40, RZ, 0x654, R40 ;  /* 0x00000654ff28a816 */ /* 0x000fc80000000028 */
[----:B------:R0:W-:Y:S01]  /*f5c0*/  @!P2 SYNCS.ARRIVE.TRANS64.RED.A1T0 RZ, [R40+URZ], RZ ;  /* 0x000000ff28ffa9a7 */ /* 0x0001e2000810043f */
[----:B------:R-:W-:Y:S05]  /*f5d0*/  @!P1 BRA `(.L_x_2428) ;  /* 0x0000000000049947 */ /* 0x000fea0003800000 */
[----:B------:R-:W-:Y:S01]  /*f5e0*/  BPT.TRAP 0x1 ;  /* 0x000000040000795c */ /* 0x000fe20000300000 */
.L_x_2428:
[----:B------:R-:W-:Y:S05]  /*f5f0*/  BSYNC B0 ;  /* 0x0000000000007941 */ /* 0x000fea0003800000 */
.L_x_2427:
[----:B------:R-:W1:Y:S01]  /*f600*/  SYNCS.PHASECHK.TRANS64.TRYWAIT P1, [R97+URZ+0x298b0], R98 ;  /* 0x0298b062610075a7 */ /* 0x000e62000802017f */
[----:B------:R-:W-:Y:S01]  /*f610*/  ULDC UR42, c[0x0][0x320] ;  /* 0x0000c800002a7ab9 */ /* 0x000fe20000000800 */
[----:B------:R-:W-:Y:S01]  /*f620*/  ULDC.64 UR38, c[0x0][0x328] ;  /* 0x0000ca0000267ab9 */ /* 0x000fe20000000a00 */
[----:B------:R-:W-:Y:S01]  /*f630*/  ULDC.64 UR40, c[0x0][0x318] ;  /* 0x0000c60000287ab9 */ /* 0x000fe20000000a00 */
[----:B------:R-:W-:Y:S01]  /*f640*/  BSSY B0, `(.L_x_2429) ;  /* 0x0000003000007945 */ /* 0x000fe20003800000 */
[----:B------:R-:W-:-:S03]  /*f650*/  IMAD R41, R17, 0x5000, R213 ;  /* 0x0000500011297824 */ /* 0x000fc600078e02d5 */
[----:B-1----:R-:W-:Y:S05]  /*f660*/  @!P1 BRA `(.L_x_2430) ;  /* 0x000001e000c49947 */ /* 0x002fea0003800000 */
.L_x_2668:
[----:B------:R-:W-:Y:S05]  /*f670*/  BSYNC B0 ;  /* 0x0000000000007941 */ /* 0x000fea0003800000 */
.L_x_2429:
[----:B------:R-:W-:Y:S01]  /*f680*/  ISETP.GE.AND P1, PT, R188, R96, PT ;  /* 0x00000060bc00720c */ /* 0x000fe20003f26270 */
[----:B------:R-:W-:Y:S01]  /*f690*/  BSSY B0, `(.L_x_2431) ;  /* 0x000001a000007945 */ /* 0x000fe20003800000 */
[-C--:B------:R-:W-:Y:S01]  /*f6a0*/  IADD3 R48, R16, R41.reuse, RZ ;  /* 0x0000002910307210 */ /* 0x080fe20007ffe0ff */
[----:B------:R-:W-:Y:S01]  /*f6b0*/  IMAD.WIDE R44, R24, 0xa0, R118 ;  /* 0x000000a0182c7825 */ /* 0x000fe200078e0276 */
[CC--:B------:R-:W-:Y:S02]  /*f6c0*/  IADD3 R49, R16.reuse, R41.reuse, R124 ;  /* 0x0000002910317210 */ /* 0x0c0fe40007ffe07c */
[CC--:B------:R-:W-:Y:S02]  /*f6d0*/  IADD3 R50, R16.reuse, R41.reuse, R121 ;  /* 0x0000002910327210 */ /* 0x0c0fe40007ffe079 */
[----:B------:R-:W-:-:S05]  /*f6e0*/  IADD3 R51, R16, R41, R130 ;  /* 0x0000002910337210 */ /* 0x000fca0007ffe082 */
        /* <DEDUP_REMOVED lines=20> */
.L_x_2432:
[----:B------:R-:W-:Y:S05]  /*f830*/  BSYNC B0 ;  /* 0x0000000000007941 */ /* 0x000fea0003800000 */
.L_x_2431:
[----:B------:R-:W-:Y:S01]  /*f840*/  ISETP.GE.AND P1, PT, R221, R96, PT ;  /* 0x00000060dd00720c */ /* 0x000fe20003f26270 */
[----:B------:R-:W-:-:S12]  /*f850*/  BSSY B0, `(.L_x_2433) ;  /* 0x0000017000007945 */ /* 0x000fd80003800000 */
[----:B------:R-:W-:Y:S05]  /*f860*/  @P1 BRA `(.L_x_2434) ;  /* 0x0000000000541947 */ /* 0x000fea0003800000 */
[----:B--2---:R-:W-:Y:S01]  /*f870*/  IADD3 R43, P1, R44, 0x80, RZ ;  /* 0x000000802c2b7810 */ /* 0x004fe20007f3e0ff */
[----:B------:R-:W-:Y:S01]  /*f880*/  IMAD.MOV.U32 R41, RZ, RZ, R33 ;  /* 0x000000ffff297224 */ /* 0x000fe200078e0021 */
[----:B0-----:R-:W-:-:S03]  /*f890*/  MOV R40, R114 ;  /* 0x0000007200287202 */ /* 0x001fc60000000f00 */
[----:B------:R-:W-:Y:S02]  /*f8a0*/  IMAD.X R44, RZ, RZ, R45, P1 ;  /* 0x000000ffff2c7224 */ /* 0x000fe400008e062d */
        /* <DEDUP_REMOVED lines=17> */
.L_x_2434:
[----:B------:R-:W-:Y:S05]  /*f9c0*/  BSYNC B0 ;  /* 0x0000000000007941 */ /* 0x000fea0003800000 */
.L_x_2433:
[----:B0-23--:R-:W2:Y:S01]  /*f9d0*/  LDL R40, [R1+0x10] ;  /* 0x0000100001287983 */ /* 0x00dea20000100800 */
[----:B------:R-:W-:Y:S02]  /*f9e0*/  VIADD R17, R17, 0x1 ;  /* 0x0000000111117836 */ /* 0x000fe40000000000 */
[----:B-1----:R-:W-:Y:S01]  /*f9f0*/  @!P2 VIADD R97, R97, 0x298c0 ;  /* 0x000298c06161a836 */ /* 0x002fe20000000000 */
        /* <DEDUP_REMOVED lines=20> */
.L_x_2331:
[----:B------:R-:W0:Y:S01]  /*fb40*/  LDC R0, c[0x0][0x448] ;  /* 0x00011200ff007b82 */ /* 0x000e220000000800 */
        /* <DEDUP_REMOVED lines=23> */
[----:B0-----:R-:W-:-:S02]  /*fcc0*/  ISETP.NE.AND P1, PT, R0, 0x1, PT ;  /* 0x000000010000780c */ /* 0x001fc40003f25270 */
[----:B------:R-:W-:Y:S02]  /*fcd0*/  CS2R R44, SRZ ;  /* 0x00000000002c7805 */ /* 0x000fe4000001ff00 */
[----:B------:R-:W-:Y:S02]  /*fce0*/  IADD3 R0, R203, 0x7f, RZ ;  /* 0x0000007fcb007810 */ /* 0x000fe40007ffe0ff */
[----:B------:R-:W-:Y:S02]  /*fcf0*/  CS2R R32, SRZ ;  /* 0x0000000000207805 */ /* 0x000fe4000001ff00 */
[----:B------:R-:W-:Y:S01]  /*fd00*/  CS2R R38, SRZ ;  /* 0x0000000000267805 */ /* 0x000fe2000001ff00 */
[----:B------:R-:W-:Y:S01]  /*fd10*/  IMAD.MOV.U32 R34, RZ, RZ, RZ ;  /* 0x000000ffff227224 */ /* 0x000fe200078e00ff */
[----:B------:R-:W-:Y:S02]  /*fd20*/  CS2R R36, SRZ ;  /* 0x0000000000247805 */ /* 0x000fe4000001ff00 */
[----:B------:R-:W-:-:S02]  /*fd30*/  CS2R R90, SRZ ;  /* 0x00000000005a7805 */ /* 0x000fc4000001ff00 */
[----:B------:R-:W-:Y:S02]  /*fd40*/  CS2R R40, SRZ ;  /* 0x0000000000287805 */ /* 0x000fe4000001ff00 */
[----:B------:R-:W-:Y:S02]  /*fd50*/  CS2R R48, SRZ ;  /* 0x0000000000307805 */ /* 0x000fe4000001ff00 */
[----:B------:R-:W-:Y:S01]  /*fd60*/  CS2R R92, SRZ ;  /* 0x00000000005c7805 */ /* 0x000fe2000001ff00 */
[----:B------:R-:W-:Y:S01]  /*fd70*/  IMAD.MOV.U32 R57, RZ, RZ, RZ ;  /* 0x000000ffff397224 */ /* 0x000fe200078e00ff */
[----:B------:R-:W0:Y:S08]  /*fd80*/  @P1 LDC R3, c[0x0][0x44c] ;  /* 0x00011300ff031b82 */ /* 0x000e300000000800 */
[----:B------:R-:W1:Y:S01]  /*fd90*/  @P1 LDC R2, c[0x0][0x450] ;  /* 0x00011400ff021b82 */ /* 0x000e620000000800 */
[----:B0-----:R-:W-:-:S05]  /*fda0*/  @P1 IMAD.HI.U32 R3, R0, R3, RZ ;  /* 0x0000000300031227 */ /* 0x001fca00078e00ff */
[----:B-1----:R-:W-:Y:S02]  /*fdb0*/  @P1 SHF.R.U32.HI R0, RZ, R2, R3 ;  /* 0x00000002ff001219 */ /* 0x002fe40000011603 */
[----:B------:R-:W-:-:S03]  /*fdc0*/  PLOP3.LUT P1, PT, PT, PT, PT, 0x80, 0x0 ;  /* 0x000000000000781c */ /* 0x000fc60003f2f070 */
[----:B------:R-:W-:-:S04]  /*fdd0*/  IMAD.IADD R0, R161, 0x1, R0 ;  /* 0x00000001a1007824 */ /* 0x000fc800078e0200 */
[----:B------:R-:W-:-:S05]  /*fde0*/  IMAD.HI R0, R0, 0x66666667, RZ ;  /* 0x6666666700007827 */ /* 0x000fca00078e02ff */
[----:B------:R-:W-:-:S04]  /*fdf0*/  SHF.R.U32.HI R3, RZ, 0x1f, R0 ;  /* 0x0000001fff037819 */ /* 0x000fc80000011600 */
[----:B------:R-:W-:-:S04]  /*fe00*/  LEA.HI.SX32 R3, R0, R3, 0x1a ;  /* 0x0000000300037211 */ /* 0x000fc800078fd2ff */
[----:B------:R-:W-:-:S04]  /*fe10*/  VIMNMX R162, R162, R3, PT ;  /* 0x00000003a2a27248 */ /* 0x000fc80003fe0100 */
[----:B------:R-:W-:Y:S01]  /*fe20*/  ISETP.GE.AND P2, PT, R162, 0x1, PT ;  /* 0x00000001a200780c */ /* 0x000fe20003f46270 */
[----:B------:R-:W-:-:S12]  /*fe30*/  @P0 BRA `(.L_x_2436) ;  /* 0x00000000000c0947 */ /* 0x000fd80003800000 */
[----:B------:R-:W0:Y:S01]  /*fe40*/  FENCE.VIEW.ASYNC.G ;  /* 0x00000000000073c6 */ /* 0x000e220000000100 */
[----:B------:R-:W-:Y:S05]  /*fe50*/  WARPSYNC.ALL ;  /* 0x0000000000007948 */ /* 0x000fea0003800000 */
[----:B0-----:R-:W-:Y:S06]  /*fe60*/  BAR.ARV 0xc, 0x180 ;  /* 0x0306000000007b1d */ /* 0x001fec0000002000 */
.L_x_2436:
[----:B------:R-:W-:Y:S01]  /*fe70*/  CS2R R94, SRZ ;  /* 0x00000000005e7805 */ /* 0x000fe2000001ff00 */
[----:B------:R-:W-:Y:S06]  /*fe80*/  @!P2 BRA `(.L_x_2437) ;  /* 0x0000014000f0a947 */ /* 0x000fec0003800000 */
[----:B------:R-:W-:-:S03]  /*fe90*/  UMOV UR4, 0xffffffff ;  /* 0xffffffff00047882 */ /* 0x000fc60000000000 */
[----:B------:R-:W-:Y:S05]  /*fea0*/  BRA.DIV UR4, `(.L_x_2438) ;  /* 0x000001da04c87947 */ /* 0x000fea000b800000 */
[----:B------:R0:W1:Y:S02]  /*feb0*/  SHFL.IDX PT, R197, R237, RZ, 0x1f ;  /* 0x00001fffedc57589 */ /* 0x00006400000e0000 */
.L_x_2671:
[----:B------:R-:W-:Y:S01]  /*fec0*/  ULOP3.LUT UP0, URZ, UR52, 0x9f, URZ, 0xc0, !UPT ;  /* 0x0000009f343f7892 */ /* 0x000fe2000f80c03f */
[----:B-1----:R-:W-:-:S04]  /*fed0*/  LEA.HI R0, R197, R197, RZ, 0x1 ;  /* 0x000000c5c5007211 */ /* 0x002fc800078f08ff */
[----:B------:R-:W-:Y:S02]  /*fee0*/  LOP3.LUT R0, R0, 0x3e, RZ, 0xc0, !PT ;  /* 0x0000003e00007812 */ /* 0x000fe400078ec0ff */
[----:B------:R-:W-:Y:S02]  /*fef0*/  PLOP3.LUT P0, PT, PT, PT, UP0, 0x80, 0x0 ;  /* 0x000000000000781c */ /* 0x000fe40003f0f008 */
[----:B------:R-:W-:-:S04]  /*ff00*/  IADD3 R0, R197, -R0, RZ ;  /* 0x80000000c5007210 */ /* 0x000fc80007ffe0ff */
        /* <DEDUP_REMOVED lines=17> */
[----:B-1----:R-:W-:-:S07]  /*10020*/  IMAD.MOV.U32 R13, RZ, RZ, RZ ;  /* 0x000000ffff0d7224 */ /* 0x002fce00078e00ff */
[----:B------:R-:W-:-:S07]  /*10030*/  LEPC R20, `(.L_x_2439) ;  /* 0x000000001014794e */ /* 0x000fce0000000000 */
[----:B0-2--5:R-:W-:Y:S05]  /*10040*/  CALL.ABS.NOINC R2 ;  /* 0x0000000002007343 */ /* 0x025fea0003c00000 */
.L_x_2439:
        /* <DEDUP_REMOVED lines=45> */
[----:B------:R-:W-:-:S04]  /*10320*/  MOV R3, UR4 ;  /* 0x0000000400037c02 */ /* 0x000fc80008000f00 */
[----:B------:R-:W-:-:S04]  /*10330*/  SHF.L.U32 R3, R3, 0x1f, RZ ;  /* 0x0000001f03037819 */ /* 0x000fc800000006ff */
[----:B------:R1:W2:Y:S03]  /*10340*/  SYNCS.PHASECHK.TRANS64.TRYWAIT P0, [R16+URZ+0x29800], R3 ;  /* 0x02980003100075a7 */ /* 0x0002a6000800017f */
[----:B--2---:R-:W-:Y:S05]  /*10350*/  @!P0 NANOSLEEP.SYNCS 0x989680 ;  /* 0x009896800000895d */ /* 0x004fea0003900000 */
[----:B------:R-:W2:Y:S01]  /*10360*/  @!P0 SYNCS.PHASECHK.TRANS64 P0, [R16+URZ+0x29800], R3 ;  /* 0x02980003100085a7 */ /* 0x000ea2000800007f */
[----:B------:R-:W-:Y:S04]  /*10370*/  BSSY B0, `(.L_x_2441) ;  /* 0x0000006000007945 */ /* 0x000fe80003800000 */
[----:B--2---:R-:W-:Y:S05]  /*10380*/  @P0 BRA `(.L_x_2442) ;  /* 0x0000000000100947 */ /* 0x004fea0003800000 */
.L_x_2443:
[----:B--2---:R2:W3:Y:S02]  /*10390*/  SYNCS.PHASECHK.TRANS64.TRYWAIT P0, [R16+URZ+0x29800], R3 ;  /* 0x02980003100075a7 */ /* 0x0044e4000800017f */
[----:B---3--:R-:W-:Y:S05]  /*103a0*/  @!P0 NANOSLEEP.SYNCS 0x989680 ;  /* 0x009896800000895d */ /* 0x008fea0003900000 */
[----:B------:R-:W3:Y:S02]  /*103b0*/  @!P0 SYNCS.PHASECHK.TRANS64 P0, [R16+URZ+0x29800], R3 ;  /* 0x02980003100085a7 */ /* 0x000ee4000800007f */
[----:B---3--:R-:W-:Y:S05]  /*103c0*/  @!P0 BRA `(.L_x_2443) ;  /* 0xfffffffc00f08947 */ /* 0x008fea000383ffff */
.L_x_2442:
[----:B------:R-:W-:Y:S05]  /*103d0*/  BSYNC B0 ;  /* 0x0000000000007941 */ /* 0x000fea0003800000 */
.L_x_2441:
[----:B------:R-:W-:Y:S05]  /*103e0*/  BRA `(.L_x_2444) ;  /* 0x0000006c009c7947 */ /* 0x000fea0003800000 */
.L_x_2440:
        /* <DEDUP_REMOVED lines=27> */
[----:B-1----:R-:W-:-:S07]  /*105a0*/  IMAD.MOV.U32 R13, RZ, RZ, RZ ;  /* 0x000000ffff0d7224 */ /* 0x002fce00078e00ff */
[----:B------:R-:W-:-:S07]  /*105b0*/  LEPC R20, `(.L_x_2445) ;  /* 0x000000001014794e */ /* 0x000fce0000000000 */
[----:B0-2---:R-:W-:Y:S05]  /*105c0*/  CALL.ABS.NOINC R14 ;  /* 0x000000000e007343 */ /* 0x005fea0003c00000 */
.L_x_2445:
[----:B------:R-:W-:Y:S01]  /*105d0*/  ULDC.U8 UR4, c[0x0][0x410] ;  /* 0x0001040000047ab9 */ /* 0x000fe20000000000 */
[----:B------:R-:W-:Y:S01]  /*105e0*/  BSSY B0, `(.L_x_2446) ;  /* 0x00006bf000007945 */ /* 0x000fe20003800000 */
[----:B------:R-:W-:Y:S02]  /*105f0*/  ISETP.NE.AND P0, PT, RZ, UR4, PT ;  /* 0x00000004ff007c0c */ /* 0x000fe4000bf05270 */
[----:B------:R-:W-:-:S11]  /*10600*/  IADD3 R10, R188, R203, RZ ;  /* 0x000000cbbc0a7210 */ /* 0x000fd60007ffe0ff */
[----:B------:R-:W-:Y:S05]  /*10610*/  @!P0 BRA `(.L_x_2447) ;  /* 0x0000003400788947 */ /* 0x000fea0003800000 */
[----:B------:R-:W1:Y:S01]  /*10620*/  LDC R45, c[0x0][0x448] ;  /* 0x00011200ff2d7b82 */ /* 0x000e620000000800 */
[----:B------:R-:W-:Y:S01]  /*10630*/  IMAD.MOV.U32 R5, RZ, RZ, R10 ;  /* 0x000000ffff057224 */ /* 0x000fe200078e000a */
[----:B------:R-:W-:Y:S01]  /*10640*/  MOV R8, R144 ;  /* 0x0000009000087202 */ /* 0x000fe20000000f00 */
[----:B------:R-:W-:Y:S01]  /*10650*/  IMAD.MOV.U32 R6, RZ, RZ, R24 ;  /* 0x000000ffff067224 */ /* 0x000fe200078e0018 */
[----:B------:R-:W-:Y:S01]  /*10660*/  ULDC.64 UR4, c[0x0][0x3f8] ;  /* 0x0000fe0000047ab9 */ /* 0x000fe20000000a00 */
[----:B------:R-:W-:Y:S01]  /*10670*/  IMAD.MOV.U32 R9, RZ, RZ, R29 ;  /* 0x000000ffff097224 */ /* 0x000fe200078e001d */
[----:B------:R-:W-:Y:S01]  /*10680*/  ULDC.64 UR6, c[0x0][0x408] ;  /* 0x0001020000067ab9 */ /* 0x000fe20000000a00 */
[----:B------:R-:W-:Y:S01]  /*10690*/  ULDC.64 UR8, c[0x0][0x400] ;  /* 0x0001000000087ab9 */ /* 0x000fe20000000a00 */
[----:B-1----:R-:W-:-:S13]  /*106a0*/  ISETP.NE.AND P0, PT, R45, 0x1, PT ;  /* 0x000000012d00780c */ /* 0x002fda0003f05270 */
[----:B------:R-:W1:Y:S08]  /*106b0*/  @P0 LDC R3, c[0x0][0x44c] ;  /* 0x00011300ff030b82 */ /* 0x000e700000000800 */
[----:B------:R-:W2:Y:S01]  /*106c0*/  @P0 LDC R7, c[0x0][0x450] ;  /* 0x00011400ff070b82 */ /* 0x000ea20000000800 */
[----:B-1----:R-:W-:-:S05]  /*106d0*/  @P0 IMAD.HI.U32 R0, R10, R3, RZ ;  /* 0x000000030a000227 */ /* 0x002fca00078e00ff */
[----:B--2---:R-:W-:Y:S01]  /*106e0*/  @P0 SHF.R.U32.HI R5, RZ, R7, R0 ;  /* 0x00000007ff050219 */ /* 0x004fe20000011600 */
[----:B------:R-:W-:-:S03]  /*106f0*/  IMAD.MOV.U32 R7, RZ, RZ, R27 ;  /* 0x000000ffff077224 */ /* 0x000fc600078e001b */
[----:B------:R-:W-:Y:S01]  /*10700*/  SHF.R.S32.HI R0, RZ, 0x1f, R5 ;  /* 0x0000001fff007819 */ /* 0x000fe20000011405 */
[----:B------:R-:W-:-:S04]  /*10710*/  IMAD.WIDE.U32 R6, R5, UR4, R6 ;  /* 0x0000000405067c25 */ /* 0x000fc8000f8e0006 */
[----:B------:R-:W-:Y:S02]  /*10720*/  IMAD R4, R0, UR4, RZ ;  /* 0x0000000400047c24 */ /* 0x000fe4000f8e02ff */
[----:B------:R-:W-:-:S04]  /*10730*/  IMAD.WIDE.U32 R8, R5, UR6, R8 ;  /* 0x0000000605087c25 */ /* 0x000fc8000f8e0008 */
[----:B------:R-:W-:Y:S02]  /*10740*/  IMAD R0, R0, UR6, RZ ;  /* 0x0000000600007c24 */ /* 0x000fe4000f8e02ff */
[C---:B------:R-:W-:Y:S01]  /*10750*/  IMAD R13, R5.reuse, UR5, R4 ;  /* 0x00000005050d7c24 */ /* 0x040fe2000f8e0204 */
[----:B------:R-:W-:Y:S01]  /*10760*/  ULDC.64 UR4, c[0x0][0x3e8] ;  /* 0x0000fa0000047ab9 */ /* 0x000fe20000000a00 */
[----:B------:R-:W-:Y:S01]  /*10770*/  IMAD R11, R5, UR7, R0 ;  /* 0x00000007050b7c24 */ /* 0x000fe2000f8e0200 */
[----:B------:R-:W-:Y:S01]  /*10780*/  IADD3 R3, P0, R6, UR4, RZ ;  /* 0x0000000406037c10 */ /* 0x000fe2000ff1e0ff */
[----:B------:R-:W-:Y:S01]  /*10790*/  UMOV UR4, 0xffffffff ;  /* 0xffffffff00047882 */ /* 0x000fe20000000000 */
[----:B------:R-:W-:Y:S02]  /*107a0*/  IADD3 R5, P1, R8, UR8, RZ ;  /* 0x0000000808057c10 */ /* 0x000fe4000ff3e0ff */
[----:B------:R-:W-:Y:S02]  /*107b0*/  IADD3.X R13, R7, UR5, R13, P0, !PT ;  /* 0x00000005070d7c10 */ /* 0x000fe400087fe40d */
[----:B------:R-:W-:Y:S01]  /*107c0*/  IADD3.X R4, R9, UR9, R11, P1, !PT ;  /* 0x0000000909047c10 */ /* 0x000fe20008ffe40b */
[----:B------:R-:W-:Y:S08]  /*107d0*/  BRA.DIV UR4, `(.L_x_2448) ;  /* 0x000001d204a87947 */ /* 0x000ff0000b800000 */
[----:B------:R1:W2:Y:S04]  /*107e0*/  SHFL.IDX PT, R0, R13, RZ, 0x1e1f ;  /* 0x001e1fff0d007589 */ /* 0x0002a800000e0000 */
[----:B------:R-:W3:Y:S04]  /*107f0*/  SHFL.IDX PT, R3, R3, RZ, 0x1e1f ;  /* 0x001e1fff03037589 */ /* 0x000ee800000e0000 */
[----:B------:R-:W4:Y:S04]  /*10800*/  SHFL.IDX PT, R4, R4, RZ, 0x1e1f ;  /* 0x001e1fff04047589 */ /* 0x000f2800000e0000 */
[----:B------:R1:W0:Y:S02]  /*10810*/  SHFL.IDX PT, R14, R5, RZ, 0x1e1f ;  /* 0x001e1fff050e7589 */ /* 0x00022400000e0000 */
.L_x_2677:
        /* <DEDUP_REMOVED lines=13> */
[----:B-1----:R-:W-:Y:S02]  /*108f0*/  CS2R R12, SRZ ;  /* 0x00000000000c7805 */ /* 0x002fe4000001ff00 */
        /* <DEDUP_REMOVED lines=11> */
[----:B0-----:R-:W-:Y:S02]  /*109b0*/  @!P5 IADD3 R8, P1, R22, R14, RZ ;  /* 0x0000000e1608d210 */ /* 0x001fe40007f3e0ff */
[----:B------:R-:W-:Y:S01]  /*109c0*/  @!P2 IADD3 R10, P4, R193, R3, RZ ;  /* 0x00000003c10aa210 */ /* 0x000fe20007f9e0ff */
[--C-:B--2---:R-:W-:Y:S02]  /*109d0*/  @!P5 IMAD.X R7, R0, 0x1, R5.reuse, P0 ;  /* 0x000000010007d824 */ /* 0x104fe400000e0605 */
[----:B----4-:R-:W-:Y:S01]  /*109e0*/  @!P5 IMAD.X R9, R4, 0x1, R5, P1 ;  /* 0x000000010409d824 */ /* 0x010fe200008e0605 */
[----:B------:R-:W-:-:S02]  /*109f0*/  ISETP.GE.AND P1, PT, R195, UR4, PT ;  /* 0x00000004c3007c0c */ /* 0x000fc4000bf26270 */
[-C--:B------:R-:W-:Y:S01]  /*10a00*/  @!P2 IADD3 R12, P0, R193, R14.reuse, RZ ;  /* 0x0000000ec10ca210 */ /* 0x080fe20007f1e0ff */
[----:B------:R0:W5:Y:S01]  /*10a10*/  @!P5 LD.E.64 R38, desc[UR56][R6.64] ;  /* 0x000000380626d980 */ /* 0x000162000c101b00 */
[----:B------:R-:W-:Y:S02]  /*10a20*/  @!P2 IADD3.X R11, R0, R233, RZ, P4, !PT ;  /* 0x000000e9000ba210 */ /* 0x000fe400027fe4ff */
[C---:B------:R-:W-:Y:S01]  /*10a30*/  @!P3 IADD3 R20, P4, R192.reuse, R3, RZ ;  /* 0x00000003c014b210 */ /* 0x040fe20007f9e0ff */
[----:B------:R-:W5:Y:S01]  /*10a40*/  @!P5 LD.E.64 R36, desc[UR56][R8.64] ;  /* 0x000000380824d980 */ /* 0x000f62000c101b00 */
[----:B------:R-:W-:Y:S02]  /*10a50*/  @!P3 IADD3 R40, P5, R192, R14, RZ ;  /* 0x0000000ec028b210 */ /* 0x000fe40007fbe0ff */
[----:B------:R-:W-:Y:S01]  /*10a60*/  CS2R R34, SRZ ;  /* 0x0000000000227805 */ /* 0x000fe2000001ff00 */
[----:B------:R-:W-:Y:S01]  /*10a70*/  @!P2 IMAD.X R13, R4, 0x1, R233, P0 ;  /* 0x00000001040da824 */ /* 0x000fe200000e06e9 */
[----:B------:R-:W-:-:S02]  /*10a80*/  CS2R R30, SRZ ;  /* 0x00000000001e7805 */ /* 0x000fc4000001ff00 */
[----:B------:R-:W-:Y:S01]  /*10a90*/  CS2R R28, SRZ ;  /* 0x00000000001c7805 */ /* 0x000fe2000001ff00 */
[--C-:B------:R-:W-:Y:S01]  /*10aa0*/  @!P3 IMAD.X R21, R0, 0x1, R232.reuse, P4 ;  /* 0x000000010015b824 */ /* 0x100fe200020e06e8 */
[----:B------:R-:W5:Y:S01]  /*10ab0*/  @!P2 LD.E.64 R32, desc[UR56][R10.64] ;  /* 0x000000380a20a980 */ /* 0x000f62000c101b00 */
[----:B------:R-:W-:Y:S01]  /*10ac0*/  @!P3 IMAD.X R41, R4, 0x1, R232, P5 ;  /* 0x000000010429b824 */ /* 0x000fe200028e06e8 */
[----:B------:R-:W-:Y:S02]  /*10ad0*/  ISETP.GE.AND P0, PT, R194, UR4, PT ;  /* 0x00000004c2007c0c */ /* 0x000fe4000bf06270 */
[----:B------:R-:W5:Y:S01]  /*10ae0*/  @!P2 LD.E.64 R34, desc[UR56][R12.64] ;  /* 0x000000380c22a980 */ /* 0x000f62000c101b00 */
[----:B------:R-:W-:Y:S02]  /*10af0*/  ISETP.GE.AND P2, PT, R196, UR4, PT ;  /* 0x00000004c4007c0c */ /* 0x000fe4000bf46270 */
[C---:B------:R-:W-:Y:S01]  /*10b00*/  @!P1 IADD3 R42, P4, R195.reuse, R14, RZ ;  /* 0x0000000ec32a9210 */ /* 0x040fe20007f9e0ff */
[----:B------:R-:W5:Y:S04]  /*10b10*/  @!P3 LD.E.64 R30, desc[UR56][R20.64] ;  /* 0x00000038141eb980 */ /* 0x000f68000c101b00 */
[----:B------:R1:W5:Y:S01]  /*10b20*/  @!P3 LD.E.64 R28, desc[UR56][R40.64] ;  /* 0x00000038281cb980 */ /* 0x000362000c101b00 */
[----:B0-----:R-:W-:-:S02]  /*10b30*/  @!P1 IADD3 R6, P3, R195, R3, RZ ;  /* 0x00000003c3069210 */ /* 0x001fc40007f7e0ff */
[----:B------:R-:W-:Y:S02]  /*10b40*/  CS2R R26, SRZ ;  /* 0x00000000001a7805 */ /* 0x000fe4000001ff00 */
[----:B------:R-:W-:Y:S01]  /*10b50*/  CS2R R24, SRZ ;  /* 0x0000000000187805 */ /* 0x000fe2000001ff00 */
[----:B------:R-:W-:Y:S01]  /*10b60*/  @!P1 IMAD.X R43, R4, 0x1, R231, P4 ;  /* 0x00000001042b9824 */ /* 0x000fe200020e06e7 */
[----:B------:R-:W-:Y:S02]  /*10b70*/  @!P1 IADD3.X R7, R0, R231, RZ, P3, !PT ;  /* 0x000000e700079210 */ /* 0x000fe40001ffe4ff */
[-C--:B------:R-:W-:Y:S02]  /*10b80*/  @!P0 IADD3 R46, P5, R194, R3.reuse, RZ ;  /* 0x00000003c22e8210 */ /* 0x080fe40007fbe0ff */
[----:B------:R0:W5:Y:S01]  /*10b90*/  @!P1 LD.E.64 R24, desc[UR56][R42.64] ;  /* 0x000000382a189980 */ /* 0x000162000c101b00 */
[----:B------:R-:W-:-:S03]  /*10ba0*/  @!P2 IADD3 R48, P3, R196, R3, RZ ;  /* 0x00000003c430a210 */ /* 0x000fc60007f7e0ff */
[----:B------:R0:W5:Y:S01]  /*10bb0*/  @!P1 LD.E.64 R26, desc[UR56][R6.64] ;  /* 0x00000038061a9980 */ /* 0x000162000c101b00 */
[-C--:B-1----:R-:W-:Y:S02]  /*10bc0*/  @!P0 IADD3 R40, P1, R194, R14.reuse, RZ ;  /* 0x0000000ec2288210 */ /* 0x082fe40007f3e0ff */
[----:B------:R-:W-:Y:S02]  /*10bd0*/  @!P2 IADD3 R14, P4, R196, R14, RZ ;  /* 0x0000000ec40ea210 */ /* 0x000fe40007f9e0ff */
[----:B------:R-:W-:Y:S02]  /*10be0*/  CS2R R12, SRZ ;  /* 0x00000000000c7805 */ /* 0x000fe4000001ff00 */
[----:B------:R-:W-:Y:S02]  /*10bf0*/  CS2R R20, SRZ ;  /* 0x0000000000147805 */ /* 0x000fe4000001ff00 */
[----:B------:R-:W-:Y:S02]  /*10c00*/  CS2R R10, SRZ ;  /* 0x00000000000a7805 */ /* 0x000fe4000001ff00 */
[----:B------:R-:W-:Y:S01]  /*10c10*/  CS2R R8, SRZ ;  /* 0x0000000000087805 */ /* 0x000fe2000001ff00 */
[C-C-:B------:R-:W-:Y:S01]  /*10c20*/  @!P0 IMAD.X R47, R0.reuse, 0x1, R230.reuse, P5 ;  /* 0x00000001002f8824 */ /* 0x140fe200028e06e6 */
[----:B------:R-:W-:Y:S01]  /*10c30*/  @!P2 IADD3.X R49, R0, R229, RZ, P3, !PT ;  /* 0x000000e50031a210 */ /* 0x000fe20001ffe4ff */
[----:B------:R-:W-:-:S02]  /*10c40*/  @!P0 IMAD.X R41, R4, 0x1, R230, P1 ;  /* 0x0000000104298824 */ /* 0x000fc400008e06e6 */
[----:B------:R-:W-:Y:S01]  /*10c50*/  @!P2 IMAD.X R15, R4, 0x1, R229, P4 ;  /* 0x00000001040fa824 */ /* 0x000fe200020e06e5 */
[----:B------:R0:W5:Y:S04]  /*10c60*/  @!P0 LD.E.64 R12, desc[UR56][R46.64] ;  /* 0x000000382e0c8980 */ /* 0x000168000c101b00 */
[----:B------:R0:W5:Y:S04]  /*10c70*/  @!P0 LD.E.64 R20, desc[UR56][R40.64] ;  /* 0x0000003828148980 */ /* 0x000168000c101b00 */
[----:B------:R0:W5:Y:S04]  /*10c80*/  @!P2 LD.E.64 R10, desc[UR56][R48.64] ;  /* 0x00000038300aa980 */ /* 0x000168000c101b00 */
[----:B------:R0:W5:Y:S02]  /*10c90*/  @!P2 LD.E.64 R8, desc[UR56][R14.64] ;  /* 0x000000380e08a980 */ /* 0x000164000c101b00 */
.L_x_2450:
[----:B------:R-:W-:Y:S05]  /*10ca0*/  BSYNC B1 ;  /* 0x0000000000017941 */ /* 0x000fea0003800000 */
.L_x_2449:
[----:B------:R-:W-:Y:S01]  /*10cb0*/  ULEA.HI UR4, UR43, UR43, URZ, 0x1 ;  /* 0x0000002b2b047291 */ /* 0x000fe2000f8f083f */
[----:B---3--:R-:W-:Y:S01]  /*10cc0*/  VIADDMNMX R3, R45, -R203, 0x80, PT ;  /* 0x000000802d037446 */ /* 0x008fe200038009cb */
[----:B------:R-:W-:Y:S02]  /*10cd0*/  BSSY B1, `(.L_x_2451) ;  /* 0x0000008000017945 */ /* 0x000fe40003800000 */
[----:B------:R-:W-:Y:S01]  /*10ce0*/  ULOP3.LUT UR4, UR4, 0xfffffffe, URZ, 0xc0, !UPT ;  /* 0xfffffffe04047892 */ /* 0x000fe2000f8ec03f */
[----:B------:R-:W-:-:S03]  /*10cf0*/  ISETP.GE.AND P1, PT, R188, R3, PT ;  /* 0x00000003bc00720c */ /* 0x000fc60003f26270 */
[----:B------:R-:W-:-:S06]  /*10d00*/  UIADD3 UR4, UR43, -UR4, URZ ;  /* 0x800000042b047290 */ /* 0x000fcc000fffe03f */
[----:B------:R-:W-:-:S05]  /*10d10*/  IMAD.U32 R5, RZ, RZ, UR4 ;  /* 0x00000004ff057e24 */ /* 0x000fca000f8e00ff */
[----:B------:R-:W-:-:S04]  /*10d20*/  SHF.L.U32 R5, R5, 0x1f, RZ ;  /* 0x0000001f05057819 */ /* 0x000fc800000006ff */
[----:B------:R-:W1:Y:S02]  /*10d30*/  SYNCS.PHASECHK.TRANS64.TRYWAIT P0, [R16+URZ+0x29800], R5 ;  /* 0x02980005100075a7 */ /* 0x000e64000800017f */
[----:B-1----:R-:W-:Y:S05]  /*10d40*/  @!P0 BRA `(.L_x_2452) ;  /* 0x000001cc00b88947 */ /* 0x002fea0003800000 */
.L_x_2678:
[----:B------:R-:W-:Y:S05]  /*10d50*/  BSYNC B1 ;  /* 0x0000000000017941 */ /* 0x000fea0003800000 */
.L_x_2451:
[----:B------:R-:W-:Y:S05]  /*10d60*/  @P1 BRA `(.L_x_2453) ;  /* 0x0000006400181947 */ /* 0x000fea0003800000 */
[----:B------:R-:W3:Y:S01]  /*10d70*/  LDC R3, c[0x0][0x3f4] ;  /* 0x0000fd00ff037b82 */ /* 0x000ee20000000800 */
[----:B------:R-:W-:Y:S01]  /*10d80*/  BSSY B1, `(.L_x_2454) ;  /* 0x000007f000017945 */ /* 0x000fe20003800000 */
[----:B--2---:R-:W-:Y:S01]  /*10d90*/  IMAD.IADD R0, R16, 0x1, R209 ;  /* 0x0000000110007824 */ /* 0x004fe200078e02d1 */
[-C--:B---3--:R-:W-:Y:S02]  /*10da0*/  ISETP.GE.AND P0, PT, R22, R3.reuse, PT ;  /* 0x000000031600720c */ /* 0x088fe40003f06270 */
[-C--:B------:R-:W-:Y:S02]  /*10db0*/  ISETP.GE.AND P1, PT, R193, R3.reuse, PT ;  /* 0x00000003c100720c */ /* 0x080fe40003f26270 */
[-C--:B------:R-:W-:Y:S02]  /*10dc0*/  ISETP.GE.AND P2, PT, R192, R3.reuse, PT ;  /* 0x00000003c000720c */ /* 0x080fe40003f46270 */
[-C--:B------:R-:W-:Y:S02]  /*10dd0*/  ISETP.GE.AND P3, PT, R195, R3.reuse, PT ;  /* 0x00000003c300720c */ /* 0x080fe40003f66270 */
[----:B------:R-:W-:-:S02]  /*10de0*/  ISETP.GE.AND P4, PT, R194, R3, PT ;  /* 0x00000003c200720c */ /* 0x000fc40003f86270 */
[----:B------:R-:W-:-:S03]  /*10df0*/  ISETP.GE.AND P5, PT, R196, R3, PT ;  /* 0x00000003c400720c */ /* 0x000fc60003fa6270 */
[----:B------:R-:W-:Y:S10]  /*10e00*/  @P0 BRA `(.L_x_2455) ;  /* 0x0000000400d80947 */ /* 0x000ff40003800000 */
[----:B01--4-:R-:W0:Y:S01]  /*10e10*/  LDS.128 R4, [R0+0x14400] ;  /* 0x0144000000047984 */ /* 0x013e220000000c00 */
        /* <DEDUP_REMOVED lines=117> */
.L_x_2455:
[----:B------:R-:W-:Y:S05]  /*11570*/  BSYNC B1 ;  /* 0x0000000000017941 */ /* 0x000fea0003800000 */
.L_x_2454:
[----:B------:R-:W-:Y:S04]  /*11580*/  BSSY B1, `(.L_x_2456) ;  /* 0x000007c000017945 */ /* 0x000fe80003800000 */
[----:B------:R-:W-:Y:S05]  /*11590*/  @P1 BRA `(.L_x_2457) ;  /* 0x0000000400e81947 */ /* 0x000fea0003800000 */
[----:B012-4-:R-:W0:Y:S01]  /*115a0*/  LDS.128 R4, [R223] ;  /* 0x00000000df047984 */ /* 0x017e220000000c00 */
        /* <DEDUP_REMOVED lines=121> */
.L_x_2457:
[----:B------:R-:W-:Y:S05]  /*11d40*/  BSYNC B1 ;  /* 0x0000000000017941 */ /* 0x000fea0003800000 */
.L_x_2456:
        /* <DEDUP_REMOVED lines=120> */
.L_x_2459:
[----:B------:R-:W-:Y:S05]  /*124d0*/  BSYNC B1 ;  /* 0x0000000000017941 */ /* 0x000fea0003800000 */
.L_x_2458:
        /* <DEDUP_REMOVED lines=124> */
.L_x_2461:
[----:B------:R-:W-:Y:S05]  /*12ca0*/  BSYNC B1 ;  /* 0x0000000000017941 */ /* 0x000fea0003800000 */
.L_x_2460:
        /* <DEDUP_REMOVED lines=120> */
.L_x_2463:
[----:B------:R-:W-:Y:S05]  /*13430*/  BSYNC B1 ;  /* 0x0000000000017941 */ /* 0x000fea0003800000 */
.L_x_2462:
        /* <DEDUP_REMOVED lines=124> */
.L_x_2447:
[----:B------:R-:W1:Y:S01]  /*13c00*/  LDC R25, c[0x0][0x448] ;  /* 0x00011200ff197b82 */ /* 0x000e620000000800 */
[----:B------:R-:W-:Y:S01]  /*13c10*/  IMAD.MOV.U32 R9, RZ, RZ, R10 ;  /* 0x000000ffff097224 */ /* 0x000fe200078e000a */
[----:B------:R-:W-:Y:S01]  /*13c20*/  MOV R5, R27 ;  /* 0x0000001b00057202 */ /* 0x000fe20000000f00 */
[----:B------:R-:W-:Y:S01]  /*13c30*/  IMAD.MOV.U32 R4, RZ, RZ, R24 ;  /* 0x000000ffff047224 */ /* 0x000fe200078e0018 */
[----:B------:R-:W-:Y:S01]  /*13c40*/  ULDC.64 UR4, c[0x0][0x3f8] ;  /* 0x0000fe0000047ab9 */ /* 0x000fe20000000a00 */
[----:B------:R-:W-:Y:S01]  /*13c50*/  IMAD.MOV.U32 R6, RZ, RZ, R144 ;  /* 0x000000ffff067224 */ /* 0x000fe200078e0090 */
[----:B------:R-:W-:Y:S01]  /*13c60*/  ULDC.64 UR6, c[0x0][0x408] ;  /* 0x0001020000067ab9 */ /* 0x000fe20000000a00 */
[----:B------:R-:W-:Y:S01]  /*13c70*/  IMAD.MOV.U32 R7, RZ, RZ, R29 ;  /* 0x000000ffff077224 */ /* 0x000fe200078e001d */
[----:B------:R-:W-:Y:S01]  /*13c80*/  ULDC.64 UR8, c[0x0][0x400] ;  /* 0x0001000000087ab9 */ /* 0x000fe20000000a00 */
[----:B-1----:R-:W-:-:S13]  /*13c90*/  ISETP.NE.AND P0, PT, R25, 0x1, PT ;  /* 0x000000011900780c */ /* 0x002fda0003f05270 */
[----:B------:R-:W1:Y:S08]  /*13ca0*/  @P0 LDC R3, c[0x0][0x44c] ;  /* 0x00011300ff030b82 */ /* 0x000e700000000800 */
[----:B------:R-:W2:Y:S01]  /*13cb0*/  @P0 LDC R0, c[0x0][0x450] ;  /* 0x00011400ff000b82 */ /* 0x000ea20000000800 */
[----:B-1----:R-:W-:-:S05]  /*13cc0*/  @P0 IMAD.HI.U32 R3, R10, R3, RZ ;  /* 0x000000030a030227 */ /* 0x002fca00078e00ff */
[----:B--2---:R-:W-:-:S04]  /*13cd0*/  @P0 SHF.R.U32.HI R9, RZ, R0, R3 ;  /* 0x00000000ff090219 */ /* 0x004fc80000011603 */
[----:B------:R-:W-:Y:S01]  /*13ce0*/  SHF.R.S32.HI R0, RZ, 0x1f, R9 ;  /* 0x0000001fff007819 */ /* 0x000fe20000011409 */
[----:B------:R-:W-:-:S04]  /*13cf0*/  IMAD.WIDE.U32 R4, R9, UR4, R4 ;  /* 0x0000000409047c25 */ /* 0x000fc8000f8e0004 */
[----:B------:R-:W-:Y:S02]  /*13d00*/  IMAD R8, R0, UR4, RZ ;  /* 0x0000000400087c24 */ /* 0x000fe4000f8e02ff */
[----:B------:R-:W-:-:S04]  /*13d10*/  IMAD.WIDE.U32 R6, R9, UR6, R6 ;  /* 0x0000000609067c25 */ /* 0x000fc8000f8e0006 */
[----:B------:R-:W-:Y:S01]  /*13d20*/  IMAD R0, R0, UR6, RZ ;  /* 0x0000000600007c24 */ /* 0x000fe2000f8e02ff */
[----:B------:R-:W-:Y:S01]  /*13d30*/  IADD3 R21, P1, R6, UR8, RZ ;  /* 0x0000000806157c10 */ /* 0x000fe2000ff3e0ff */
        /* <DEDUP_REMOVED lines=12> */
.L_x_2684:
        /* <DEDUP_REMOVED lines=18> */
[C---:B------:R-:W-:Y:S02]  /*13f20*/  IADD3 R5, R18.reuse, 0x40, RZ ;  /* 0x0000004012057810 */ /* 0x040fe40007ffe0ff */
[----:B------:R-:W-:Y:S02]  /*13f30*/  CS2R R24, SRZ ;  /* 0x0000000000187805 */ /* 0x000fe4000001ff00 */
[----:B------:R-:W-:Y:S02]  /*13f40*/  ISETP.GE.AND P2, PT, R18, UR4, PT ;  /* 0x0000000412007c0c */ /* 0x000fe4000bf46270 */
[----:B------:R-:W-:Y:S02]  /*13f50*/  CS2R R26, SRZ ;  /* 0x00000000001a7805 */ /* 0x000fe4000001ff00 */
[----:B------:R-:W-:-:S02]  /*13f60*/  ISETP.GE.AND P1, PT, R4, UR4, PT ;  /* 0x0000000404007c0c */ /* 0x000fc4000bf26270 */
[----:B------:R-:W-:Y:S02]  /*13f70*/  CS2R R6, SRZ ;  /* 0x0000000000067805 */ /* 0x000fe4000001ff00 */
[----:B------:R-:W-:Y:S02]  /*13f80*/  ISETP.GE.AND P0, PT, R5, UR4, PT ;  /* 0x0000000405007c0c */ /* 0x000fe4000bf06270 */
[----:B------:R-:W-:Y:S02]  /*13f90*/  CS2R R28, SRZ ;  /* 0x00000000001c7805 */ /* 0x000fe4000001ff00 */
[----:B------:R-:W-:Y:S02]  /*13fa0*/  CS2R R30, SRZ ;  /* 0x00000000001e7805 */ /* 0x000fe4000001ff00 */
[----:B------:R-:W-:Y:S02]  /*13fb0*/  @!P2 SHF.R.S32.HI R5, RZ, 0x1f, R18 ;  /* 0x0000001fff05a819 */ /* 0x000fe40000011412 */
[C---:B---3--:R-:W-:Y:S01]  /*13fc0*/  @!P2 IADD3 R36, P3, R18.reuse, R3, RZ ;  /* 0x000000031224a210 */ /* 0x048fe20007f7e0ff */
[----:B------:R-:W-:Y:S01]  /*13fd0*/  @!P1 IMAD.SHL.U32 R42, R225, 0x10, RZ ;  /* 0x00000010e12a9824 */ /* 0x000fe200078e00ff */
[----:B0-----:R-:W-:-:S03]  /*13fe0*/  @!P2 IADD3 R38, P4, R18, R21, RZ ;  /* 0x000000151226a210 */ /* 0x001fc60007f9e0ff */
[----:B------:R-:W-:Y:S02]  /*13ff0*/  @!P0 IMAD.SHL.U32 R48, R227, 0x10, RZ ;  /* 0x00000010e3308824 */ /* 0x000fe400078e00ff */
[----:B--2---:R-:W-:Y:S01]  /*14000*/  @!P2 IMAD.X R37, R0, 0x1, R5, P3 ;  /* 0x000000010025a824 */ /* 0x004fe200018e0605 */
[----:B----4-:R-:W-:Y:S02]  /*14010*/  @!P2 IADD3.X R39, R20, R5, RZ, P4, !PT ;  /* 0x000000051427a210 */ /* 0x010fe400027fe4ff */
[----:B------:R-:W-:Y:S02]  /*14020*/  @!P1 SHF.R.S32.HI R5, RZ, 0x1f, R42 ;  /* 0x0000001fff059819 */ /* 0x000fe4000001142a */
[-C--:B------:R-:W-:Y:S02]  /*14030*/  @!P1 IADD3 R40, P5, R3, R42.reuse, RZ ;  /* 0x0000002a03289210 */ /* 0x080fe40007fbe0ff */
[----:B------:R-:W-:Y:S02]  /*14040*/  CS2R R8, SRZ ;  /* 0x0000000000087805 */ /* 0x000fe4000001ff00 */
[----:B------:R-:W-:-:S02]  /*14050*/  @!P1 IADD3 R42, P4, R21, R42, RZ ;  /* 0x0000002a152a9210 */ /* 0x000fc40007f9e0ff */
[----:B------:R-:W-:Y:S02]  /*14060*/  CS2R R10, SRZ ;  /* 0x00000000000a7805 */ /* 0x000fe4000001ff00 */
[-C--:B------:R-:W-:Y:S01]  /*14070*/  @!P0 IADD3 R46, P3, R3, R48.reuse, RZ ;  /* 0x00000030032e8210 */ /* 0x080fe20007f7e0ff */
[--C-:B------:R-:W-:Y:S01]  /*14080*/  @!P1 IMAD.X R41, R0, 0x1, R5.reuse, P5 ;  /* 0x0000000100299824 */ /* 0x100fe200028e0605 */
[----:B------:R-:W-:Y:S01]  /*14090*/  @!P0 SHF.R.S32.HI R3, RZ, 0x1f, R48 ;  /* 0x0000001fff038819 */ /* 0x000fe20000011430 */
[----:B------:R-:W-:Y:S01]  /*140a0*/  @!P1 IMAD.X R43, R20, 0x1, R5, P4 ;  /* 0x00000001142b9824 */ /* 0x000fe200020e0605 */
[----:B------:R-:W-:Y:S02]  /*140b0*/  @!P0 IADD3 R48, P5, R21, R48, RZ ;  /* 0x0000003015308210 */ /* 0x000fe40007fbe0ff */
[----:B------:R-:W-:Y:S02]  /*140c0*/  CS2R R4, SRZ ;  /* 0x0000000000047805 */ /* 0x000fe4000001ff00 */
[----:B------:R-:W-:-:S02]  /*140d0*/  CS2R R32, SRZ ;  /* 0x0000000000207805 */ /* 0x000fc4000001ff00 */
[----:B------:R-:W-:Y:S02]  /*140e0*/  CS2R R34, SRZ ;  /* 0x0000000000227805 */ /* 0x000fe4000001ff00 */
[----:B------:R-:W-:Y:S02]  /*140f0*/  CS2R R12, SRZ ;  /* 0x00000000000c7805 */ /* 0x000fe4000001ff00 */
[----:B------:R-:W-:Y:S01]  /*14100*/  CS2R R14, SRZ ;  /* 0x00000000000e7805 */ /* 0x000fe2000001ff00 */
[----:B------:R-:W-:Y:S01]  /*14110*/  @!P0 IMAD.X R47, R0, 0x1, R3, P3 ;  /* 0x00000001002f8824 */ /* 0x000fe200018e0603 */
[----:B------:R-:W-:Y:S01]  /*14120*/  @!P0 IADD3.X R49, R20, R3, RZ, P5, !PT ;  /* 0x0000000314318210 */ /* 0x000fe20002ffe4ff */
[----:B------:R1:W5:Y:S04]  /*14130*/  @!P2 LD.E.128 R24, desc[UR56][R36.64] ;  /* 0x000000382418a980 */ /* 0x000368000c101d00 */
[----:B------:R1:W5:Y:S04]  /*14140*/  @!P2 LD.E.128 R4, desc[UR56][R38.64] ;  /* 0x000000382604a980 */ /* 0x000368000c101d00 */
[----:B------:R1:W5:Y:S04]  /*14150*/  @!P1 LD.E.128 R28, desc[UR56][R40.64] ;  /* 0x00000038281c9980 */ /* 0x000368000c101d00 */
[----:B------:R1:W5:Y:S04]  /*14160*/  @!P1 LD.E.128 R8, desc[UR56][R42.64] ;  /* 0x000000382a089980 */ /* 0x000368000c101d00 */
[----:B------:R1:W5:Y:S04]  /*14170*/  @!P0 LD.E.128 R32, desc[UR56][R46.64] ;  /* 0x000000382e208980 */ /* 0x000368000c101d00 */
[----:B------:R1:W5:Y:S02]  /*14180*/  @!P0 LD.E.128 R12, desc[UR56][R48.64] ;  /* 0x00000038300c8980 */ /* 0x000364000c101d00 */
.L_x_2466:
[----:B------:R-:W-:Y:S05]  /*14190*/  BSYNC B1 ;  /* 0x0000000000017941 */ /* 0x000fea0003800000 */
.L_x_2465:
[----:B------:R-:W-:Y:S01]  /*141a0*/  ULEA.HI UR4, UR43, UR43, URZ, 0x1 ;  /* 0x0000002b2b047291 */ /* 0x000fe2000f8f083f */
[----:B---3--:R-:W-:Y:S01]  /*141b0*/  VIADDMNMX R3, R45, -R203, 0x80, PT ;  /* 0x000000802d037446 */ /* 0x008fe200038009cb */
[----:B------:R-:W-:Y:S02]  /*141c0*/  BSSY B1, `(.L_x_2467) ;  /* 0x0000008000017945 */ /* 0x000fe40003800000 */
[----:B------:R-:W-:Y:S01]  /*141d0*/  ULOP3.LUT UR4, UR4, 0xfffffffe, URZ, 0xc0, !UPT ;  /* 0xfffffffe04047892 */ /* 0x000fe2000f8ec03f */
[----:B------:R-:W-:-:S03]  /*141e0*/  ISETP.GE.AND P1, PT, R188, R3, PT ;  /* 0x00000003bc00720c */ /* 0x000fc60003f26270 */
[----:B------:R-:W-:-:S06]  /*141f0*/  UIADD3 UR4, UR43, -UR4, URZ ;  /* 0x800000042b047290 */ /* 0x000fcc000fffe03f */
[----:B0-----:R-:W-:-:S05]  /*14200*/  IMAD.U32 R21, RZ, RZ, UR4 ;  /* 0x00000004ff157e24 */ /* 0x001fca000f8e00ff */
[----:B------:R-:W-:-:S04]  /*14210*/  SHF.L.U32 R21, R21, 0x1f, RZ ;  /* 0x0000001f15157819 */ /* 0x000fc800000006ff */
[----:B------:R-:W0:Y:S02]  /*14220*/  SYNCS.PHASECHK.TRANS64.TRYWAIT P0, [R16+URZ+0x29800], R21 ;  /* 0x02980015100075a7 */ /* 0x000e24000800017f */
[----:B0-----:R-:W-:Y:S05]  /*14230*/  @!P0 BRA `(.L_x_2468) ;  /* 0x0000019c00008947 */ /* 0x001fea0003800000 */
.L_x_2685:
[----:B------:R-:W-:Y:S05]  /*14240*/  BSYNC B1 ;  /* 0x0000000000017941 */ /* 0x000fea0003800000 */
.L_x_2467:
[----:B------:R-:W-:Y:S05]  /*14250*/  @P1 BRA `(.L_x_2453) ;  /* 0x0000002c00dc1947 */ /* 0x000fea0003800000 */
[----:B--2---:R-:W2:Y:S01]  /*14260*/  LDC R0, c[0x0][0x3f4] ;  /* 0x0000fd00ff007b82 */ /* 0x004ea20000000800 */
[C---:B------:R-:W-:Y:S01]  /*14270*/  VIADD R3, R18.reuse, 0x20 ;  /* 0x0000002012037836 */ /* 0x040fe20000000000 */
[----:B------:R-:W-:Y:S01]  /*14280*/  BSSY B1, `(.L_x_2469) ;  /* 0x00000fc000017945 */ /* 0x000fe20003800000 */
[C---:B0-----:R-:W-:Y:S01]  /*14290*/  VIADD R21, R18.reuse, 0x40 ;  /* 0x0000004012157836 */ /* 0x041fe20000000000 */
[-C--:B--2---:R-:W-:Y:S02]  /*142a0*/  ISETP.GE.AND P0, PT, R18, R0.reuse, PT ;  /* 0x000000001200720c */ /* 0x084fe40003f06270 */
[-C--:B------:R-:W-:Y:S02]  /*142b0*/  ISETP.GE.AND P1, PT, R3, R0.reuse, PT ;  /* 0x000000000300720c */ /* 0x080fe40003f26270 */
[----:B------:R-:W-:-:S09]  /*142c0*/  ISETP.GE.AND P2, PT, R21, R0, PT ;  /* 0x000000001500720c */ /* 0x000fd20003f46270 */
[----:B------:R-:W-:Y:S05]  /*142d0*/  @P0 BRA `(.L_x_2470) ;  /* 0x0000000c00d80947 */ /* 0x000fea0003800000 */
[----:B-----5:R-:W-:Y:S02]  /*142e0*/  SHF.R.U32.HI R3, RZ, 0x8, R24 ;  /* 0x00000008ff037819 */ /* 0x020fe40000011618 */
[----:B----4-:R-:W-:Y:S02]  /*142f0*/  LOP3.LUT R20, R24, 0xff, RZ, 0xc0, !PT ;  /* 0x000000ff18147812 */ /* 0x010fe400078ec0ff */
[----:B------:R-:W-:Y:S02]  /*14300*/  LOP3.LUT R21, R3, 0xff, RZ, 0xc0, !PT ;  /* 0x000000ff03157812 */ /* 0x000fe400078ec0ff */
[----:B------:R-:W-:Y:S02]  /*14310*/  LEA.HI R3, R0, R226, RZ, 0x1c ;  /* 0x000000e200037211 */ /* 0x000fe400078fe0ff */
[----:B------:R-:W-:Y:S02]  /*14320*/  PRMT R45, R21, 0x7604, R20 ;  /* 0x00007604152d7816 */ /* 0x000fe40000000014 */
[----:B-1----:R-:W-:-:S02]  /*14330*/  SHF.R.U32.HI R39, RZ, 0x8, R26 ;  /* 0x00000008ff277819 */ /* 0x002fc4000001161a */
[----:B------:R-:W-:Y:S02]  /*14340*/  SHF.R.S32.HI R20, RZ, 0x1f, R3 ;  /* 0x0000001fff147819 */ /* 0x000fe40000011403 */
[----:B------:R-:W-:Y:S02]  /*14350*/  SHF.R.U32.HI R37, RZ, 0x8, R25 ;  /* 0x00000008ff257819 */ /* 0x000fe40000011619 */
[----:B------:R-:W-:Y:S02]  /*14360*/  LOP3.LUT R38, R26, 0xff, RZ, 0xc0, !PT ;  /* 0x000000ff1a267812 */ /* 0x000fe400078ec0ff */
[----:B------:R-:W-:Y:S02]  /*14370*/  LOP3.LUT R39, R39, 0xff, RZ, 0xc0, !PT ;  /* 0x000000ff27277812 */ /* 0x000fe400078ec0ff */
[----:B------:R-:W-:Y:S02]  /*14380*/  LEA.HI R21, R20, R3, RZ, 0x2 ;  /* 0x0000000314157211 */ /* 0x000fe400078f10ff */
[----:B------:R-:W-:-:S02]  /*14390*/  SHF.L.U32 R3, R3, 0x4, RZ ;  /* 0x0000000403037819 */ /* 0x000fc400000006ff */
[----:B------:R-:W-:Y:S01]  /*143a0*/  LOP3.LUT R36, R25, 0xff, RZ, 0xc0, !PT ;  /* 0x000000ff19247812 */ /* 0x000fe200078ec0ff */
[----:B------:R-:W-:Y:S01]  /*143b0*/  IMAD.SHL.U32 R21, R21, 0x800, RZ ;  /* 0x0000080015157824 */ /* 0x000fe200078e00ff */
[----:B------:R-:W-:Y:S02]  /*143c0*/  LOP3.LUT R37, R37, 0xff, RZ, 0xc0, !PT ;  /* 0x000000ff25257812 */ /* 0x000fe400078ec0ff */
[----:B------:R-:W-:Y:S02]  /*143d0*/  PRMT R47, R39, 0x7604, R38 ;  /* 0x00007604272f7816 */ /* 0x000fe40000000026 */
[----:B------:R-:W-:Y:S02]  /*143e0*/  SHF.R.U32.HI R39, RZ, 0x8, R27 ;  /* 0x00000008ff277819 */ /* 0x000fe4000001161b */
[----:B------:R-:W-:Y:S02]  /*143f0*/  LOP3.LUT R20, R198, 0x30, R3, 0xf8, !PT ;  /* 0x00000030c6147812 */ /* 0x000fe400078ef803 */
[----:B------:R-:W-:-:S02]  /*14400*/  PRMT R46, R37, 0x7604, R36 ;  /* 0x00007604252e7816 */ /* 0x000fc40000000024 */
[----:B------:R-:W-:Y:S02]  /*14410*/  LOP3.LUT R36, R27, 0xff, RZ, 0xc0, !PT ;  /* 0x000000ff1b247812 */ /* 0x000fe400078ec0ff */
[----:B------:R-:W-:Y:S02]  /*14420*/  LOP3.LUT R3, R39, 0xff, RZ, 0xc0, !PT ;  /* 0x000000ff27037812 */ /* 0x000fe400078ec0ff */
[----:B------:R-:W-:Y:S02]  /*14430*/  LOP3.LUT R20, R20, R199, RZ, 0x3c, !PT ;  /* 0x000000c714147212 */ /* 0x000fe400078e3cff */
[----:B------:R-:W-:Y:S02]  /*14440*/  LOP3.LUT R21, R21, 0xffffe000, RZ, 0xc0, !PT ;  /* 0xffffe00015157812 */ /* 0x000fe400078ec0ff */
[----:B------:R-:W-:Y:S02]  /*14450*/  PRMT R48, R3, 0x7604, R36 ;  /* 0x0000760403307816 */ /* 0x000fe40000000024 */
[----:B------:R-:W-:-:S02]  /*14460*/  IADD3 R3, R20, R200, R21 ;  /* 0x000000c814037210 */ /* 0x000fc40007ffe015 */
[----:B------:R-:W-:Y:S02]  /*14470*/  SHF.R.U32.HI R38, RZ, 0x8, R4 ;  /* 0x00000008ff267819 */ /* 0x000fe40000011604 */
[----:B------:R-:W-:Y:S01]  /*14480*/  LOP3.LUT R37, R4, 0xff, RZ, 0xc0, !PT ;  /* 0x000000ff04257812 */ /* 0x000fe200078ec0ff */
[----:B------:R-:W-:Y:S01]  /*14490*/  IMAD.IADD R3, R16, 0x1, R3 ;  /* 0x0000000110037824 */ /* 0x000fe200078e0203 */
[----:B------:R-:W-:Y:S02]  /*144a0*/  LOP3.LUT R38, R38, 0xff, RZ, 0xc0, !PT ;  /* 0x000000ff26267812 */ /* 0x000fe400078ec0ff */
[----:B------:R-:W-:Y:S02]  /*144b0*/  SHF.R.U32.HI R21, RZ, 0x8, R5 ;  /* 0x00000008ff157819 */ /* 0x000fe40000011605 */
[----:B------:R-:W0:Y:S01]  /*144c0*/  LDS.128 R40, [R3+0x14400] ;  /* 0x0144000003287984 */ /* 0x000e220000000c00 */
[----:B------:R-:W-:Y:S02]  /*144d0*/  PRMT R53, R38, 0x7604, R37 ;  /* 0x0000760426357816 */ /* 0x000fe40000000025 */
[----:B------:R-:W-:Y:S01]  /*144e0*/  LOP3.LUT R20, R5, 0xff, RZ, 0xc0, !PT ;  /* 0x000000ff05147812 */ /* 0x000fe200078ec0ff */
[----:B------:R-:W1:Y:S01]  /*144f0*/  LDS.128 R36, [R236+0x14400] ;  /* 0x01440000ec247984 */ /* 0x000e620000000c00 */
[----:B------:R-:W-:-:S02]  /*14500*/  SHF.R.U32.HI R50, RZ, 0x8, R6 ;  /* 0x00000008ff327819 */ /* 0x000fc40000011606 */
[----:B------:R-:W-:Y:S02]  /*14510*/  LOP3.LUT R21, R21, 0xff, RZ, 0xc0, !PT ;  /* 0x000000ff15157812 */ /* 0x000fe400078ec0ff */
[----:B------:R-:W-:Y:S02]  /*14520*/  LOP3.LUT R49, R6, 0xff, RZ, 0xc0, !PT ;  /* 0x000000ff06317812 */ /* 0x000fe400078ec0ff */
[----:B------:R-:W-:Y:S02]  /*14530*/  LOP3.LUT R50, R50, 0xff, RZ, 0xc0, !PT ;  /* 0x000000ff32327812 */ /* 0x000fe400078ec0ff */
[----:B------:R-:W-:Y:S02]  /*14540*/  PRMT R20, R21, 0x7604, R20 ;  /* 0x0000760415147816 */ /* 0x000fe40000000014 */
[----:B------:R-:W-:Y:S02]  /*14550*/  SHF.R.U32.HI R55, RZ, 0x10, R5 ;  /* 0x00000010ff377819 */ /* 0x000fe40000011605 */
[----:B------:R-:W-:-:S02]  /*14560*/  SHF.R.U32.HI R21, RZ, 0x10, R25 ;  /* 0x00000010ff157819 */ /* 0x000fc40000011619 */
[----:B------:R-:W-:Y:S01]  /*14570*/  SHF.R.U32.HI R52, RZ, 0x8, R7 ;  /* 0x00000008ff347819 */ /* 0x000fe20000011607 */
[----:B------:R-:W-:Y:S01]  /*14580*/  IMAD.U32 R55, R55, 0x10000, RZ ;  /* 0x0001000037377824 */ /* 0x000fe200078e00ff */
[----:B------:R-:W-:Y:S01]  /*14590*/  PRMT R57, R50, 0x7604, R49 ;  /* 0x0000760432397816 */ /* 0x000fe20000000031 */
[----:B------:R-:W-:Y:S01]  /*145a0*/  IMAD.U32 R21, R21, 0x10000, RZ ;  /* 0x0001000015157824 */ /* 0x000fe200078e00ff */
[----:B------:R-:W-:Y:S02]  /*145b0*/  SHF.R.U32.HI R49, RZ, 0x10, R27 ;  /* 0x00000010ff317819 */ /* 0x000fe4000001161b */
[----:B------:R-:W-:Y:S02]  /*145c0*/  LOP3.LUT R51, R7, 0xff, RZ, 0xc0, !PT ;  /* 0x000000ff07337812 */ /* 0x000fe400078ec0ff */
[----:B------:R-:W-:Y:S02]  /*145d0*/  LOP3.LUT R52, R52, 0xff, RZ, 0xc0, !PT ;  /* 0x000000ff34347812 */ /* 0x000fe400078ec0ff */
[----:B------:R-:W-:-:S02]  /*145e0*/  SHF.L.U32 R49, R49, 0x10, RZ ;  /* 0x0000001031317819 */ /* 0x000fc400000006ff */
        /* <DEDUP_REMOVED lines=197> */
.L_x_2470:
[----:B------:R-:W-:Y:S05]  /*15240*/  BSYNC B1 ;  /* 0x0000000000017941 */ /* 0x000fea0003800000 */
.L_x_2469:
[----:B------:R-:W-:Y:S04]  /*15250*/  BSSY B1, `(.L_x_2471) ;  /* 0x0000100000017945 */ /* 0x000fe80003800000 */
[----:B------:R-:W-:Y:S05]  /*15260*/  @P1 BRA `(.L_x_2472) ;  /* 0x0000000c00f81947 */ /* 0x000fea0003800000 */
[----:B0----5:R-:W-:Y:S02]  /*15270*/  SHF.R.U32.HI R3, RZ, 0x8, R28 ;  /* 0x00000008ff037819 */ /* 0x021fe4000001161c */
[----:B------:R-:W-:Y:S02]  /*15280*/  LOP3.LUT R5, R28, 0xff, RZ, 0xc0, !PT ;  /* 0x000000ff1c057812 */ /* 0x000fe400078ec0ff */
[----:B------:R-:W-:Y:S02]  /*15290*/  LOP3.LUT R4, R3, 0xff, RZ, 0xc0, !PT ;  /* 0x000000ff03047812 */ /* 0x000fe400078ec0ff */
[----:B------:R-:W-:Y:S02]  /*152a0*/  LEA.HI R3, R0, R225, RZ, 0x1c ;  /* 0x000000e100037211 */ /* 0x000fe400078fe0ff */
[----:B------:R-:W-:Y:S02]  /*152b0*/  PRMT R21, R4, 0x7604, R5 ;  /* 0x0000760404157816 */ /* 0x000fe40000000005 */
[----:B------:R-:W-:-:S02]  /*152c0*/  SHF.R.S32.HI R4, RZ, 0x1f, R3 ;  /* 0x0000001fff047819 */ /* 0x000fc40000011403 */
[----:B------:R-:W-:Y:S02]  /*152d0*/  SHF.R.U32.HI R6, RZ, 0x8, R29 ;  /* 0x00000008ff067819 */ /* 0x000fe4000001161d */
[----:B------:R-:W-:Y:S01]  /*152e0*/  LEA.HI R5, R4, R3, RZ, 0x2 ;  /* 0x0000000304057211 */ /* 0x000fe200078f10ff */
[----:B------:R-:W-:Y:S01]  /*152f0*/  IMAD.SHL.U32 R3, R3, 0x10, RZ ;  /* 0x0000001003037824 */ /* 0x000fe200078e00ff */
[----:B------:R-:W-:Y:S02]  /*15300*/  SHF.R.U32.HI R26, RZ, 0x8, R31 ;  /* 0x00000008ff1a7819 */ /* 0x000fe4000001161f */
[----:B------:R-:W-:Y:S02]  /*15310*/  SHF.R.U32.HI R24, RZ, 0x8, R8 ;  /* 0x00000008ff187819 */ /* 0x000fe40000011608 */
[----:B------:R-:W-:Y:S02]  /*15320*/  LOP3.LUT R7, R29, 0xff, RZ, 0xc0, !PT ;  /* 0x000000ff1d077812 */ /* 0x000fe400078ec0ff */
[----:B------:R-:W-:-:S02]  /*15330*/  LOP3.LUT R6, R6, 0xff, RZ, 0xc0, !PT ;  /* 0x000000ff06067812 */ /* 0x000fc400078ec0ff */
[----:B------:R-:W-:Y:S02]  /*15340*/  LOP3.LUT R4, R198, 0x30, R3, 0xf8, !PT ;  /* 0x00000030c6047812 */ /* 0x000fe400078ef803 */
[----:B------:R-:W-:Y:S02]  /*15350*/  SHF.L.U32 R5, R5, 0xb, RZ ;  /* 0x0000000b05057819 */ /* 0x000fe400000006ff */
[----:B----4-:R-:W-:Y:S02]  /*15360*/  LOP3.LUT R20, R31, 0xff, RZ, 0xc0, !PT ;  /* 0x000000ff1f147812 */ /* 0x010fe400078ec0ff */
[----:B------:R-:W-:Y:S02]  /*15370*/  LOP3.LUT R25, R8, 0xff, RZ, 0xc0, !PT ;  /* 0x000000ff08197812 */ /* 0x000fe400078ec0ff */
[----:B------:R-:W-:Y:S02]  /*15380*/  LOP3.LUT R3, R26, 0xff, RZ, 0xc0, !PT ;  /* 0x000000ff1a037812 */ /* 0x000fe400078ec0ff */
[----:B------:R-:W-:-:S02]  /*15390*/  LOP3.LUT R24, R24, 0xff, RZ, 0xc0, !PT ;  /* 0x000000ff18187812 */ /* 0x000fc400078ec0ff */
[----:B-1----:R-:W-:Y:S02]  /*153a0*/  PRMT R37, R6, 0x7604, R7 ;  /* 0x0000760406257816 */ /* 0x002fe40000000007 */
[----:B------:R-:W-:Y:S02]  /*153b0*/  LOP3.LUT R4, R4, R199, RZ, 0x3c, !PT ;  /* 0x000000c704047212 */ /* 0x000fe400078e3cff */
[----:B------:R-:W-:Y:S02]  /*153c0*/  LOP3.LUT R5, R5, 0xffffe000, RZ, 0xc0, !PT ;  /* 0xffffe00005057812 */ /* 0x000fe400078ec0ff */
[----:B------:R-:W-:Y:S02]  /*153d0*/  SHF.R.U32.HI R6, RZ, 0x8, R30 ;  /* 0x00000008ff067819 */ /* 0x000fe4000001161e */
[----:B------:R-:W-:Y:S02]  /*153e0*/  PRMT R41, R3, 0x7604, R20 ;  /* 0x0000760403297816 */ /* 0x000fe40000000014 */
[----:B------:R-:W-:-:S02]  /*153f0*/  PRMT R45, R24, 0x7604, R25 ;  /* 0x00007604182d7816 */ /* 0x000fc40000000019 */
[----:B------:R-:W-:Y:S02]  /*15400*/  IADD3 R3, R4, R200, R5 ;  /* 0x000000c804037210 */ /* 0x000fe40007ffe005 */
[----:B------:R-:W-:Y:S02]  /*15410*/  SHF.R.U32.HI R24, RZ, 0x8, R10 ;  /* 0x00000008ff187819 */ /* 0x000fe4000001160a */
[----:B------:R-:W-:Y:S01]  /*15420*/  SHF.R.U32.HI R26, RZ, 0x8, R11 ;  /* 0x00000008ff1a7819 */ /* 0x000fe2000001160b */
[----:B------:R-:W-:Y:S01]  /*15430*/  IMAD.IADD R3, R16, 0x1, R3 ;  /* 0x0000000110037824 */ /* 0x000fe200078e0203 */
[----:B------:R-:W-:Y:S02]  /*15440*/  LOP3.LUT R7, R30, 0xff, RZ, 0xc0, !PT ;  /* 0x000000ff1e077812 */ /* 0x000fe400078ec0ff */
[----:B------:R-:W-:Y:S02]  /*15450*/  LOP3.LUT R6, R6, 0xff, RZ, 0xc0, !PT ;  /* 0x000000ff06067812 */ /* 0x000fe400078ec0ff */
        /* <DEDUP_REMOVED lines=8> */
[----:B------:R-:W0:Y:S01]  /*154e0*/  LDS.128 R4, [R235+0x14400] ;  /* 0x01440000eb047984 */ /* 0x000e220000000c00 */
[----:B------:R-:W-:Y:S02]  /*154f0*/  PRMT R49, R20, 0x7604, R25 ;  /* 0x0000760414317816 */ /* 0x000fe40000000019 */
        /* <DEDUP_REMOVED lines=8> */
[----:B------:R-:W-:Y:S02]  /*15580*/  SHF.R.U32.HI R40, RZ, 0x10, R31 ;  /* 0x00000010ff287819 */ /* 0x000fe4000001161f */
[----:B------:R-:W-:-:S02]  /*15590*/  LOP3.LUT R38, R38, 0xff, RZ, 0xc0, !PT ;  /* 0x000000ff26267812 */ /* 0x000fc400078ec0ff */
[----:B------:R-:W-:Y:S02]  /*155a0*/  PRMT R21, R20, 0x7054, R21 ;  /* 0x0000705414157816 */ /* 0x000fe40000000015 */
[----:B------:R-:W-:Y:S02]  /*155b0*/  PRMT R37, R36, 0x7054, R37 ;  /* 0x0000705424257816 */ /* 0x000fe40000000025 */
[----:B------:R-:W-:Y:S02]  /*155c0*/  LOP3.LUT R40, R40, 0xff, RZ, 0xc0, !PT ;  /* 0x000000ff28287812 */ /* 0x000fe400078ec0ff */
[----:B------:R-:W-:Y:S02]  /*155d0*/  PRMT R39, R38, 0x7054, R39 ;  /* 0x0000705426277816 */ /* 0x000fe40000000027 */
[----:B------:R-:W-:Y:S02]  /*155e0*/  SHF.R.U32.HI R20, RZ, 0x10, R8 ;  /* 0x00000010ff147819 */ /* 0x000fe40000011608 */
[----:B------:R-:W-:-:S02]  /*155f0*/  SHF.R.U32.HI R36, RZ, 0x10, R9 ;  /* 0x00000010ff247819 */ /* 0x000fc40000011609 */
[----:B------:R-:W-:Y:S02]  /*15600*/  SHF.R.U32.HI R38, RZ, 0x10, R10 ;  /* 0x00000010ff267819 */ /* 0x000fe4000001160a */
[----:B------:R-:W-:Y:S02]  /*15610*/  PRMT R43, R40, 0x7054, R41 ;  /* 0x00007054282b7816 */ /* 0x000fe40000000029 */
        /* <DEDUP_REMOVED lines=12> */
[----:B------:R-:W-:Y:S02]  /*156e0*/  PRMT R53, R40, 0x7054, R53 ;  /* 0x0000705428357816 */ /* 0x000fe40000000035 */
[----:B------:R-:W-:Y:S02]  /*156f0*/  LOP3.LUT R8, R51, 0xff000000, R10, 0xf8, !PT ;  /* 0xff00000033087812 */ /* 0x000fe400078ef80a */
[-C--:B0-----:R-:W-:Y:S02]  /*15700*/  F2FP.F16.E4M3.UNPACK_B R29, R7.reuse ;  /* 0x00000007ff1d723e */ /* 0x081fe400020006ff */
[----:B------:R-:W-:-:S02]  /*15710*/  F2FP.F16.E4M3.UNPACK_B R30, R7.H1 ;  /* 0x00000007ff1e723e */ /* 0x000fc400030006ff */
[----:B------:R-:W-:Y:S02]  /*15720*/  LOP3.LUT R40, R21, 0xff000000, R28, 0xf8, !PT ;  /* 0xff00000015287812 */ /* 0x000fe400078ef81c */
[-C--:B------:R-:W-:Y:S02]  /*15730*/  F2FP.F16.E4M3.UNPACK_B R7, R4.reuse ;  /* 0x00000004ff07723e */ /* 0x080fe400020006ff */
[----:B------:R-:W-:Y:S02]  /*15740*/  F2FP.F16.E4M3.UNPACK_B R10, R4.H1 ;  /* 0x00000004ff0a723e */ /* 0x000fe400030006ff */
[----:B------:R-:W-:Y:S02]  /*15750*/  LOP3.LUT R45, R43, 0xff000000, R31, 0xf8, !PT ;  /* 0xff0000002b2d7812 */ /* 0x000fe400078ef81f */
[-C--:B------:R-:W-:Y:S02]  /*15760*/  F2FP.F16.E4M3.UNPACK_B R4, R6.reuse ;  /* 0x00000006ff04723e */ /* 0x080fe400020006ff */
[----:B------:R-:W-:-:S02]  /*15770*/  F2FP.F16.E4M3.UNPACK_B R28, R6.H1 ;  /* 0x00000006ff1c723e */ /* 0x000fc400030006ff */
[----:B------:R-:W-:Y:S02]  /*15780*/  F2FP.F16.E4M3.UNPACK_B R43, R49 ;  /* 0x00000031ff2b723e */ /* 0x000fe400020006ff */
[----:B-1----:R-:W-:Y:S02]  /*15790*/  F2FP.F16.E4M3.UNPACK_B R6, R25 ;  /* 0x00000019ff06723e */ /* 0x002fe400020006ff */
[----:B------:R-:W-:Y:S01]  /*157a0*/  F2FP.F16.E4M3.UNPACK_B R42, R41 ;  /* 0x00000029ff2a723e */ /* 0x000fe200020006ff */
[----:B------:R-:W-:Y:S01]  /*157b0*/  HADD2.F32 R48, -RZ, R43.H0_H0 ;  /* 0x2000002bff307230 */ /* 0x000fe20000004100 */
[----:B------:R-:W-:Y:S02]  /*157c0*/  LOP3.LUT R53, R53, 0xff000000, R11, 0xf8, !PT ;  /* 0xff00000035357812 */ /* 0x000fe400078ef80b */
[-C--:B------:R-:W-:Y:S01]  /*157d0*/  F2FP.F16.E4M3.UNPACK_B R11, R5.reuse ;  /* 0x00000005ff0b723e */ /* 0x080fe200020006ff */
[----:B------:R-:W-:Y:S01]  /*157e0*/  HADD2.F32 R46, -RZ, R42.H0_H0 ;  /* 0x2000002aff2e7230 */ /* 0x000fe20000004100 */
[----:B------:R-:W-:Y:S01]  /*157f0*/  F2FP.F16.E4M3.UNPACK_B R21, R5.H1 ;  /* 0x00000005ff15723e */ /* 0x000fe200030006ff */
[----:B------:R-:W-:Y:S01]  /*15800*/  HADD2.F32 R5, -RZ, R6.H0_H0 ;  /* 0x20000006ff057230 */ /* 0x000fe20000004100 */
[----:B------:R-:W-:Y:S01]  /*15810*/  F2FP.F16.E4M3.UNPACK_B R31, R25.H1 ;  /* 0x00000019ff1f723e */ /* 0x000fe200030006ff */
[--C-:B------:R-:W-:Y:S01]  /*15820*/  HADD2.F32 R9, -RZ, R11.reuse.H0_H0 ;  /* 0x2000000bff097230 */ /* 0x100fe20000004100 */
[-C--:B------:R-:W-:Y:S01]  /*15830*/  F2FP.F16.E4M3.UNPACK_B R38, R27.reuse ;  /* 0x0000001bff26723e */ /* 0x080fe200020006ff */
[----:B------:R-:W-:Y:S01]  /*15840*/  HADD2.F32 R42, -RZ, R42.H1_H1 ;  /* 0x3000002aff2a7230 */ /* 0x000fe20000004100 */
[----:B------:R-:W-:Y:S01]  /*15850*/  F2FP.F16.E4M3.UNPACK_B R39, R27.H1 ;  /* 0x0000001bff27723e */ /* 0x000fe200030006ff */
[C---:B------:R-:W-:Y:S01]  /*15860*/  FMUL.FTZ R51, R5.reuse, R46 ;  /* 0x0000002e05337220 */ /* 0x040fe20000410000 */
[-C--:B------:R-:W-:Y:S01]  /*15870*/  F2FP.F16.E4M3.UNPACK_B R25, R24.reuse ;  /* 0x00000018ff19723e */ /* 0x080fe200020006ff */
[----:B------:R-:W-:Y:S01]  /*15880*/  HADD2.F32 R6, -RZ, R6.H1_H1 ;  /* 0x30000006ff067230 */ /* 0x000fe20000004100 */
        /* <DEDUP_REMOVED lines=9> */
[----:B------:R-:W-:-:S02]  /*15920*/  HADD2.F32 R46, -RZ, R43.H1_H1 ;  /* 0x3000002bff2e7230 */ /* 0x000fc40000004100 */
[C---:B------:R-:W-:Y:S01]  /*15930*/  FMUL.FTZ R55, R6.reuse, R42 ;  /* 0x0000002a06377220 */ /* 0x040fe20000410000 */
[----:B------:R-:W-:Y:S02]  /*15940*/  HADD2.F32 R51, -RZ, R49.H0_H0 ;  /* 0x20000031ff337230 */ /* 0x000fe40000004100 */
[----:B------:R-:W-:Y:S02]  /*15950*/  HADD2.F32 R26, -RZ, R31.H0_H0 ;  /* 0x2000001fff1a7230 */ /* 0x000fe40000004100 */
[-C--:B------:R-:W-:Y:S01]  /*15960*/  FMUL.FTZ R48, R6, R46.reuse ;  /* 0x0000002e06307220 */ /* 0x080fe20000410000 */
[----:B------:R-:W-:Y:S02]  /*15970*/  HADD2.F32 R43, -RZ, R41.H0_H0 ;  /* 0x20000029ff2b7230 */ /* 0x000fe40000004100 */
[----:B------:R-:W-:Y:S01]  /*15980*/  FFMA.FTZ R50, R11, R46, R55 ;  /* 0x0000002e0b327223 */ /* 0x000fe20000010037 */
[----:B------:R-:W-:Y:S02]  /*15990*/  HADD2.F32 R24, -RZ, R21.H0_H0 ;  /* 0x20000015ff187230 */ /* 0x000fe40000004100 */
[----:B------:R-:W-:Y:S01]  /*159a0*/  FMUL.FTZ R57, R26, R51 ;  /* 0x000000331a397220 */ /* 0x000fe20000410000 */
[----:B------:R-:W-:-:S02]  /*159b0*/  HADD2.F32 R46, -RZ, R49.H1_H1 ;  /* 0x30000031ff2e7230 */ /* 0x000fc40000004100 */
[-C--:B------:R-:W-:Y:S01]  /*159c0*/  FMUL.FTZ R26, R26, R43.reuse ;  /* 0x0000002b1a1a7220 */ /* 0x080fe20000410000 */
[----:B------:R-:W-:Y:S02]  /*159d0*/  HADD2.F32 R31, -RZ, R31.H1_H1 ;  /* 0x3000001fff1f7230 */ /* 0x000fe40000004100 */
[C---:B------:R-:W-:Y:S01]  /*159e0*/  FFMA.FTZ R57, R24.reuse, R43, -R57 ;  /* 0x0000002b18397223 */ /* 0x040fe20000010839 */
[----:B------:R-:W-:Y:S01]  /*159f0*/  F2FP.F16.E4M3.UNPACK_B R43, R53 ;  /* 0x00000035ff2b723e */ /* 0x000fe200020006ff */
[----:B------:R-:W-:Y:S01]  /*15a00*/  FFMA.FTZ R51, R24, R51, R26 ;  /* 0x0000003318337223 */ /* 0x000fe2000001001a */
[----:B------:R-:W-:Y:S01]  /*15a10*/  HADD2.F32 R26, -RZ, R41.H1_H1 ;  /* 0x30000029ff1a7230 */ /* 0x000fe20000004100 */
[----:B------:R-:W-:Y:S01]  /*15a20*/  F2FP.F16.E4M3.UNPACK_B R41, R45 ;  /* 0x0000002dff29723e */ /* 0x000fe200020006ff */
[----:B------:R-:W-:Y:S01]  /*15a30*/  FFMA.FTZ R6, R11, R42, -R48 ;  /* 0x0000002a0b067223 */ /* 0x000fe20000010830 */
[----:B------:R-:W-:Y:S02]  /*15a40*/  HADD2.F32 R48, -RZ, R43.H0_H0 ;  /* 0x2000002bff307230 */ /* 0x000fe40000004100 */
[----:B------:R-:W-:Y:S01]  /*15a50*/  FMUL.FTZ R52, R31, R46 ;  /* 0x0000002e1f347220 */ /* 0x000fe20000410000 */
[----:B------:R-:W-:-:S02]  /*15a60*/  HADD2.F32 R24, -RZ, R38.H0_H0 ;  /* 0x20000026ff187230 */ /* 0x000fc40000004100 */
[----:B------:R-:W-:Y:S01]  /*15a70*/  FMUL.FTZ R31, R31, R26 ;  /* 0x0000001a1f1f7220 */ /* 0x000fe20000410000 */
[----:B------:R-:W-:Y:S01]  /*15a80*/  HADD2.F32 R21, -RZ, R21.H1_H1 ;  /* 0x30000015ff157230 */ /* 0x000fe20000004100 */
[----:B------:R-:W-:Y:S01]  /*15a90*/  F2FP.F16.E4M3.UNPACK_B R53, R53.H1 ;  /* 0x00000035ff35723e */ /* 0x000fe200030006ff */
[----:B------:R-:W-:Y:S02]  /*15aa0*/  HADD2.F32 R42, -RZ, R41.H0_H0 ;  /* 0x20000029ff2a7230 */ /* 0x000fe40000004100 */
[C---:B------:R-:W-:Y:S01]  /*15ab0*/  FMUL.FTZ R54, R24.reuse, R48 ;  /* 0x0000003018367220 */ /* 0x040fe20000410000 */
[----:B------:R-:W-:Y:S02]  /*15ac0*/  HADD2.F32 R11, -RZ, R29.H0_H0 ;  /* 0x2000001dff0b7230 */ /* 0x000fe40000004100 */
[----:B------:R-:W-:Y:S01]  /*15ad0*/  FFMA.FTZ R52, R21, R26, -R52 ;  /* 0x0000001a15347223 */ /* 0x000fe20000010834 */
[----:B------:R-:W-:Y:S02]  /*15ae0*/  HADD2.F32 R43, -RZ, R43.H1_H1 ;  /* 0x3000002bff2b7230 */ /* 0x000fe40000004100 */
[----:B------:R-:W-:Y:S01]  /*15af0*/  FMUL.FTZ R49, R24, R42 ;  /* 0x0000002a18317220 */ /* 0x000fe20000410000 */
[----:B------:R-:W-:-:S02]  /*15b00*/  HADD2.F32 R38, -RZ, R38.H1_H1 ;  /* 0x30000026ff267230 */ /* 0x000fc40000004100 */
[----:B------:R-:W-:Y:S01]  /*15b10*/  FFMA.FTZ R46, R21, R46, R31 ;  /* 0x0000002e152e7223 */ /* 0x000fe2000001001f */
[----:B------:R-:W-:Y:S01]  /*15b20*/  HADD2.F32 R41, -RZ, R41.H1_H1 ;  /* 0x30000029ff297230 */ /* 0x000fe20000004100 */
[----:B------:R-:W-:Y:S01]  /*15b30*/  F2FP.F16.E4M3.UNPACK_B R45, R45.H1 ;  /* 0x0000002dff2d723e */ /* 0x000fe200030006ff */
[----:B------:R-:W-:Y:S02]  /*15b40*/  HADD2.F32 R26, -RZ, R53.H0_H0 ;  /* 0x20000035ff1a7230 */ /* 0x000fe40000004100 */
[C---:B------:R-:W-:Y:S01]  /*15b50*/  FFMA.FTZ R54, R11.reuse, R42, -R54 ;  /* 0x0000002a0b367223 */ /* 0x040fe20000010836 */
[----:B------:R-:W-:Y:S02]  /*15b60*/  HADD2.F32 R21, -RZ, R39.H0_H0 ;  /* 0x20000027ff157230 */ /* 0x000fe40000004100 */
[----:B------:R-:W-:Y:S01]  /*15b70*/  FFMA.FTZ R49, R11, R48, R49 ;  /* 0x000000300b317223 */ /* 0x000fe20000010031 */
[----:B------:R-:W-:Y:S02]  /*15b80*/  HADD2.F32 R29, -RZ, R29.H1_H1 ;  /* 0x3000001dff1d7230 */ /* 0x000fe40000004100 */
[----:B------:R-:W-:Y:S01]  /*15b90*/  FMUL.FTZ R42, R38, R43 ;  /* 0x0000002b262a7220 */ /* 0x000fe20000410000 */
[----:B------:R-:W-:-:S02]  /*15ba0*/  HADD2.F32 R24, -RZ, R45.H0_H0 ;  /* 0x2000002dff187230 */ /* 0x000fc40000004100 */
[-C--:B------:R-:W-:Y:S01]  /*15bb0*/  FMUL.FTZ R38, R38, R41.reuse ;  /* 0x0000002926267220 */ /* 0x080fe20000410000 */
[----:B------:R-:W-:Y:S02]  /*15bc0*/  HADD2.F32 R11, -RZ, R30.H0_H0 ;  /* 0x2000001eff0b7230 */ /* 0x000fe40000004100 */
[----:B------:R-:W-:Y:S01]  /*15bd0*/  FMUL.FTZ R56, R21, R26 ;  /* 0x0000001a15387220 */ /* 0x000fe20000410000 */
[C---:B------:R-:W-:Y:S01]  /*15be0*/  FFMA.FTZ R55, R29.reuse, R41, -R42 ;  /* 0x000000291d377223 */ /* 0x040fe2000001082a */
[----:B------:R-:W-:Y:S01]  /*15bf0*/  FFMA.FTZ R48, R29, R43, R38 ;  /* 0x0000002b1d307223 */ /* 0x000fe20000010026 */
[-C--:B------:R-:W-:Y:S01]  /*15c00*/  FMUL.FTZ R21, R21, R24.reuse ;  /* 0x0000001815157220 */ /* 0x080fe20000410000 */
[C---:B------:R-:W-:Y:S01]  /*15c10*/  FFMA.FTZ R56, R11.reuse, R24, -R56 ;  /* 0x000000180b387223 */ /* 0x040fe20000010838 */
[-C--:B------:R-:W-:Y:S01]  /*15c20*/  F2FP.F16.E4M3.UNPACK_B R29, R47.reuse.H1 ;  /* 0x0000002fff1d723e */ /* 0x080fe200030006ff */
[----:B------:R-:W-:Y:S01]  /*15c30*/  HADD2.F32 R45, -RZ, R45.H1_H1 ;  /* 0x3000002dff2d7230 */ /* 0x000fe20000004100 */
[----:B------:R-:W-:Y:S01]  /*15c40*/  F2FP.F16.E4M3.UNPACK_B R24, R40.H1 ;  /* 0x00000028ff18723e */ /* 0x000fe200030006ff */
[----:B------:R-:W-:Y:S01]  /*15c50*/  FFMA.FTZ R58, R11, R26, R21 ;  /* 0x0000001a0b3a7223 */ /* 0x000fe20000010015 */
[----:B------:R-:W-:Y:S01]  /*15c60*/  HADD2.F32 R21, -RZ, R27.H0_H0 ;  /* 0x2000001bff157230 */ /* 0x000fe20000004100 */
[----:B------:R-:W-:Y:S01]  /*15c70*/  F2FP.F16.E4M3.UNPACK_B R47, R47 ;  /* 0x0000002fff2f723e */ /* 0x000fe200020006ff */
[----:B------:R-:W-:Y:S01]  /*15c80*/  HADD2.F32 R38, -RZ, R29.H0_H0 ;  /* 0x2000001dff267230 */ /* 0x000fe20000004100 */
[----:B------:R-:W-:Y:S01]  /*15c90*/  F2FP.F16.E4M3.UNPACK_B R40, R40 ;  /* 0x00000028ff28723e */ /* 0x000fe200020006ff */
[----:B------:R-:W-:Y:S01]  /*15ca0*/  HADD2.F32 R26, -RZ, R24.H0_H0 ;  /* 0x20000018ff1a7230 */ /* 0x000fe20000004100 */
[----:B------:R-:W-:Y:S01]  /*15cb0*/  F2FP.SATFINITE.E4M3.F32.PACK_AB_MERGE_C R52, R52, R57, RZ ;  /* 0x000000393434723e */ /* 0x000fe200048070ff */
[----:B------:R-:W-:-:S02]  /*15cc0*/  HADD2.F32 R53, -RZ, R53.H1_H1 ;  /* 0x30000035ff357230 */ /* 0x000fc40000004100 */
[C---:B------:R-:W-:Y:S01]  /*15cd0*/  FMUL.FTZ R42, R21.reuse, R38 ;  /* 0x00000026152a7220 */ /* 0x040fe20000410000 */
[----:B------:R-:W-:Y:S02]  /*15ce0*/  HADD2.F32 R39, -RZ, R39.H1_H1 ;  /* 0x30000027ff277230 */ /* 0x000fe40000004100 */
[----:B------:R-:W-:Y:S01]  /*15cf0*/  FMUL.FTZ R21, R21, R26 ;  /* 0x0000001a15157220 */ /* 0x000fe20000410000 */
[----:B------:R-:W-:Y:S01]  /*15d00*/  HADD2.F32 R11, -RZ, R10.H0_H0 ;  /* 0x2000000aff0b7230 */ /* 0x000fe20000004100 */
[----:B------:R-:W-:Y:S01]  /*15d10*/  F2FP.SATFINITE.E4M3.F32.PACK_AB_MERGE_C R46, R46, R51, RZ ;  /* 0x000000332e2e723e */ /* 0x000fe200048070ff */
[----:B------:R-:W-:Y:S02]  /*15d20*/  HADD2.F32 R29, -RZ, R29.H1_H1 ;  /* 0x3000001dff1d7230 */ /* 0x000fe40000004100 */
[C---:B------:R-:W-:Y:S01]  /*15d30*/  FMUL.FTZ R31, R39.reuse, R53 ;  /* 0x00000035271f7220 */ /* 0x040fe20000410000 */
[----:B------:R-:W-:Y:S02]  /*15d40*/  HADD2.F32 R27, -RZ, R27.H1_H1 ;  /* 0x3000001bff1b7230 */ /* 0x000fe40000004100 */
[----:B------:R-:W-:Y:S01]  /*15d50*/  FMUL.FTZ R60, R39, R45 ;  /* 0x0000002d273c7220 */ /* 0x000fe20000410000 */
[----:B------:R-:W-:-:S02]  /*15d60*/  HADD2.F32 R30, -RZ, R30.H1_H1 ;  /* 0x3000001eff1e7230 */ /* 0x000fc40000004100 */
[----:B------:R-:W-:Y:S01]  /*15d70*/  FFMA.FTZ R38, R11, R38, R21 ;  /* 0x000000260b267223 */ /* 0x000fe20000010015 */
[----:B------:R-:W-:Y:S02]  /*15d80*/  HADD2.F32 R24, -RZ, R24.H1_H1 ;  /* 0x30000018ff187230 */ /* 0x000fe40000004100 */
[----:B------:R-:W-:Y:S01]  /*15d90*/  FMUL.FTZ R21, R27, R29 ;  /* 0x0000001d1b157220 */ /* 0x000fe20000410000 */
[----:B------:R-:W-:Y:S02]  /*15da0*/  HADD2.F32 R10, -RZ, R10.H1_H1 ;  /* 0x3000000aff0a7230 */ /* 0x000fe40000004100 */
[C---:B------:R-:W-:Y:S01]  /*15db0*/  FFMA.FTZ R45, R30.reuse, R45, -R31 ;  /* 0x0000002d1e2d7223 */ /* 0x040fe2000001081f */
[----:B------:R-:W-:Y:S01]  /*15dc0*/  FFMA.FTZ R53, R30, R53, R60 ;  /* 0x000000351e357223 */ /* 0x000fe2000001003c */
[----:B------:R-:W-:Y:S01]  /*15dd0*/  FFMA.FTZ R42, R11, R26, -R42 ;  /* 0x0000001a0b2a7223 */ /* 0x000fe2000001082a */
[----:B------:R-:W-:Y:S01]  /*15de0*/  FMUL.FTZ R30, R27, R24 ;  /* 0x000000181b1e7220 */ /* 0x000fe20000410000 */
[----:B------:R-:W-:-:S02]  /*15df0*/  HADD2.F32 R26, -RZ, R47.H0_H0 ;  /* 0x2000002fff1a7230 */ /* 0x000fc40000004100 */
[C---:B------:R-:W-:Y:S01]  /*15e00*/  FFMA.FTZ R39, R10.reuse, R24, -R21 ;  /* 0x000000180a277223 */ /* 0x040fe20000010815 */
[----:B------:R-:W-:Y:S02]  /*15e10*/  HADD2.F32 R11, -RZ, R25.H0_H0 ;  /* 0x20000019ff0b7230 */ /* 0x000fe40000004100 */
[----:B------:R-:W-:Y:S01]  /*15e20*/  FFMA.FTZ R41, R10, R29, R30 ;  /* 0x0000001d0a297223 */ /* 0x000fe2000001001e */
[--C-:B------:R-:W-:Y:S01]  /*15e30*/  HADD2.F32 R21, -RZ, R40.reuse.H0_H0 ;  /* 0x20000028ff157230 */ /* 0x100fe20000004100 */
[----:B------:R-:W-:Y:S01]  /*15e40*/  F2FP.SATFINITE.E4M3.F32.PACK_AB_MERGE_C R5, R6, R5, R52 ;  /* 0x000000050605723e */ /* 0x000fe20004807034 */
[----:B------:R-:W-:Y:S02]  /*15e50*/  HADD2.F32 R10, -RZ, R7.H0_H0 ;  /* 0x20000007ff0a7230 */ /* 0x000fe40000004100 */
[C---:B------:R-:W-:Y:S01]  /*15e60*/  FMUL.FTZ R27, R11.reuse, R26 ;  /* 0x0000001a0b1b7220 */ /* 0x040fe20000410000 */
[----:B------:R-:W-:Y:S02]  /*15e70*/  HADD2.F32 R25, -RZ, R25.H1_H1 ;  /* 0x30000019ff197230 */ /* 0x000fe40000004100 */
[----:B------:R-:W-:Y:S01]  /*15e80*/  FMUL.FTZ R11, R11, R21 ;  /* 0x000000150b0b7220 */ /* 0x000fe20000410000 */
[----:B------:R-:W-:-:S02]  /*15e90*/  HADD2.F32 R40, -RZ, R40.H1_H1 ;  /* 0x30000028ff287230 */ /* 0x000fc40000004100 */
[C---:B------:R-:W-:Y:S01]  /*15ea0*/  FFMA.FTZ R29, R10.reuse, R21, -R27 ;  /* 0x000000150a1d7223 */ /* 0x040fe2000001081b */
[----:B------:R-:W-:Y:S01]  /*15eb0*/  HADD2.F32 R24, -RZ, R47.H1_H1 ;  /* 0x3000002fff187230 */ /* 0x000fe20000004100 */
[----:B------:R-:W-:Y:S01]  /*15ec0*/  F2FP.F16.E4M3.UNPACK_B R27, R8.H1 ;  /* 0x00000008ff1b723e */ /* 0x000fe200030006ff */
[----:B------:R-:W-:Y:S02]  /*15ed0*/  HADD2.F32 R7, -RZ, R7.H1_H1 ;  /* 0x30000007ff077230 */ /* 0x000fe40000004100 */
[----:B------:R-:W-:Y:S01]  /*15ee0*/  FFMA.FTZ R26, R10, R26, R11 ;  /* 0x0000001a0a1a7223 */ /* 0x000fe2000001000b */
[----:B------:R-:W-:Y:S01]  /*15ef0*/  F2FP.F16.E4M3.UNPACK_B R11, R20.H1 ;  /* 0x00000014ff0b723e */ /* 0x000fe200030006ff */
[C---:B------:R-:W-:Y:S01]  /*15f00*/  FMUL.FTZ R21, R25.reuse, R40 ;  /* 0x0000002819157220 */ /* 0x040fe20000410000 */
[----:B------:R-:W-:Y:S01]  /*15f10*/  FMUL.FTZ R30, R25, R24 ;  /* 0x00000018191e7220 */ /* 0x000fe20000410000 */
[----:B------:R-:W-:Y:S01]  /*15f20*/  HADD2.F32 R25, -RZ, R27.H0_H0 ;  /* 0x2000001bff197230 */ /* 0x000fe20000004100 */
[----:B------:R-:W-:Y:S01]  /*15f30*/  F2FP.F16.E4M3.UNPACK_B R20, R20 ;  /* 0x00000014ff14723e */ /* 0x000fe200020006ff */
[----:B------:R-:W-:-:S02]  /*15f40*/  HADD2.F32 R10, -RZ, R37.H0_H0 ;  /* 0x20000025ff0a7230 */ /* 0x000fc40000004100 */
[C---:B------:R-:W-:Y:S01]  /*15f50*/  FFMA.FTZ R31, R7.reuse, R24, R21 ;  /* 0x00000018071f7223 */ /* 0x040fe20000010015 */
[--C-:B------:R-:W-:Y:S02]  /*15f60*/  HADD2.F32 R21, -RZ, R11.reuse.H0_H0 ;  /* 0x2000000bff157230 */ /* 0x100fe40000004100 */
[----:B------:R-:W-:Y:S01]  /*15f70*/  FFMA.FTZ R30, R7, R40, -R30 ;  /* 0x00000028071e7223 */ /* 0x000fe2000001081e */
[----:B------:R-:W-:Y:S02]  /*15f80*/  HADD2.F32 R7, -RZ, R28.H0_H0 ;  /* 0x2000001cff077230 */ /* 0x000fe40000004100 */
[C---:B------:R-:W-:Y:S01]  /*15f90*/  FMUL.FTZ R24, R10.reuse, R25 ;  /* 0x000000190a187220 */ /* 0x040fe20000410000 */
[----:B------:R-:W-:Y:S02]  /*15fa0*/  HADD2.F32 R11, -RZ, R11.H1_H1 ;  /* 0x3000000bff0b7230 */ /* 0x000fe40000004100 */
[----:B------:R-:W-:Y:S01]  /*15fb0*/  FMUL.FTZ R10, R10, R21 ;  /* 0x000000150a0a7220 */ /* 0x000fe20000410000 */
[----:B------:R-:W-:-:S02]  /*15fc0*/  HADD2.F32 R27, -RZ, R27.H1_H1 ;  /* 0x3000001bff1b7230 */ /* 0x000fc40000004100 */
[----:B------:R-:W-:Y:S01]  /*15fd0*/  FFMA.FTZ R40, R7, R21, -R24 ;  /* 0x0000001507287223 */ /* 0x000fe20000010818 */
[----:B------:R-:W-:Y:S01]  /*15fe0*/  HADD2.F32 R37, -RZ, R37.H1_H1 ;  /* 0x30000025ff257230 */ /* 0x000fe20000004100 */
[----:B------:R-:W-:Y:S01]  /*15ff0*/  F2FP.SATFINITE.E4M3.F32.PACK_AB_MERGE_C R9, R50, R9, R46 ;  /* 0x000000093209723e */ /* 0x000fe2000480702e */
[----:B------:R-:W-:-:S03]  /*16000*/  HADD2.F32 R28, -RZ, R28.H1_H1 ;  /* 0x3000001cff1c7230 */ /* 0x000fc60000004100 */
[C---:B------:R-:W-:Y:S01]  /*16010*/  FMUL.FTZ R21, R37.reuse, R27 ;  /* 0x0000001b25157220 */ /* 0x040fe20000410000 */
[----:B------:R-:W-:Y:S01]  /*16020*/  FMUL.FTZ R24, R37, R11 ;  /* 0x0000000b25187220 */ /* 0x000fe20000410000 */
[----:B------:R-:W-:Y:S01]  /*16030*/  FFMA.FTZ R37, R7, R25, R10 ;  /* 0x0000001907257223 */ /* 0x000fe2000001000a */
[----:B------:R-:W-:Y:S01]  /*16040*/  F2FP.F16.E4M3.UNPACK_B R7, R8 ;  /* 0x00000008ff07723e */ /* 0x000fe200020006ff */
[C---:B------:R-:W-:Y:S01]  /*16050*/  FFMA.FTZ R43, R28.reuse, R11, -R21 ;  /* 0x0000000b1c2b7223 */ /* 0x040fe20000010815 */
[--C-:B------:R-:W-:Y:S02]  /*16060*/  HADD2.F32 R10, -RZ, R20.reuse.H0_H0 ;  /* 0x20000014ff0a7230 */ /* 0x100fe40000004100 */
[----:B------:R-:W-:Y:S01]  /*16070*/  FFMA.FTZ R28, R28, R27, R24 ;  /* 0x0000001b1c1c7223 */ /* 0x000fe20000010018 */
[----:B------:R-:W-:Y:S02]  /*16080*/  HADD2.F32 R11, -RZ, R20.H1_H1 ;  /* 0x30000014ff0b7230 */ /* 0x000fe40000004100 */
[----:B------:R-:W-:Y:S01]  /*16090*/  HADD2.F32 R8, -RZ, R36.H0_H0 ;  /* 0x20000024ff087230 */ /* 0x000fe20000004100 */
[----:B------:R-:W-:Y:S01]  /*160a0*/  F2FP.SATFINITE.E4M3.F32.PACK_AB_MERGE_C R40, R43, R40, RZ ;  /* 0x000000282b28723e */ /* 0x000fe200048070ff */
[--C-:B------:R-:W-:Y:S01]  /*160b0*/  HADD2.F32 R20, -RZ, R7.reuse.H0_H0 ;  /* 0x20000007ff147230 */ /* 0x100fe20000004100 */
[----:B------:R-:W-:Y:S01]  /*160c0*/  F2FP.SATFINITE.E4M3.F32.PACK_AB_MERGE_C R28, R28, R37, RZ ;  /* 0x000000251c1c723e */ /* 0x000fe200048070ff */
[----:B------:R-:W-:-:S02]  /*160d0*/  HADD2.F32 R21, -RZ, R7.H1_H1 ;  /* 0x30000007ff157230 */ /* 0x000fc40000004100 */
[C---:B------:R-:W-:Y:S01]  /*160e0*/  FMUL.FTZ R25, R8.reuse, R10 ;  /* 0x0000000a08197220 */ /* 0x040fe20000410000 */
[----:B------:R-:W-:Y:S02]  /*160f0*/  HADD2.F32 R36, -RZ, R36.H1_H1 ;  /* 0x30000024ff247230 */ /* 0x000fe40000004100 */
[----:B------:R-:W-:Y:S01]  /*16100*/  FMUL.FTZ R24, R8, R20 ;  /* 0x0000001408187220 */ /* 0x000fe20000410000 */
[--C-:B------:R-:W-:Y:S01]  /*16110*/  HADD2.F32 R7, -RZ, R4.reuse.H0_H0 ;  /* 0x20000004ff077230 */ /* 0x100fe20000004100 */
[----:B------:R-:W-:Y:S01]  /*16120*/  F2FP.SATFINITE.E4M3.F32.PACK_AB_MERGE_C R8, R41, R38, RZ ;  /* 0x000000262908723e */ /* 0x000fe200048070ff */
[----:B------:R-:W-:Y:S02]  /*16130*/  HADD2.F32 R4, -RZ, R4.H1_H1 ;  /* 0x30000004ff047230 */ /* 0x000fe40000004100 */
[C---:B------:R-:W-:Y:S01]  /*16140*/  FMUL.FTZ R27, R36.reuse, R21 ;  /* 0x00000015241b7220 */ /* 0x040fe20000410000 */
        /* <DEDUP_REMOVED lines=8> */
[----:B------:R-:W-:Y:S02]  /*161d0*/  F2FP.SATFINITE.E4M3.F32.PACK_AB_MERGE_C R7, R55, R54, R7 ;  /* 0x000000363707723e */ /* 0x000fe40004807007 */
[----:B------:R-:W-:Y:S02]  /*161e0*/  F2FP.SATFINITE.E4M3.F32.PACK_AB_MERGE_C R4, R30, R29, R4 ;  /* 0x0000001d1e04723e */ /* 0x000fe40004807004 */
[----:B------:R-:W-:Y:S02]  /*161f0*/  F2FP.SATFINITE.E4M3.F32.PACK_AB_MERGE_C R6, R27, R24, R40 ;  /* 0x000000181b06723e */ /* 0x000fe40004807028 */
[----:B------:R-:W-:-:S02]  /*16200*/  F2FP.SATFINITE.E4M3.F32.PACK_AB_MERGE_C R11, R48, R49, R11 ;  /* 0x00000031300b723e */ /* 0x000fc4000480700b */
[----:B------:R-:W-:Y:S01]  /*16210*/  F2FP.SATFINITE.E4M3.F32.PACK_AB_MERGE_C R8, R31, R26, R8 ;  /* 0x0000001a1f08723e */ /* 0x000fe20004807008 */
[----:B------:R2:W-:Y:S01]  /*16220*/  STS.128 [R235+0x14400], R4 ;  /* 0x01440004eb007388 */ /* 0x0005e20000000c00 */
[----:B------:R-:W-:-:S05]  /*16230*/  F2FP.SATFINITE.E4M3.F32.PACK_AB_MERGE_C R10, R21, R10, R28 ;  /* 0x0000000a150a723e */ /* 0x000fca000480701c */
[----:B------:R2:W-:Y:S02]  /*16240*/  STS.128 [R3+0x14400], R8 ;  /* 0x0144000803007388 */ /* 0x0005e40000000c00 */
.L_x_2472:
[----:B------:R-:W-:Y:S05]  /*16250*/  BSYNC B1 ;  /* 0x0000000000017941 */ /* 0x000fea0003800000 */
.L_x_2471:
[----:B------:R-:W-:Y:S05]  /*16260*/  @P2 BRA `(.L_x_2453) ;  /* 0x0000000c00d82947 */ /* 0x000fea0003800000 */
[----:B0-2--5:R-:W-:Y:S02]  /*16270*/  SHF.R.U32.HI R4, RZ, 0x8, R32 ;  /* 0x00000008ff047819 */ /* 0x025fe40000011620 */
        /* <DEDUP_REMOVED lines=8> */
[----:B------:R-:W-:Y:S02]  /*16300*/  LOP3.LUT R7, R34, 0xff, RZ, 0xc0, !PT ;  /* 0x000000ff22077812 */ /* 0x000fe400078ec0ff */
[----:B------:R-:W-:Y:S01]  /*16310*/  LOP3.LUT R8, R8, 0xff, RZ, 0xc0, !PT ;  /* 0x000000ff08087812 */ /* 0x000fe200078ec0ff */
[----:B------:R-:W-:Y:S01]  /*16320*/  IMAD.SHL.U32 R4, R4, 0x800, RZ ;  /* 0x0000080004047824 */ /* 0x000fe200078e00ff */
[----:B------:R-:W-:Y:S02]  /*16330*/  LOP3.LUT R0, R198, 0x30, R3, 0xf8, !PT ;  /* 0x00000030c6007812 */ /* 0x000fe400078ef803 */
[----:B------:R-:W-:-:S02]  /*16340*/  PRMT R25, R8, 0x7604, R7 ;  /* 0x0000760408197816 */ /* 0x000fc40000000007 */
[----:B------:R-:W-:Y:S02]  /*16350*/  SHF.R.U32.HI R6, RZ, 0x8, R33 ;  /* 0x00000008ff067819 */ /* 0x000fe40000011621 */
[----:B------:R-:W-:Y:S02]  /*16360*/  SHF.R.U32.HI R8, RZ, 0x8, R12 ;  /* 0x00000008ff087819 */ /* 0x000fe4000001160c */
[----:B------:R-:W-:Y:S02]  /*16370*/  LOP3.LUT R0, R0, R199, RZ, 0x3c, !PT ;  /* 0x000000c700007212 */ /* 0x000fe400078e3cff */
[----:B------:R-:W-:Y:S02]  /*16380*/  LOP3.LUT R3, R4, 0xffffe000, RZ, 0xc0, !PT ;  /* 0xffffe00004037812 */ /* 0x000fe400078ec0ff */
[----:B------:R-:W-:Y:S02]  /*16390*/  LOP3.LUT R5, R33, 0xff, RZ, 0xc0, !PT ;  /* 0x000000ff21057812 */ /* 0x000fe400078ec0ff */
[----:B------:R-:W-:-:S02]  /*163a0*/  LOP3.LUT R6, R6, 0xff, RZ, 0xc0, !PT ;  /* 0x000000ff06067812 */ /* 0x000fc400078ec0ff */
[----:B------:R-:W-:Y:S02]  /*163b0*/  LOP3.LUT R7, R12, 0xff, RZ, 0xc0, !PT ;  /* 0x000000ff0c077812 */ /* 0x000fe400078ec0ff */
[----:B------:R-:W-:Y:S02]  /*163c0*/  LOP3.LUT R8, R8, 0xff, RZ, 0xc0, !PT ;  /* 0x000000ff08087812 */ /* 0x000fe400078ec0ff */
[----:B------:R-:W-:Y:S02]  /*163d0*/  IADD3 R3, R0, R200, R3 ;  /* 0x000000c800037210 */ /* 0x000fe40007ffe003 */
[----:B----4-:R-:W-:Y:S02]  /*163e0*/  PRMT R20, R6, 0x7604, R5 ;  /* 0x0000760406147816 */ /* 0x010fe40000000005 */
[----:B------:R-:W-:Y:S02]  /*163f0*/  PRMT R31, R8, 0x7604, R7 ;  /* 0x00007604081f7816 */ /* 0x000fe40000000007 */
[----:B------:R-:W-:-:S02]  /*16400*/  SHF.R.U32.HI R6, RZ, 0x8, R35 ;  /* 0x00000008ff067819 */ /* 0x000fc40000011623 */
[----:B------:R-:W-:Y:S02]  /*16410*/  SHF.R.U32.HI R8, RZ, 0x8, R13 ;  /* 0x00000008ff087819 */ /* 0x000fe4000001160d */
[----:B------:R-:W-:Y:S02]  /*16420*/  IADD3 R0, R16, R3, RZ ;  /* 0x0000000310007210 */ /* 0x000fe40007ffe0ff */
        /* <DEDUP_REMOVED lines=8> */
[----:B------:R-:W-:Y:S02]  /*164b0*/  LOP3.LUT R30, R30, 0xff, RZ, 0xc0, !PT ;  /* 0x000000ff1e1e7812 */ /* 0x000fe400078ec0ff */
[----:B------:R-:W-:Y:S02]  /*164c0*/  LOP3.LUT R26, R13, 0xff, RZ, 0xc0, !PT ;  /* 0x000000ff0d1a7812 */ /* 0x000fe400078ec0ff */
[----:B------:R-:W-:Y:S02]  /*164d0*/  SHF.R.U32.HI R28, RZ, 0x8, R14 ;  /* 0x00000008ff1c7819 */ /* 0x000fe4000001160e */
[----:B------:R-:W-:-:S02]  /*164e0*/  PRMT R30, R30, 0x7604, R29 ;  /* 0x000076041e1e7816 */ /* 0x000fc4000000001d */
[----:B------:R-:W-:Y:S02]  /*164f0*/  PRMT R26, R3, 0x7604, R26 ;  /* 0x00007604031a7816 */ /* 0x000fe4000000001a */
[----:B------:R-:W-:Y:S02]  /*16500*/  SHF.R.U32.HI R29, RZ, 0x10, R13 ;  /* 0x00000010ff1d7819 */ /* 0x000fe4000001160d */
[----:B------:R-:W-:Y:S02]  /*16510*/  LOP3.LUT R27, R14, 0xff, RZ, 0xc0, !PT ;  /* 0x000000ff0e1b7812 */ /* 0x000fe400078ec0ff */
[----:B------:R-:W-:Y:S01]  /*16520*/  LOP3.LUT R28, R28, 0xff, RZ, 0xc0, !PT ;  /* 0x000000ff1c1c7812 */ /* 0x000fe200078ec0ff */
[----:B------:R-:W-:Y:S01]  /*16530*/  IMAD.U32 R29, R29, 0x10000, RZ ;  /* 0x000100001d1d7824 */ /* 0x000fe200078e00ff */
[----:B------:R-:W-:Y:S02]  /*16540*/  SHF.R.U32.HI R3, RZ, 0x10, R33 ;  /* 0x00000010ff037819 */ /* 0x000fe40000011621 */
[----:B-1----:R-:W-:-:S02]  /*16550*/  PRMT R39, R28, 0x7604, R27 ;  /* 0x000076041c277816 */ /* 0x002fc4000000001b */
[----:B------:R-:W-:Y:S01]  /*16560*/  SHF.R.U32.HI R27, RZ, 0x10, R35 ;  /* 0x00000010ff1b7819 */ /* 0x000fe20000011623 */
[----:B------:R-:W-:Y:S01]  /*16570*/  IMAD.U32 R3, R3, 0x10000, RZ ;  /* 0x0001000003037824 */ /* 0x000fe200078e00ff */
[----:B------:R-:W-:Y:S02]  /*16580*/  SHF.R.U32.HI R41, RZ, 0x10, R15 ;  /* 0x00000010ff297819 */ /* 0x000fe4000001160f */
[----:B------:R-:W-:Y:S01]  /*16590*/  LOP3.LUT R21, R21, 0xff0000, R32, 0xf8, !PT ;  /* 0x00ff000015157812 */ /* 0x000fe200078ef820 */
[----:B------:R-:W-:Y:S01]  /*165a0*/  IMAD.U32 R27, R27, 0x10000, RZ ;  /* 0x000100001b1b7824 */ /* 0x000fe200078e00ff */
[----:B------:R-:W-:Y:S02]  /*165b0*/  LOP3.LUT R37, R26, 0xff0000, R29, 0xf8, !PT ;  /* 0x00ff00001a257812 */ /* 0x000fe400078ef81d */
[----:B------:R-:W-:Y:S02]  /*165c0*/  LOP3.LUT R3, R20, 0xff0000, R3, 0xf8, !PT ;  /* 0x00ff000014037812 */ /* 0x000fe400078ef803 */
[----:B------:R-:W-:-:S02]  /*165d0*/  SHF.L.U32 R41, R41, 0x10, RZ ;  /* 0x0000001029297819 */ /* 0x000fc400000006ff */
        /* <DEDUP_REMOVED lines=191> */
.L_x_2453:
[----:B------:R-:W-:Y:S05]  /*171d0*/  BSYNC B0 ;  /* 0x0000000000007941 */ /* 0x000fea0003800000 */
.L_x_2446:
        /* <DEDUP_REMOVED lines=8> */
.L_x_2444:
[----:B0-23--:R-:W-:-:S05]  /*17260*/  IMAD.U32 R0, RZ, RZ, UR53 ;  /* 0x00000035ff007e24 */ /* 0x00dfca000f8e00ff */
[----:B------:R-:W-:-:S13]  /*17270*/  ISETP.NE.AND P1, PT, R0, 0x3, PT ;  /* 0x000000030000780c */ /* 0x000fda0003f25270 */
[----:B------:R-:W-:Y:S05]  /*17280*/  @!P1 BRA `(.L_x_2473) ;  /* 0x0000000000049947 */ /* 0x000fea0003800000 */
[----:B------:R-:W-:Y:S01]  /*17290*/  BPT.TRAP 0x1 ;  /* 0x000000040000795c */ /* 0x000fe20000300000 */
.L_x_2473:
[----:B------:R-:W-:Y:S01]  /*172a0*/  IMAD R0, R189, 0x8, R16 ;  /* 0x00000008bd007824 */ /* 0x000fe200078e0210 */
[----:B-1----:R-:W-:-:S04]  /*172b0*/  SHF.L.U32 R3, R190, 0x1f, RZ ;  /* 0x0000001fbe037819 */ /* 0x002fc800000006ff */
[----:B------:R0:W1:Y:S01]  /*172c0*/  SYNCS.PHASECHK.TRANS64.TRYWAIT P0, [R0+URZ+0x29830], R3 ;  /* 0x02983003000075a7 */ /* 0x000062000800017f */
[----:B------:R-:W-:Y:S05]  /*172d0*/  @!P1 BRA `(.L_x_2474) ;  /* 0x0000000000049947 */ /* 0x000fea0003800000 */
[----:B------:R-:W-:Y:S01]  /*172e0*/  BPT.TRAP 0x1 ;  /* 0x000000040000795c */ /* 0x000fe20000300000 */
.L_x_2474:
[----:B----45:R-:W2:Y:S02]  /*172f0*/  S2R R4, SR_TID.X ;  /* 0x0000000000047919 */ /* 0x030ea40000002100 */
[----:B--2---:R-:W-:-:S04]  /*17300*/  LOP3.LUT R4, R4, 0x7f, RZ, 0xc0, !PT ;  /* 0x0000007f04047812 */ /* 0x004fc800078ec0ff */
[----:B------:R-:W-:Y:S01]  /*17310*/  ISETP.NE.AND P2, PT, R4, RZ, PT ;  /* 0x000000ff0400720c */ /* 0x000fe20003f45270 */
[----:B-1----:R-:W-:-:S12]  /*17320*/  @P0 BRA `(.L_x_2475) ;  /* 0x0000000000080947 */ /* 0x002fd80003800000 */
[----:B------:R-:W1:Y:S02]  /*17330*/  SYNCS.PHASECHK.TRANS64.TRYWAIT P0, [R0+URZ+0x29830], R3 ;  /* 0x02983003000075a7 */ /* 0x000e64000800017f */
[----:B-1----:R-:W-:Y:S05]  /*17340*/  @!P0 BRA `(.L_x_2476) ;  /* 0x0000016800d08947 */ /* 0x002fea0003800000 */
.L_x_2475:
[----:B------:R-:W-:Y:S05]  /*17350*/  WARPSYNC.ALL ;  /* 0x0000000000007948 */ /* 0x000fea0003800000 */
[----:B01----:R-:W-:Y:S01]  /*17360*/  VIADD R3, R16, 0x1a400 ;  /* 0x0001a40010037836 */ /* 0x003fe20000000000 */
[----:B------:R-:W-:Y:S01]  /*17370*/  R2UR UR44, R44 ;  /* 0x000000002c2c72ca */ /* 0x000fe200000e0000 */
[----:B------:R-:W-:Y:S01]  /*17380*/  WARPGROUP.ARRIVE ;  /* 0x00000000000079c5 */ /* 0x000fe20000000000 */
[----:B------:R-:W-:Y:S01]  /*17390*/  MOV R7, 0x80000020 ;  /* 0x8000002000077802 */ /* 0x000fe20000000f00 */
        /* <DEDUP_REMOVED lines=13> */
[----:B------:R-:W-:Y:S01]  /*17470*/  UMOV UR5, 0x80000020 ;  /* 0x8000002000057882 */ /* 0x000fe20000000000 */
[----:B------:R-:W-:Y:S01]  /*17480*/  IMAD R6, R189, 0x780, R4 ;  /* 0x00000780bd067824 */ /* 0x000fe200078e0204 */
[----:B------:R-:W-:Y:S01]  /*17490*/  UIADD3 UR4, UR44, 0x2, URZ ;  /* 0x000000022c047890 */ /* 0x000fe2000fffe03f */
[----:B------:R-:W-:Y:S01]  /*174a0*/  IMAD.MOV.U32 R13, RZ, RZ, -0x7fffffe0 ;  /* 0x80000020ff0d7424 */ /* 0x000fe200078e00ff */
[----:B------:R-:W-:Y:S01]  /*174b0*/  UMOV UR24, UR44 ;  /* 0x0000002c00187c82 */ /* 0x000fe20008000000 */
[C---:B------:R-:W-:Y:S01]  /*174c0*/  VIADD R8, R6.reuse, 0x80 ;  /* 0x0000008006087836 */ /* 0x040fe20000000000 */
[C---:B------:R-:W-:Y:S01]  /*174d0*/  R2UR UR26, R6.reuse ;  /* 0x00000000061a72ca */ /* 0x040fe200000e0000 */
[----:B------:R-:W-:Y:S01]  /*174e0*/  VIADD R10, R6, 0x100 ;  /* 0x00000100060a7836 */ /* 0x000fe20000000000 */
[----:B------:R-:W-:Y:S01]  /*174f0*/  UMOV UR8, UR24 ;  /* 0x0000001800087c82 */ /* 0x000fe20008000000 */
[----:B------:R-:W-:Y:S01]  /*17500*/  UMOV UR12, UR24 ;  /* 0x00000018000c7c82 */ /* 0x000fe20008000000 */
[----:B------:R-:W-:Y:S01]  /*17510*/  R2UR UR19, R11 ;  /* 0x000000000b1372ca */ /* 0x000fe200000e0000 */
[----:B------:R-:W-:Y:S01]  /*17520*/  UMOV UR16, UR24 ;  /* 0x0000001800107c82 */ /* 0x000fe20008000000 */
[----:B------:R-:W-:Y:S01]  /*17530*/  R2UR UR10, R10 ;  /* 0x000000000a0a72ca */ /* 0x000fe200000e0000 */
[C---:B------:R-:W-:Y:S01]  /*17540*/  VIADD R10, R6.reuse, 0x200 ;  /* 0x00000200060a7836 */ /* 0x040fe20000000000 */
[----:B------:R-:W-:Y:S01]  /*17550*/  R2UR UR7, R13 ;  /* 0x000000000d0772ca */ /* 0x000fe200000e0000 */
[----:B------:R-:W-:Y:S01]  /*17560*/  VIADD R12, R6, 0x2 ;  /* 0x00000002060c7836 */ /* 0x000fe20000000000 */
[----:B------:R-:W-:Y:S01]  /*17570*/  UMOV UR20, UR4 ;  /* 0x0000000400147c82 */ /* 0x000fe20008000000 */
[----:B------:R-:W-:Y:S01]  /*17580*/  IMAD.MOV.U32 R11, RZ, RZ, -0x7fffffe0 ;  /* 0x80000020ff0b7424 */ /* 0x000fe200078e00ff */
[----:B------:R-:W-:Y:S01]  /*17590*/  R2UR UR18, R10 ;  /* 0x000000000a1272ca */ /* 0x000fe200000e0000 */
[----:B------:R-:W-:Y:S01]  /*175a0*/  QGMMA.64x32x32.F32.E4M3.E4M3 R88, gdesc[UR24], RZ, !UPT, gsb0 ;  /* 0x00600000185879f3 */ /* 0x000fe2000c0008ff */
[----:B------:R-:W-:Y:S01]  /*175b0*/  R2UR UR26, R8 ;  /* 0x00000000081a72ca */ /* 0x000fe200000e0000 */
[----:B------:R-:W-:Y:S01]  /*175c0*/  UMOV UR21, UR5 ;  /* 0x0000000500157c82 */ /* 0x000fe20008000000 */
[----:B------:R-:W-:Y:S01]  /*175d0*/  R2UR UR27, R9 ;  /* 0x00000000091b72ca */ /* 0x000fe200000e0000 */
[----:B------:R-:W0:Y:S01]  /*175e0*/  LDC R7, c[0x0][0x448] ;  /* 0x00011200ff077b82 */ /* 0x000e220000000800 */
[----:B------:R-:W-:Y:S01]  /*175f0*/  IADD3 R8, R6, 0x180, RZ ;  /* 0x0000018006087810 */ /* 0x000fe20007ffe0ff */
[----:B------:R-:W-:Y:S01]  /*17600*/  @!P2 VIADD R0, R0, 0x29840 ;  /* 0x000298400000a836 */ /* 0x000fe20000000000 */
[----:B------:R-:W-:Y:S01]  /*17610*/  MOV R9, 0x80000020 ;  /* 0x8000002000097802 */ /* 0x000fe20000000f00 */
[----:B------:R-:W-:Y:S01]  /*17620*/  ULDC UR54, c[0x0][0x988] ;  /* 0x0002620000367ab9 */ /* 0x000fe20000000800 */
[----:B------:R-:W-:Y:S01]  /*17630*/  R2UR UR14, R8 ;  /* 0x00000000080e72ca */ /* 0x000fe200000e0000 */
[----:B------:R-:W-:Y:S01]  /*17640*/  VIADD R8, R6, 0x82 ;  /* 0x0000008206087836 */ /* 0x000fe20000000000 */
[----:B------:R-:W-:Y:S01]  /*17650*/  R2UR UR15, R9 ;  /* 0x00000000090f72ca */ /* 0x000fe200000e0000 */
[----:B------:R-:W-:Y:S01]  /*17660*/  IMAD.MOV.U32 R9, RZ, RZ, -0x7fffffe0 ;  /* 0x80000020ff097424 */ /* 0x000fe200078e00ff */
[----:B------:R-:W-:Y:S01]  /*17670*/  R2UR UR6, R12 ;  /* 0x000000000c0672ca */ /* 0x000fe200000e0000 */
[C---:B------:R-:W-:Y:S01]  /*17680*/  VIADD R12, R6.reuse, 0x280 ;  /* 0x00000280060c7836 */ /* 0x040fe20000000000 */
[----:B------:R-:W-:Y:S01]  /*17690*/  IADD3 R10, R6, 0x102, RZ ;  /* 0x00000102060a7810 */ /* 0x000fe20007ffe0ff */
[----:B------:R-:W-:Y:S01]  /*176a0*/  ULDC UR55, c[0x0][0x988] ;  /* 0x0002620000377ab9 */ /* 0x000fe20000000800 */
[----:B------:R-:W-:-:S02]  /*176b0*/  MOV R13, 0x80000020 ;  /* 0x80000020000d7802 */ /* 0x000fc40000000f00 */
[----:B------:R-:W-:Y:S02]  /*176c0*/  @!P2 PRMT R0, RZ, 0x654, R0 ;  /* 0x00000654ff00a816 */ /* 0x000fe40000000000 */
[----:B0-----:R-:W-:-:S13]  /*176d0*/  ISETP.NE.AND P0, PT, R7, 0x1, PT ;  /* 0x000000010700780c */ /* 0x001fda0003f05270 */
[----:B------:R-:W0:Y:S01]  /*176e0*/  @P0 LDC R7, c[0x0][0x44c] ;  /* 0x00011300ff070b82 */ /* 0x000e220000000800 */
[----:B------:R-:W-:Y:S02]  /*176f0*/  WARPGROUP.DEPBAR.LE gsb0, 0x0 ;  /* 0x00008000000079c5 */ /* 0x000fe40000010000 */
        /* <DEDUP_REMOVED lines=164> */
[----:B------:R-:W-:-:S02]  /*18140*/  R2UR UR35, R9 ;  /* 0x00000000092372ca */ /* 0x000fc400000e0000 */
[----:B------:R-:W-:Y:S01]  /*18150*/  MOV R9, 0x80000020 ;  /* 0x8000002000097802 */ /* 0x000fe20000000f00 */
        /* <DEDUP_REMOVED lines=17> */
[----:B------:R-:W-:Y:S01]  /*18270*/  R2UR UR23, R9 ;  /* 0x00000000091772ca */ /* 0x000fe200000e0000 */
[----:B------:R-:W-:Y:S01]  /*18280*/  IMAD.MOV.U32 R9, RZ, RZ, -0x7fffffe0 ;  /* 0x80000020ff097424 */ /* 0x000fe200078e00ff */
[----:B------:R-:W-:Y:S02]  /*18290*/  WARPGROUP.DEPBAR.LE gsb0, 0x0 ;  /* 0x00008000000079c5 */ /* 0x000fe40000010000 */
[----:B------:R-:W-:Y:S01]  /*182a0*/  WARPGROUP.ARRIVE ;  /* 0x00000000000079c5 */ /* 0x000fe20000000000 */
[C---:B------:R-:W-:Y:S01]  /*182b0*/  FMUL.FTZ R11, R2.reuse, R95 ;  /* 0x0000005f020b7220 */ /* 0x040fe20000410000 */
[C---:B------:R-:W-:Y:S01]  /*182c0*/  FMUL.FTZ R12, R2.reuse, R88 ;  /* 0x00000058020c7220 */ /* 0x040fe20000410000 */
[C---:B------:R-:W-:Y:S01]  /*182d0*/  FMUL.FTZ R88, R2.reuse, R89 ;  /* 0x0000005902587220 */ /* 0x040fe20000410000 */
[C---:B------:R-:W-:Y:S01]  /*182e0*/  FMUL.FTZ R89, R2.reuse, R92 ;  /* 0x0000005c02597220 */ /* 0x040fe20000410000 */
[----:B------:R-:W-:-:S04]  /*182f0*/  FMUL.FTZ R92, R2, R93 ;  /* 0x0000005d025c7220 */ /* 0x000fc80000410000 */
[----:B------:R-:W-:Y:S01]  /*18300*/  QGMMA.64x32x32.F32.E4M3.E4M3 R72, gdesc[UR20], R72, gsb0 ;  /* 0x00600000144879f3 */ /* 0x000fe20008000848 */
[----:B------:R-:W-:Y:S01]  /*18310*/  R2UR UR22, R8 ;  /* 0x00000000081672ca */ /* 0x000fe200000e0000 */
[----:B------:R-:W-:Y:S01]  /*18320*/  VIADD R8, R6, 0x682 ;  /* 0x0000068206087836 */ /* 0x000fe20000000000 */
[----:B------:R-:W-:Y:S01]  /*18330*/  R2UR UR23, R9 ;  /* 0x00000000091772ca */ /* 0x000fe200000e0000 */
[----:B------:R-:W1:Y:S01]  /*18340*/  MUFU.TANH R12, R12 ;  /* 0x0000000c000c7308 */ /* 0x000e620000002400 */
[----:B------:R-:W-:Y:S01]  /*18350*/  MOV R9, 0x80000020 ;  /* 0x8000002000097802 */ /* 0x000fe20000000f00 */
[C---:B------:R-:W-:Y:S01]  /*18360*/  FMUL.FTZ R15, R2.reuse, R99 ;  /* 0x00000063020f7220 */ /* 0x040fe20000410000 */
[C---:B------:R-:W-:Y:S01]  /*18370*/  FMUL.FTZ R93, R2.reuse, R96 ;  /* 0x00000060025d7220 */ /* 0x040fe20000410000 */
[C---:B------:R-:W-:Y:S01]  /*18380*/  FMUL.FTZ R96, R2.reuse, R97 ;  /* 0x0000006102607220 */ /* 0x040fe20000410000 */
[----:B------:R-:W-:Y:S01]  /*18390*/  FMUL.FTZ R97, R2, R100 ;  /* 0x0000006402617220 */ /* 0x000fe20000410000 */
[----:B------:R-:W-:Y:S01]  /*183a0*/  IADD3 R6, R6, 0x702, RZ ;  /* 0x0000070206067810 */ /* 0x000fe20007ffe0ff */
[C---:B------:R-:W-:Y:S01]  /*183b0*/  FMUL.FTZ R100, R2.reuse, R101 ;  /* 0x0000006502647220 */ /* 0x040fe20000410000 */
[----:B------:R-:W2:Y:S01]  /*183c0*/  MUFU.TANH R88, R88 ;  /* 0x0000005800587308 */ /* 0x000ea20000002400 */
[C---:B------:R-:W-:Y:S01]  /*183d0*/  FMUL.FTZ R20, R2.reuse, R103 ;  /* 0x0000006702147220 */ /* 0x040fe20000410000 */
[C---:B------:R-:W-:Y:S01]  /*183e0*/  FMUL.FTZ R5, R2.reuse, R91 ;  /* 0x0000005b02057220 */ /* 0x040fe20000410000 */
[C---:B------:R-:W-:Y:S01]  /*183f0*/  FMUL.FTZ R3, R2.reuse, R90 ;  /* 0x0000005a02037220 */ /* 0x040fe20000410000 */
[C---:B------:R-:W-:Y:S01]  /*18400*/  FMUL.FTZ R10, R2.reuse, R94 ;  /* 0x0000005e020a7220 */ /* 0x040fe20000410000 */
[C---:B------:R-:W-:Y:S01]  /*18410*/  FMUL.FTZ R13, R2.reuse, R98 ;  /* 0x00000062020d7220 */ /* 0x040fe20000410000 */
[----:B------:R-:W-:-:S02]  /*18420*/  FMUL.FTZ R14, R2, R102 ;  /* 0x00000066020e7220 */ /* 0x000fc40000410000 */
        /* <DEDUP_REMOVED lines=11> */
[----:B------:R-:W-:Y:S01]  /*184e0*/  FMUL.FTZ R117, R2, R72 ;  /* 0x0000004802757220 */ /* 0x000fe20000410000 */
[----:B------:R-:W-:Y:S01]  /*184f0*/  QGMMA.64x32x32.F32.E4M3.E4M3 R56, gdesc[UR20], R56, gsb0 ;  /* 0x00600000143879f3 */ /* 0x000fe20008000838 */
[----:B------:R-:W-:Y:S01]  /*18500*/  R2UR UR22, R8 ;  /* 0x00000000081672ca */ /* 0x000fe200000e0000 */
[C---:B------:R-:W-:Y:S01]  /*18510*/  FMUL.FTZ R72, R2.reuse, R75 ;  /* 0x0000004b02487220 */ /* 0x040fe20000410000 */
[----:B------:R-:W-:Y:S01]  /*18520*/  R2UR UR23, R9 ;  /* 0x00000000091772ca */ /* 0x000fe200000e0000 */
        /* <DEDUP_REMOVED lines=10> */
[----:B------:R-:W-:-:S02]  /*185d0*/  FMUL.FTZ R76, R2, R86 ;  /* 0x00000056024c7220 */ /* 0x000fc40000410000 */
[----:B------:R-:W5:Y:S08]  /*185e0*/  MUFU.TANH R117, R117 ;  /* 0x0000007500757308 */ /* 0x000f700000002400 */
[----:B------:R-:W5:Y:S08]  /*185f0*/  MUFU.TANH R113, R113 ;  /* 0x0000007100717308 */ /* 0x000f700000002400 */
[----:B------:R-:W5:Y:S08]  /*18600*/  MUFU.TANH R111, R111 ;  /* 0x0000006f006f7308 */ /* 0x000f700000002400 */
[----:B------:R-:W5:Y:S08]  /*18610*/  MUFU.TANH R107, R107 ;  /* 0x0000006b006b7308 */ /* 0x000f700000002400 */
[----:B------:R-:W5:Y:S08]  /*18620*/  MUFU.TANH R105, R105 ;  /* 0x0000006900697308 */ /* 0x000f700000002400 */
[----:B------:R-:W5:Y:S01]  /*18630*/  MUFU.TANH R103, R103 ;  /* 0x0000006700677308 */ /* 0x000f620000002400 */
[----:B------:R-:W-:-:S02]  /*18640*/  WARPGROUP.DEPBAR.LE gsb0, 0x0 ;  /* 0x00008000000079c5 */ /* 0x000fc40000010000 */
[C---:B------:R-:W-:Y:S01]  /*18650*/  FMUL.FTZ R80, R2.reuse, R60 ;  /* 0x0000003c02507220 */ /* 0x040fe20000410000 */
[C---:B------:R-:W-:Y:S01]  /*18660*/  FMUL.FTZ R87, R2.reuse, R64 ;  /* 0x0000004002577220 */ /* 0x040fe20000410000 */
[----:B------:R-:W1:Y:S01]  /*18670*/  @P0 LDC R60, c[0x0][0x450] ;  /* 0x00011400ff3c0b82 */ /* 0x000e620000000800 */
[----:B------:R-:W-:Y:S01]  /*18680*/  IMAD.IADD R64, R211, 0x1, R203 ;  /* 0x00000001d3407824 */ /* 0x000fe200078e02cb */
[----:B------:R-:W-:Y:S01]  /*18690*/  WARPGROUP.ARRIVE ;  /* 0x00000000000079c5 */ /* 0x000fe20000000000 */
[C---:B------:R-:W-:Y:S01]  /*186a0*/  FMUL.FTZ R95, R2.reuse, R57 ;  /* 0x00000039025f7220 */ /* 0x040fe20000410000 */
[----:B------:R-:W-:Y:S01]  /*186b0*/  FMUL.FTZ R57, R2, R63 ;  /* 0x0000003f02397220 */ /* 0x000fe20000410000 */
[----:B0-----:R-:W-:-:S04]  /*186c0*/  @P0 IMAD.HI.U32 R7, R64, R7, RZ ;  /* 0x0000000740070227 */ /* 0x001fc800078e00ff */
[C---:B------:R-:W-:Y:S01]  /*186d0*/  FMUL.FTZ R79, R2.reuse, R61 ;  /* 0x0000003d024f7220 */ /* 0x040fe20000410000 */
[C---:B------:R-:W-:Y:S01]  /*186e0*/  FMUL.FTZ R82, R2.reuse, R56 ;  /* 0x0000003802527220 */ /* 0x040fe20000410000 */
[----:B------:R-:W-:Y:S01]  /*186f0*/  QGMMA.64x32x32.F32.E4M3.E4M3 R40, gdesc[UR20], R40, gsb0 ;  /* 0x00600000142879f3 */ /* 0x000fe20008000828 */
[----:B------:R-:W-:Y:S02]  /*18700*/  IMAD.MOV.U32 R61, RZ, RZ, -0xa0 ;  /* 0xffffff60ff3d7424 */ /* 0x000fe400078e00ff */
[C---:B------:R-:W-:Y:S01]  /*18710*/  FMUL.FTZ R56, R2.reuse, R62 ;  /* 0x0000003e02387220 */ /* 0x040fe20000410000 */
[C---:B------:R-:W-:Y:S01]  /*18720*/  FMUL.FTZ R8, R2.reuse, R58 ;  /* 0x0000003a02087220 */ /* 0x040fe20000410000 */
[----:B------:R-:W-:Y:S01]  /*18730*/  FMUL.FTZ R58, R2, R66 ;  /* 0x00000042023a7220 */ /* 0x000fe20000410000 */
[----:B------:R-:W-:Y:S01]  /*18740*/  IMAD R61, R162, R61, 0xa1 ;  /* 0x000000a1a23d7424 */ /* 0x000fe200078e023d */
[----:B------:R-:W-:Y:S01]  /*18750*/  R2UR UR22, R6 ;  /* 0x00000000061672ca */ /* 0x000fe200000e0000 */
[----:B------:R-:W0:Y:S01]  /*18760*/  MUFU.TANH R101, R101 ;  /* 0x0000006500657308 */ /* 0x000e220000002400 */
[----:B------:R-:W-:Y:S01]  /*18770*/  FMUL.FTZ R83, R2, R65 ;  /* 0x0000004102537220 */ /* 0x000fe20000410000 */
[----:B------:R-:W-:-:S02]  /*18780*/  IMAD R61, R210, -0x2, R61 ;  /* 0xfffffffed23d7824 */ /* 0x000fc400078e023d */
[C---:B------:R-:W-:Y:S01]  /*18790*/  FMUL.FTZ R81, R2.reuse, R68 ;  /* 0x0000004402517220 */ /* 0x040fe20000410000 */
[C---:B------:R-:W-:Y:S01]  /*187a0*/  FMUL.FTZ R65, R2.reuse, R69 ;  /* 0x0000004502417220 */ /* 0x040fe20000410000 */
[C---:B------:R-:W-:Y:S01]  /*187b0*/  FMUL.FTZ R9, R2.reuse, R59 ;  /* 0x0000003b02097220 */ /* 0x040fe20000410000 */
[----:B------:R-:W-:Y:S01]  /*187c0*/  FMUL.FTZ R59, R2, R67 ;  /* 0x00000043023b7220 */ /* 0x000fe20000410000 */
[----:B------:R-:W-:Y:S01]  /*187d0*/  IADD3 R62, -R204, R61, R205 ;  /* 0x0000003dcc3e7210 */ /* 0x000fe20007ffe1cd */
[----:B------:R-:W0:Y:S01]  /*187e0*/  MUFU.TANH R99, R99 ;  /* 0x0000006300637308 */ /* 0x000e220000002400 */
[----:B-1----:R-:W-:Y:S01]  /*187f0*/  @P0 SHF.R.U32.HI R64, RZ, R60, R7 ;  /* 0x0000003cff400219 */ /* 0x002fe20000011607 */
[----:B------:R-:W-:Y:S02]  /*18800*/  IMAD R7, R162, -0xa0, R205 ;  /* 0xffffff60a2077824 */ /* 0x000fe400078e02cd */
[C---:B------:R-:W-:Y:S01]  /*18810*/  FMUL.FTZ R61, R2.reuse, R71 ;  /* 0x00000047023d7220 */ /* 0x040fe20000410000 */
[----:B------:R-:W-:Y:S01]  /*18820*/  FMUL.FTZ R60, R2, R70 ;  /* 0x00000046023c7220 */ /* 0x000fe20000410000 */
[----:B------:R-:W1:Y:S01]  /*18830*/  SHFL.IDX PT, R63, R64, RZ, 0x1c1f ;  /* 0x001c1fff403f7589 */ /* 0x000e6200000e0000 */
[----:B------:R-:W-:Y:S01]  /*18840*/  VIADD R7, R7, 0xa0 ;  /* 0x000000a007077836 */ /* 0x000fe20000000000 */
[----:B------:R-:W0:Y:S02]  /*18850*/  MUFU.TANH R82, R82 ;  /* 0x0000005200527308 */ /* 0x000e240000002400 */
[----:B------:R-:W0:Y:S01]  /*18860*/  SHFL.IDX PT, R64, R64, 0x1, 0x1c1f ;  /* 0x003c1f0040407f89 */ /* 0x000e2200000e0000 */
[----:B------:R-:W-:-:S02]  /*18870*/  IMAD R85, R210, -0x2, R7 ;  /* 0xfffffffed2557824 */ /* 0x000fc400078e0207 */
[----:B------:R-:W-:-:S03]  /*18880*/  IMAD.MOV.U32 R7, RZ, RZ, -0x7fffffe0 ;  /* 0x80000020ff077424 */ /* 0x000fc600078e00ff */
[----:B------:R-:W0:Y:S02]  /*18890*/  MUFU.TANH R95, R95 ;  /* 0x0000005f005f7308 */ /* 0x000e240000002400 */
[----:B------:R-:W-:-:S06]  /*188a0*/  R2UR UR23, R7 ;  /* 0x00000000071772ca */ /* 0x000fcc00000e0000 */
[----:B------:R-:W0:Y:S01]  /*188b0*/  MUFU.TANH R80, R80 ;  /* 0x0000005000507308 */ /* 0x000e220000002400 */
[----:B-1----:R-:W-:-:S07]  /*188c0*/  VIADDMNMX R66, R63, R62, R85, PT ;  /* 0x0000003e3f427246 */ /* 0x002fce0003800155 */
[----:B------:R-:W1:Y:S01]  /*188d0*/  MUFU.TANH R79, R79 ;  /* 0x0000004f004f7308 */ /* 0x000e620000002400 */
[C---:B------:R-:W-:Y:S02]  /*188e0*/  ISETP.GT.AND P4, PT, R66.reuse, RZ, PT ;  /* 0x000000ff4200720c */ /* 0x040fe40003f84270 */
[C---:B------:R-:W-:Y:S02]  /*188f0*/  ISETP.GT.AND P3, PT, R66.reuse, 0x1, PT ;  /* 0x000000014200780c */ /* 0x040fe40003f64270 */
[----:B------:R-:W-:Y:S02]  /*18900*/  ISETP.GT.AND P5, PT, R66, 0x8, PT ;  /* 0x000000084200780c */ /* 0x000fe40003fa4270 */
[----:B------:R-:W-:Y:S01]  /*18910*/  FSEL R109, R12, -INF , P4 ;  /* 0xff8000000c6d7808 */ /* 0x000fe20002000000 */
[----:B------:R-:W1:Y:S01]  /*18920*/  MUFU.TANH R87, R87 ;  /* 0x0000005700577308 */ /* 0x000e620000002400 */
[----:B--2---:R-:W-:Y:S02]  /*18930*/  FSEL R88, R88, -INF , P3 ;  /* 0xff80000058587808 */ /* 0x004fe40001800000 */
[----:B------:R-:W-:Y:S01]  /*18940*/  ISETP.GT.AND P4, PT, R66, 0x9, PT ;  /* 0x000000094200780c */ /* 0x000fe20003f84270 */
[----:B------:R-:W-:-:S02]  /*18950*/  WARPGROUP.DEPBAR.LE gsb0, 0x0 ;  /* 0x00008000000079c5 */ /* 0x000fc40000010000 */
[----:B---3--:R-:W-:Y:S01]  /*18960*/  FSEL R115, R89, -INF , P5 ;  /* 0xff80000059737808 */ /* 0x008fe20002800000 */
[----:B------:R-:W-:Y:S01]  /*18970*/  WARPGROUP.ARRIVE ;  /* 0x00000000000079c5 */ /* 0x000fe20000000000 */
[----:B------:R-:W-:Y:S01]  /*18980*/  FMNMX.FTZ R6, R109, R88, !PT ;  /* 0x000000586d067209 */ /* 0x000fe20007810000 */
[----:B------:R-:W2:Y:S01]  /*18990*/  MUFU.TANH R83, R83 ;  /* 0x0000005300537308 */ /* 0x000ea20000002400 */
[----:B------:R-:W-:Y:S01]  /*189a0*/  ISETP.GT.AND P3, PT, R66, 0x10, PT ;  /* 0x000000104200780c */ /* 0x000fe20003f64270 */
[----:B------:R-:W-:Y:S01]  /*189b0*/  FMUL.FTZ R40, R2, R40 ;  /* 0x0000002802287220 */ /* 0x000fe20000410000 */
[----:B----4-:R-:W-:Y:S01]  /*189c0*/  FSEL R119, R92, -INF , P4 ;  /* 0xff8000005c777808 */ /* 0x010fe20002000000 */
[----:B------:R-:W-:Y:S01]  /*189d0*/  QGMMA.64x32x32.F32.E4M3.E4M3 R24, gdesc[UR20], R24, gsb0 ;  /* 0x00600000141879f3 */ /* 0x000fe20008000818 */
[----:B------:R-:W-:Y:S01]  /*189e0*/  FMNMX.FTZ R6, R115, R6, !PT ;  /* 0x0000000673067209 */ /* 0x000fe20007810000 */
[----:B------:R-:W-:Y:S01]  /*189f0*/  FMUL.FTZ R41, R2, R41 ;  /* 0x0000002902297220 */ /* 0x000fe20000410000 */
[----:B------:R-:W-:Y:S01]  /*18a00*/  ISETP.GT.AND P5, PT, R66, 0x11, PT ;  /* 0x000000114200780c */ /* 0x000fe20003fa4270 */
[----:B------:R-:W3:Y:S01]  /*18a10*/  MUFU.TANH R81, R81 ;  /* 0x0000005100517308 */ /* 0x000ee20000002400 */
[----:B-----5:R-:W-:Y:S01]  /*18a20*/  FSEL R123, R93, -INF , P3 ;  /* 0xff8000005d7b7808 */ /* 0x020fe20001800000 */
[C---:B------:R-:W-:Y:S01]  /*18a30*/  FMUL.FTZ R44, R2.reuse, R44 ;  /* 0x0000002c022c7220 */ /* 0x040fe20000410000 */
[----:B------:R-:W-:Y:S01]  /*18a40*/  FMNMX.FTZ R6, R119, R6, !PT ;  /* 0x0000000677067209 */ /* 0x000fe20007810000 */
[----:B------:R-:W-:Y:S01]  /*18a50*/  FMUL.FTZ R45, R2, R45 ;  /* 0x0000002d022d7220 */ /* 0x000fe20000410000 */
[----:B------:R-:W-:Y:S01]  /*18a60*/  ISETP.GT.AND P4, PT, R66, 0x18, PT ;  /* 0x000000184200780c */ /* 0x000fe20003f84270 */
[----:B------:R-:W-:Y:S01]  /*18a70*/  FMUL.FTZ R48, R2, R48 ;  /* 0x0000003002307220 */ /* 0x000fe20000410000 */
[----:B------:R-:W-:Y:S01]  /*18a80*/  FSEL R127, R96, -INF , P5 ;  /* 0xff800000607f7808 */ /* 0x000fe20002800000 */
[----:B------:R-:W4:Y:S01]  /*18a90*/  MUFU.TANH R65, R65 ;  /* 0x0000004100417308 */ /* 0x000f220000002400 */
[----:B------:R-:W-:Y:S01]  /*18aa0*/  FMNMX.FTZ R6, R123, R6, !PT ;  /* 0x000000067b067209 */ /* 0x000fe20007810000 */
[----:B------:R-:W-:Y:S01]  /*18ab0*/  FMUL.FTZ R49, R2, R49 ;  /* 0x0000003102317220 */ /* 0x000fe20000410000 */
[----:B------:R-:W-:Y:S01]  /*18ac0*/  ISETP.GT.AND P3, PT, R66, 0x19, PT ;  /* 0x000000194200780c */ /* 0x000fe20003f64270 */
[C---:B------:R-:W-:Y:S01]  /*18ad0*/  FMUL.FTZ R52, R2.reuse, R52 ;  /* 0x0000003402347220 */ /* 0x040fe20000410000 */
[----:B------:R-:W-:Y:S01]  /*18ae0*/  FSEL R125, R97, -INF , P4 ;  /* 0xff800000617d7808 */ /* 0x000fe20002000000 */
[----:B------:R-:W-:Y:S01]  /*18af0*/  FMUL.FTZ R53, R2, R53 ;  /* 0x0000003502357220 */ /* 0x000fe20000410000 */
[----:B------:R-:W-:Y:S01]  /*18b00*/  FMNMX.FTZ R6, R127, R6, !PT ;  /* 0x000000067f067209 */ /* 0x000fe20007810000 */
[----:B------:R5:W4:Y:S01]  /*18b10*/  MUFU.TANH R71, R40 ;  /* 0x0000002800477308 */ /* 0x000b220000002400 */
[----:B------:R-:W-:-:S02]  /*18b20*/  ISETP.GT.AND P4, PT, R66, 0x20, PT ;  /* 0x000000204200780c */ /* 0x000fc40003f84270 */
[----:B------:R-:W-:Y:S02]  /*18b30*/  FSEL R121, R100, -INF , P3 ;  /* 0xff80000064797808 */ /* 0x000fe40001800000 */
[----:B------:R-:W-:Y:S02]  /*18b40*/  FMNMX.FTZ R6, R125, R6, !PT ;  /* 0x000000067d067209 */ /* 0x000fe40007810000 */
[----:B------:R-:W-:Y:S01]  /*18b50*/  ISETP.GT.AND P3, PT, R66, 0x21, PT ;  /* 0x000000214200780c */ /* 0x000fe20003f64270 */
[----:B------:R-:W4:Y:S01]  /*18b60*/  MUFU.TANH R7, R41 ;  /* 0x0000002900077308 */ /* 0x000f220000002400 */
[----:B------:R-:W-:Y:S01]  /*18b70*/  FSEL R117, R117, -INF , P4 ;  /* 0xff80000075757808 */ /* 0x000fe20002000000 */
[C---:B-----5:R-:W-:Y:S01]  /*18b80*/  FMUL.FTZ R40, R2.reuse, R42 ;  /* 0x0000002a02287220 */ /* 0x060fe20000410000 */
[----:B------:R-:W-:Y:S01]  /*18b90*/  FMNMX.FTZ R6, R121, R6, !PT ;  /* 0x0000000679067209 */ /* 0x000fe20007810000 */
[----:B------:R-:W-:Y:S01]  /*18ba0*/  FMUL.FTZ R42, R2, R43 ;  /* 0x0000002b022a7220 */ /* 0x000fe20000410000 */
[----:B------:R-:W-:-:S02]  /*18bb0*/  ISETP.GT.AND P4, PT, R66, 0x28, PT ;  /* 0x000000284200780c */ /* 0x000fc40003f84270 */
[----:B------:R-:W-:Y:S01]  /*18bc0*/  FSEL R113, R113, -INF , P3 ;  /* 0xff80000071717808 */ /* 0x000fe20001800000 */
[----:B------:R-:W5:Y:S01]  /*18bd0*/  MUFU.TANH R44, R44 ;  /* 0x0000002c002c7308 */ /* 0x000f620000002400 */
[----:B------:R-:W-:Y:S02]  /*18be0*/  FMNMX.FTZ R6, R117, R6, !PT ;  /* 0x0000000675067209 */ /* 0x000fe40007810000 */
[C---:B------:R-:W-:Y:S02]  /*18bf0*/  ISETP.GT.AND P3, PT, R66.reuse, 0x29, PT ;  /* 0x000000294200780c */ /* 0x040fe40003f64270 */
[----:B------:R-:W-:Y:S02]  /*18c00*/  FSEL R111, R111, -INF , P4 ;  /* 0xff8000006f6f7808 */ /* 0x000fe40002000000 */
[----:B------:R-:W-:Y:S01]  /*18c10*/  FMNMX.FTZ R6, R113, R6, !PT ;  /* 0x0000000671067209 */ /* 0x000fe20007810000 */
[----:B------:R-:W5:Y:S01]  /*18c20*/  MUFU.TANH R45, R45 ;  /* 0x0000002d002d7308 */ /* 0x000f620000002400 */
[----:B------:R-:W-:-:S02]  /*18c30*/  ISETP.GT.AND P4, PT, R66, 0x30, PT ;  /* 0x000000304200780c */ /* 0x000fc40003f84270 */
[----:B------:R-:W-:Y:S02]  /*18c40*/  FSEL R107, R107, -INF , P3 ;  /* 0xff8000006b6b7808 */ /* 0x000fe40001800000 */
[----:B------:R-:W-:Y:S02]  /*18c50*/  FMNMX.FTZ R6, R111, R6, !PT ;  /* 0x000000066f067209 */ /* 0x000fe40007810000 */
[C---:B------:R-:W-:Y:S01]  /*18c60*/  ISETP.GT.AND P3, PT, R66.reuse, 0x31, PT ;  /* 0x000000314200780c */ /* 0x040fe20003f64270 */
[----:B------:R-:W5:Y:S01]  /*18c70*/  MUFU.TANH R41, R48 ;  /* 0x0000003000297308 */ /* 0x000f620000002400 */
[----:B------:R-:W-:Y:S02]  /*18c80*/  FSEL R105, R105, -INF , P4 ;  /* 0xff80000069697808 */ /* 0x000fe40002000000 */
[----:B------:R-:W-:Y:S02]  /*18c90*/  FMNMX.FTZ R6, R107, R6, !PT ;  /* 0x000000066b067209 */ /* 0x000fe40007810000 */
[----:B------:R-:W-:-:S02]  /*18ca0*/  ISETP.GT.AND P4, PT, R66, 0x38, PT ;  /* 0x000000384200780c */ /* 0x000fc40003f84270 */
[----:B------:R-:W-:Y:S01]  /*18cb0*/  FSEL R103, R103, -INF , P3 ;  /* 0xff80000067677808 */ /* 0x000fe20001800000 */
[----:B------:R-:W5:Y:S01]  /*18cc0*/  MUFU.TANH R49, R49 ;  /* 0x0000003100317308 */ /* 0x000f620000002400 */
[----:B------:R-:W-:Y:S01]  /*18cd0*/  FMNMX.FTZ R6, R105, R6, !PT ;  /* 0x0000000669067209 */ /* 0x000fe20007810000 */
[----:B------:R-:W-:Y:S02]  /*18ce0*/  WARPGROUP.DEPBAR.LE gsb0, 0x0 ;  /* 0x00008000000079c5 */ /* 0x000fe40000010000 */
[----:B------:R-:W-:Y:S01]  /*18cf0*/  ISETP.GT.AND P3, PT, R66, 0x39, PT ;  /* 0x000000394200780c */ /* 0x000fe20003f64270 */
[C---:B------:R-:W-:Y:S01]  /*18d00*/  FMUL.FTZ R25, R2.reuse, R25 ;  /* 0x0000001902197220 */ /* 0x040fe20000410000 */
[----:B0-----:R-:W-:Y:S01]  /*18d10*/  FSEL R101, R101, -INF , P4 ;  /* 0xff80000065657808 */ /* 0x001fe20002000000 */
[----:B------:R-:W-:Y:S01]  /*18d20*/  FMUL.FTZ R24, R2, R24 ;  /* 0x0000001802187220 */ /* 0x000fe20000410000 */
[----:B------:R-:W-:Y:S01]  /*18d30*/  FMNMX.FTZ R6, R103, R6, !PT ;  /* 0x0000000667067209 */ /* 0x000fe20007810000 */
[----:B------:R-:W0:Y:S01]  /*18d40*/  MUFU.TANH R52, R52 ;  /* 0x0000003400347308 */ /* 0x000e220000002400 */
[----:B------:R-:W-:Y:S01]  /*18d50*/  ISETP.GT.AND P4, PT, R66, 0x40, PT ;  /* 0x000000404200780c */ /* 0x000fe20003f84270 */
[C---:B------:R-:W-:Y:S01]  /*18d60*/  FMUL.FTZ R28, R2.reuse, R28 ;  /* 0x0000001c021c7220 */ /* 0x040fe20000410000 */
[----:B------:R-:W-:Y:S01]  /*18d70*/  FSEL R99, R99, -INF , P3 ;  /* 0xff80000063637808 */ /* 0x000fe20001800000 */
[C---:B------:R-:W-:Y:S01]  /*18d80*/  FMUL.FTZ R32, R2.reuse, R32 ;  /* 0x0000002002207220 */ /* 0x040fe20000410000 */
[----:B------:R-:W-:Y:S01]  /*18d90*/  FMNMX.FTZ R6, R101, R6, !PT ;  /* 0x0000000665067209 */ /* 0x000fe20007810000 */
[----:B------:R-:W-:Y:S01]  /*18da0*/  FMUL.FTZ R36, R2, R36 ;  /* 0x0000002402247220 */ /* 0x000fe20000410000 */
[----:B------:R-:W-:Y:S01]  /*18db0*/  ISETP.GT.AND P3, PT, R66, 0x41, PT ;  /* 0x000000414200780c */ /* 0x000fe20003f64270 */
[----:B------:R-:W0:Y:S01]  /*18dc0*/  MUFU.TANH R53, R53 ;  /* 0x0000003500357308 */ /* 0x000e220000002400 */
[----:B------:R-:W-:Y:S01]  /*18dd0*/  FSEL R97, R82, -INF , P4 ;  /* 0xff80000052617808 */ /* 0x000fe20002000000 */
[C---:B------:R-:W-:Y:S01]  /*18de0*/  FMUL.FTZ R82, R2.reuse, R39 ;  /* 0x0000002702527220 */ /* 0x040fe20000410000 */
[----:B------:R-:W-:Y:S01]  /*18df0*/  FMNMX.FTZ R6, R99, R6, !PT ;  /* 0x0000000663067209 */ /* 0x000fe20007810000 */
[----:B------:R-:W-:Y:S01]  /*18e00*/  FMUL.FTZ R68, R2, R31 ;  /* 0x0000001f02447220 */ /* 0x000fe20000410000 */
[----:B------:R-:W-:Y:S01]  /*18e10*/  ISETP.GT.AND P4, PT, R66, 0x48, PT ;  /* 0x000000484200780c */ /* 0x000fe20003f84270 */
[C---:B------:R-:W-:Y:S01]  /*18e20*/  FMUL.FTZ R70, R2.reuse, R35 ;  /* 0x0000002302467220 */ /* 0x040fe20000410000 */
[----:B------:R-:W-:Y:S01]  /*18e30*/  FSEL R95, R95, -INF , P3 ;  /* 0xff8000005f5f7808 */ /* 0x000fe20001800000 */
[----:B------:R-:W-:Y:S01]  /*18e40*/  MUFU.TANH R48, R25 ;  /* 0x0000001900307308 */ /* 0x000fe20000002400 */
[----:B------:R-:W-:Y:S01]  /*18e50*/  FMNMX.FTZ R6, R97, R6, !PT ;  /* 0x0000000661067209 */ /* 0x000fe20007810000 */
[----:B------:R-:W-:Y:S01]  /*18e60*/  FMUL.FTZ R34, R2, R34 ;  /* 0x0000002202227220 */ /* 0x000fe20000410000 */
[----:B------:R-:W-:Y:S01]  /*18e70*/  ISETP.GT.AND P3, PT, R66, 0x49, PT ;  /* 0x000000494200780c */ /* 0x000fe20003f64270 */
[----:B------:R0:W-:Y:S01]  /*18e80*/  @!P2 SYNCS.ARRIVE.TRANS64.RED.A1T0 RZ, [R0+URZ], RZ ;  /* 0x000000ff00ffa9a7 */ /* 0x0001e2000810043f */
[----:B------:R-:W-:Y:S01]  /*18e90*/  FSEL R93, R80, -INF , P4 ;  /* 0xff800000505d7808 */ /* 0x000fe20002000000 */
[----:B------:R-:W-:Y:S01]  /*18ea0*/  FMUL.FTZ R80, R2, R38 ;  /* 0x0000002602507220 */ /* 0x000fe20000410000 */
[----:B------:R-:W-:Y:S01]  /*18eb0*/  FMNMX.FTZ R6, R95, R6, !PT ;  /* 0x000000065f067209 */ /* 0x000fe20007810000 */
[----:B------:R-:W0:Y:S01]  /*18ec0*/  MUFU.TANH R24, R24 ;  /* 0x0000001800187308 */ /* 0x000e220000002400 */
[----:B------:R-:W-:-:S02]  /*18ed0*/  ISETP.GT.AND P4, PT, R66, 0x50, PT ;  /* 0x000000504200780c */ /* 0x000fc40003f84270 */
[----:B-1----:R-:W-:Y:S02]  /*18ee0*/  FSEL R89, R79, -INF , P3 ;  /* 0xff8000004f597808 */ /* 0x002fe40001800000 */
[----:B------:R-:W-:Y:S02]  /*18ef0*/  FMNMX.FTZ R6, R93, R6, !PT ;  /* 0x000000065d067209 */ /* 0x000fe40007810000 */
[C---:B------:R-:W-:Y:S01]  /*18f00*/  ISETP.GT.AND P3, PT, R66.reuse, 0x51, PT ;  /* 0x000000514200780c */ /* 0x040fe20003f64270 */
[----:B------:R-:W1:Y:S01]  /*18f10*/  MUFU.TANH R28, R28 ;  /* 0x0000001c001c7308 */ /* 0x000e620000002400 */
[----:B------:R-:W-:Y:S02]  /*18f20*/  FSEL R87, R87, -INF , P4 ;  /* 0xff80000057577808 */ /* 0x000fe40002000000 */
[----:B------:R-:W-:Y:S02]  /*18f30*/  FMNMX.FTZ R6, R89, R6, !PT ;  /* 0x0000000659067209 */ /* 0x000fe40007810000 */
[----:B------:R-:W-:-:S02]  /*18f40*/  ISETP.GT.AND P4, PT, R66, 0x58, PT ;  /* 0x000000584200780c */ /* 0x000fc40003f84270 */
[----:B--2---:R-:W-:Y:S01]  /*18f50*/  FSEL R83, R83, -INF , P3 ;  /* 0xff80000053537808 */ /* 0x004fe20001800000 */
[----:B------:R2:W-:Y:S01]  /*18f60*/  MUFU.TANH R67, R32 ;  /* 0x0000002000437308 */ /* 0x0005e20000002400 */
[----:B------:R-:W-:Y:S02]  /*18f70*/  FMNMX.FTZ R6, R87, R6, !PT ;  /* 0x0000000657067209 */ /* 0x000fe40007810000 */
[C---:B------:R-:W-:Y:S02]  /*18f80*/  ISETP.GT.AND P3, PT, R66.reuse, 0x59, PT ;  /* 0x000000594200780c */ /* 0x040fe40003f64270 */
[----:B---3--:R-:W-:Y:S02]  /*18f90*/  FSEL R81, R81, -INF , P4 ;  /* 0xff80000051517808 */ /* 0x008fe40002000000 */
[----:B------:R-:W-:Y:S01]  /*18fa0*/  FMNMX.FTZ R6, R83, R6, !PT ;  /* 0x0000000653067209 */ /* 0x000fe20007810000 */
[----:B------:R-:W-:Y:S01]  /*18fb0*/  MUFU.TANH R36, R36 ;  /* 0x0000002400247308 */ /* 0x000fe20000002400 */
[----:B------:R-:W-:Y:S01]  /*18fc0*/  ISETP.GT.AND P4, PT, R66, 0x60, PT ;  /* 0x000000604200780c */ /* 0x000fe20003f84270 */
[C---:B--2---:R-:W-:Y:S01]  /*18fd0*/  FMUL.FTZ R32, R2.reuse, R46 ;  /* 0x0000002e02207220 */ /* 0x044fe20000410000 */
[----:B----4-:R-:W-:Y:S01]  /*18fe0*/  FSEL R79, R65, -INF , P3 ;  /* 0xff800000414f7808 */ /* 0x010fe20001800000 */
[C---:B------:R-:W-:Y:S01]  /*18ff0*/  FMUL.FTZ R46, R2.reuse, R54 ;  /* 0x00000036022e7220 */ /* 0x040fe20000410000 */
[----:B------:R-:W-:Y:S01]  /*19000*/  FMNMX.FTZ R6, R81, R6, !PT ;  /* 0x0000000651067209 */ /* 0x000fe20007810000 */
[----:B------:R-:W-:Y:S01]  /*19010*/  FMUL.FTZ R54, R2, R27 ;  /* 0x0000001b02367220 */ /* 0x000fe20000410000 */
[----:B------:R-:W-:Y:S01]  /*19020*/  ISETP.GT.AND P3, PT, R66, 0x61, PT ;  /* 0x000000614200780c */ /* 0x000fe20003f64270 */
[----:B------:R-:W-:Y:S01]  /*19030*/  MUFU.TANH R3, R3 ;  /* 0x0000000300037308 */ /* 0x000fe20000002400 */
[----:B------:R-:W-:-:S02]  /*19040*/  FSEL R71, R71, -INF , P4 ;  /* 0xff80000047477808 */ /* 0x000fc40002000000 */
[----:B------:R-:W-:Y:S02]  /*19050*/  FMNMX.FTZ R6, R79, R6, !PT ;  /* 0x000000064f067209 */ /* 0x000fe40007810000 */
[----:B------:R-:W-:Y:S02]  /*19060*/  ISETP.GT.AND P4, PT, R66, 0x68, PT ;  /* 0x000000684200780c */ /* 0x000fe40003f84270 */
[----:B------:R-:W-:Y:S01]  /*19070*/  FSEL R7, R7, -INF , P3 ;  /* 0xff80000007077808 */ /* 0x000fe20001800000 */
[----:B------:R-:W-:Y:S01]  /*19080*/  MUFU.TANH R5, R5 ;  /* 0x0000000500057308 */ /* 0x000fe20000002400 */
[----:B------:R-:W-:Y:S01]  /*19090*/  FMNMX.FTZ R12, R71, R6, !PT ;  /* 0x00000006470c7209 */ /* 0x000fe20007810000 */
[----:B------:R-:W-:Y:S01]  /*190a0*/  FMUL.FTZ R6, R2, R29 ;  /* 0x0000001d02067220 */ /* 0x000fe20000410000 */
[----:B------:R-:W-:Y:S02]  /*190b0*/  ISETP.GT.AND P3, PT, R66, 0x69, PT ;  /* 0x000000694200780c */ /* 0x000fe40003f64270 */
[----:B-----5:R-:W-:Y:S01]  /*190c0*/  FSEL R29, R44, -INF , P4 ;  /* 0xff8000002c1d7808 */ /* 0x020fe20002000000 */
[----:B------:R-:W-:Y:S01]  /*190d0*/  FMUL.FTZ R44, R2, R47 ;  /* 0x0000002f022c7220 */ /* 0x000fe20000410000 */
[----:B------:R-:W-:Y:S01]  /*190e0*/  FMNMX.FTZ R12, R7, R12, !PT ;  /* 0x0000000c070c7209 */ /* 0x000fe20007810000 */
[----:B------:R2:W3:Y:S01]  /*190f0*/  MUFU.TANH R63, R6 ;  /* 0x00000006003f7308 */ /* 0x0004e20000002400 */
[----:B------:R-:W-:-:S02]  /*19100*/  ISETP.GT.AND P4, PT, R66, 0x70, PT ;  /* 0x000000704200780c */ /* 0x000fc40003f84270 */
[----:B------:R-:W-:Y:S02]  /*19110*/  FSEL R25, R45, -INF , P3 ;  /* 0xff8000002d197808 */ /* 0x000fe40001800000 */
[----:B------:R-:W-:Y:S02]  /*19120*/  FMNMX.FTZ R12, R29, R12, !PT ;  /* 0x0000000c1d0c7209 */ /* 0x000fe40007810000 */
[----:B------:R-:W-:Y:S01]  /*19130*/  ISETP.GT.AND P3, PT, R66, 0x71, PT ;  /* 0x000000714200780c */ /* 0x000fe20003f64270 */
[----:B------:R-:W-:Y:S01]  /*19140*/  MUFU.TANH R10, R10 ;  /* 0x0000000a000a7308 */ /* 0x000fe20000002400 */
[----:B------:R-:W-:Y:S01]  /*19150*/  FSEL R41, R41, -INF , P4 ;  /* 0xff80000029297808 */ /* 0x000fe20002000000 */
[----:B--2---:R-:W-:Y:S01]  /*19160*/  FMUL.FTZ R6, R2, R33 ;  /* 0x0000002102067220 */ /* 0x004fe20000410000 */
[----:B------:R-:W-:Y:S02]  /*19170*/  FMNMX.FTZ R12, R25, R12, !PT ;  /* 0x0000000c190c7209 */ /* 0x000fe40007810000 */
[----:B------:R-:W-:-:S02]  /*19180*/  ISETP.GT.AND P4, PT, R66, 0x78, PT ;  /* 0x000000784200780c */ /* 0x000fc40003f84270 */
[----:B------:R-:W-:Y:S01]  /*19190*/  FSEL R43, R49, -INF , P3 ;  /* 0xff800000312b7808 */ /* 0x000fe20001800000 */
[----:B------:R2:W4:Y:S01]  /*191a0*/  MUFU.TANH R65, R6 ;  /* 0x0000000600417308 */ /* 0x0005220000002400 */
[----:B------:R-:W-:Y:S02]  /*191b0*/  FMNMX.FTZ R12, R41, R12, !PT ;  /* 0x0000000c290c7209 */ /* 0x000fe40007810000 */
[----:B------:R-:W-:Y:S02]  /*191c0*/  ISETP.GT.AND P3, PT, R66, 0x79, PT ;  /* 0x000000794200780c */ /* 0x000fe40003f64270 */
[----:B0-----:R-:W-:Y:S01]  /*191d0*/  FSEL R45, R52, -INF , P4 ;  /* 0xff800000342d7808 */ /* 0x001fe20002000000 */
[----:B------:R-:W-:Y:S01]  /*191e0*/  FMUL.FTZ R52, R2, R55 ;  /* 0x0000003702347220 */ /* 0x000fe20000410000 */
[----:B------:R-:W-:Y:S01]  /*191f0*/  FMNMX.FTZ R12, R43, R12, !PT ;  /* 0x0000000c2b0c7209 */ /* 0x000fe20007810000 */
[----:B------:R-:W-:Y:S01]  /*19200*/  MUFU.TANH R11, R11 ;  /* 0x0000000b000b7308 */ /* 0x000fe20000002400 */
[----:B------:R-:W-:Y:S01]  /*19210*/  ISETP.GT.AND P4, PT, R66, 0x80, PT ;  /* 0x000000804200780c */ /* 0x000fe20003f84270 */
[----:B--2---:R-:W-:Y:S01]  /*19220*/  FMUL.FTZ R6, R2, R37 ;  /* 0x0000002502067220 */ /* 0x004fe20000410000 */
[----:B------:R-:W-:-:S02]  /*19230*/  FSEL R33, R53, -INF , P3 ;  /* 0xff80000035217808 */ /* 0x000fc40001800000 */
[----:B------:R-:W-:Y:S02]  /*19240*/  FMNMX.FTZ R12, R45, R12, !PT ;  /* 0x0000000c2d0c7209 */ /* 0x000fe40007810000 */
[----:B------:R-:W-:Y:S01]  /*19250*/  ISETP.GT.AND P3, PT, R66, 0x81, PT ;  /* 0x000000814200780c */ /* 0x000fe20003f64270 */
[----:B------:R-:W0:Y:S01]  /*19260*/  MUFU.TANH R6, R6 ;  /* 0x0000000600067308 */ /* 0x000e220000002400 */
[----:B------:R-:W-:Y:S02]  /*19270*/  FSEL R53, R24, -INF , P4 ;  /* 0xff80000018357808 */ /* 0x000fe40002000000 */
[----:B------:R-:W-:Y:S02]  /*19280*/  FMNMX.FTZ R12, R33, R12, !PT ;  /* 0x0000000c210c7209 */ /* 0x000fe40007810000 */
[----:B------:R-:W-:Y:S02]  /*19290*/  ISETP.GT.AND P4, PT, R66, 0x88, PT ;  /* 0x000000884200780c */ /* 0x000fe40003f84270 */
[----:B------:R-:W-:Y:S01]  /*192a0*/  FSEL R49, R48, -INF , P3 ;  /* 0xff80000030317808 */ /* 0x000fe20001800000 */
[----:B------:R-:W2:Y:S01]  /*192b0*/  MUFU.TANH R13, R13 ;  /* 0x0000000d000d7308 */ /* 0x000ea20000002400 */
[----:B------:R-:W-:Y:S01]  /*192c0*/  FMNMX.FTZ R12, R53, R12, !PT ;  /* 0x0000000c350c7209 */ /* 0x000fe20007810000 */
[----:B------:R-:W-:Y:S01]  /*192d0*/  FMUL.FTZ R48, R2, R51 ;  /* 0x0000003302307220 */ /* 0x000fe20000410000 */
[----:B------:R-:W-:-:S02]  /*192e0*/  ISETP.GT.AND P3, PT, R66, 0x89, PT ;  /* 0x000000894200780c */ /* 0x000fc40003f64270 */
[----:B-1----:R-:W-:Y:S02]  /*192f0*/  FSEL R37, R28, -INF , P4 ;  /* 0xff8000001c257808 */ /* 0x002fe40002000000 */
[----:B------:R-:W-:Y:S01]  /*19300*/  FMNMX.FTZ R12, R49, R12, !PT ;  /* 0x0000000c310c7209 */ /* 0x000fe20007810000 */
[----:B------:R-:W1:Y:S01]  /*19310*/  MUFU.TANH R15, R15 ;  /* 0x0000000f000f7308 */ /* 0x000e620000002400 */
[C---:B------:R-:W-:Y:S02]  /*19320*/  ISETP.GT.AND P4, PT, R66.reuse, 0x90, PT ;  /* 0x000000904200780c */ /* 0x040fe40003f84270 */
[----:B---3--:R-:W-:Y:S02]  /*19330*/  FSEL R63, R63, -INF , P3 ;  /* 0xff8000003f3f7808 */ /* 0x008fe40001800000 */
[----:B------:R-:W-:Y:S02]  /*19340*/  FMNMX.FTZ R12, R37, R12, !PT ;  /* 0x0000000c250c7209 */ /* 0x000fe40007810000 */
[----:B------:R-:W-:Y:S01]  /*19350*/  ISETP.GT.AND P3, PT, R66, 0x91, PT ;  /* 0x000000914200780c */ /* 0x000fe20003f64270 */
[----:B------:R-:W3:Y:S01]  /*19360*/  MUFU.TANH R14, R14 ;  /* 0x0000000e000e7308 */ /* 0x000ee20000002400 */
[----:B------:R-:W-:-:S02]  /*19370*/  FSEL R67, R67, -INF , P4 ;  /* 0xff80000043437808 */ /* 0x000fc40002000000 */
[----:B------:R-:W-:Y:S02]  /*19380*/  FMNMX.FTZ R12, R63, R12, !PT ;  /* 0x0000000c3f0c7209 */ /* 0x000fe40007810000 */
[C---:B------:R-:W-:Y:S02]  /*19390*/  ISETP.GT.AND P4, PT, R66.reuse, 0x98, PT ;  /* 0x000000984200780c */ /* 0x040fe40003f84270 */
[----:B----4-:R-:W-:Y:S01]  /*193a0*/  FSEL R65, R65, -INF , P3 ;  /* 0xff80000041417808 */ /* 0x010fe20001800000 */
[----:B------:R-:W4:Y:S01]  /*193b0*/  MUFU.TANH R20, R20 ;  /* 0x0000001400147308 */ /* 0x000f220000002400 */
[----:B------:R-:W-:Y:S02]  /*193c0*/  FMNMX.FTZ R12, R67, R12, !PT ;  /* 0x0000000c430c7209 */ /* 0x000fe40007810000 */
[----:B------:R-:W-:Y:S01]  /*193d0*/  ISETP.GT.AND P3, PT, R66, 0x99, PT ;  /* 0x000000994200780c */ /* 0x000fe20003f64270 */
[----:B------:R-:W-:Y:S01]  /*193e0*/  FMUL.FTZ R66, R2, R30 ;  /* 0x0000001e02427220 */ /* 0x000fe20000410000 */
[----:B------:R-:W-:Y:S01]  /*193f0*/  FSEL R47, R36, -INF , P4 ;  /* 0xff800000242f7808 */ /* 0x000fe20002000000 */
[----:B------:R-:W-:Y:S01]  /*19400*/  FMUL.FTZ R36, R2, R50 ;  /* 0x0000003202247220 */ /* 0x000fe20000410000 */
[----:B------:R-:W-:Y:S01]  /*19410*/  FMNMX.FTZ R12, R65, R12, !PT ;  /* 0x0000000c410c7209 */ /* 0x000fe20007810000 */
[----:B------:R-:W5:Y:S01]  /*19420*/  MUFU.TANH R21, R21 ;  /* 0x0000001500157308 */ /* 0x000f620000002400 */
[----:B0-----:R-:W-:Y:S01]  /*19430*/  FSEL R69, R6, -INF , P3 ;  /* 0xff80000006457808 */ /* 0x001fe20001800000 */
[----:B------:R-:W-:Y:S01]  /*19440*/  FMUL.FTZ R50, R2, R26 ;  /* 0x0000001a02327220 */ /* 0x000fe20000410000 */
[----:B------:R-:W-:-:S02]  /*19450*/  FMNMX.FTZ R12, R47, R12, !PT ;  /* 0x0000000c2f0c7209 */ /* 0x000fc40007810000 */
[----:B------:R-:W-:Y:S02]  /*19460*/  VIADDMNMX R62, R64, R62, R85, PT ;  /* 0x0000003e403e7246 */ /* 0x000fe40003800155 */
[----:B------:R-:W-:Y:S01]  /*19470*/  FMNMX.FTZ R12, R69, R12, !PT ;  /* 0x0000000c450c7209 */ /* 0x000fe20007810000 */
[----:B------:R-:W0:Y:S01]  /*19480*/  MUFU.TANH R72, R72 ;  /* 0x0000004800487308 */ /* 0x000e220000002400 */
[C---:B------:R-:W-:Y:S02]  /*19490*/  ISETP.GT.AND P4, PT, R62.reuse, RZ, PT ;  /* 0x000000ff3e00720c */ /* 0x040fe40003f84270 */
[C---:B------:R-:W-:Y:S01]  /*194a0*/  ISETP.GT.AND P5, PT, R62.reuse, 0x1, PT ;  /* 0x000000013e00780c */ /* 0x040fe20003fa4270 */
[----:B------:R-:W2:Y:S01]  /*194b0*/  SHFL.BFLY PT, R91, R12, 0x2, 0x1f ;  /* 0x0c401f000c5b7f89 */ /* 0x000ea200000e0000 */
[----:B------:R-:W-:Y:S02]  /*194c0*/  FSEL R39, R3, -INF , P4 ;  /* 0xff80000003277808 */ /* 0x000fe40002000000 */
[----:B------:R-:W-:Y:S01]  /*194d0*/  FSEL R30, R5, -INF , P5 ;  /* 0xff800000051e7808 */ /* 0x000fe20002800000 */
[----:B------:R-:W0:Y:S01]  /*194e0*/  MUFU.TANH R73, R73 ;  /* 0x0000004900497308 */ /* 0x000e220000002400 */
[----:B------:R-:W-:-:S02]  /*194f0*/  ISETP.GT.AND P4, PT, R62, 0x9, PT ;  /* 0x000000093e00780c */ /* 0x000fc40003f84270 */
[----:B------:R-:W-:Y:S02]  /*19500*/  FMNMX.FTZ R38, R39, R30, !PT ;  /* 0x0000001e27267209 */ /* 0x000fe40007810000 */
[----:B------:R-:W-:Y:S02]  /*19510*/  FSEL R55, R11, -INF , P4 ;  /* 0xff8000000b377808 */ /* 0x000fe40002000000 */
[----:B------:R-:W-:Y:S01]  /*19520*/  ISETP.GT.AND P4, PT, R62, 0x11, PT ;  /* 0x000000113e00780c */ /* 0x000fe20003f84270 */
[----:B------:R-:W0:Y:S08]  /*19530*/  MUFU.TANH R75, R75 ;  /* 0x0000004b004b7308 */ /* 0x000e300000002400 */
[----:B------:R-:W0:Y:S01]  /*19540*/  MUFU.TANH R74, R74 ;  /* 0x0000004a004a7308 */ /* 0x000e220000002400 */
[----:B--2---:R-:W-:Y:S01]  /*19550*/  FMNMX.FTZ R6, R12, R91, !PT ;  /* 0x0000005b0c067209 */ /* 0x004fe20007810000 */
[----:B------:R-:W-:-:S06]  /*19560*/  IMAD.U32 R12, RZ, RZ, UR6 ;  /* 0x00000006ff0c7e24 */ /* 0x000fcc000f8e00ff */
[----:B------:R-:W2:Y:S01]  /*19570*/  MUFU.TANH R77, R77 ;  /* 0x0000004d004d7308 */ /* 0x000ea20000002400 */
[----:B------:R-:W1:Y:S07]  /*19580*/  SHFL.BFLY PT, R91, R6, 0x1, 0x1f ;  /* 0x0c201f00065b7f89 */ /* 0x000e6e00000e0000 */
[----:B------:R-:W2:Y:S08]  /*19590*/  MUFU.TANH R76, R76 ;  /* 0x0000004c004c7308 */ /* 0x000eb00000002400 */
[----:B------:R-:W2:Y:S08]  /*195a0*/  MUFU.TANH R78, R78 ;  /* 0x0000004e004e7308 */ /* 0x000eb00000002400 */
[----:B------:R-:W2:Y:S01]  /*195b0*/  MUFU.TANH R8, R8 ;  /* 0x0000000800087308 */ /* 0x000ea20000002400 */
[----:B-1----:R-:W-:-:S04]  /*195c0*/  FMNMX.FTZ R91, R6, R91, !PT ;  /* 0x0000005b065b7209 */ /* 0x002fc80007810000 */
[C---:B------:R-:W-:Y:S01]  /*195d0*/  FSETP.NEU.FTZ.AND P3, PT, R91.reuse, -INF , PT ;  /* 0xff8000005b00780b */ /* 0x040fe20003f7d000 */
[----:B------:R-:W-:-:S02]  /*195e0*/  FFMA.FTZ R28, R91, R12, -8 ;  /* 0xc10000005b1c7423 */ /* 0x000fc4000001000c */
[----:B------:R-:W1:Y:S03]  /*195f0*/  MUFU.TANH R9, R9 ;  /* 0x0000000900097308 */ /* 0x000e660000002400 */
[----:B------:R-:W-:Y:S02]  /*19600*/  FSEL R28, R28, RZ, P3 ;  /* 0x000000ff1c1c7208 */ /* 0x000fe40001800000 */
[----:B------:R-:W-:-:S03]  /*19610*/  ISETP.GT.AND P3, PT, R62, 0x8, PT ;  /* 0x000000083e00780c */ /* 0x000fc60003f64270 */
[-CC-:B------:R-:W-:Y:S01]  /*19620*/  FFMA.FTZ R6, R109, R12.reuse, -R28.reuse ;  /* 0x0000000c6d067223 */ /* 0x180fe2000001081c */
[----:B------:R-:W-:Y:S01]  /*19630*/  FSEL R51, R10, -INF , P3 ;  /* 0xff8000000a337808 */ /* 0x000fe20001800000 */
[-CC-:B------:R-:W-:Y:S01]  /*19640*/  FFMA.FTZ R24, R115, R12.reuse, -R28.reuse ;  /* 0x0000000c73187223 */ /* 0x180fe2000001081c */
[C---:B------:R-:W-:Y:S01]  /*19650*/  ISETP.GT.AND P3, PT, R62.reuse, 0x10, PT ;  /* 0x000000103e00780c */ /* 0x040fe20003f64270 */
[--C-:B------:R-:W-:Y:S01]  /*19660*/  FFMA.FTZ R11, R111, R12, -R28.reuse ;  /* 0x0000000c6f0b7223 */ /* 0x100fe2000001081c */
[----:B------:R-:W-:Y:S01]  /*19670*/  FMNMX.FTZ R38, R51, R38, !PT ;  /* 0x0000002633267209 */ /* 0x000fe20007810000 */
[----:B------:R-:W1:Y:S01]  /*19680*/  MUFU.TANH R56, R56 ;  /* 0x0000003800387308 */ /* 0x000e620000002400 */
[----:B------:R-:W-:Y:S01]  /*19690*/  FSEL R85, R13, -INF , P3 ;  /* 0xff8000000d557808 */ /* 0x000fe20001800000 */
[--C-:B------:R-:W-:Y:S01]  /*196a0*/  FFMA.FTZ R13, R103, R12, -R28.reuse ;  /* 0x0000000c670d7223 */ /* 0x100fe2000001081c */
[----:B------:R-:W-:Y:S01]  /*196b0*/  FMNMX.FTZ R38, R55, R38, !PT ;  /* 0x0000002637267209 */ /* 0x000fe20007810000 */
[-CC-:B------:R-:W-:Y:S01]  /*196c0*/  FFMA.FTZ R5, R117, R12.reuse, -R28.reuse ;  /* 0x0000000c75057223 */ /* 0x180fe2000001081c */
[C---:B------:R-:W-:Y:S01]  /*196d0*/  ISETP.GT.AND P3, PT, R62.reuse, 0x18, PT ;  /* 0x000000183e00780c */ /* 0x040fe20003f64270 */
[-CC-:B------:R-:W-:Y:S01]  /*196e0*/  FFMA.FTZ R31, R119, R12.reuse, -R28.reuse ;  /* 0x0000000c771f7223 */ /* 0x180fe2000001081c */
[----:B------:R-:W-:Y:S01]  /*196f0*/  FSEL R109, R15, -INF , P4 ;  /* 0xff8000000f6d7808 */ /* 0x000fe20002000000 */
[--C-:B------:R-:W-:Y:S01]  /*19700*/  FFMA.FTZ R15, R105, R12, -R28.reuse ;  /* 0x0000000c690f7223 */ /* 0x100fe2000001081c */
[----:B------:R-:W-:Y:S01]  /*19710*/  FMNMX.FTZ R38, R85, R38, !PT ;  /* 0x0000002655267209 */ /* 0x000fe20007810000 */
[----:B------:R-:W1:Y:S01]  /*19720*/  MUFU.TANH R57, R57 ;  /* 0x0000003900397308 */ /* 0x000e620000002400 */
[----:B------:R-:W-:Y:S01]  /*19730*/  ISETP.GT.AND P4, PT, R62, 0x19, PT ;  /* 0x000000193e00780c */ /* 0x000fe20003f84270 */
[-CC-:B------:R-:W-:Y:S01]  /*19740*/  FFMA.FTZ R10, R121, R12.reuse, -R28.reuse ;  /* 0x0000000c790a7223 */ /* 0x180fe2000001081c */
[----:B---3--:R-:W-:Y:S01]  /*19750*/  FSEL R115, R14, -INF , P3 ;  /* 0xff8000000e737808 */ /* 0x008fe20001800000 */
[--C-:B------:R-:W-:Y:S01]  /*19760*/  FFMA.FTZ R14, R113, R12, -R28.reuse ;  /* 0x0000000c710e7223 */ /* 0x100fe2000001081c */
[----:B------:R-:W-:Y:S01]  /*19770*/  FMNMX.FTZ R38, R109, R38, !PT ;  /* 0x000000266d267209 */ /* 0x000fe20007810000 */
[-CC-:B------:R-:W-:Y:S01]  /*19780*/  FFMA.FTZ R26, R123, R12.reuse, -R28.reuse ;  /* 0x0000000c7b1a7223 */ /* 0x180fe2000001081c */
[----:B------:R-:W-:Y:S01]  /*19790*/  ISETP.GT.AND P3, PT, R62, 0x20, PT ;  /* 0x000000203e00780c */ /* 0x000fe20003f64270 */
[----:B------:R-:W3:Y:S01]  /*197a0*/  MUFU.TANH R58, R58 ;  /* 0x0000003a003a7308 */ /* 0x000ee20000002400 */
[----:B----4-:R-:W-:Y:S01]  /*197b0*/  FSEL R113, R20, -INF , P4 ;  /* 0xff80000014717808 */ /* 0x010fe20002000000 */
[--C-:B------:R-:W-:Y:S01]  /*197c0*/  FFMA.FTZ R20, R107, R12, -R28.reuse ;  /* 0x0000000c6b147223 */ /* 0x100fe2000001081c */
[----:B------:R-:W-:Y:S01]  /*197d0*/  FMNMX.FTZ R38, R115, R38, !PT ;  /* 0x0000002673267209 */ /* 0x000fe20007810000 */
[-CC-:B------:R-:W-:Y:S01]  /*197e0*/  FFMA.FTZ R125, R125, R12.reuse, -R28.reuse ;  /* 0x0000000c7d7d7223 */ /* 0x180fe2000001081c */
[----:B------:R-:W-:Y:S01]  /*197f0*/  ISETP.GT.AND P4, PT, R62, 0x21, PT ;  /* 0x000000213e00780c */ /* 0x000fe20003f84270 */
[--C-:B------:R-:W-:Y:S01]  /*19800*/  FFMA.FTZ R35, R127, R12, -R28.reuse ;  /* 0x0000000c7f237223 */ /* 0x100fe2000001081c */
[----:B-----5:R-:W-:Y:S01]  /*19810*/  FSEL R21, R21, -INF , P3 ;  /* 0xff80000015157808 */ /* 0x020fe20001800000 */
[----:B------:R-:W4:Y:S01]  /*19820*/  MUFU.TANH R59, R59 ;  /* 0x0000003b003b7308 */ /* 0x000f220000002400 */
[----:B------:R-:W-:Y:S01]  /*19830*/  FMNMX.FTZ R38, R113, R38, !PT ;  /* 0x0000002671267209 */ /* 0x000fe20007810000 */
[-CC-:B------:R-:W-:Y:S01]  /*19840*/  FFMA.FTZ R27, R88, R12.reuse, -R28.reuse ;  /* 0x0000000c581b7223 */ /* 0x180fe2000001081c */
[----:B------:R-:W-:Y:S01]  /*19850*/  ISETP.GT.AND P3, PT, R62, 0x28, PT ;  /* 0x000000283e00780c */ /* 0x000fe20003f64270 */
[-CC-:B------:R-:W-:Y:S01]  /*19860*/  FFMA.FTZ R89, R89, R12.reuse, -R28.reuse ;  /* 0x0000000c59597223 */ /* 0x180fe2000001081c */
[----:B0-----:R-:W-:Y:S01]  /*19870*/  FSEL R111, R72, -INF , P4 ;  /* 0xff800000486f7808 */ /* 0x001fe20002000000 */
[--C-:B------:R-:W-:Y:S01]  /*19880*/  FFMA.FTZ R83, R83, R12, -R28.reuse ;  /* 0x0000000c53537223 */ /* 0x100fe2000001081c */
[----:B------:R-:W-:Y:S01]  /*19890*/  FMNMX.FTZ R38, R21, R38, !PT ;  /* 0x0000002615267209 */ /* 0x000fe20007810000 */
[----:B------:R-:W0:Y:S01]  /*198a0*/  MUFU.TANH R60, R60 ;  /* 0x0000003c003c7308 */ /* 0x000e220000002400 */
[C---:B------:R-:W-:Y:S01]  /*198b0*/  ISETP.GT.AND P4, PT, R62.reuse, 0x29, PT ;  /* 0x000000293e00780c */ /* 0x040fe20003f84270 */
[-CC-:B------:R-:W-:Y:S01]  /*198c0*/  FFMA.FTZ R79, R79, R12.reuse, -R28.reuse ;  /* 0x0000000c4f4f7223 */ /* 0x180fe2000001081c */
[----:B------:R-:W-:Y:S01]  /*198d0*/  FSEL R73, R73, -INF , P3 ;  /* 0xff80000049497808 */ /* 0x000fe20001800000 */
[--C-:B------:R-:W-:Y:S01]  /*198e0*/  FFMA.FTZ R7, R7, R12, -R28.reuse ;  /* 0x0000000c07077223 */ /* 0x100fe2000001081c */
[----:B------:R-:W-:Y:S01]  /*198f0*/  FMNMX.FTZ R38, R111, R38, !PT ;  /* 0x000000266f267209 */ /* 0x000fe20007810000 */
[-CC-:B------:R-:W-:Y:S01]  /*19900*/  FFMA.FTZ R29, R29, R12.reuse, -R28.reuse ;  /* 0x0000000c1d1d7223 */ /* 0x180fe2000001081c */
[C---:B------:R-:W-:Y:S01]  /*19910*/  ISETP.GT.AND P3, PT, R62.reuse, 0x30, PT ;  /* 0x000000303e00780c */ /* 0x040fe20003f64270 */
[----:B------:R-:W5:Y:S01]  /*19920*/  MUFU.TANH R61, R61 ;  /* 0x0000003d003d7308 */ /* 0x000f620000002400 */
[----:B------:R-:W-:Y:S01]  /*19930*/  FSEL R75, R75, -INF , P4 ;  /* 0xff8000004b4b7808 */ /* 0x000fe20002000000 */
[--C-:B------:R-:W-:Y:S01]  /*19940*/  FFMA.FTZ R37, R37, R12, -R28.reuse ;  /* 0x0000000c25257223 */ /* 0x100fe2000001081c */
[----:B------:R-:W-:Y:S01]  /*19950*/  FMNMX.FTZ R38, R73, R38, !PT ;  /* 0x0000002649267209 */ /* 0x000fe20007810000 */
[----:B------:R-:W-:Y:S01]  /*19960*/  FFMA.FTZ R65, R65, R12, -R28 ;  /* 0x0000000c41417223 */ /* 0x000fe2000001081c */
[----:B------:R-:W-:-:S02]  /*19970*/  ISETP.GT.AND P4, PT, R62, 0x31, PT ;  /* 0x000000313e00780c */ /* 0x000fc40003f84270 */
[----:B------:R-:W-:Y:S01]  /*19980*/  FSEL R107, R74, -INF , P3 ;  /* 0xff8000004a6b7808 */ /* 0x000fe20001800000 */
[----:B------:R-:W5:Y:S01]  /*19990*/  MUFU.TANH R40, R40 ;  /* 0x0000002800287308 */ /* 0x000f620000002400 */
[----:B------:R-:W-:Y:S02]  /*199a0*/  FMNMX.FTZ R38, R75, R38, !PT ;  /* 0x000000264b267209 */ /* 0x000fe40007810000 */
[C---:B------:R-:W-:Y:S02]  /*199b0*/  ISETP.GT.AND P3, PT, R62.reuse, 0x38, PT ;  /* 0x000000383e00780c */ /* 0x040fe40003f64270 */
[----:B--2---:R-:W-:Y:S02]  /*199c0*/  FSEL R77, R77, -INF , P4 ;  /* 0xff8000004d4d7808 */ /* 0x004fe40002000000 */
[----:B------:R-:W-:Y:S01]  /*199d0*/  FMNMX.FTZ R38, R107, R38, !PT ;  /* 0x000000266b267209 */ /* 0x000fe20007810000 */
[----:B------:R-:W2:Y:S01]  /*199e0*/  MUFU.TANH R42, R42 ;  /* 0x0000002a002a7308 */ /* 0x000ea20000002400 */
[----:B------:R-:W-:-:S02]  /*199f0*/  ISETP.GT.AND P4, PT, R62, 0x39, PT ;  /* 0x000000393e00780c */ /* 0x000fc40003f84270 */
[----:B------:R-:W-:Y:S02]  /*19a00*/  FSEL R105, R76, -INF , P3 ;  /* 0xff8000004c697808 */ /* 0x000fe40001800000 */
[----:B------:R-:W-:Y:S02]  /*19a10*/  FMNMX.FTZ R64, R77, R38, !PT ;  /* 0x000000264d407209 */ /* 0x000fe40007810000 */
[----:B------:R-:W-:Y:S01]  /*19a20*/  ISETP.GT.AND P3, PT, R62, 0x40, PT ;  /* 0x000000403e00780c */ /* 0x000fe20003f64270 */
[----:B------:R1:W-:Y:S01]  /*19a30*/  MUFU.EX2 R38, R13 ;  /* 0x0000000d00267308 */ /* 0x0003e20000000800 */
[----:B------:R-:W-:Y:S02]  /*19a40*/  FSEL R103, R78, -INF , P4 ;  /* 0xff8000004e677808 */ /* 0x000fe40002000000 */
[----:B------:R-:W-:Y:S02]  /*19a50*/  FMNMX.FTZ R64, R105, R64, !PT ;  /* 0x0000004069407209 */ /* 0x000fe40007810000 */
[----:B------:R-:W-:-:S02]  /*19a60*/  ISETP.GT.AND P4, PT, R62, 0x41, PT ;  /* 0x000000413e00780c */ /* 0x000fc40003f84270 */
[----:B------:R-:W-:Y:S01]  /*19a70*/  FSEL R117, R8, -INF , P3 ;  /* 0xff80000008757808 */ /* 0x000fe20001800000 */
[----:B------:R-:W-:-:S01]  /*19a80*/  FFMA.FTZ R8, R101, R12, -R28 ;  /* 0x0000000c65087223 */ /* 0x000fc2000001081c */
[----:B------:R-:W-:Y:S01]  /*19a90*/  FMNMX.FTZ R64, R103, R64, !PT ;  /* 0x0000004067407209 */ /* 0x000fe20007810000 */
[----:B-1----:R-:W-:-:S01]  /*19aa0*/  FFMA.FTZ R13, R99, R12, -R28 ;  /* 0x0000000c630d7223 */ /* 0x002fc2000001081c */
[C---:B------:R-:W-:Y:S01]  /*19ab0*/  ISETP.GT.AND P3, PT, R62.reuse, 0x48, PT ;  /* 0x000000483e00780c */ /* 0x040fe20003f64270 */
[----:B------:R-:W1:Y:S01]  /*19ac0*/  MUFU.TANH R32, R32 ;  /* 0x0000002000207308 */ /* 0x000e620000002400 */
[----:B------:R-:W-:Y:S01]  /*19ad0*/  FSEL R101, R9, -INF , P4 ;  /* 0xff80000009657808 */ /* 0x000fe20002000000 */
[----:B------:R-:W-:Y:S01]  /*19ae0*/  FFMA.FTZ R9, R97, R12, -R28 ;  /* 0x0000000c61097223 */ /* 0x000fe2000001081c */
[----:B------:R-:W-:Y:S02]  /*19af0*/  FMNMX.FTZ R64, R117, R64, !PT ;  /* 0x0000004075407209 */ /* 0x000fe40007810000 */
[----:B------:R-:W-:-:S02]  /*19b00*/  ISETP.GT.AND P4, PT, R62, 0x49, PT ;  /* 0x000000493e00780c */ /* 0x000fc40003f84270 */
[----:B------:R-:W-:Y:S01]  /*19b10*/  FSEL R119, R56, -INF , P3 ;  /* 0xff80000038777808 */ /* 0x000fe20001800000 */
[----:B------:R-:W1:Y:S01]  /*19b20*/  MUFU.TANH R44, R44 ;  /* 0x0000002c002c7308 */ /* 0x000e620000002400 */
[----:B------:R-:W-:Y:S01]  /*19b30*/  FMNMX.FTZ R64, R101, R64, !PT ;  /* 0x0000004065407209 */ /* 0x000fe20007810000 */
[----:B------:R-:W-:Y:S01]  /*19b40*/  FFMA.FTZ R56, R95, R12, -R28 ;  /* 0x0000000c5f387223 */ /* 0x000fe2000001081c */
[C---:B------:R-:W-:Y:S02]  /*19b50*/  ISETP.GT.AND P3, PT, R62.reuse, 0x50, PT ;  /* 0x000000503e00780c */ /* 0x040fe40003f64270 */
[----:B------:R-:W-:Y:S02]  /*19b60*/  FSEL R99, R57, -INF , P4 ;  /* 0xff80000039637808 */ /* 0x000fe40002000000 */
[----:B------:R-:W-:Y:S01]  /*19b70*/  FMNMX.FTZ R64, R119, R64, !PT ;  /* 0x0000004077407209 */ /* 0x000fe20007810000 */
[----:B------:R-:W1:Y:S01]  /*19b80*/  MUFU.TANH R36, R36 ;  /* 0x0000002400247308 */ /* 0x000e620000002400 */
[----:B------:R-:W-:-:S02]  /*19b90*/  ISETP.GT.AND P4, PT, R62, 0x51, PT ;  /* 0x000000513e00780c */ /* 0x000fc40003f84270 */
[----:B---3--:R-:W-:Y:S02]  /*19ba0*/  FSEL R121, R58, -INF , P3 ;  /* 0xff8000003a797808 */ /* 0x008fe40001800000 */
[----:B------:R-:W-:Y:S02]  /*19bb0*/  FMNMX.FTZ R64, R99, R64, !PT ;  /* 0x0000004063407209 */ /* 0x000fe40007810000 */
[C---:B------:R-:W-:Y:S01]  /*19bc0*/  ISETP.GT.AND P3, PT, R62.reuse, 0x58, PT ;  /* 0x000000583e00780c */ /* 0x040fe20003f64270 */
[----:B------:R-:W3:Y:S01]  /*19bd0*/  MUFU.TANH R48, R48 ;  /* 0x0000003000307308 */ /* 0x000ee20000002400 */
[----:B----4-:R-:W-:Y:S02]  /*19be0*/  FSEL R59, R59, -INF , P4 ;  /* 0xff8000003b3b7808 */ /* 0x010fe40002000000 */
[----:B------:R-:W-:Y:S02]  /*19bf0*/  FMNMX.FTZ R64, R121, R64, !PT ;  /* 0x0000004079407209 */ /* 0x000fe40007810000 */
[----:B------:R-:W-:-:S02]  /*19c00*/  ISETP.GT.AND P4, PT, R62, 0x59, PT ;  /* 0x000000593e00780c */ /* 0x000fc40003f84270 */
[----:B0-----:R-:W-:Y:S01]  /*19c10*/  FSEL R97, R60, -INF , P3 ;  /* 0xff8000003c617808 */ /* 0x001fe20001800000 */
[----:B------:R-:W0:Y:S01]  /*19c20*/  MUFU.TANH R46, R46 ;  /* 0x0000002e002e7308 */ /* 0x000e220000002400 */
[----:B------:R-:W-:Y:S02]  /*19c30*/  FMNMX.FTZ R64, R59, R64, !PT ;  /* 0x000000403b407209 */ /* 0x000fe40007810000 */
[C---:B------:R-:W-:Y:S02]  /*19c40*/  ISETP.GT.AND P3, PT, R62.reuse, 0x60, PT ;  /* 0x000000603e00780c */ /* 0x040fe40003f64270 */
[----:B-----5:R-:W-:Y:S02]  /*19c50*/  FSEL R61, R61, -INF , P4 ;  /* 0xff8000003d3d7808 */ /* 0x020fe40002000000 */
[----:B------:R-:W-:Y:S01]  /*19c60*/  FMNMX.FTZ R64, R97, R64, !PT ;  /* 0x0000004061407209 */ /* 0x000fe20007810000 */
[----:B------:R-:W4:Y:S01]  /*19c70*/  MUFU.TANH R52, R52 ;  /* 0x0000003400347308 */ /* 0x000f220000002400 */
[----:B------:R-:W-:-:S02]  /*19c80*/  ISETP.GT.AND P4, PT, R62, 0x61, PT ;  /* 0x000000613e00780c */ /* 0x000fc40003f84270 */
[----:B------:R-:W-:Y:S01]  /*19c90*/  FSEL R95, R40, -INF , P3 ;  /* 0xff800000285f7808 */ /* 0x000fe20001800000 */
[----:B------:R-:W-:-:S01]  /*19ca0*/  FFMA.FTZ R40, R93, R12, -R28 ;  /* 0x0000000c5d287223 */ /* 0x000fc2000001081c */
[----:B------:R-:W-:Y:S02]  /*19cb0*/  FMNMX.FTZ R64, R61, R64, !PT ;  /* 0x000000403d407209 */ /* 0x000fe40007810000 */
[----:B------:R-:W-:Y:S01]  /*19cc0*/  ISETP.GT.AND P3, PT, R62, 0x68, PT ;  /* 0x000000683e00780c */ /* 0x000fe20003f64270 */
[----:B------:R5:W-:Y:S01]  /*19cd0*/  MUFU.EX2 R3, R125 ;  /* 0x0000007d00037308 */ /* 0x000be20000000800 */
[----:B--2---:R-:W-:Y:S01]  /*19ce0*/  FSEL R93, R42, -INF , P4 ;  /* 0xff8000002a5d7808 */ /* 0x004fe20002000000 */
[--C-:B------:R-:W-:Y:S01]  /*19cf0*/  FFMA.FTZ R42, R25, R12, -R28.reuse ;  /* 0x0000000c192a7223 */ /* 0x100fe2000001081c */
[----:B------:R-:W-:Y:S01]  /*19d00*/  FMNMX.FTZ R64, R95, R64, !PT ;  /* 0x000000405f407209 */ /* 0x000fe20007810000 */
[-CC-:B------:R-:W-:Y:S01]  /*19d10*/  FFMA.FTZ R25, R41, R12.reuse, -R28.reuse ;  /* 0x0000000c29197223 */ /* 0x180fe2000001081c */
[----:B------:R-:W-:Y:S01]  /*19d20*/  ISETP.GT.AND P4, PT, R62, 0x69, PT ;  /* 0x000000693e00780c */ /* 0x000fe20003f84270 */
[--C-:B------:R-:W-:Y:S01]  /*19d30*/  FFMA.FTZ R41, R45, R12, -R28.reuse ;  /* 0x0000000c2d297223 */ /* 0x100fe2000001081c */
[----:B-1----:R-:W-:Y:S01]  /*19d40*/  FSEL R123, R32, -INF , P3 ;  /* 0xff800000207b7808 */ /* 0x002fe20001800000 */
[----:B------:R-:W1:Y:S01]  /*19d50*/  MUFU.TANH R50, R50 ;  /* 0x0000003200327308 */ /* 0x000e620000002400 */
[----:B------:R-:W-:Y:S01]  /*19d60*/  FMNMX.FTZ R64, R93, R64, !PT ;  /* 0x000000405d407209 */ /* 0x000fe20007810000 */
[----:B------:R-:W-:Y:S01]  /*19d70*/  FFMA.FTZ R32, R87, R12, -R28 ;  /* 0x0000000c57207223 */ /* 0x000fe2000001081c */
[----:B------:R-:W-:-:S02]  /*19d80*/  ISETP.GT.AND P3, PT, R62, 0x70, PT ;  /* 0x000000703e00780c */ /* 0x000fc40003f64270 */
[----:B-----5:R-:W-:Y:S01]  /*19d90*/  FSEL R125, R44, -INF , P4 ;  /* 0xff8000002c7d7808 */ /* 0x020fe20002000000 */
[----:B------:R-:W-:-:S01]  /*19da0*/  FFMA.FTZ R44, R43, R12, -R28 ;  /* 0x0000000c2b2c7223 */ /* 0x000fc2000001081c */
[----:B------:R-:W-:Y:S01]  /*19db0*/  FMNMX.FTZ R64, R123, R64, !PT ;  /* 0x000000407b407209 */ /* 0x000fe20007810000 */
[----:B------:R-:W2:Y:S01]  /*19dc0*/  MUFU.TANH R54, R54 ;  /* 0x0000003600367308 */ /* 0x000ea20000002400 */
[----:B------:R-:W-:Y:S01]  /*19dd0*/  ISETP.GT.AND P4, PT, R62, 0x71, PT ;  /* 0x000000713e00780c */ /* 0x000fe20003f84270 */
[-CC-:B------:R-:W-:Y:S01]  /*19de0*/  FFMA.FTZ R43, R67, R12.reuse, -R28.reuse ;  /* 0x0000000c432b7223 */ /* 0x180fe2000001081c */
[----:B------:R-:W-:Y:S01]  /*19df0*/  FSEL R127, R36, -INF , P3 ;  /* 0xff800000247f7808 */ /* 0x000fe20001800000 */
[--C-:B------:R-:W-:Y:S01]  /*19e00*/  FFMA.FTZ R36, R81, R12, -R28.reuse ;  /* 0x0000000c51247223 */ /* 0x100fe2000001081c */
[----:B------:R-:W-:Y:S02]  /*19e10*/  FMNMX.FTZ R64, R125, R64, !PT ;  /* 0x000000407d407209 */ /* 0x000fe40007810000 */
[----:B------:R-:W-:Y:S01]  /*19e20*/  ISETP.GT.AND P3, PT, R62, 0x78, PT ;  /* 0x000000783e00780c */ /* 0x000fe20003f64270 */
[----:B------:R-:W5:Y:S01]  /*19e30*/  MUFU.TANH R66, R66 ;  /* 0x0000004200427308 */ /* 0x000f620000002400 */
[----:B---3--:R-:W-:Y:S01]  /*19e40*/  FSEL R87, R48, -INF , P4 ;  /* 0xff80000030577808 */ /* 0x008fe20002000000 */
[----:B------:R-:W-:Y:S01]  /*19e50*/  FFMA.FTZ R48, R49, R12, -R28 ;  /* 0x0000000c31307223 */ /* 0x000fe2000001081c */
[----:B------:R-:W-:-:S02]  /*19e60*/  FMNMX.FTZ R64, R127, R64, !PT ;  /* 0x000000407f407209 */ /* 0x000fc40007810000 */
[----:B------:R-:W-:Y:S02]  /*19e70*/  ISETP.GT.AND P4, PT, R62, 0x79, PT ;  /* 0x000000793e00780c */ /* 0x000fe40003f84270 */
[----:B0-----:R-:W-:Y:S01]  /*19e80*/  FSEL R129, R46, -INF , P3 ;  /* 0xff8000002e817808 */ /* 0x001fe20001800000 */
[----:B------:R-:W0:Y:S01]  /*19e90*/  MUFU.TANH R68, R68 ;  /* 0x0000004400447308 */ /* 0x000e220000002400 */
[----:B------:R-:W-:Y:S01]  /*19ea0*/  FMNMX.FTZ R64, R87, R64, !PT ;  /* 0x0000004057407209 */ /* 0x000fe20007810000 */
[-CC-:B------:R-:W-:Y:S01]  /*19eb0*/  FFMA.FTZ R46, R33, R12.reuse, -R28.reuse ;  /* 0x0000000c212e7223 */ /* 0x180fe2000001081c */
[----:B------:R-:W-:Y:S01]  /*19ec0*/  ISETP.GT.AND P3, PT, R62, 0x80, PT ;  /* 0x000000803e00780c */ /* 0x000fe20003f64270 */
[----:B------:R-:W-:Y:S01]  /*19ed0*/  FFMA.FTZ R33, R53, R12, -R28 ;  /* 0x0000000c35217223 */ /* 0x000fe2000001081c */
[----:B----4-:R-:W-:Y:S02]  /*19ee0*/  FSEL R131, R52, -INF , P4 ;  /* 0xff80000034837808 */ /* 0x010fe40002000000 */
[----:B------:R-:W-:Y:S01]  /*19ef0*/  FMNMX.FTZ R64, R129, R64, !PT ;  /* 0x0000004081407209 */ /* 0x000fe20007810000 */
[----:B------:R-:W3:Y:S01]  /*19f00*/  MUFU.TANH R34, R34 ;  /* 0x0000002200227308 */ /* 0x000ee20000002400 */
[----:B------:R-:W-:-:S02]  /*19f10*/  ISETP.GT.AND P4, PT, R62, 0x81, PT ;  /* 0x000000813e00780c */ /* 0x000fc40003f84270 */
[----:B-1----:R-:W-:Y:S01]  /*19f20*/  FSEL R133, R50, -INF , P3 ;  /* 0xff80000032857808 */ /* 0x002fe20001800000 */
[----:B------:R-:W-:-:S01]  /*19f30*/  FFMA.FTZ R50, R63, R12, -R28 ;  /* 0x0000000c3f327223 */ /* 0x000fc2000001081c */
[----:B------:R-:W-:Y:S02]  /*19f40*/  FMNMX.FTZ R64, R131, R64, !PT ;  /* 0x0000004083407209 */ /* 0x000fe40007810000 */
[----:B------:R-:W-:Y:S01]  /*19f50*/  ISETP.GT.AND P3, PT, R62, 0x88, PT ;  /* 0x000000883e00780c */ /* 0x000fe20003f64270 */
[----:B------:R-:W1:Y:S01]  /*19f60*/  MUFU.TANH R70, R70 ;  /* 0x0000004600467308 */ /* 0x000e620000002400 */
[----:B--2---:R-:W-:Y:S02]  /*19f70*/  FSEL R81, R54, -INF , P4 ;  /* 0xff80000036517808 */ /* 0x004fe40002000000 */
[----:B------:R-:W-:Y:S02]  /*19f80*/  FMNMX.FTZ R64, R133, R64, !PT ;  /* 0x0000004085407209 */ /* 0x000fe40007810000 */
[----:B------:R-:W-:-:S02]  /*19f90*/  ISETP.GT.AND P4, PT, R62, 0x89, PT ;  /* 0x000000893e00780c */ /* 0x000fc40003f84270 */
[----:B-----5:R-:W-:Y:S01]  /*19fa0*/  FSEL R135, R66, -INF , P3 ;  /* 0xff80000042877808 */ /* 0x020fe20001800000 */
[----:B------:R-:W2:Y:S01]  /*19fb0*/  MUFU.TANH R80, R80 ;  /* 0x0000005000507308 */ /* 0x000ea20000002400 */
[----:B------:R-:W-:Y:S02]  /*19fc0*/  FMNMX.FTZ R64, R81, R64, !PT ;  /* 0x0000004051407209 */ /* 0x000fe40007810000 */
[----:B------:R-:W-:Y:S02]  /*19fd0*/  ISETP.GT.AND P3, PT, R62, 0x90, PT ;  /* 0x000000903e00780c */ /* 0x000fe40003f64270 */
[----:B0-----:R-:W-:Y:S02]  /*19fe0*/  FSEL R137, R68, -INF , P4 ;  /* 0xff80000044897808 */ /* 0x001fe40002000000 */
[----:B------:R-:W-:Y:S01]  /*19ff0*/  FMNMX.FTZ R64, R135, R64, !PT ;  /* 0x0000004087407209 */ /* 0x000fe20007810000 */
[----:B------:R-:W0:Y:S01]  /*1a000*/  MUFU.TANH R82, R82 ;  /* 0x0000005200527308 */ /* 0x000e220000002400 */
[----:B------:R-:W-:-:S02]  /*1a010*/  ISETP.GT.AND P4, PT, R62, 0x91, PT ;  /* 0x000000913e00780c */ /* 0x000fc40003f84270 */
[----:B---3--:R-:W-:Y:S01]  /*1a020*/  FSEL R139, R34, -INF , P3 ;  /* 0xff800000228b7808 */ /* 0x008fe20001800000 */
[----:B------:R-:W-:-:S01]  /*1a030*/  FFMA.FTZ R34, R71, R12, -R28 ;  /* 0x0000000c47227223 */ /* 0x000fc2000001081c */
[----:B------:R-:W-:Y:S02]  /*1a040*/  FMNMX.FTZ R64, R137, R64, !PT ;  /* 0x0000004089407209 */ /* 0x000fe40007810000 */
[----:B------:R-:W-:Y:S01]  /*1a050*/  ISETP.GT.AND P3, PT, R62, 0x98, PT ;  /* 0x000000983e00780c */ /* 0x000fe20003f64270 */
[----:B------:R3:W-:Y:S01]  /*1a060*/  MUFU.EX2 R57, R13 ;  /* 0x0000000d00397308 */ /* 0x0007e20000000800 */
[----:B-1----:R-:W-:Y:S02]  /*1a070*/  FSEL R71, R70, -INF , P4 ;  /* 0xff80000046477808 */ /* 0x002fe40002000000 */
[----:B------:R-:W-:Y:S02]  /*1a080*/  FMNMX.FTZ R64, R139, R64, !PT ;  /* 0x000000408b407209 */ /* 0x000fe40007810000 */
[----:B------:R-:W-:-:S02]  /*1a090*/  ISETP.GT.AND P4, PT, R62, 0x99, PT ;  /* 0x000000993e00780c */ /* 0x000fc40003f84270 */
[----:B--2---:R-:W-:Y:S01]  /*1a0a0*/  FSEL R141, R80, -INF , P3 ;  /* 0xff800000508d7808 */ /* 0x004fe20001800000 */
[----:B------:R-:W-:Y:S01]  /*1a0b0*/  MUFU.EX2 R6, R6 ;  /* 0x0000000600067308 */ /* 0x000fe20000000800 */
[----:B------:R-:W-:Y:S02]  /*1a0c0*/  FMNMX.FTZ R64, R71, R64, !PT ;  /* 0x0000004047407209 */ /* 0x000fe40007810000 */
[----:B0-----:R-:W-:Y:S02]  /*1a0d0*/  FSEL R143, R82, -INF , P4 ;  /* 0xff800000528f7808 */ /* 0x001fe40002000000 */
[----:B------:R-:W-:-:S03]  /*1a0e0*/  FMNMX.FTZ R64, R141, R64, !PT ;  /* 0x000000408d407209 */ /* 0x000fc60007810000 */
[----:B------:R-:W0:Y:S01]  /*1a0f0*/  MUFU.EX2 R27, R27 ;  /* 0x0000001b001b7308 */ /* 0x000e220000000800 */
[----:B------:R-:W-:-:S05]  /*1a100*/  FMNMX.FTZ R64, R143, R64, !PT ;  /* 0x000000408f407209 */ /* 0x000fca0007810000 */
[----:B---3--:R-:W1:Y:S02]  /*1a110*/  SHFL.BFLY PT, R13, R64, 0x2, 0x1f ;  /* 0x0c401f00400d7f89 */ /* 0x008e6400000e0000 */
[----:B------:R-:W2:Y:S08]  /*1a120*/  MUFU.EX2 R24, R24 ;  /* 0x0000001800187308 */ /* 0x000eb00000000800 */
[----:B------:R-:W3:Y:S01]  /*1a130*/  MUFU.EX2 R31, R31 ;  /* 0x0000001f001f7308 */ /* 0x000ee20000000800 */
[----:B0-----:R-:W-:-:S07]  /*1a140*/  FADD.FTZ R67, R6, R27 ;  /* 0x0000001b06437221 */ /* 0x001fce0000010000 */
[----:B------:R-:W-:Y:S01]  /*1a150*/  MUFU.EX2 R26, R26 ;  /* 0x0000001a001a7308 */ /* 0x000fe20000000800 */
[----:B--2---:R-:W-:-:S01]  /*1a160*/  FADD.FTZ R82, R24, R67 ;  /* 0x0000004318527221 */ /* 0x004fc20000010000 */
[----:B-1----:R-:W-:-:S06]  /*1a170*/  FMNMX.FTZ R45, R64, R13, !PT ;  /* 0x0000000d402d7209 */ /* 0x002fcc0007810000 */
[----:B------:R-:W-:Y:S01]  /*1a180*/  MUFU.EX2 R35, R35 ;  /* 0x0000002300237308 */ /* 0x000fe20000000800 */
[----:B---3--:R-:W-:Y:S01]  /*1a190*/  F2FP.SATFINITE.E4M3.F32.PACK_AB_MERGE_C R184, R31, R24, RZ ;  /* 0x000000181fb8723e */ /* 0x008fe200048070ff */
[----:B------:R-:W0:Y:S03]  /*1a1a0*/  SHFL.BFLY PT, R52, R45, 0x1, 0x1f ;  /* 0x0c201f002d347f89 */ /* 0x000e2600000e0000 */
[----:B------:R-:W-:-:S03]  /*1a1b0*/  F2FP.SATFINITE.E4M3.F32.PACK_AB_MERGE_C R184, R27, R6, R184 ;  /* 0x000000061bb8723e */ /* 0x000fc600048070b8 */
[----:B------:R-:W1:Y:S08]  /*1a1c0*/  MUFU.EX2 R10, R10 ;  /* 0x0000000a000a7308 */ /* 0x000e700000000800 */
[----:B------:R-:W-:Y:S08]  /*1a1d0*/  MUFU.EX2 R5, R5 ;  /* 0x0000000500057308 */ /* 0x000ff00000000800 */
[----:B------:R-:W-:Y:S01]  /*1a1e0*/  MUFU.EX2 R14, R14 ;  /* 0x0000000e000e7308 */ /* 0x000fe20000000800 */
[----:B-1----:R-:W-:-:S02]  /*1a1f0*/  F2FP.SATFINITE.E4M3.F32.PACK_AB_MERGE_C R186, R10, R3, RZ ;  /* 0x000000030aba723e */ /* 0x002fc400048070ff */
[----:B0-----:R-:W-:Y:S01]  /*1a200*/  FMNMX.FTZ R13, R45, R52, !PT ;  /* 0x000000342d0d7209 */ /* 0x001fe20007810000 */
[----:B------:R-:W-:-:S01]  /*1a210*/  FFMA.FTZ R45, R47, R12, -R28 ;  /* 0x0000000c2f2d7223 */ /* 0x000fc2000001081c */
[----:B------:R-:W-:Y:S01]  /*1a220*/  FFMA.FTZ R28, R69, R12, -R28 ;  /* 0x0000000c451c7223 */ /* 0x000fe2000001081c */
[----:B------:R-:W-:-:S01]  /*1a230*/  FADD.FTZ R69, R31, R82 ;  /* 0x000000521f457221 */ /* 0x000fc20000010000 */
[C---:B------:R-:W-:Y:S01]  /*1a240*/  FSETP.NEU.FTZ.AND P3, PT, R13.reuse, -INF , PT ;  /* 0xff8000000d00780b */ /* 0x040fe20003f7d000 */
[----:B------:R-:W-:-:S01]  /*1a250*/  FFMA.FTZ R54, R13, R12, -8 ;  /* 0xc10000000d367423 */ /* 0x000fc2000001000c */
[----:B------:R-:W-:Y:S01]  /*1a260*/  MUFU.EX2 R11, R11 ;  /* 0x0000000b000b7308 */ /* 0x000fe20000000800 */
[----:B------:R-:W-:-:S01]  /*1a270*/  FADD.FTZ R82, R26, R69 ;  /* 0x000000451a527221 */ /* 0x000fc20000010000 */
[C---:B------:R-:W-:Y:S02]  /*1a280*/  F2FP.SATFINITE.E4M3.F32.PACK_AB_MERGE_C R186, R35.reuse, R26, R186 ;  /* 0x0000001a23ba723e */ /* 0x040fe400048070ba */
[----:B------:R-:W-:Y:S01]  /*1a290*/  FSEL R54, R54, RZ, P3 ;  /* 0x000000ff36367208 */ /* 0x000fe20001800000 */
[----:B------:R-:W-:Y:S01]  /*1a2a0*/  FADD.FTZ R82, R35, R82 ;  /* 0x0000005223527221 */ /* 0x000fe20000010000 */
[----:B------:R-:W0:Y:S02]  /*1a2b0*/  @P0 LDC R26, c[0x0][0x44c] ;  /* 0x00011300ff1a0b82 */ /* 0x000e240000000800 */
        /* <DEDUP_REMOVED lines=22> */
[----:B-1----:R-:W-:Y:S01]  /*1a420*/  F2FP.SATFINITE.E4M3.F32.PACK_AB_MERGE_C R180, R20, R11, RZ ;  /* 0x0000000b14b4723e */ /* 0x002fe200048070ff */
[----:B------:R-:W-:-:S01]  /*1a430*/  FFMA.FTZ R70, R99, R12, -R54 ;  /* 0x0000000c63467223 */ /* 0x000fc20000010836 */
[----:B------:R-:W1:Y:S01]  /*1a440*/  MUFU.EX2 R49, R49 ;  /* 0x0000003100317308 */ /* 0x000e620000000800 */
[----:B------:R-:W-:-:S01]  /*1a450*/  FFMA.FTZ R66, R59, R12, -R54 ;  /* 0x0000000c3b427223 */ /* 0x000fc20000010836 */
[-CC-:B------:R-:W-:Y:S01]  /*1a460*/  FFMA.FTZ R59, R97, R12.reuse, -R54.reuse ;  /* 0x0000000c613b7223 */ /* 0x180fe20000010836 */
[----:B------:R-:W-:-:S01]  /*1a470*/  FFMA.FTZ R68, R61, R12, -R54 ;  /* 0x0000000c3d447223 */ /* 0x000fc20000010836 */
[-C--:B------:R-:W-:Y:S01]  /*1a480*/  FFMA.FTZ R0, R95, R12.reuse, -R54 ;  /* 0x0000000c5f007223 */ /* 0x080fe20000010836 */
[----:B------:R-:W-:Y:S01]  /*1a490*/  F2FP.SATFINITE.E4M3.F32.PACK_AB_MERGE_C R180, R14, R5, R180 ;  /* 0x000000050eb4723e */ /* 0x000fe200048070b4 */
[-CC-:B------:R-:W-:Y:S01]  /*1a4a0*/  FFMA.FTZ R61, R93, R12.reuse, -R54.reuse ;  /* 0x0000000c5d3d7223 */ /* 0x180fe20000010836 */
[----:B------:R-:W-:-:S01]  /*1a4b0*/  FFMA.FTZ R125, R125, R12, -R54 ;  /* 0x0000000c7d7d7223 */ /* 0x000fc20000010836 */
[----:B------:R3:W4:Y:S01]  /*1a4c0*/  MUFU.EX2 R72, R55 ;  /* 0x0000003700487308 */ /* 0x0007220000000800 */
        /* <DEDUP_REMOVED lines=9> */
[-CC-:B---3--:R-:W-:Y:S01]  /*1a560*/  FFMA.FTZ R55, R121, R12.reuse, -R54.reuse ;  /* 0x0000000c79377223 */ /* 0x188fe20000010836 */
[----:B------:R-:W-:-:S01]  /*1a570*/  FFMA.FTZ R135, R135, R12, -R54 ;  /* 0x0000000c87877223 */ /* 0x000fc20000010836 */
[-CC-:B------:R-:W-:Y:S01]  /*1a580*/  FFMA.FTZ R137, R137, R12.reuse, -R54.reuse ;  /* 0x0000000c89897223 */ /* 0x180fe20000010836 */
[----:B------:R-:W-:-:S01]  /*1a590*/  FFMA.FTZ R139, R139, R12, -R54 ;  /* 0x0000000c8b8b7223 */ /* 0x000fc20000010836 */
[-CC-:B------:R-:W-:Y:S01]  /*1a5a0*/  FFMA.FTZ R71, R71, R12.reuse, -R54.reuse ;  /* 0x0000000c47477223 */ /* 0x180fe20000010836 */
[----:B------:R-:W-:-:S01]  /*1a5b0*/  FFMA.FTZ R141, R141, R12, -R54 ;  /* 0x0000000c8d8d7223 */ /* 0x000fc20000010836 */
[----:B------:R-:W1:Y:S01]  /*1a5c0*/  MUFU.EX2 R58, R58 ;  /* 0x0000003a003a7308 */ /* 0x000e620000000800 */
[----:B----4-:R-:W-:-:S01]  /*1a5d0*/  FADD.FTZ R80, R72, R67 ;  /* 0x0000004348507221 */ /* 0x010fc20000010000 */
[----:B------:R-:W-:-:S04]  /*1a5e0*/  F2FP.SATFINITE.E4M3.F32.PACK_AB_MERGE_C R185, R72, R49, RZ ;  /* 0x0000003148b9723e */ /* 0x000fc800048070ff */
[----:B------:R-:W-:Y:S02]  /*1a5f0*/  F2FP.SATFINITE.E4M3.F32.PACK_AB_MERGE_C R185, R30, R39, R185 ;  /* 0x000000271eb9723e */ /* 0x000fe400048070b9 */
[----:B------:R-:W3:Y:S01]  /*1a600*/  MUFU.EX2 R115, R115 ;  /* 0x0000007300737308 */ /* 0x000ee20000000800 */
[----:B--2---:R-:W-:-:S01]  /*1a610*/  FADD.FTZ R67, R47, R80 ;  /* 0x000000502f437221 */ /* 0x004fc20000010000 */
[----:B------:R-:W2:Y:S06]  /*1a620*/  @P0 LDC R30, c[0x0][0x450] ;  /* 0x00011400ff1e0b82 */ /* 0x000eac0000000800 */
[----:B------:R-:W4:Y:S01]  /*1a630*/  MUFU.EX2 R74, R113 ;  /* 0x00000071004a7308 */ /* 0x000f220000000800 */
[----:B-1----:R-:W-:-:S01]  /*1a640*/  FADD.FTZ R80, R58, R67 ;  /* 0x000000433a507221 */ /* 0x002fc20000010000 */
[----:B------:R-:W-:-:S04]  /*1a650*/  FADD.FTZ R67, R3, R82 ;  /* 0x0000005203437221 */ /* 0x000fc80000010000 */
[----:B------:R-:W-:Y:S02]  /*1a660*/  FADD.FTZ R82, R10, R67 ;  /* 0x000000430a527221 */ /* 0x000fe40000010000 */
[----:B------:R-:W1:Y:S01]  /*1a670*/  MUFU.EX2 R21, R21 ;  /* 0x0000001500157308 */ /* 0x000e620000000800 */
[----:B---3--:R-:W-:-:S01]  /*1a680*/  FADD.FTZ R69, R115, R80 ;  /* 0x0000005073457221 */ /* 0x008fc20000010000 */
[----:B------:R-:W-:-:S04]  /*1a690*/  FADD.FTZ R67, R5, R82 ;  /* 0x0000005205437221 */ /* 0x000fc80000010000 */
[----:B------:R-:W-:Y:S02]  /*1a6a0*/  FADD.FTZ R82, R14, R67 ;  /* 0x000000430e527221 */ /* 0x000fe40000010000 */
[----:B------:R-:W3:Y:S01]  /*1a6b0*/  MUFU.EX2 R60, R60 ;  /* 0x0000003c003c7308 */ /* 0x000ee20000000800 */
[----:B----4-:R-:W-:-:S01]  /*1a6c0*/  FADD.FTZ R84, R74, R69 ;  /* 0x000000454a547221 */ /* 0x010fc20000010000 */
[----:B------:R-:W-:Y:S01]  /*1a6d0*/  FADD.FTZ R67, R11, R82 ;  /* 0x000000520b437221 */ /* 0x000fe20000010000 */
[----:B------:R-:W-:-:S03]  /*1a6e0*/  F2FP.SATFINITE.E4M3.F32.PACK_AB_MERGE_C R187, R74, R115, RZ ;  /* 0x000000734abb723e */ /* 0x000fc600048070ff */
[----:B------:R-:W-:Y:S01]  /*1a6f0*/  FADD.FTZ R24, R20, R67 ;  /* 0x0000004314187221 */ /* 0x000fe20000010000 */
[----:B------:R-:W-:Y:S01]  /*1a700*/  F2FP.SATFINITE.E4M3.F32.PACK_AB_MERGE_C R187, R58, R47, R187 ;  /* 0x0000002f3abb723e */ /* 0x000fe200048070bb */
[----:B------:R-:W4:Y:S01]  /*1a710*/  MUFU.EX2 R73, R73 ;  /* 0x0000004900497308 */ /* 0x000f220000000800 */
[----:B-1----:R-:W-:-:S07]  /*1a720*/  FADD.FTZ R69, R21, R84 ;  /* 0x0000005415457221 */ /* 0x002fce0000010000 */
[----:B------:R1:W5:Y:S01]  /*1a730*/  MUFU.EX2 R76, R75 ;  /* 0x0000004b004c7308 */ /* 0x0003620000000800 */
[----:B---3--:R-:W-:-:S07]  /*1a740*/  FADD.FTZ R84, R60, R69 ;  /* 0x000000453c547221 */ /* 0x008fce0000010000 */
[----:B------:R-:W3:Y:S01]  /*1a750*/  MUFU.EX2 R15, R15 ;  /* 0x0000000f000f7308 */ /* 0x000ee20000000800 */
[----:B----4-:R-:W-:-:S01]  /*1a760*/  FADD.FTZ R31, R73, R84 ;  /* 0x00000054491f7221 */ /* 0x010fc20000010000 */
[----:B------:R-:W-:Y:S02]  /*1a770*/  CS2R R84, SRZ ;  /* 0x0000000000547805 */ /* 0x000fe4000001ff00 */
[----:B-1----:R-:W-:-:S04]  /*1a780*/  CS2R R74, SRZ ;  /* 0x00000000004a7805 */ /* 0x002fc8000001ff00 */
[----:B------:R-:W1:Y:S01]  /*1a790*/  MUFU.EX2 R51, R51 ;  /* 0x0000003300337308 */ /* 0x000e620000000800 */
[----:B-----5:R-:W-:-:S01]  /*1a7a0*/  FADD.FTZ R72, R76, R31 ;  /* 0x0000001f4c487221 */ /* 0x020fc20000010000 */
[----:B------:R-:W-:Y:S02]  /*1a7b0*/  F2FP.SATFINITE.E4M3.F32.PACK_AB_MERGE_C R181, R76, R73, RZ ;  /* 0x000000494cb5723e */ /* 0x000fe400048070ff */
[----:B------:R-:W-:Y:S02]  /*1a7c0*/  CS2R R76, SRZ ;  /* 0x00000000004c7805 */ /* 0x000fe4000001ff00 */
[----:B------:R-:W-:Y:S02]  /*1a7d0*/  F2FP.SATFINITE.E4M3.F32.PACK_AB_MERGE_C R181, R60, R21, R181 ;  /* 0x000000153cb5723e */ /* 0x000fe400048070b5 */
[----:B------:R-:W4:Y:S01]  /*1a7e0*/  MUFU.EX2 R62, R62 ;  /* 0x0000003e003e7308 */ /* 0x000f220000000800 */
[----:B---3--:R-:W-:-:S04]  /*1a7f0*/  FADD.FTZ R3, R15, R24 ;  /* 0x000000180f037221 */ /* 0x008fc80000010000 */
[----:B------:R-:W-:-:S03]  /*1a800*/  FADD.FTZ R3, R38, R3 ;  /* 0x0000000326037221 */ /* 0x000fc60000010000 */
[----:B------:R-:W3:Y:S01]  /*1a810*/  MUFU.EX2 R8, R8 ;  /* 0x0000000800087308 */ /* 0x000ee20000000800 */
[----:B-1----:R-:W-:-:S01]  /*1a820*/  FADD.FTZ R31, R51, R72 ;  /* 0x00000048331f7221 */ /* 0x002fc20000010000 */
[----:B------:R-:W-:-:S06]  /*1a830*/  CS2R R72, SRZ ;  /* 0x0000000000487805 */ /* 0x000fcc000001ff00 */
[----:B------:R-:W1:Y:S01]  /*1a840*/  MUFU.EX2 R105, R105 ;  /* 0x0000006900697308 */ /* 0x000e620000000800 */
[----:B----4-:R-:W-:-:S07]  /*1a850*/  FADD.FTZ R20, R62, R31 ;  /* 0x0000001f3e147221 */ /* 0x010fce0000010000 */
[----:B------:R-:W4:Y:S01]  /*1a860*/  MUFU.EX2 R78, R103 ;  /* 0x00000067004e7308 */ /* 0x000f220000000800 */
[----:B---3--:R-:W-:-:S01]  /*1a870*/  FADD.FTZ R24, R8, R3 ;  /* 0x0000000308187221 */ /* 0x008fc20000010000 */
[----:B------:R-:W-:-:S03]  /*1a880*/  F2FP.SATFINITE.E4M3.F32.PACK_AB_MERGE_C R182, R57, R8, RZ ;  /* 0x0000000839b6723e */ /* 0x000fc600048070ff */
[----:B------:R-:W-:Y:S01]  /*1a890*/  FADD.FTZ R24, R57, R24 ;  /* 0x0000001839187221 */ /* 0x000fe20000010000 */
[----:B------:R-:W-:Y:S02]  /*1a8a0*/  F2FP.SATFINITE.E4M3.F32.PACK_AB_MERGE_C R182, R38, R15, R182 ;  /* 0x0000000f26b6723e */ /* 0x000fe400048070b6 */
[----:B------:R-:W-:Y:S01]  /*1a8b0*/  CS2R R38, SRZ ;  /* 0x0000000000267805 */ /* 0x000fe2000001ff00 */
[----:B------:R-:W3:Y:S01]  /*1a8c0*/  MUFU.EX2 R9, R9 ;  /* 0x0000000900097308 */ /* 0x000ee20000000800 */
[----:B-1----:R-:W-:-:S07]  /*1a8d0*/  FADD.FTZ R3, R105, R20 ;  /* 0x0000001469037221 */ /* 0x002fce0000010000 */
[----:B------:R-:W1:Y:S01]  /*1a8e0*/  MUFU.EX2 R53, R53 ;  /* 0x0000003500357308 */ /* 0x000e620000000800 */
[C---:B----4-:R-:W-:Y:S01]  /*1a8f0*/  F2FP.SATFINITE.E4M3.F32.PACK_AB_MERGE_C R183, R78.reuse, R105, RZ ;  /* 0x000000694eb7723e */ /* 0x050fe200048070ff */
[----:B------:R-:W-:-:S03]  /*1a900*/  FADD.FTZ R78, R78, R3 ;  /* 0x000000034e4e7221 */ /* 0x000fc60000010000 */
[----:B------:R-:W-:-:S03]  /*1a910*/  F2FP.SATFINITE.E4M3.F32.PACK_AB_MERGE_C R183, R62, R51, R183 ;  /* 0x000000333eb7723e */ /* 0x000fc600048070b7 */
[----:B------:R-:W4:Y:S01]  /*1a920*/  MUFU.EX2 R56, R56 ;  /* 0x0000003800387308 */ /* 0x000f220000000800 */
[----:B---3--:R-:W-:-:S07]  /*1a930*/  FADD.FTZ R3, R9, R24 ;  /* 0x0000001809037221 */ /* 0x008fce0000010000 */
[----:B------:R-:W3:Y:S01]  /*1a940*/  MUFU.EX2 R64, R64 ;  /* 0x0000004000407308 */ /* 0x000ee20000000800 */
[----:B-1----:R-:W-:-:S07]  /*1a950*/  FADD.FTZ R11, R53, R78 ;  /* 0x0000004e350b7221 */ /* 0x002fce0000010000 */
[----:B------:R-:W1:Y:S01]  /*1a960*/  MUFU.EX2 R40, R40 ;  /* 0x0000002800287308 */ /* 0x000e620000000800 */
[----:B----4-:R-:W-:-:S07]  /*1a970*/  FADD.FTZ R3, R56, R3 ;  /* 0x0000000338037221 */ /* 0x010fce0000010000 */
[----:B------:R-:W4:Y:S01]  /*1a980*/  MUFU.EX2 R89, R89 ;  /* 0x0000005900597308 */ /* 0x000f220000000800 */
[----:B---3--:R-:W-:-:S01]  /*1a990*/  FADD.FTZ R8, R64, R11 ;  /* 0x0000000b40087221 */ /* 0x008fc20000010000 */
[----:B0-----:R-:W-:Y:S01]  /*1a9a0*/  @P0 IMAD.HI.U32 R11, R203, R26, RZ ;  /* 0x0000001acb0b0227 */ /* 0x001fe200078e00ff */
[----:B------:R-:W-:-:S05]  /*1a9b0*/  CS2R R26, SRZ ;  /* 0x00000000001a7805 */ /* 0x000fca000001ff00 */
[----:B------:R-:W0:Y:S01]  /*1a9c0*/  MUFU.EX2 R63, R63 ;  /* 0x0000003f003f7308 */ /* 0x000e220000000800 */
[----:B-1----:R-:W-:-:S07]  /*1a9d0*/  FADD.FTZ R20, R40, R3 ;  /* 0x0000000328147221 */ /* 0x002fce0000010000 */
[----:B------:R-:W1:Y:S01]  /*1a9e0*/  MUFU.EX2 R70, R70 ;  /* 0x0000004600467308 */ /* 0x000e620000000800 */
[C---:B----4-:R-:W-:Y:S01]  /*1a9f0*/  F2FP.SATFINITE.E4M3.F32.PACK_AB_MERGE_C R176, R89.reuse, R40, RZ ;  /* 0x0000002859b0723e */ /* 0x050fe200048070ff */
[----:B------:R-:W-:-:S03]  /*1aa00*/  FADD.FTZ R89, R89, R20 ;  /* 0x0000001459597221 */ /* 0x000fc60000010000 */
[----:B------:R-:W-:Y:S02]  /*1aa10*/  F2FP.SATFINITE.E4M3.F32.PACK_AB_MERGE_C R176, R56, R9, R176 ;  /* 0x0000000938b0723e */ /* 0x000fe400048070b0 */
[----:B------:R-:W-:Y:S02]  /*1aa20*/  CS2R R56, SRZ ;  /* 0x0000000000387805 */ /* 0x000fe4000001ff00 */
[----:B------:R-:W-:Y:S01]  /*1aa30*/  MOV R9, R203 ;  /* 0x000000cb00097202 */ /* 0x000fe20000000f00 */
[----:B------:R-:W3:Y:S01]  /*1aa40*/  MUFU.EX2 R32, R32 ;  /* 0x0000002000207308 */ /* 0x000ee20000000800 */
[----:B0-----:R-:W-:-:S01]  /*1aa50*/  FADD.FTZ R3, R63, R8 ;  /* 0x000000083f037221 */ /* 0x001fc20000010000 */
[----:B--2---:R-:W-:Y:S02]  /*1aa60*/  @P0 SHF.R.U32.HI R9, RZ, R30, R11 ;  /* 0x0000001eff090219 */ /* 0x004fe4000001160b */
[----:B------:R-:W-:-:S04]  /*1aa70*/  CS2R R30, SRZ ;  /* 0x00000000001e7805 */ /* 0x000fc8000001ff00 */
[----:B------:R-:W0:Y:S01]  /*1aa80*/  MUFU.EX2 R55, R55 ;  /* 0x0000003700377308 */ /* 0x000e220000000800 */
[C---:B-1----:R-:W-:Y:S01]  /*1aa90*/  F2FP.SATFINITE.E4M3.F32.PACK_AB_MERGE_C R177, R70.reuse, R63, RZ ;  /* 0x0000003f46b1723e */ /* 0x042fe200048070ff */
[----:B------:R-:W-:Y:S01]  /*1aaa0*/  FADD.FTZ R70, R70, R3 ;  /* 0x0000000346467221 */ /* 0x000fe20000010000 */
[----:B------:R-:W-:Y:S02]  /*1aab0*/  CS2R R62, SRZ ;  /* 0x00000000003e7805 */ /* 0x000fe4000001ff00 */
[----:B------:R-:W-:-:S03]  /*1aac0*/  F2FP.SATFINITE.E4M3.F32.PACK_AB_MERGE_C R177, R64, R53, R177 ;  /* 0x0000003540b1723e */ /* 0x000fc600048070b1 */
        /* <DEDUP_REMOVED lines=11> */
[C---:B-1----:R-:W-:Y:S01]  /*1ab80*/  F2FP.SATFINITE.E4M3.F32.PACK_AB_MERGE_C R178, R79.reuse, R36, RZ ;  /* 0x000000244fb2723e */ /* 0x042fe200048070ff */
[----:B------:R-:W-:-:S03]  /*1ab90*/  FADD.FTZ R79, R79, R20 ;  /* 0x000000144f4f7221 */ /* 0x000fc60000010000 */
[----:B------:R-:W-:Y:S02]  /*1aba0*/  F2FP.SATFINITE.E4M3.F32.PACK_AB_MERGE_C R178, R83, R32, R178 ;  /* 0x0000002053b2723e */ /* 0x000fe400048070b2 */
[----:B------:R-:W-:Y:S01]  /*1abb0*/  CS2R R82, SRZ ;  /* 0x0000000000527805 */ /* 0x000fe2000001ff00 */
[----:B------:R-:W1:Y:S01]  /*1abc0*/  MUFU.EX2 R34, R34 ;  /* 0x0000002200227308 */ /* 0x000e620000000800 */
[----:B--2---:R-:W-:-:S07]  /*1abd0*/  FADD.FTZ R3, R59, R14 ;  /* 0x0000000e3b037221 */ /* 0x004fce0000010000 */
[----:B------:R-:W2:Y:S01]  /*1abe0*/  MUFU.EX2 R0, R0 ;  /* 0x0000000000007308 */ /* 0x000ea20000000800 */
[----:B0-----:R-:W-:-:S01]  /*1abf0*/  FADD.FTZ R3, R68, R3 ;  /* 0x0000000344037221 */ /* 0x001fc20000010000 */
[----:B------:R-:W-:Y:S02]  /*1ac00*/  F2FP.SATFINITE.E4M3.F32.PACK_AB_MERGE_C R179, R68, R59, RZ ;  /* 0x0000003b44b3723e */ /* 0x000fe400048070ff */
[----:B------:R-:W-:Y:S02]  /*1ac10*/  CS2R R68, SRZ ;  /* 0x0000000000447805 */ /* 0x000fe4000001ff00 */
[----:B------:R-:W-:Y:S02]  /*1ac20*/  CS2R R58, SRZ ;  /* 0x00000000003a7805 */ /* 0x000fe4000001ff00 */
[----:B------:R-:W-:Y:S02]  /*1ac30*/  F2FP.SATFINITE.E4M3.F32.PACK_AB_MERGE_C R179, R66, R55, R179 ;  /* 0x0000003742b3723e */ /* 0x000fe400048070b3 */
[----:B------:R-:W-:Y:S01]  /*1ac40*/  CS2R R66, SRZ ;  /* 0x0000000000427805 */ /* 0x000fe2000001ff00 */
[----:B------:R-:W0:Y:S01]  /*1ac50*/  MUFU.EX2 R7, R7 ;  /* 0x0000000700077308 */ /* 0x000e220000000800 */
[----:B-1----:R-:W-:-:S01]  /*1ac60*/  FADD.FTZ R20, R34, R79 ;  /* 0x0000004f22147221 */ /* 0x002fc20000010000 */
[----:B------:R-:W-:-:S06]  /*1ac70*/  CS2R R78, SRZ ;  /* 0x00000000004e7805 */ /* 0x000fcc000001ff00 */
[----:B------:R1:W-:Y:S01]  /*1ac80*/  MUFU.EX2 R52, R65 ;  /* 0x0000004100347308 */ /* 0x0003e20000000800 */
[----:B--2---:R-:W-:-:S07]  /*1ac90*/  FADD.FTZ R24, R0, R3 ;  /* 0x0000000300187221 */ /* 0x004fce0000010000 */
[----:B------:R-:W2:Y:S01]  /*1aca0*/  MUFU.EX2 R61, R61 ;  /* 0x0000003d003d7308 */ /* 0x000ea20000000800 */
[----:B-1----:R-:W-:-:S01]  /*1acb0*/  FFMA.FTZ R65, R123, R12, -R54 ;  /* 0x0000000c7b417223 */ /* 0x002fc20000010836 */
[----:B0-----:R-:W-:Y:S01]  /*1acc0*/  FADD.FTZ R20, R7, R20 ;  /* 0x0000001407147221 */ /* 0x001fe20000010000 */
[----:B------:R-:W-:-:S05]  /*1acd0*/  FFMA.FTZ R54, R143, R12, -R54 ;  /* 0x0000000c8f367223 */ /* 0x000fca0000010836 */
[----:B------:R-:W0:Y:S08]  /*1ace0*/  MUFU.EX2 R29, R29 ;  /* 0x0000001d001d7308 */ /* 0x000e300000000800 */
        /* <DEDUP_REMOVED lines=12> */
[C---:B0-----:R-:W-:Y:S01]  /*1adb0*/  F2FP.SATFINITE.E4M3.F32.PACK_AB_MERGE_C R65, R80.reuse, R65, RZ ;  /* 0x000000415041723e */ /* 0x041fe200048070ff */
[----:B------:R-:W-:-:S03]  /*1adc0*/  FADD.FTZ R80, R80, R5 ;  /* 0x0000000550507221 */ /* 0x000fc60000010000 */
[----:B------:R-:W-:Y:S02]  /*1add0*/  F2FP.SATFINITE.E4M3.F32.PACK_AB_MERGE_C R173, R61, R0, R65 ;  /* 0x000000003dad723e */ /* 0x000fe40004807041 */
[----:B------:R-:W-:Y:S02]  /*1ade0*/  CS2R R64, SRZ ;  /* 0x0000000000407805 */ /* 0x000fe4000001ff00 */
[----:B------:R-:W-:Y:S01]  /*1adf0*/  CS2R R60, SRZ ;  /* 0x00000000003c7805 */ /* 0x000fe2000001ff00 */
[----:B------:R-:W0:Y:S01]  /*1ae00*/  MUFU.EX2 R44, R44 ;  /* 0x0000002c002c7308 */ /* 0x000e220000000800 */
[----:B-1----:R-:W-:-:S07]  /*1ae10*/  FADD.FTZ R3, R25, R42 ;  /* 0x0000002a19037221 */ /* 0x002fce0000010000 */
[----:B------:R-:W-:Y:S01]  /*1ae20*/  MUFU.EX2 R41, R41 ;  /* 0x0000002900297308 */ /* 0x000fe20000000800 */
[----:B--2---:R-:W-:-:S07]  /*1ae30*/  FADD.FTZ R5, R127, R80 ;  /* 0x000000507f057221 */ /* 0x004fce0000010000 */
[----:B------:R-:W1:Y:S01]  /*1ae40*/  MUFU.EX2 R46, R46 ;  /* 0x0000002e002e7308 */ /* 0x000e620000000800 */
[----:B0-----:R-:W-:-:S07]  /*1ae50*/  FADD.FTZ R20, R44, R3 ;  /* 0x000000032c147221 */ /* 0x001fce0000010000 */
[----:B------:R0:W2:Y:S08]  /*1ae60*/  MUFU.EX2 R10, R87 ;  /* 0x00000057000a7308 */ /* 0x0000b00000000800 */
[----:B------:R-:W-:Y:S01]  /*1ae70*/  MUFU.EX2 R129, R129 ;  /* 0x0000008100817308 */ /* 0x000fe20000000800 */
[----:B-1----:R-:W-:Y:S01]  /*1ae80*/  F2FP.SATFINITE.E4M3.F32.PACK_AB_MERGE_C R3, R46, R41, RZ ;  /* 0x000000292e03723e */ /* 0x002fe200048070ff */
[----:B------:R-:W-:Y:S01]  /*1ae90*/  FADD.FTZ R41, R41, R20 ;  /* 0x0000001429297221 */ /* 0x000fe20000010000 */
[----:B0-----:R-:W-:-:S02]  /*1aea0*/  CS2R R86, SRZ ;  /* 0x0000000000567805 */ /* 0x001fc4000001ff00 */
[----:B------:R-:W-:Y:S01]  /*1aeb0*/  F2FP.SATFINITE.E4M3.F32.PACK_AB_MERGE_C R174, R44, R25, R3 ;  /* 0x000000192cae723e */ /* 0x000fe20004807003 */
[----:B------:R-:W-:-:S01]  /*1aec0*/  FADD.FTZ R46, R46, R41 ;  /* 0x000000292e2e7221 */ /* 0x000fc20000010000 */
[----:B------:R-:W-:Y:S01]  /*1aed0*/  CS2R R40, SRZ ;  /* 0x0000000000287805 */ /* 0x000fe2000001ff00 */
[----:B------:R-:W0:Y:S01]  /*1aee0*/  MUFU.EX2 R6, R131 ;  /* 0x0000008300067308 */ /* 0x000e220000000800 */
[----:B--2---:R-:W-:-:S07]  /*1aef0*/  FADD.FTZ R24, R10, R5 ;  /* 0x000000050a187221 */ /* 0x004fce0000010000 */
[----:B------:R-:W1:Y:S08]  /*1af00*/  MUFU.EX2 R33, R33 ;  /* 0x0000002100217308 */ /* 0x000e700000000800 */
[----:B------:R-:W2:Y:S01]  /*1af10*/  MUFU.EX2 R133, R133 ;  /* 0x0000008500857308 */ /* 0x000ea20000000800 */
[----:B0-----:R-:W-:Y:S01]  /*1af20*/  F2FP.SATFINITE.E4M3.F32.PACK_AB_MERGE_C R5, R6, R129, RZ ;  /* 0x000000810605723e */ /* 0x001fe200048070ff */
[----:B------:R-:W-:Y:S01]  /*1af30*/  FADD.FTZ R129, R129, R24 ;  /* 0x0000001881817221 */ /* 0x000fe20000010000 */
[----:B------:R-:W-:-:S02]  /*1af40*/  CS2R R24, SRZ ;  /* 0x0000000000187805 */ /* 0x000fc4000001ff00 */
[----:B------:R-:W-:Y:S01]  /*1af50*/  F2FP.SATFINITE.E4M3.F32.PACK_AB_MERGE_C R175, R10, R127, R5 ;  /* 0x0000007f0aaf723e */ /* 0x000fe20004807005 */
[----:B------:R-:W-:-:S02]  /*1af60*/  FADD.FTZ R6, R6, R129 ;  /* 0x0000008106067221 */ /* 0x000fc40000010000 */
[----:B------:R-:W0:Y:S01]  /*1af70*/  MUFU.EX2 R48, R48 ;  /* 0x0000003000307308 */ /* 0x000e220000000800 */
[----:B-1----:R-:W-:-:S01]  /*1af80*/  FADD.FTZ R3, R33, R46 ;  /* 0x0000002e21037221 */ /* 0x002fc20000010000 */
[----:B------:R-:W-:-:S06]  /*1af90*/  CS2R R46, SRZ ;  /* 0x00000000002e7805 */ /* 0x000fcc000001ff00 */
[----:B------:R-:W-:Y:S01]  /*1afa0*/  MUFU.EX2 R37, R37 ;  /* 0x0000002500257308 */ /* 0x000fe20000000800 */
[----:B--2---:R-:W-:-:S07]  /*1afb0*/  FADD.FTZ R5, R133, R6 ;  /* 0x0000000685057221 */ /* 0x004fce0000010000 */
[----:B------:R-:W1:Y:S01]  /*1afc0*/  MUFU.EX2 R50, R50 ;  /* 0x0000003200327308 */ /* 0x000e620000000800 */
[----:B0-----:R-:W-:-:S07]  /*1afd0*/  FADD.FTZ R6, R48, R3 ;  /* 0x0000000330067221 */ /* 0x001fce0000010000 */
[----:B------:R0:W2:Y:S08]  /*1afe0*/  MUFU.EX2 R8, R81 ;  /* 0x0000005100087308 */ /* 0x0000b00000000800 */
[----:B------:R-:W3:Y:S01]  /*1aff0*/  MUFU.EX2 R135, R135 ;  /* 0x0000008700877308 */ /* 0x000ee20000000800 */
[----:B-1----:R-:W-:Y:S01]  /*1b000*/  F2FP.SATFINITE.E4M3.F32.PACK_AB_MERGE_C R7, R50, R37, RZ ;  /* 0x000000253207723e */ /* 0x002fe200048070ff */
[----:B------:R-:W-:Y:S01]  /*1b010*/  FADD.FTZ R37, R37, R6 ;  /* 0x0000000625257221 */ /* 0x000fe20000010000 */
[----:B------:R-:W-:-:S02]  /*1b020*/  IADD3 R6, R9, R205, -R204 ;  /* 0x000000cd09067210 */ /* 0x000fc40007ffe8cc */
[----:B0-----:R-:W-:Y:S02]  /*1b030*/  CS2R R80, SRZ ;  /* 0x0000000000507805 */ /* 0x001fe4000001ff00 */
[----:B------:R-:W-:Y:S01]  /*1b040*/  F2FP.SATFINITE.E4M3.F32.PACK_AB_MERGE_C R168, R48, R33, R7 ;  /* 0x0000002130a8723e */ /* 0x000fe20004807007 */
[----:B------:R-:W-:Y:S01]  /*1b050*/  FADD.FTZ R50, R50, R37 ;  /* 0x0000002532327221 */ /* 0x000fe20000010000 */
[----:B------:R-:W-:Y:S01]  /*1b060*/  CS2R R48, SRZ ;  /* 0x0000000000307805 */ /* 0x000fe2000001ff00 */
[----:B------:R-:W0:Y:S01]  /*1b070*/  MUFU.EX2 R14, R137 ;  /* 0x00000089000e7308 */ /* 0x000e220000000800 */
[----:B--2---:R-:W-:-:S01]  /*1b080*/  FADD.FTZ R10, R8, R5 ;  /* 0x00000005080a7221 */ /* 0x004fc20000010000 */
[----:B------:R-:W-:Y:S01]  /*1b090*/  IMAD.HI R9, R6, 0x66666667, RZ ;  /* 0x6666666706097827 */ /* 0x000fe200078e02ff */
[----:B------:R-:W-:Y:S02]  /*1b0a0*/  CS2R R36, SRZ ;  /* 0x0000000000247805 */ /* 0x000fe4000001ff00 */
[----:B------:R-:W-:-:S03]  /*1b0b0*/  CS2R R32, SRZ ;  /* 0x0000000000207805 */ /* 0x000fc6000001ff00 */
[----:B------:R-:W1:Y:S01]  /*1b0c0*/  MUFU.EX2 R43, R43 ;  /* 0x0000002b002b7308 */ /* 0x000e620000000800 */
[----:B---3--:R-:W-:-:S07]  /*1b0d0*/  FADD.FTZ R3, R135, R10 ;  /* 0x0000000a87037221 */ /* 0x008fce0000010000 */
[----:B------:R-:W2:Y:S01]  /*1b0e0*/  MUFU.EX2 R139, R139 ;  /* 0x0000008b008b7308 */ /* 0x000ea20000000800 */
[C---:B0-----:R-:W-:Y:S01]  /*1b0f0*/  F2FP.SATFINITE.E4M3.F32.PACK_AB_MERGE_C R135, R14.reuse, R135, RZ ;  /* 0x000000870e87723e */ /* 0x041fe200048070ff */
[----:B------:R-:W-:-:S03]  /*1b100*/  FADD.FTZ R14, R14, R3 ;  /* 0x000000030e0e7221 */ /* 0x000fc60000010000 */
[----:B------:R-:W-:-:S03]  /*1b110*/  F2FP.SATFINITE.E4M3.F32.PACK_AB_MERGE_C R169, R8, R133, R135 ;  /* 0x0000008508a9723e */ /* 0x000fc60004807087 */
[----:B------:R0:W3:Y:S01]  /*1b120*/  MUFU.EX2 R0, R71 ;  /* 0x0000004700007308 */ /* 0x0000e20000000800 */
[----:B-1----:R-:W-:-:S01]  /*1b130*/  FADD.FTZ R3, R43, R50 ;  /* 0x000000322b037221 */ /* 0x002fc20000010000 */
[----:B------:R-:W-:-:S03]  /*1b140*/  CS2R R50, SRZ ;  /* 0x0000000000327805 */ /* 0x000fc6000001ff00 */
[----:B------:R-:W-:-:S03]  /*1b150*/  FADD.FTZ R6, R52, R3 ;  /* 0x0000000334067221 */ /* 0x000fc60000010000 */
[----:B------:R-:W1:Y:S01]  /*1b160*/  MUFU.EX2 R45, R45 ;  /* 0x0000002d002d7308 */ /* 0x000e620000000800 */
[----:B--2---:R-:W-:-:S01]  /*1b170*/  FADD.FTZ R5, R139, R14 ;  /* 0x0000000e8b057221 */ /* 0x004fc20000010000 */
[----:B0-----:R-:W-:-:S06]  /*1b180*/  CS2R R70, SRZ ;  /* 0x0000000000467805 */ /* 0x001fcc000001ff00 */
[----:B------:R-:W-:Y:S01]  /*1b190*/  MUFU.EX2 R141, R141 ;  /* 0x0000008d008d7308 */ /* 0x000fe20000000800 */
[----:B---3--:R-:W-:-:S07]  /*1b1a0*/  FADD.FTZ R8, R0, R5 ;  /* 0x0000000500087221 */ /* 0x008fce0000010000 */
[----:B------:R-:W0:Y:S01]  /*1b1b0*/  MUFU.EX2 R54, R54 ;  /* 0x0000003600367308 */ /* 0x000e220000000800 */
[----:B-1----:R-:W-:-:S01]  /*1b1c0*/  FADD.FTZ R3, R45, R6 ;  /* 0x000000062d037221 */ /* 0x002fc20000010000 */
[----:B------:R-:W-:-:S06]  /*1b1d0*/  SHF.R.U32.HI R6, RZ, 0x1f, R9 ;  /* 0x0000001fff067819 */ /* 0x000fcc0000011609 */
[----:B------:R-:W1:Y:S01]  /*1b1e0*/  MUFU.EX2 R28, R28 ;  /* 0x0000001c001c7308 */ /* 0x000e620000000800 */
[----:B0-----:R-:W-:Y:S01]  /*1b1f0*/  F2FP.SATFINITE.E4M3.F32.PACK_AB_MERGE_C R5, R54, R141, RZ ;  /* 0x0000008d3605723e */ /* 0x001fe200048070ff */
[----:B------:R-:W-:Y:S01]  /*1b200*/  FADD.FTZ R141, R141, R8 ;  /* 0x000000088d8d7221 */ /* 0x000fe20000010000 */
[----:B------:R-:W-:Y:S02]  /*1b210*/  VIADD R8, R162, 0xfffffffe ;  /* 0xfffffffea2087836 */ /* 0x000fe40000000000 */
[----:B------:R-:W-:Y:S01]  /*1b220*/  F2FP.SATFINITE.E4M3.F32.PACK_AB_MERGE_C R171, R0, R139, R5 ;  /* 0x0000008b00ab723e */ /* 0x000fe20004807005 */
[----:B------:R-:W-:-:S01]  /*1b230*/  FADD.FTZ R0, R54, R141 ;  /* 0x0000008d36007221 */ /* 0x000fc20000010000 */
[----:B------:R-:W-:Y:S02]  /*1b240*/  LEA.HI.SX32 R5, R9, R6, 0x1a ;  /* 0x0000000609057211 */ /* 0x000fe400078fd2ff */
[----:B------:R-:W-:Y:S02]  /*1b250*/  CS2R R54, SRZ ;  /* 0x0000000000367805 */ /* 0x000fe4000001ff00 */
[C---:B-1----:R-:W-:Y:S01]  /*1b260*/  F2FP.SATFINITE.E4M3.F32.PACK_AB_MERGE_C R7, R28.reuse, R45, RZ ;  /* 0x0000002d1c07723e */ /* 0x042fe200048070ff */
[----:B------:R-:W-:-:S01]  /*1b270*/  FADD.FTZ R3, R28, R3 ;  /* 0x000000031c037221 */ /* 0x000fc20000010000 */
[----:B------:R-:W-:-:S02]  /*1b280*/  VIMNMX R5, RZ, R5, !PT ;  /* 0x00000005ff057248 */ /* 0x000fc40007fe0100 */
[----:B------:R-:W-:Y:S02]  /*1b290*/  CS2R R44, SRZ ;  /* 0x00000000002c7805 */ /* 0x000fe4000001ff00 */
[----:B------:R-:W-:Y:S02]  /*1b2a0*/  F2FP.SATFINITE.E4M3.F32.PACK_AB_MERGE_C R170, R52, R43, R7 ;  /* 0x0000002b34aa723e */ /* 0x000fe40004807007 */
[----:B------:R-:W-:Y:S02]  /*1b2b0*/  CS2R R52, SRZ ;  /* 0x0000000000347805 */ /* 0x000fe4000001ff00 */
[----:B------:R-:W-:Y:S02]  /*1b2c0*/  ISETP.GE.AND P2, PT, R8, R5, PT ;  /* 0x000000050800720c */ /* 0x000fe40003f46270 */
[----:B------:R-:W-:Y:S02]  /*1b2d0*/  CS2R R42, SRZ ;  /* 0x00000000002a7805 */ /* 0x000fe4000001ff00 */
[----:B------:R-:W-:-:S09]  /*1b2e0*/  CS2R R28, SRZ ;  /* 0x00000000001c7805 */ /* 0x000fd2000001ff00 */
[----:B------:R-:W-:Y:S05]  /*1b2f0*/  @!P2 BRA `(.L_x_2477) ;  /* 0x0000004400f4a947 */ /* 0x000fea0003800000 */
[----:B------:R-:W-:Y:S01]  /*1b300*/  IMAD.MOV.U32 R6, RZ, RZ, R13 ;  /* 0x000000ffff067224 */ /* 0x000fe200078e000d */
[----:B------:R-:W-:Y:S01]  /*1b310*/  MOV R9, R190 ;  /* 0x000000be00097202 */ /* 0x000fe20000000f00 */
[----:B------:R-:W-:Y:S02]  /*1b320*/  IMAD.MOV.U32 R7, RZ, RZ, R91 ;  /* 0x000000ffff077224 */ /* 0x000fe400078e005b */
[----:B------:R-:W-:-:S07]  /*1b330*/  IMAD.MOV.U32 R87, RZ, RZ, RZ ;  /* 0x000000ffff577224 */ /* 0x000fce00078e00ff */
.L_x_2488:
        /* <DEDUP_REMOVED lines=8> */
.L_x_2479:
        /* <DEDUP_REMOVED lines=8> */
.L_x_2480:
[----:B------:R-:W-:Y:S04]  /*1b440*/  BSSY B0, `(.L_x_2478) ;  /* 0x0000004000007945 */ /* 0x000fe80003800000 */
[----:B-1----:R-:W-:Y:S05]  /*1b450*/  @P3 BRA `(.L_x_2481) ;  /* 0x0000000000083947 */ /* 0x002fea0003800000 */
[----:B------:R-:W1:Y:S02]  /*1b460*/  SYNCS.PHASECHK.TRANS64.TRYWAIT P3, [R11+URZ+0x29830], R10 ;  /* 0x0298300a0b0075a7 */ /* 0x000e64000806017f */
[----:B-1----:R-:W-:Y:S05]  /*1b470*/  @!P3 BRA `(.L_x_2482) ;  /* 0x000001280098b947 */ /* 0x002fea0003800000 */
.L_x_2481:
[----:B------:R-:W-:Y:S05]  /*1b480*/  BSYNC B0 ;  /* 0x0000000000007941 */ /* 0x000fea0003800000 */
.L_x_2478:
        /* <DEDUP_REMOVED lines=9> */
[----:B------:R-:W-:Y:S01]  /*1b520*/  MOV R89, 0x80000020 ;  /* 0x8000002000597802 */ /* 0x000fe20000000f00 */
[----:B------:R-:W-:Y:S01]  /*1b530*/  IMAD.MOV.U32 R21, RZ, RZ, -0x7fffffe0 ;  /* 0x80000020ff157424 */ /* 0x000fe200078e00ff */
[----:B------:R-:W-:Y:S01]  /*1b540*/  R2UR UR47, R15 ;  /* 0x000000000f2f72ca */ /* 0x000fe200000e0000 */
[----:B------:R-:W-:Y:S01]  /*1b550*/  UMOV UR28, UR24 ;  /* 0x00000018001c7c82 */ /* 0x000fe20008000000 */
[----:B------:R-:W-:Y:S01]  /*1b560*/  R2UR UR27, R89 ;  /* 0x00000000591b72ca */ /* 0x000fe200000e0000 */
[----:B------:R-:W-:Y:S01]  /*1b570*/  UMOV UR29, UR25 ;  /* 0x00000019001d7c82 */ /* 0x000fe20008000000 */
[----:B------:R-:W-:Y:S01]  /*1b580*/  R2UR UR31, R21 ;  /* 0x00000000151f72ca */ /* 0x000fe200000e0000 */
[----:B------:R-:W-:Y:S01]  /*1b590*/  UMOV UR32, UR24 ;  /* 0x0000001800207c82 */ /* 0x000fe20008000000 */
[----:B------:R-:W-:Y:S01]  /*1b5a0*/  R2UR UR35, R15 ;  /* 0x000000000f2372ca */ /* 0x000fe200000e0000 */
[----:B------:R-:W-:Y:S01]  /*1b5b0*/  UMOV UR33, UR25 ;  /* 0x0000001900217c82 */ /* 0x000fe20008000000 */
[----:B------:R-:W-:Y:S01]  /*1b5c0*/  R2UR UR7, R89 ;  /* 0x00000000590772ca */ /* 0x000fe200000e0000 */
[----:B------:R-:W-:-:S02]  /*1b5d0*/  IMAD.MOV.U32 R21, RZ, RZ, -0x7fffffe0 ;  /* 0x80000020ff157424 */ /* 0x000fc400078e00ff */
[----:B------:R-:W-:Y:S02]  /*1b5e0*/  IMAD.MOV.U32 R15, RZ, RZ, -0x7fffffe0 ;  /* 0x80000020ff0f7424 */ /* 0x000fe400078e00ff */
[----:B------:R-:W-:Y:S01]  /*1b5f0*/  IMAD.MOV.U32 R13, RZ, RZ, -0x7fffffe0 ;  /* 0x80000020ff0d7424 */ /* 0x000fe200078e00ff */
[----:B0-----:R-:W-:Y:S02]  /*1b600*/  SHF.R.U32.HI R11, RZ, 0x7, R10 ;  /* 0x00000007ff0b7819 */ /* 0x001fe4000001160a */
[----:B------:R-:W-:-:S03]  /*1b610*/  IADD3 R10, R189, 0x1, RZ ;  /* 0x00000001bd0a7810 */ /* 0x000fc60007ffe0ff */
[----:B------:R-:W-:-:S05]  /*1b620*/  VIADD R11, R11, 0x8 ;  /* 0x000000080b0b7836 */ /* 0x000fca0000000000 */
[----:B------:R0:W-:Y:S01]  /*1b630*/  BAR.SYNC.DEFER_BLOCKING R11, 0x100 ;  /* 0x0004000b0000751d */ /* 0x0001e20000010000 */
[----:B------:R-:W-:-:S04]  /*1b640*/  ISETP.NE.AND P3, PT, R10, 0x2, PT ;  /* 0x000000020a00780c */ /* 0x000fc80003f65270 */
[----:B------:R-:W-:-:S05]  /*1b650*/  SEL R10, R10, RZ, P3 ;  /* 0x000000ff0a0a7207 */ /* 0x000fca0001800000 */
[----:B------:R-:W-:-:S04]  /*1b660*/  IMAD R12, R10, 0x780, R4 ;  /* 0x000007800a0c7824 */ /* 0x000fc800078e0204 */
[C---:B------:R-:W-:Y:S01]  /*1b670*/  VIADD R14, R12.reuse, 0x80 ;  /* 0x000000800c0e7836 */ /* 0x040fe20000000000 */
[C---:B------:R-:W-:Y:S01]  /*1b680*/  R2UR UR50, R12.reuse ;  /* 0x000000000c3272ca */ /* 0x040fe200000e0000 */
[C---:B------:R-:W-:Y:S01]  /*1b690*/  VIADD R20, R12.reuse, 0x180 ;  /* 0x000001800c147836 */ /* 0x040fe20000000000 */
[----:B------:R-:W-:Y:S02]  /*1b6a0*/  IADD3 R88, R12, 0x100, RZ ;  /* 0x000001000c587810 */ /* 0x000fe40007ffe0ff */
[----:B------:R-:W-:Y:S01]  /*1b6b0*/  R2UR UR46, R14 ;  /* 0x000000000e2e72ca */ /* 0x000fe200000e0000 */
[----:B------:R-:W-:Y:S01]  /*1b6c0*/  VIADD R14, R12, 0x200 ;  /* 0x000002000c0e7836 */ /* 0x000fe20000000000 */
[----:B------:R-:W-:Y:S01]  /*1b6d0*/  R2UR UR26, R88 ;  /* 0x00000000581a72ca */ /* 0x000fe200000e0000 */
[----:B------:R-:W-:Y:S01]  /*1b6e0*/  VIADD R88, R12, 0x2 ;  /* 0x000000020c587836 */ /* 0x000fe20000000000 */
[----:B------:R-:W-:Y:S01]  /*1b6f0*/  R2UR UR30, R20 ;  /* 0x00000000141e72ca */ /* 0x000fe200000e0000 */
[----:B------:R-:W-:Y:S01]  /*1b700*/  WARPGROUP.ARRIVE ;  /* 0x00000000000079c5 */ /* 0x000fe20000000000 */
[----:B------:R-:W-:Y:S01]  /*1b710*/  R2UR UR34, R14 ;  /* 0x000000000e2272ca */ /* 0x000fe200000e0000 */
[----:B------:R-:W-:Y:S01]  /*1b720*/  VIADD R20, R12, 0x82 ;  /* 0x000000820c147836 */ /* 0x000fe20000000000 */
[----:B------:R-:W-:-:S02]  /*1b730*/  R2UR UR6, R88 ;  /* 0x00000000580672ca */ /* 0x000fc400000e0000 */
[----:B------:R-:W-:Y:S01]  /*1b740*/  IADD3 R14, R12, 0x102, RZ ;  /* 0x000001020c0e7810 */ /* 0x000fe20007ffe0ff */
        /* <DEDUP_REMOVED lines=9> */
[----:B------:R-:W-:Y:S01]  /*1b7e0*/  QGMMA.64x32x32.F32.E4M3.E4M3 R136, gdesc[UR44], RZ, !UPT, gsb0 ;  /* 0x006000002c8879f3 */ /* 0x000fe2000c0008ff */
[----:B------:R-:W-:Y:S01]  /*1b7f0*/  R2UR UR46, R20 ;  /* 0x00000000142e72ca */ /* 0x000fe200000e0000 */
[----:B------:R-:W-:Y:S01]  /*1b800*/  UMOV UR44, UR4 ;  /* 0x00000004002c7c82 */ /* 0x000fe20008000000 */
[----:B------:R-:W-:Y:S01]  /*1b810*/  R2UR UR47, R21 ;  /* 0x00000000152f72ca */ /* 0x000fe200000e0000 */
[----:B------:R-:W-:Y:S01]  /*1b820*/  UMOV UR45, UR5 ;  /* 0x00000005002d7c82 */ /* 0x000fe20008000000 */
        /* <DEDUP_REMOVED lines=56> */
[----:B------:R-:W-:Y:S01]  /*1bbb0*/  R2UR UR46, R14 ;  /* 0x000000000e2e72ca */ /* 0x000fe200000e0000 */
[----:B------:R-:W-:Y:S01]  /*1bbc0*/  VIADD R14, R12, 0x480 ;  /* 0x000004800c0e7836 */ /* 0x000fe20000000000 */
[----:B------:R-:W-:Y:S02]  /*1bbd0*/  R2UR UR47, R15 ;  /* 0x000000000f2f72ca */ /* 0x000fe400000e0000 */
[----:B------:R-:W-:Y:S02]  /*1bbe0*/  MOV R15, 0x80000020 ;  /* 0x80000020000f7802 */ /* 0x000fe40000000f00 */
[----:B------:R-:W-:Y:S01]  /*1bbf0*/  R2UR UR50, R14 ;  /* 0x000000000e3272ca */ /* 0x000fe200000e0000 */
[----:B------:R-:W-:Y:S01]  /*1bc00*/  VIADD R14, R12, 0x282 ;  /* 0x000002820c0e7836 */ /* 0x000fe20000000000 */
[----:B------:R-:W-:Y:S01]  /*1bc10*/  R2UR UR51, R15 ;  /* 0x000000000f3372ca */ /* 0x000fe200000e0000 */
[----:B------:R-:W-:-:S03]  /*1bc20*/  IMAD.MOV.U32 R15, RZ, RZ, -0x7fffffe0 ;  /* 0x80000020ff0f7424 */ /* 0x000fc600078e00ff */
        /* <DEDUP_REMOVED lines=109> */
[C---:B------:R-:W-:Y:S01]  /*1c300*/  VIADD R14, R12.reuse, 0x682 ;  /* 0x000006820c0e7836 */ /* 0x040fe20000000000 */
[----:B------:R-:W-:Y:S01]  /*1c310*/  MOV R15, 0x80000020 ;  /* 0x80000020000f7802 */ /* 0x000fe20000000f00 */
        /* <DEDUP_REMOVED lines=34> */
.L_x_2484:
[----:B------:R-:W-:Y:S01]  /*1c540*/  SHF.L.U32 R9, R9, 0x1f, RZ ;  /* 0x0000001f09097819 */ /* 0x000fe200000006ff */
[----:B------:R-:W-:-:S04]  /*1c550*/  IMAD R11, R189, 0x8, R16 ;  /* 0x00000008bd0b7824 */ /* 0x000fc800078e0210 */
[----:B------:R0:W1:Y:S01]  /*1c560*/  SYNCS.PHASECHK.TRANS64.TRYWAIT P2, [R11+URZ+0x29850], R9 ;  /* 0x029850090b0075a7 */ /* 0x000062000804017f */
[----:B------:R-:W-:Y:S05]  /*1c570*/  @!P1 BRA `(.L_x_2485) ;  /* 0x0000000000049947 */ /* 0x000fea0003800000 */
[----:B------:R-:W-:Y:S01]  /*1c580*/  BPT.TRAP 0x1 ;  /* 0x000000040000795c */ /* 0x000fe20000300000 */
.L_x_2485:
[----:B-1----:R-:W-:Y:S05]  /*1c590*/  @P2 BRA `(.L_x_2483) ;  /* 0x0000000000082947 */ /* 0x002fea0003800000 */
[----:B------:R-:W1:Y:S02]  /*1c5a0*/  SYNCS.PHASECHK.TRANS64.TRYWAIT P2, [R11+URZ+0x29850], R9 ;  /* 0x029850090b0075a7 */ /* 0x000e64000804017f */
[----:B-1----:R-:W-:Y:S05]  /*1c5b0*/  @!P2 BRA `(.L_x_2486) ;  /* 0x00000118005ca947 */ /* 0x002fea0003800000 */
.L_x_2483:
[----:B01----:R-:W-:Y:S01]  /*1c5c0*/  IADD3 R9, R16, 0x400, RZ ;  /* 0x0000040010097810 */ /* 0x003fe20007ffe0ff */
[----:B------:R-:W-:Y:S01]  /*1c5d0*/  IMAD.MOV.U32 R13, RZ, RZ, -0x3ffffff0 ;  /* 0xc0000010ff0d7424 */ /* 0x000fe200078e00ff */
[----:B------:R-:W-:Y:S05]  /*1c5e0*/  WARPSYNC.ALL ;  /* 0x0000000000007948 */ /* 0x000fea0003800000 */
[----:B------:R-:W-:Y:S01]  /*1c5f0*/  SHF.R.U32.HI R9, RZ, 0x4, R9 ;  /* 0x00000004ff097819 */ /* 0x000fe20000011609 */
[----:B------:R-:W-:Y:S01]  /*1c600*/  WARPGROUP.ARRIVE ;  /* 0x00000000000079c5 */ /* 0x000fe20000000000 */
[----:B------:R-:W-:Y:S01]  /*1c610*/  R2UR UR7, R13 ;  /* 0x000000000d0772ca */ /* 0x000fe200000e0000 */
[----:B------:R-:W-:Y:S01]  /*1c620*/  IMAD.MOV.U32 R15, RZ, RZ, -0x3ffffff0 ;  /* 0xc0000010ff0f7424 */ /* 0x000fe200078e00ff */
[----:B------:R-:W-:Y:S01]  /*1c630*/  LOP3.LUT R9, R9, 0x3fff, RZ, 0xc0, !PT ;  /* 0x00003fff09097812 */ /* 0x000fe200078ec0ff */
[----:B------:R-:W0:Y:S01]  /*1c640*/  @P0 LDC R20, c[0x0][0x450] ;  /* 0x00011400ff140b82 */ /* 0x000e220000000800 */
[----:B------:R-:W-:-:S02]  /*1c650*/  IMAD.MOV.U32 R13, RZ, RZ, -0x3ffffff0 ;  /* 0xc0000010ff0d7424 */ /* 0x000fc400078e00ff */
[C---:B------:R-:W-:Y:S01]  /*1c660*/  FMUL.FTZ R21, R2.reuse, R158 ;  /* 0x0000009e02157220 */ /* 0x040fe20000410000 */
[----:B------:R-:W-:Y:S01]  /*1c670*/  LOP3.LUT R9, R9, 0x10000, RZ, 0xfc, !PT ;  /* 0x0001000009097812 */ /* 0x000fe200078efcff */
[C---:B------:R-:W-:Y:S01]  /*1c680*/  FMUL.FTZ R158, R2.reuse, R165 ;  /* 0x000000a5029e7220 */ /* 0x040fe20000410000 */
[C---:B------:R-:W-:Y:S01]  /*1c690*/  FMUL.FTZ R136, R2.reuse, R136 ;  /* 0x0000008802887220 */ /* 0x040fe20000410000 */
[C---:B------:R-:W-:Y:S01]  /*1c6a0*/  FMUL.FTZ R141, R2.reuse, R141 ;  /* 0x0000008d028d7220 */ /* 0x040fe20000410000 */
[C---:B------:R-:W-:Y:S01]  /*1c6b0*/  FMUL.FTZ R144, R2.reuse, R144 ;  /* 0x0000009002907220 */ /* 0x040fe20000410000 */
[----:B------:R-:W-:Y:S01]  /*1c6c0*/  IMAD R12, R189, 0x500, R9 ;  /* 0x00000500bd0c7824 */ /* 0x000fe200078e0209 */
[----:B------:R-:W-:Y:S01]  /*1c6d0*/  IADD3 R9, R211, R203, RZ ;  /* 0x000000cbd3097210 */ /* 0x000fe20007ffe0ff */
[----:B------:R-:W-:Y:S01]  /*1c6e0*/  MUFU.TANH R158, R158 ;  /* 0x0000009e009e7308 */ /* 0x000fe20000002400 */
[----:B------:R-:W-:Y:S01]  /*1c6f0*/  FMUL.FTZ R145, R2, R145 ;  /* 0x0000009102917220 */ /* 0x000fe20000410000 */
[C---:B------:R-:W-:Y:S01]  /*1c700*/  VIADD R14, R12.reuse, 0x100 ;  /* 0x000001000c0e7836 */ /* 0x040fe20000000000 */
[----:B------:R-:W-:Y:S01]  /*1c710*/  R2UR UR6, R12 ;  /* 0x000000000c0672ca */ /* 0x000fe200000e0000 */
[C---:B------:R-:W-:Y:S01]  /*1c720*/  FMUL.FTZ R148, R2.reuse, R148 ;  /* 0x0000009402947220 */ /* 0x040fe20000410000 */
        /* <DEDUP_REMOVED lines=13> */
[----:B------:R-:W-:Y:S01]  /*1c800*/  MUFU.TANH R141, R141 ;  /* 0x0000008d008d7308 */ /* 0x000fe20000002400 */
[----:B------:R-:W-:Y:S01]  /*1c810*/  R2UR UR7, R15 ;  /* 0x000000000f0772ca */ /* 0x000fe200000e0000 */
[----:B------:R-:W-:Y:S01]  /*1c820*/  IMAD.MOV.U32 R15, RZ, RZ, -0x3ffffff0 ;  /* 0xc0000010ff0f7424 */ /* 0x000fe200078e00ff */
[----:B------:R-:W-:Y:S01]  /*1c830*/  IADD3 R14, R12, 0x200, RZ ;  /* 0x000002000c0e7810 */ /* 0x000fe20007ffe0ff */
[C---:B------:R-:W-:Y:S01]  /*1c840*/  FMUL.FTZ R95, R2.reuse, R95 ;  /* 0x0000005f025f7220 */ /* 0x040fe20000410000 */
[C---:B------:R-:W-:Y:S01]  /*1c850*/  FMUL.FTZ R98, R2.reuse, R98 ;  /* 0x0000006202627220 */ /* 0x040fe20000410000 */
[C---:B------:R-:W-:Y:S01]  /*1c860*/  FMUL.FTZ R99, R2.reuse, R99 ;  /* 0x0000006302637220 */ /* 0x040fe20000410000 */
[----:B------:R-:W-:Y:S01]  /*1c870*/  FMUL.FTZ R103, R2, R103 ;  /* 0x0000006702677220 */ /* 0x000fe20000410000 */
[----:B------:R-:W-:Y:S08]  /*1c880*/  MUFU.TANH R144, R144 ;  /* 0x0000009000907308 */ /* 0x000ff00000002400 */
        /* <DEDUP_REMOVED lines=15> */
[----:B------:R-:W-:Y:S01]  /*1c980*/  MUFU.TANH R103, R103 ;  /* 0x0000006700677308 */ /* 0x000fe20000002400 */
[----:B------:R-:W-:-:S02]  /*1c990*/  WARPGROUP.DEPBAR.LE gsb0, 0x0 ;  /* 0x00008000000079c5 */ /* 0x000fc40000010000 */
[----:B------:R-:W-:Y:S01]  /*1c9a0*/  WARPGROUP.ARRIVE ;  /* 0x00000000000079c5 */ /* 0x000fe20000000000 */
[C---:B------:R-:W-:Y:S01]  /*1c9b0*/  FMUL.FTZ R185, R2.reuse, R88 ;  /* 0x0000005802b97220 */ /* 0x040fe20000410000 */
[C---:B------:R-:W-:Y:S01]  /*1c9c0*/  FMUL.FTZ R187, R2.reuse, R93 ;  /* 0x0000005d02bb7220 */ /* 0x040fe20000410000 */
[C---:B------:R-:W-:Y:S01]  /*1c9d0*/  FMUL.FTZ R88, R2.reuse, R92 ;  /* 0x0000005c02587220 */ /* 0x040fe20000410000 */
[C---:B------:R-:W-:Y:S01]  /*1c9e0*/  FMUL.FTZ R92, R2.reuse, R110 ;  /* 0x0000006e025c7220 */ /* 0x040fe20000410000 */
[----:B------:R-:W-:Y:S01]  /*1c9f0*/  FMUL.FTZ R110, R2, R119 ;  /* 0x00000077026e7220 */ /* 0x000fe20000410000 */
[----:B------:R-:W-:Y:S01]  /*1ca00*/  QGMMA.64x128x32.F32.E4M3.E4M3 R24, R180, gdesc[UR4], R24, gsb0 ;  /* 0x01e00004b4187df3 */ /* 0x000fe20008000818 */
[----:B------:R-:W-:Y:S01]  /*1ca10*/  R2UR UR6, R14 ;  /* 0x000000000e0672ca */ /* 0x000fe200000e0000 */
[C---:B------:R-:W-:Y:S01]  /*1ca20*/  VIADD R14, R12.reuse, 0x300 ;  /* 0x000003000c0e7836 */ /* 0x040fe20000000000 */
[----:B------:R-:W-:Y:S01]  /*1ca30*/  R2UR UR7, R15 ;  /* 0x000000000f0772ca */ /* 0x000fe200000e0000 */
[----:B------:R-:W-:Y:S01]  /*1ca40*/  IMAD.MOV.U32 R15, RZ, RZ, -0x3ffffff0 ;  /* 0xc0000010ff0f7424 */ /* 0x000fe200078e00ff */
[----:B------:R-:W-:Y:S01]  /*1ca50*/  MUFU.TANH R185, R185 ;  /* 0x000000b900b97308 */ /* 0x000fe20000002400 */
[----:B------:R-:W-:Y:S01]  /*1ca60*/  VIADD R12, R12, 0x400 ;  /* 0x000004000c0c7836 */ /* 0x000fe20000000000 */
[----:B------:R-:W1:Y:S06]  /*1ca70*/  S2R R186, SR_TID.X ;  /* 0x0000000000ba7919 */ /* 0x000e6c0000002100 */
[----:B------:R-:W-:Y:S08]  /*1ca80*/  MUFU.TANH R88, R88 ;  /* 0x0000005800587308 */ /* 0x000ff00000002400 */
[----:B------:R-:W-:Y:S08]  /*1ca90*/  MUFU.TANH R187, R187 ;  /* 0x000000bb00bb7308 */ /* 0x000ff00000002400 */
[----:B------:R-:W-:Y:S08]  /*1caa0*/  MUFU.TANH R92, R92 ;  /* 0x0000005c005c7308 */ /* 0x000ff00000002400 */
[----:B------:R-:W-:Y:S01]  /*1cab0*/  MUFU.TANH R110, R110 ;  /* 0x0000006e006e7308 */ /* 0x000fe20000002400 */
[----:B-1----:R-:W-:-:S02]  /*1cac0*/  LOP3.LUT R184, R186, 0x7f, RZ, 0xc0, !PT ;  /* 0x0000007fbab87812 */ /* 0x002fc400078ec0ff */
[----:B------:R-:W1:Y:S02]  /*1cad0*/  S2R R186, SR_TID.X ;  /* 0x0000000000ba7919 */ /* 0x000e640000002100 */
[----:B-1----:R-:W-:Y:S01]  /*1cae0*/  SHF.R.U32.HI R186, RZ, 0x7, R186 ;  /* 0x00000007ffba7819 */ /* 0x002fe200000116ba */
[----:B------:R-:W-:Y:S02]  /*1caf0*/  WARPGROUP.DEPBAR.LE gsb0, 0x0 ;  /* 0x00008000000079c5 */ /* 0x000fe40000010000 */
[----:B------:R-:W-:Y:S01]  /*1cb00*/  WARPGROUP.ARRIVE ;  /* 0x00000000000079c5 */ /* 0x000fe20000000000 */
[C---:B------:R-:W-:Y:S01]  /*1cb10*/  FMUL.FTZ R181, R2.reuse, R117 ;  /* 0x0000007502b57220 */ /* 0x040fe20000410000 */
[----:B------:R-:W-:-:S04]  /*1cb20*/  FMUL.FTZ R183, R2, R89 ;  /* 0x0000005902b77220 */ /* 0x000fc80000410000 */
[----:B------:R-:W-:Y:S01]  /*1cb30*/  QGMMA.64x128x32.F32.E4M3.E4M3 R24, R176, gdesc[UR4], R24, gsb0 ;  /* 0x01e00004b0187df3 */ /* 0x000fe20008000818 */
[----:B------:R-:W-:Y:S01]  /*1cb40*/  R2UR UR6, R14 ;  /* 0x000000000e0672ca */ /* 0x000fe200000e0000 */
[----:B------:R-:W-:Y:S01]  /*1cb50*/  MUFU.TANH R181, R181 ;  /* 0x000000b500b57308 */ /* 0x000fe20000002400 */
[----:B------:R-:W-:Y:S01]  /*1cb60*/  R2UR UR7, R15 ;  /* 0x000000000f0772ca */ /* 0x000fe200000e0000 */
[----:B------:R-:W1:Y:S01]  /*1cb70*/  @P0 LDC R14, c[0x0][0x44c] ;  /* 0x00011300ff0e0b82 */ /* 0x000e620000000800 */
[C---:B------:R-:W-:Y:S01]  /*1cb80*/  FMUL.FTZ R15, R2.reuse, R156 ;  /* 0x0000009c020f7220 */ /* 0x040fe20000410000 */
[----:B------:R-:W-:-:S04]  /*1cb90*/  FMUL.FTZ R156, R2, R163 ;  /* 0x000000a3029c7220 */ /* 0x000fc80000410000 */
[----:B------:R-:W-:Y:S08]  /*1cba0*/  MUFU.TANH R183, R183 ;  /* 0x000000b700b77308 */ /* 0x000ff00000002400 */
[----:B------:R-:W-:Y:S08]  /*1cbb0*/  MUFU.TANH R15, R15 ;  /* 0x0000000f000f7308 */ /* 0x000ff00000002400 */
[----:B------:R-:W-:Y:S01]  /*1cbc0*/  MUFU.TANH R156, R156 ;  /* 0x0000009c009c7308 */ /* 0x000fe20000002400 */
[----:B-1----:R-:W-:-:S04]  /*1cbd0*/  @P0 IMAD.HI.U32 R11, R9, R14, RZ ;  /* 0x0000000e090b0227 */ /* 0x002fc800078e00ff */
[C---:B------:R-:W-:Y:S01]  /*1cbe0*/  FMUL.FTZ R14, R2.reuse, R155 ;  /* 0x0000009b020e7220 */ /* 0x040fe20000410000 */
[C---:B------:R-:W-:Y:S01]  /*1cbf0*/  FMUL.FTZ R155, R2.reuse, R162 ;  /* 0x000000a2029b7220 */ /* 0x040fe20000410000 */
[C---:B------:R-:W-:Y:S01]  /*1cc00*/  FMUL.FTZ R162, R2.reuse, R121 ;  /* 0x0000007902a27220 */ /* 0x040fe20000410000 */
[C---:B------:R-:W-:Y:S01]  /*1cc10*/  FMUL.FTZ R121, R2.reuse, R123 ;  /* 0x0000007b02797220 */ /* 0x040fe20000410000 */
[----:B0-----:R-:W-:Y:S01]  /*1cc20*/  @P0 SHF.R.U32.HI R9, RZ, R20, R11 ;  /* 0x00000014ff090219 */ /* 0x001fe2000001160b */
[C---:B------:R-:W-:Y:S01]  /*1cc30*/  FMUL.FTZ R20, R2.reuse, R157 ;  /* 0x0000009d02147220 */ /* 0x040fe20000410000 */
[C---:B------:R-:W-:Y:S01]  /*1cc40*/  FMUL.FTZ R157, R2.reuse, R164 ;  /* 0x000000a4029d7220 */ /* 0x040fe20000410000 */
[C---:B------:R-:W-:Y:S01]  /*1cc50*/  FMUL.FTZ R123, R2.reuse, R124 ;  /* 0x0000007c027b7220 */ /* 0x040fe20000410000 */
[C---:B------:R-:W-:Y:S01]  /*1cc60*/  FMUL.FTZ R124, R2.reuse, R127 ;  /* 0x0000007f027c7220 */ /* 0x040fe20000410000 */
[----:B------:R-:W0:Y:S01]  /*1cc70*/  SHFL.IDX PT, R164, R9, RZ, 0x1c1f ;  /* 0x001c1fff09a47589 */ /* 0x000e2200000e0000 */
[C---:B------:R-:W-:Y:S01]  /*1cc80*/  FMUL.FTZ R127, R2.reuse, R128 ;  /* 0x00000080027f7220 */ /* 0x040fe20000410000 */
[C---:B------:R-:W-:Y:S01]  /*1cc90*/  FMUL.FTZ R128, R2.reuse, R129 ;  /* 0x0000008102807220 */ /* 0x040fe20000410000 */
[----:B------:R-:W-:Y:S01]  /*1cca0*/  FMUL.FTZ R129, R2, R131 ;  /* 0x0000008302817220 */ /* 0x000fe20000410000 */
[----:B------:R-:W-:-:S02]  /*1ccb0*/  IMAD.MOV.U32 R131, RZ, RZ, -0xa0 ;  /* 0xffffff60ff837424 */ /* 0x000fc400078e00ff */
[C---:B------:R-:W-:Y:S01]  /*1ccc0*/  FMUL.FTZ R11, R2.reuse, R152 ;  /* 0x00000098020b7220 */ /* 0x040fe20000410000 */
[----:B------:R-:W-:Y:S01]  /*1ccd0*/  MUFU.TANH R20, R20 ;  /* 0x0000001400147308 */ /* 0x000fe20000002400 */
[----:B------:R-:W-:Y:S01]  /*1cce0*/  FMUL.FTZ R152, R2, R159 ;  /* 0x0000009f02987220 */ /* 0x000fe20000410000 */
[----:B------:R-:W-:Y:S02]  /*1ccf0*/  IMAD R131, R8, R131, 0x1 ;  /* 0x0000000108837424 */ /* 0x000fe400078e0283 */
[----:B------:R-:W-:Y:S02]  /*1cd00*/  FMUL.FTZ R159, R2, R166 ;  /* 0x000000a6029f7220 */ /* 0x000fe40000410000 */
[----:B------:R-:W-:Y:S02]  /*1cd10*/  IMAD R131, R210, -0x2, R131 ;  /* 0xfffffffed2837824 */ /* 0x000fe400078e0283 */
[----:B------:R-:W1:Y:S03]  /*1cd20*/  MUFU.TANH R11, R11 ;  /* 0x0000000b000b7308 */ /* 0x000e660000002400 */
[----:B------:R-:W-:-:S05]  /*1cd30*/  IADD3 R131, -R204, R131, R205 ;  /* 0x00000083cc837210 */ /* 0x000fca0007ffe1cd */
        /* <DEDUP_REMOVED lines=15> */
[----:B------:R-:W-:Y:S02]  /*1ce30*/  FMUL.FTZ R112, R2, R116 ;  /* 0x0000007402707220 */ /* 0x000fe40000410000 */
[----:B------:R-:W-:Y:S01]  /*1ce40*/  MUFU.TANH R129, R129 ;  /* 0x0000008100817308 */ /* 0x000fe20000002400 */
        /* <DEDUP_REMOVED lines=24> */
[----:B0-----:R-:W-:Y:S01]  /*1cfd0*/  IADD3 R135, R131, R164, RZ ;  /* 0x000000a483877210 */ /* 0x001fe20007ffe0ff */
[C---:B------:R-:W-:Y:S01]  /*1cfe0*/  FMUL.FTZ R153, R2.reuse, R160 ;  /* 0x000000a002997220 */ /* 0x040fe20000410000 */
[----:B------:R-:W-:Y:S01]  /*1cff0*/  MUFU.TANH R154, R154 ;  /* 0x0000009a009a7308 */ /* 0x000fe20000002400 */
[----:B------:R-:W-:Y:S01]  /*1d000*/  FMUL.FTZ R160, R2, R167 ;  /* 0x000000a702a07220 */ /* 0x000fe20000410000 */
[----:B------:R-:W-:-:S02]  /*1d010*/  ISETP.GT.AND P2, PT, R135, RZ, PT ;  /* 0x000000ff8700720c */ /* 0x000fc40003f44270 */
[----:B------:R-:W-:Y:S02]  /*1d020*/  ISETP.GT.AND P3, PT, R135, 0x1, PT ;  /* 0x000000018700780c */ /* 0x000fe40003f64270 */
[----:B-1----:R-:W-:Y:S02]  /*1d030*/  FSEL R11, R11, -INF , P2 ;  /* 0xff8000000b0b7808 */ /* 0x002fe40001000000 */
[----:B------:R-:W0:Y:S01]  /*1d040*/  MUFU.TANH R153, R153 ;  /* 0x0000009900997308 */ /* 0x000e220000002400 */
[----:B------:R-:W-:Y:S02]  /*1d050*/  ISETP.GT.AND P2, PT, R135, 0x8, PT ;  /* 0x000000088700780c */ /* 0x000fe40003f44270 */
[----:B--2---:R-:W-:Y:S01]  /*1d060*/  FSEL R163, R12, -INF , P3 ;  /* 0xff8000000ca37808 */ /* 0x004fe20001800000 */
[----:B------:R-:W-:Y:S01]  /*1d070*/  FMUL.FTZ R12, R2, R105 ;  /* 0x00000069020c7220 */ /* 0x000fe20000410000 */
[----:B------:R-:W-:Y:S02]  /*1d080*/  FMNMX.FTZ R164, R11, R7, !PT ;  /* 0x000000070ba47209 */ /* 0x000fe40007810000 */
[----:B------:R-:W-:Y:S01]  /*1d090*/  ISETP.GT.AND P3, PT, R135, 0x9, PT ;  /* 0x000000098700780c */ /* 0x000fe20003f64270 */
[----:B------:R-:W1:Y:S01]  /*1d0a0*/  MUFU.TANH R161, R161 ;  /* 0x000000a100a17308 */ /* 0x000e620000002400 */
[----:B------:R-:W-:-:S02]  /*1d0b0*/  FSEL R15, R15, -INF , P2 ;  /* 0xff8000000f0f7808 */ /* 0x000fc40001000000 */
[----:B------:R-:W-:Y:S02]  /*1d0c0*/  FMNMX.FTZ R164, R163, R164, !PT ;  /* 0x000000a4a3a47209 */ /* 0x000fe40007810000 */
[----:B------:R-:W-:Y:S02]  /*1d0d0*/  ISETP.GT.AND P2, PT, R135, 0x10, PT ;  /* 0x000000108700780c */ /* 0x000fe40003f44270 */
[----:B------:R-:W-:Y:S01]  /*1d0e0*/  FSEL R105, R20, -INF , P3 ;  /* 0xff80000014697808 */ /* 0x000fe20001800000 */
[----:B------:R-:W2:Y:S01]  /*1d0f0*/  MUFU.TANH R139, R139 ;  /* 0x0000008b008b7308 */ /* 0x000ea20000002400 */
[----:B------:R-:W-:Y:S01]  /*1d100*/  FMNMX.FTZ R164, R15, R164, !PT ;  /* 0x000000a40fa47209 */ /* 0x000fe20007810000 */
[C---:B------:R-:W-:Y:S01]  /*1d110*/  FMUL.FTZ R20, R2.reuse, R106 ;  /* 0x0000006a02147220 */ /* 0x040fe20000410000 */
[----:B------:R-:W-:Y:S01]  /*1d120*/  ISETP.GT.AND P3, PT, R135, 0x11, PT ;  /* 0x000000118700780c */ /* 0x000fe20003f64270 */
[----:B------:R-:W-:Y:S01]  /*1d130*/  FMUL.FTZ R106, R2, R107 ;  /* 0x0000006b026a7220 */ /* 0x000fe20000410000 */
[----:B0-----:R-:W-:-:S02]  /*1d140*/  FSEL R153, R153, -INF , P2 ;  /* 0xff80000099997808 */ /* 0x001fc40001000000 */
[----:B------:R-:W-:Y:S01]  /*1d150*/  FMNMX.FTZ R164, R105, R164, !PT ;  /* 0x000000a469a47209 */ /* 0x000fe20007810000 */
[----:B------:R-:W0:Y:S01]  /*1d160*/  MUFU.TANH R151, R151 ;  /* 0x0000009700977308 */ /* 0x000e220000002400 */
[----:B------:R-:W-:Y:S02]  /*1d170*/  ISETP.GT.AND P2, PT, R135, 0x18, PT ;  /* 0x000000188700780c */ /* 0x000fe40003f44270 */
[----:B------:R-:W-:Y:S02]  /*1d180*/  FSEL R165, R154, -INF , P3 ;  /* 0xff8000009aa57808 */ /* 0x000fe40001800000 */
[----:B------:R-:W-:Y:S02]  /*1d190*/  FMNMX.FTZ R164, R153, R164, !PT ;  /* 0x000000a499a47209 */ /* 0x000fe40007810000 */
[----:B------:R-:W-:Y:S01]  /*1d1a0*/  ISETP.GT.AND P3, PT, R135, 0x19, PT ;  /* 0x000000198700780c */ /* 0x000fe20003f64270 */
[----:B------:R-:W3:Y:S01]  /*1d1b0*/  MUFU.TANH R130, R130 ;  /* 0x0000008200827308 */ /* 0x000ee20000002400 */
[----:B------:R-:W-:-:S02]  /*1d1c0*/  FSEL R157, R157, -INF , P2 ;  /* 0xff8000009d9d7808 */ /* 0x000fc40001000000 */
[----:B------:R-:W-:Y:S02]  /*1d1d0*/  FMNMX.FTZ R164, R165, R164, !PT ;  /* 0x000000a4a5a47209 */ /* 0x000fe40007810000 */
[----:B------:R-:W-:Y:S02]  /*1d1e0*/  ISETP.GT.AND P2, PT, R135, 0x20, PT ;  /* 0x000000208700780c */ /* 0x000fe40003f44270 */
[----:B------:R-:W-:Y:S01]  /*1d1f0*/  FSEL R107, R158, -INF , P3 ;  /* 0xff8000009e6b7808 */ /* 0x000fe20001800000 */
[----:B------:R-:W4:Y:S01]  /*1d200*/  MUFU.TANH R12, R12 ;  /* 0x0000000c000c7308 */ /* 0x000f220000002400 */
[----:B------:R-:W-:Y:S02]  /*1d210*/  FMNMX.FTZ R164, R157, R164, !PT ;  /* 0x000000a49da47209 */ /* 0x000fe40007810000 */
[----:B------:R-:W-:Y:S02]  /*1d220*/  ISETP.GT.AND P3, PT, R135, 0x21, PT ;  /* 0x000000218700780c */ /* 0x000fe40003f64270 */
[----:B------:R-:W-:Y:S01]  /*1d230*/  FSEL R167, R136, -INF , P2 ;  /* 0xff80000088a77808 */ /* 0x000fe20001000000 */
[----:B------:R-:W-:Y:S01]  /*1d240*/  FMUL.FTZ R136, R2, R109 ;  /* 0x0000006d02887220 */ /* 0x000fe20000410000 */
[----:B------:R-:W-:Y:S01]  /*1d250*/  FMNMX.FTZ R164, R107, R164, !PT ;  /* 0x000000a46ba47209 */ /* 0x000fe20007810000 */
[----:B------:R-:W-:Y:S01]  /*1d260*/  MUFU.TANH R177, R177 ;  /* 0x000000b100b17308 */ /* 0x000fe20000002400 */
[----:B------:R-:W-:-:S02]  /*1d270*/  ISETP.GT.AND P2, PT, R135, 0x28, PT ;  /* 0x000000288700780c */ /* 0x000fc40003f44270 */
[----:B-1----:R-:W-:Y:S02]  /*1d280*/  FSEL R161, R161, -INF , P3 ;  /* 0xff800000a1a17808 */ /* 0x002fe40001800000 */
[----:B------:R-:W-:Y:S02]  /*1d290*/  FMNMX.FTZ R164, R167, R164, !PT ;  /* 0x000000a4a7a47209 */ /* 0x000fe40007810000 */
[----:B------:R-:W-:Y:S01]  /*1d2a0*/  ISETP.GT.AND P3, PT, R135, 0x29, PT ;  /* 0x000000298700780c */ /* 0x000fe20003f64270 */
[----:B------:R-:W1:Y:S01]  /*1d2b0*/  MUFU.TANH R136, R136 ;  /* 0x0000008800887308 */ /* 0x000e620000002400 */
[----:B--2---:R-:W-:Y:S02]  /*1d2c0*/  FSEL R139, R139, -INF , P2 ;  /* 0xff8000008b8b7808 */ /* 0x004fe40001000000 */
[----:B------:R-:W-:Y:S02]  /*1d2d0*/  FMNMX.FTZ R164, R161, R164, !PT ;  /* 0x000000a4a1a47209 */ /* 0x000fe40007810000 */
[----:B------:R-:W-:-:S02]  /*1d2e0*/  ISETP.GT.AND P2, PT, R135, 0x30, PT ;  /* 0x000000308700780c */ /* 0x000fc40003f44270 */
[----:B------:R-:W-:Y:S01]  /*1d2f0*/  FSEL R141, R141, -INF , P3 ;  /* 0xff8000008d8d7808 */ /* 0x000fe20001800000 */
[----:B------:R-:W2:Y:S01]  /*1d300*/  MUFU.TANH R179, R179 ;  /* 0x000000b300b37308 */ /* 0x000ea20000002400 */
[----:B------:R-:W-:Y:S02]  /*1d310*/  FMNMX.FTZ R164, R139, R164, !PT ;  /* 0x000000a48ba47209 */ /* 0x000fe40007810000 */
[----:B------:R-:W-:Y:S02]  /*1d320*/  ISETP.GT.AND P3, PT, R135, 0x31, PT ;  /* 0x000000318700780c */ /* 0x000fe40003f64270 */
[----:B------:R-:W-:Y:S02]  /*1d330*/  FSEL R109, R144, -INF , P2 ;  /* 0xff800000906d7808 */ /* 0x000fe40001000000 */
[----:B------:R-:W-:Y:S01]  /*1d340*/  FMNMX.FTZ R164, R141, R164, !PT ;  /* 0x000000a48da47209 */ /* 0x000fe20007810000 */
[----:B------:R-:W5:Y:S01]  /*1d350*/  MUFU.TANH R112, R112 ;  /* 0x0000007000707308 */ /* 0x000f620000002400 */
[----:B------:R-:W-:-:S02]  /*1d360*/  ISETP.GT.AND P2, PT, R135, 0x38, PT ;  /* 0x000000388700780c */ /* 0x000fc40003f44270 */
[----:B------:R-:W-:Y:S02]  /*1d370*/  FSEL R145, R145, -INF , P3 ;  /* 0xff80000091917808 */ /* 0x000fe40001800000 */
[----:B------:R-:W-:Y:S02]  /*1d380*/  FMNMX.FTZ R164, R109, R164, !PT ;  /* 0x000000a46da47209 */ /* 0x000fe40007810000 */
[----:B------:R-:W-:Y:S01]  /*1d390*/  ISETP.GT.AND P3, PT, R135, 0x39, PT ;  /* 0x000000398700780c */ /* 0x000fe20003f64270 */
[----:B------:R-:W-:Y:S01]  /*1d3a0*/  MUFU.TANH R13, R13 ;  /* 0x0000000d000d7308 */ /* 0x000fe20000002400 */
[----:B------:R-:W-:Y:S02]  /*1d3b0*/  FSEL R113, R148, -INF , P2 ;  /* 0xff80000094717808 */ /* 0x000fe40001000000 */
[----:B------:R-:W-:Y:S02]  /*1d3c0*/  FMNMX.FTZ R164, R145, R164, !PT ;  /* 0x000000a491a47209 */ /* 0x000fe40007810000 */
[----:B------:R-:W-:-:S02]  /*1d3d0*/  ISETP.GT.AND P2, PT, R135, 0x40, PT ;  /* 0x000000408700780c */ /* 0x000fc40003f44270 */
[----:B------:R-:W-:Y:S01]  /*1d3e0*/  FSEL R149, R149, -INF , P3 ;  /* 0xff80000095957808 */ /* 0x000fe20001800000 */
[----:B------:R-:W-:Y:S01]  /*1d3f0*/  MUFU.TANH R160, R160 ;  /* 0x000000a000a07308 */ /* 0x000fe20000002400 */
[----:B------:R-:W-:Y:S02]  /*1d400*/  FMNMX.FTZ R164, R113, R164, !PT ;  /* 0x000000a471a47209 */ /* 0x000fe40007810000 */
[----:B------:R-:W-:Y:S02]  /*1d410*/  ISETP.GT.AND P3, PT, R135, 0x41, PT ;  /* 0x000000418700780c */ /* 0x000fe40003f64270 */
[----:B0-----:R-:W-:Y:S02]  /*1d420*/  FSEL R151, R151, -INF , P2 ;  /* 0xff80000097977808 */ /* 0x001fe40001000000 */
[----:B------:R-:W-:Y:S01]  /*1d430*/  FMNMX.FTZ R164, R149, R164, !PT ;  /* 0x000000a495a47209 */ /* 0x000fe20007810000 */
[----:B------:R-:W-:Y:S01]  /*1d440*/  MUFU.TANH R137, R137 ;  /* 0x0000008900897308 */ /* 0x000fe20000002400 */
[----:B------:R-:W-:-:S02]  /*1d450*/  ISETP.GT.AND P2, PT, R135, 0x48, PT ;  /* 0x000000488700780c */ /* 0x000fc40003f44270 */
[----:B------:R-:W-:Y:S02]  /*1d460*/  FMNMX.FTZ R164, R151, R164, !PT ;  /* 0x000000a497a47209 */ /* 0x000fe40007810000 */
[----:B------:R-:W-:Y:S02]  /*1d470*/  FSEL R123, R123, -INF , P2 ;  /* 0xff8000007b7b7808 */ /* 0x000fe40001000000 */
[----:B------:R-:W-:Y:S01]  /*1d480*/  ISETP.GT.AND P2, PT, R135, 0x50, PT ;  /* 0x000000508700780c */ /* 0x000fe20003f44270 */
[----:B------:R-:W-:Y:S03]  /*1d490*/  MUFU.TANH R138, R138 ;  /* 0x0000008a008a7308 */ /* 0x000fe60000002400 */
[----:B------:R-:W-:Y:S01]  /*1d4a0*/  FSEL R127, R127, -INF , P2 ;  /* 0xff8000007f7f7808 */ /* 0x000fe20001000000 */
[----:B------:R-:W-:Y:S02]  /*1d4b0*/  WARPGROUP.DEPBAR.LE gsb0, 0x0 ;  /* 0x00008000000079c5 */ /* 0x000fe40000010000 */
[----:B------:R-:W-:Y:S01]  /*1d4c0*/  WARPGROUP.ARRIVE ;  /* 0x00000000000079c5 */ /* 0x000fe20000000000 */
[C---:B------:R-:W-:Y:S01]  /*1d4d0*/  ISETP.GT.AND P2, PT, R135.reuse, 0x58, PT ;  /* 0x000000588700780c */ /* 0x040fe20003f44270 */
[----:B------:R-:W-:Y:S03]  /*1d4e0*/  MUFU.TANH R140, R140 ;  /* 0x0000008c008c7308 */ /* 0x000fe60000002400 */
[----:B---3--:R-:W-:Y:S01]  /*1d4f0*/  FSEL R89, R130, -INF , P2 ;  /* 0xff80000082597808 */ /* 0x008fe20001000000 */
[----:B------:R-:W-:Y:S01]  /*1d500*/  QGMMA.64x128x32.F32.E4M3.E4M3 R24, R168, gdesc[UR4], R24, gsb0 ;  /* 0x01e00004a8187df3 */ /* 0x000fe20008000818 */
[----:B------:R-:W-:-:S03]  /*1d510*/  ISETP.GT.AND P2, PT, R135, 0x60, PT ;  /* 0x000000608700780c */ /* 0x000fc60003f44270 */
        /* <DEDUP_REMOVED lines=13> */
[----:B------:R-:W-:Y:S02]  /*1d5f0*/  FSEL R169, R162, -INF , P3 ;  /* 0xff800000a2a97808 */ /* 0x000fe40001800000 */
[----:B------:R-:W-:Y:S02]  /*1d600*/  ISETP.GT.AND P3, PT, R135, 0x49, PT ;  /* 0x000000498700780c */ /* 0x000fe40003f64270 */
[----:B------:R-:W-:Y:S02]  /*1d610*/  FMNMX.FTZ R164, R169, R164, !PT ;  /* 0x000000a4a9a47209 */ /* 0x000fe40007810000 */
[----:B------:R-:W-:Y:S02]  /*1d620*/  FSEL R125, R125, -INF , P3 ;  /* 0xff8000007d7d7808 */ /* 0x000fe40001800000 */
[----:B------:R-:W-:Y:S02]  /*1d630*/  FMNMX.FTZ R164, R123, R164, !PT ;  /* 0x000000a47ba47209 */ /* 0x000fe40007810000 */
[----:B------:R-:W-:-:S02]  /*1d640*/  ISETP.GT.AND P3, PT, R135, 0x51, PT ;  /* 0x000000518700780c */ /* 0x000fc40003f64270 */
[----:B------:R-:W-:Y:S02]  /*1d650*/  FMNMX.FTZ R164, R125, R164, !PT ;  /* 0x000000a47da47209 */ /* 0x000fe40007810000 */
[----:B------:R-:W-:Y:S02]  /*1d660*/  FSEL R117, R128, -INF , P3 ;  /* 0xff80000080757808 */ /* 0x000fe40001800000 */
[----:B------:R-:W-:Y:S01]  /*1d670*/  FMNMX.FTZ R164, R127, R164, !PT ;  /* 0x000000a47fa47209 */ /* 0x000fe20007810000 */
[----:B------:R-:W0:Y:S01]  /*1d680*/  SHFL.IDX PT, R128, R9, 0x1, 0x1c1f ;  /* 0x003c1f0009807f89 */ /* 0x000e2200000e0000 */
[----:B------:R-:W-:Y:S02]  /*1d690*/  ISETP.GT.AND P3, PT, R135, 0x59, PT ;  /* 0x000000598700780c */ /* 0x000fe40003f64270 */
[----:B------:R-:W-:Y:S02]  /*1d6a0*/  FMNMX.FTZ R164, R117, R164, !PT ;  /* 0x000000a475a47209 */ /* 0x000fe40007810000 */
[----:B------:R-:W-:-:S02]  /*1d6b0*/  FSEL R133, R133, -INF , P3 ;  /* 0xff80000085857808 */ /* 0x000fc40001800000 */
[----:B------:R-:W-:Y:S02]  /*1d6c0*/  FMNMX.FTZ R164, R89, R164, !PT ;  /* 0x000000a459a47209 */ /* 0x000fe40007810000 */
[----:B------:R-:W-:Y:S02]  /*1d6d0*/  ISETP.GT.AND P3, PT, R135, 0x61, PT ;  /* 0x000000618700780c */ /* 0x000fe40003f64270 */
[----:B------:R-:W-:Y:S02]  /*1d6e0*/  FSEL R171, R104, -INF , P2 ;  /* 0xff80000068ab7808 */ /* 0x000fe40001000000 */
[----:B------:R-:W-:Y:S01]  /*1d6f0*/  FMNMX.FTZ R164, R133, R164, !PT ;  /* 0x000000a485a47209 */ /* 0x000fe20007810000 */
[----:B------:R3:W-:Y:S01]  /*1d700*/  MUFU.TANH R104, R96 ;  /* 0x0000006000687308 */ /* 0x0007e20000002400 */
[----:B------:R-:W-:Y:S02]  /*1d710*/  ISETP.GT.AND P2, PT, R135, 0x68, PT ;  /* 0x000000688700780c */ /* 0x000fe40003f44270 */
[----:B----4-:R-:W-:Y:S01]  /*1d720*/  FSEL R173, R12, -INF , P3 ;  /* 0xff8000000cad7808 */ /* 0x010fe20001800000 */
[----:B------:R-:W-:Y:S01]  /*1d730*/  FMUL.FTZ R12, R2, R97 ;  /* 0x00000061020c7220 */ /* 0x000fe20000410000 */
[----:B------:R-:W-:-:S02]  /*1d740*/  FMNMX.FTZ R164, R171, R164, !PT ;  /* 0x000000a4aba47209 */ /* 0x000fc40007810000 */
[----:B------:R-:W-:Y:S02]  /*1d750*/  ISETP.GT.AND P3, PT, R135, 0x69, PT ;  /* 0x000000698700780c */ /* 0x000fe40003f64270 */
[----:B------:R-:W-:Y:S01]  /*1d760*/  FSEL R175, R108, -INF , P2 ;  /* 0xff8000006caf7808 */ /* 0x000fe20001000000 */
[----:B------:R-:W4:Y:S01]  /*1d770*/  MUFU.TANH R12, R12 ;  /* 0x0000000c000c7308 */ /* 0x000f220000002400 */
[----:B------:R-:W-:Y:S01]  /*1d780*/  FMNMX.FTZ R164, R173, R164, !PT ;  /* 0x000000a4ada47209 */ /* 0x000fe20007810000 */
[----:B---3--:R-:W-:Y:S01]  /*1d790*/  FMUL.FTZ R96, R2, R111 ;  /* 0x0000006f02607220 */ /* 0x008fe20000410000 */
[----:B------:R-:W-:Y:S01]  /*1d7a0*/  ISETP.GT.AND P2, PT, R135, 0x70, PT ;  /* 0x000000708700780c */ /* 0x000fe20003f44270 */
[----:B0-----:R-:W-:Y:S01]  /*1d7b0*/  IMAD.IADD R131, R131, 0x1, R128 ;  /* 0x0000000183837824 */ /* 0x001fe200078e0280 */
[----:B-1----:R-:W-:Y:S01]  /*1d7c0*/  FSEL R93, R136, -INF , P3 ;  /* 0xff800000885d7808 */ /* 0x002fe20001800000 */
[----:B------:R-:W-:Y:S01]  /*1d7d0*/  FMUL.FTZ R108, R2, R118 ;  /* 0x00000076026c7220 */ /* 0x000fe20000410000 */
[----:B------:R-:W-:Y:S01]  /*1d7e0*/  FMNMX.FTZ R164, R175, R164, !PT ;  /* 0x000000a4afa47209 */ /* 0x000fe20007810000 */
[----:B------:R-:W0:Y:S01]  /*1d7f0*/  MUFU.TANH R96, R96 ;  /* 0x0000006000607308 */ /* 0x000e220000002400 */
[----:B------:R-:W-:-:S02]  /*1d800*/  ISETP.GT.AND P3, PT, R135, 0x71, PT ;  /* 0x000000718700780c */ /* 0x000fc40003f64270 */
[----:B------:R-:W-:Y:S02]  /*1d810*/  FSEL R177, R177, -INF , P2 ;  /* 0xff800000b1b17808 */ /* 0x000fe40001000000 */
[----:B------:R-:W-:Y:S02]  /*1d820*/  FMNMX.FTZ R164, R93, R164, !PT ;  /* 0x000000a45da47209 */ /* 0x000fe40007810000 */
[----:B------:R-:W-:Y:S01]  /*1d830*/  ISETP.GT.AND P2, PT, R135, 0x78, PT ;  /* 0x000000788700780c */ /* 0x000fe20003f44270 */
[----:B------:R-:W-:Y:S01]  /*1d840*/  MUFU.TANH R108, R108 ;  /* 0x0000006c006c7308 */ /* 0x000fe20000002400 */
[----:B--2---:R-:W-:Y:S02]  /*1d850*/  FSEL R179, R179, -INF , P3 ;  /* 0xff800000b3b37808 */ /* 0x004fe40001800000 */
[----:B------:R-:W-:Y:S02]  /*1d860*/  FMNMX.FTZ R164, R177, R164, !PT ;  /* 0x000000a4b1a47209 */ /* 0x000fe40007810000 */
[----:B------:R-:W-:-:S02]  /*1d870*/  ISETP.GT.AND P3, PT, R135, 0x79, PT ;  /* 0x000000798700780c */ /* 0x000fc40003f64270 */
[----:B-----5:R-:W-:Y:S01]  /*1d880*/  FSEL R97, R112, -INF , P2 ;  /* 0xff80000070617808 */ /* 0x020fe20001000000 */
[----:B------:R-:W-:Y:S01]  /*1d890*/  FMUL.FTZ R112, R2, R91 ;  /* 0x0000005b02707220 */ /* 0x000fe20000410000 */
[----:B------:R-:W-:Y:S02]  /*1d8a0*/  FMNMX.FTZ R164, R179, R164, !PT ;  /* 0x000000a4b3a47209 */ /* 0x000fe40007810000 */
[----:B------:R-:W-:Y:S02]  /*1d8b0*/  ISETP.GT.AND P2, PT, R135, 0x80, PT ;  /* 0x000000808700780c */ /* 0x000fe40003f44270 */
[----:B------:R-:W-:Y:S01]  /*1d8c0*/  FSEL R181, R181, -INF , P3 ;  /* 0xff800000b5b57808 */ /* 0x000fe20001800000 */
[----:B------:R-:W-:Y:S01]  /*1d8d0*/  MUFU.TANH R112, R112 ;  /* 0x0000007000707308 */ /* 0x000fe20000002400 */
[----:B------:R-:W-:Y:S02]  /*1d8e0*/  FMNMX.FTZ R164, R97, R164, !PT ;  /* 0x000000a461a47209 */ /* 0x000fe40007810000 */
[----:B------:R-:W-:-:S02]  /*1d8f0*/  ISETP.GT.AND P3, PT, R135, 0x81, PT ;  /* 0x000000818700780c */ /* 0x000fc40003f64270 */
[----:B------:R-:W-:Y:S02]  /*1d900*/  FSEL R185, R185, -INF , P2 ;  /* 0xff800000b9b97808 */ /* 0x000fe40001000000 */
[----:B------:R-:W-:Y:S02]  /*1d910*/  FMNMX.FTZ R164, R181, R164, !PT ;  /* 0x000000a4b5a47209 */ /* 0x000fe40007810000 */
[----:B------:R-:W-:Y:S02]  /*1d920*/  ISETP.GT.AND P2, PT, R135, 0x88, PT ;  /* 0x000000888700780c */ /* 0x000fe40003f44270 */
[----:B------:R-:W-:Y:S02]  /*1d930*/  FSEL R183, R183, -INF , P3 ;  /* 0xff800000b7b77808 */ /* 0x000fe40001800000 */
        /* <DEDUP_REMOVED lines=11> */
[----:B----4-:R-:W-:Y:S02]  /*1d9f0*/  FSEL R88, R12, -INF , P3 ;  /* 0xff8000000c587808 */ /* 0x010fe40001800000 */
[----:B------:R-:W-:Y:S02]  /*1da00*/  FMNMX.FTZ R164, R207, R164, !PT ;  /* 0x000000a4cfa47209 */ /* 0x000fe40007810000 */
[----:B------:R-:W-:-:S02]  /*1da10*/  ISETP.GT.AND P3, PT, R135, 0x99, PT ;  /* 0x000000998700780c */ /* 0x000fc40003f64270 */
[----:B------:R-:W-:Y:S01]  /*1da20*/  FSEL R111, R100, -INF , P2 ;  /* 0xff800000646f7808 */ /* 0x000fe20001000000 */
[----:B------:R-:W-:Y:S01]  /*1da30*/  FMUL.FTZ R100, R2, R114 ;  /* 0x0000007202647220 */ /* 0x000fe20000410000 */
[----:B------:R-:W-:Y:S01]  /*1da40*/  FMNMX.FTZ R164, R88, R164, !PT ;  /* 0x000000a458a47209 */ /* 0x000fe20007810000 */
[----:B------:R-:W-:Y:S01]  /*1da50*/  FMUL.FTZ R114, R2, R102 ;  /* 0x0000006602727220 */ /* 0x000fe20000410000 */
[----:B------:R-:W-:Y:S01]  /*1da60*/  FSEL R135, R104, -INF , P3 ;  /* 0xff80000068877808 */ /* 0x000fe20001800000 */
[----:B------:R-:W-:Y:S01]  /*1da70*/  FMUL.FTZ R104, R2, R115 ;  /* 0x0000007302687220 */ /* 0x000fe20000410000 */
[----:B------:R-:W-:Y:S01]  /*1da80*/  FMNMX.FTZ R164, R111, R164, !PT ;  /* 0x000000a46fa47209 */ /* 0x000fe20007810000 */
[----:B------:R-:W1:Y:S01]  /*1da90*/  MUFU.TANH R100, R100 ;  /* 0x0000006400647308 */ /* 0x000e620000002400 */
[----:B------:R-:W-:Y:S02]  /*1daa0*/  ISETP.GT.AND P3, PT, R131, RZ, PT ;  /* 0x000000ff8300720c */ /* 0x000fe40003f64270 */
[----:B------:R-:W-:-:S02]  /*1dab0*/  FMNMX.FTZ R164, R135, R164, !PT ;  /* 0x000000a487a47209 */ /* 0x000fc40007810000 */
[----:B------:R-:W-:Y:S02]  /*1dac0*/  ISETP.GT.AND P4, PT, R131, 0x1, PT ;  /* 0x000000018300780c */ /* 0x000fe40003f84270 */
[----:B------:R-:W-:Y:S01]  /*1dad0*/  FSEL R9, R13, -INF , P3 ;  /* 0xff8000000d097808 */ /* 0x000fe20001800000 */
[----:B------:R-:W2:Y:S01]  /*1dae0*/  SHFL.BFLY PT, R12, R164, 0x2, 0x1f ;  /* 0x0c401f00a40c7f89 */ /* 0x000ea200000e0000 */
[----:B------:R-:W-:Y:S01]  /*1daf0*/  ISETP.GT.AND P3, PT, R131, 0x8, PT ;  /* 0x000000088300780c */ /* 0x000fe20003f64270 */
[----:B------:R-:W3:Y:S01]  /*1db00*/  MUFU.TANH R104, R104 ;  /* 0x0000006800687308 */ /* 0x000ee20000002400 */
[----:B------:R-:W-:Y:S02]  /*1db10*/  FSEL R115, R14, -INF , P4 ;  /* 0xff8000000e737808 */ /* 0x000fe40002000000 */
[----:B------:R-:W-:Y:S02]  /*1db20*/  FMNMX.FTZ R130, R9, R6, !PT ;  /* 0x0000000609827209 */ /* 0x000fe40007810000 */
[----:B------:R-:W-:-:S02]  /*1db30*/  ISETP.GT.AND P4, PT, R131, 0x9, PT ;  /* 0x000000098300780c */ /* 0x000fc40003f84270 */
[----:B------:R-:W-:Y:S01]  /*1db40*/  FSEL R21, R21, -INF , P3 ;  /* 0xff80000015157808 */ /* 0x000fe20001800000 */
[----:B------:R-:W4:Y:S01]  /*1db50*/  MUFU.TANH R114, R114 ;  /* 0x0000007200727308 */ /* 0x000f220000002400 */
[----:B------:R-:W-:Y:S02]  /*1db60*/  FMNMX.FTZ R130, R115, R130, !PT ;  /* 0x0000008273827209 */ /* 0x000fe40007810000 */
[----:B------:R-:W-:Y:S02]  /*1db70*/  ISETP.GT.AND P3, PT, R131, 0x10, PT ;  /* 0x000000108300780c */ /* 0x000fe40003f64270 */
[----:B------:R-:W-:Y:S02]  /*1db80*/  FSEL R119, R152, -INF , P4 ;  /* 0xff80000098777808 */ /* 0x000fe40002000000 */
[----:B------:R-:W-:Y:S02]  /*1db90*/  FMNMX.FTZ R130, R21, R130, !PT ;  /* 0x0000008215827209 */ /* 0x000fe40007810000 */
[----:B------:R-:W-:-:S02]  /*1dba0*/  ISETP.GT.AND P4, PT, R131, 0x11, PT ;  /* 0x000000118300780c */ /* 0x000fc40003f84270 */
[----:B------:R-:W-:Y:S02]  /*1dbb0*/  FSEL R155, R155, -INF , P3 ;  /* 0xff8000009b9b7808 */ /* 0x000fe40001800000 */
[----:B------:R-:W-:Y:S02]  /*1dbc0*/  FMNMX.FTZ R136, R119, R130, !PT ;  /* 0x0000008277887209 */ /* 0x000fe40007810000 */
[----:B--2---:R-:W-:Y:S02]  /*1dbd0*/  FMNMX.FTZ R12, R164, R12, !PT ;  /* 0x0000000ca40c7209 */ /* 0x004fe40007810000 */
[----:B------:R-:W-:Y:S02]  /*1dbe0*/  ISETP.GT.AND P3, PT, R131, 0x18, PT ;  /* 0x000000188300780c */ /* 0x000fe40003f64270 */
[----:B------:R-:W-:Y:S01]  /*1dbf0*/  FMNMX.FTZ R136, R155, R136, !PT ;  /* 0x000000889b887209 */ /* 0x000fe20007810000 */
[----:B------:R-:W2:Y:S01]  /*1dc00*/  SHFL.BFLY PT, R91, R12, 0x1, 0x1f ;  /* 0x0c201f000c5b7f89 */ /* 0x000ea200000e0000 */
[----:B------:R-:W-:-:S02]  /*1dc10*/  FSEL R159, R159, -INF , P3 ;  /* 0xff8000009f9f7808 */ /* 0x000fc40001800000 */
[----:B------:R-:W-:-:S04]  /*1dc20*/  ISETP.GT.AND P3, PT, R131, 0x20, PT ;  /* 0x000000208300780c */ /* 0x000fc80003f64270 */
[----:B------:R-:W-:Y:S02]  /*1dc30*/  FSEL R137, R137, -INF , P3 ;  /* 0xff80000089897808 */ /* 0x000fe40001800000 */
[----:B------:R-:W-:Y:S02]  /*1dc40*/  ISETP.GT.AND P3, PT, R131, 0x28, PT ;  /* 0x000000288300780c */ /* 0x000fe40003f64270 */
[----:B--2---:R-:W-:Y:S01]  /*1dc50*/  FMNMX.FTZ R91, R12, R91, !PT ;  /* 0x0000005b0c5b7209 */ /* 0x004fe20007810000 */
[----:B------:R-:W-:-:S03]  /*1dc60*/  IMAD.U32 R12, RZ, RZ, UR55 ;  /* 0x00000037ff0c7e24 */ /* 0x000fc6000f8e00ff */
[C---:B------:R-:W-:Y:S01]  /*1dc70*/  FSETP.NEU.FTZ.AND P2, PT, R91.reuse, -INF , PT ;  /* 0xff8000005b00780b */ /* 0x040fe20003f5d000 */
[----:B------:R-:W-:-:S03]  /*1dc80*/  FFMA.FTZ R102, R91, R12, -8 ;  /* 0xc10000005b667423 */ /* 0x000fc6000001000c */
[----:B------:R-:W-:Y:S02]  /*1dc90*/  FSEL R168, R91, RZ, P2 ;  /* 0x000000ff5ba87208 */ /* 0x000fe40001000000 */
[----:B------:R-:W-:Y:S02]  /*1dca0*/  FSEL R102, R102, RZ, P2 ;  /* 0x000000ff66667208 */ /* 0x000fe40001000000 */
[----:B------:R-:W-:-:S03]  /*1dcb0*/  ISETP.NE.AND P2, PT, R184, RZ, PT ;  /* 0x000000ffb800720c */ /* 0x000fc60003f45270 */
[-CC-:B------:R-:W-:Y:S01]  /*1dcc0*/  FFMA.FTZ R118, R105, R12.reuse, -R102.reuse ;  /* 0x0000000c69767223 */ /* 0x180fe20000010866 */
[----:B------:R-:W-:-:S01]  /*1dcd0*/  FFMA.FTZ R105, R153, R12, -R102 ;  /* 0x0000000c99697223 */ /* 0x000fc20000010866 */
[----:B------:R-:W-:Y:S01]  /*1dce0*/  FSEL R153, R156, -INF , P4 ;  /* 0xff8000009c997808 */ /* 0x000fe20002000000 */
[----:B------:R-:W-:-:S01]  /*1dcf0*/  FFMA.FTZ R157, R157, R12, -R102 ;  /* 0x0000000c9d9d7223 */ /* 0x000fc20000010866 */
[----:B------:R-:W-:Y:S01]  /*1dd00*/  ISETP.GT.AND P4, PT, R131, 0x19, PT ;  /* 0x000000198300780c */ /* 0x000fe20003f84270 */
[----:B------:R-:W-:-:S01]  /*1dd10*/  FFMA.FTZ R13, R139, R12, -R102 ;  /* 0x0000000c8b0d7223 */ /* 0x000fc20000010866 */
[----:B------:R-:W-:Y:S01]  /*1dd20*/  FMNMX.FTZ R136, R153, R136, !PT ;  /* 0x0000008899887209 */ /* 0x000fe20007810000 */
[----:B------:R2:W-:Y:S01]  /*1dd30*/  MUFU.EX2 R14, R157 ;  /* 0x0000009d000e7308 */ /* 0x0005e20000000800 */
[----:B------:R-:W-:-:S01]  /*1dd40*/  FFMA.FTZ R116, R11, R12, -R102 ;  /* 0x0000000c0b747223 */ /* 0x000fc20000010866 */
[--C-:B------:R-:W-:Y:S01]  /*1dd50*/  FFMA.FTZ R11, R163, R12, -R102.reuse ;  /* 0x0000000ca30b7223 */ /* 0x100fe20000010866 */
[----:B------:R-:W-:Y:S01]  /*1dd60*/  FMNMX.FTZ R136, R159, R136, !PT ;  /* 0x000000889f887209 */ /* 0x000fe20007810000 */
[-CC-:B------:R-:W-:Y:S01]  /*1dd70*/  FFMA.FTZ R165, R165, R12.reuse, -R102.reuse ;  /* 0x0000000ca5a57223 */ /* 0x180fe20000010866 */
[----:B------:R-:W-:Y:S01]  /*1dd80*/  FSEL R163, R140, -INF , P3 ;  /* 0xff8000008ca37808 */ /* 0x000fe20001800000 */
[-CC-:B------:R-:W-:Y:S01]  /*1dd90*/  FFMA.FTZ R167, R167, R12.reuse, -R102.reuse ;  /* 0x0000000ca7a77223 */ /* 0x180fe20000010866 */
[----:B------:R-:W-:Y:S01]  /*1dda0*/  ISETP.GT.AND P3, PT, R131, 0x30, PT ;  /* 0x000000308300780c */ /* 0x000fe20003f64270 */
[----:B------:R5:W-:Y:S01]  /*1ddb0*/  MUFU.EX2 R128, R165 ;  /* 0x000000a500807308 */ /* 0x000be20000000800 */
[----:B--2---:R-:W-:-:S01]  /*1ddc0*/  FFMA.FTZ R157, R161, R12, -R102 ;  /* 0x0000000ca19d7223 */ /* 0x004fc20000010866 */
[----:B------:R-:W-:Y:S01]  /*1ddd0*/  FSEL R161, R160, -INF , P4 ;  /* 0xff800000a0a17808 */ /* 0x000fe20002000000 */
[----:B------:R-:W-:-:S01]  /*1dde0*/  FFMA.FTZ R15, R15, R12, -R102 ;  /* 0x0000000c0f0f7223 */ /* 0x000fc20000010866 */
[----:B------:R-:W-:Y:S01]  /*1ddf0*/  ISETP.GT.AND P4, PT, R131, 0x21, PT ;  /* 0x000000218300780c */ /* 0x000fe20003f84270 */
[----:B------:R-:W-:-:S01]  /*1de00*/  FFMA.FTZ R107, R107, R12, -R102 ;  /* 0x0000000c6b6b7223 */ /* 0x000fc20000010866 */
[----:B------:R-:W-:Y:S01]  /*1de10*/  FMNMX.FTZ R144, R161, R136, !PT ;  /* 0x00000088a1907209 */ /* 0x000fe20007810000 */
[----:B------:R-:W-:-:S01]  /*1de20*/  FFMA.FTZ R141, R141, R12, -R102 ;  /* 0x0000000c8d8d7223 */ /* 0x000fc20000010866 */
[----:B------:R-:W-:Y:S01]  /*1de30*/  FSEL R139, R138, -INF , P4 ;  /* 0xff8000008a8b7808 */ /* 0x000fe20002000000 */
[----:B------:R2:W-:Y:S01]  /*1de40*/  MUFU.EX2 R130, R167 ;  /* 0x000000a700827308 */ /* 0x0005e20000000800 */
[----:B------:R-:W-:Y:S01]  /*1de50*/  FMNMX.FTZ R144, R137, R144, !PT ;  /* 0x0000009089907209 */ /* 0x000fe20007810000 */
[-CC-:B------:R-:W-:Y:S01]  /*1de60*/  FFMA.FTZ R138, R145, R12.reuse, -R102.reuse ;  /* 0x0000000c918a7223 */ /* 0x180fe20000010866 */
[----:B------:R-:W-:Y:S01]  /*1de70*/  ISETP.GT.AND P4, PT, R131, 0x29, PT ;  /* 0x000000298300780c */ /* 0x000fe20003f84270 */
[--C-:B------:R-:W-:Y:S01]  /*1de80*/  FFMA.FTZ R109, R109, R12, -R102.reuse ;  /* 0x0000000c6d6d7223 */ /* 0x100fe20000010866 */
[----:B------:R-:W-:Y:S01]  /*1de90*/  FMNMX.FTZ R144, R139, R144, !PT ;  /* 0x000000908b907209 */ /* 0x000fe20007810000 */
[--C-:B------:R-:W-:Y:S01]  /*1dea0*/  FFMA.FTZ R113, R113, R12, -R102.reuse ;  /* 0x0000000c71717223 */ /* 0x100fe20000010866 */
[----:B-----5:R-:W-:Y:S01]  /*1deb0*/  FSEL R165, R142, -INF , P4 ;  /* 0xff8000008ea57808 */ /* 0x020fe20002000000 */
[----:B------:R5:W-:Y:S01]  /*1dec0*/  MUFU.EX2 R136, R13 ;  /* 0x0000000d00887308 */ /* 0x000be20000000800 */
[----:B------:R-:W-:Y:S01]  /*1ded0*/  FMNMX.FTZ R144, R163, R144, !PT ;  /* 0x00000090a3907209 */ /* 0x000fe20007810000 */
[-CC-:B------:R-:W-:Y:S01]  /*1dee0*/  FFMA.FTZ R142, R149, R12.reuse, -R102.reuse ;  /* 0x0000000c958e7223 */ /* 0x180fe20000010866 */
[----:B------:R-:W-:Y:S01]  /*1def0*/  ISETP.GT.AND P4, PT, R131, 0x31, PT ;  /* 0x000000318300780c */ /* 0x000fe20003f84270 */
[-CC-:B------:R-:W-:Y:S01]  /*1df00*/  FFMA.FTZ R125, R125, R12.reuse, -R102.reuse ;  /* 0x0000000c7d7d7223 */ /* 0x180fe20000010866 */
[----:B------:R-:W-:Y:S01]  /*1df10*/  FSEL R143, R143, -INF , P3 ;  /* 0xff8000008f8f7808 */ /* 0x000fe20001800000 */
[--C-:B------:R-:W-:Y:S01]  /*1df20*/  FFMA.FTZ R117, R117, R12, -R102.reuse ;  /* 0x0000000c75757223 */ /* 0x100fe20000010866 */
[----:B------:R-:W-:Y:S01]  /*1df30*/  FMNMX.FTZ R144, R165, R144, !PT ;  /* 0x00000090a5907209 */ /* 0x000fe20007810000 */
[-CC-:B------:R-:W-:Y:S01]  /*1df40*/  FFMA.FTZ R89, R89, R12.reuse, -R102.reuse ;  /* 0x0000000c59597223 */ /* 0x180fe20000010866 */
[----:B------:R-:W-:Y:S01]  /*1df50*/  ISETP.GT.AND P3, PT, R131, 0x38, PT ;  /* 0x000000388300780c */ /* 0x000fe20003f64270 */
[-CC-:B------:R-:W-:Y:S01]  /*1df60*/  FFMA.FTZ R173, R173, R12.reuse, -R102.reuse ;  /* 0x0000000cadad7223 */ /* 0x180fe20000010866 */
[----:B--2---:R-:W-:Y:S01]  /*1df70*/  FSEL R167, R146, -INF , P4 ;  /* 0xff80000092a77808 */ /* 0x004fe20002000000 */
        /* <DEDUP_REMOVED lines=10> */
[----:B------:R-:W-:Y:S01]  /*1e020*/  MUFU.EX2 R116, R116 ;  /* 0x0000007400747308 */ /* 0x000fe20000000800 */
[----:B------:R-:W-:Y:S01]  /*1e030*/  FSEL R145, R150, -INF , P4 ;  /* 0xff80000096917808 */ /* 0x000fe20002000000 */
[----:B------:R-:W-:Y:S01]  /*1e040*/  FFMA.FTZ R150, R207, R12, -R102 ;  /* 0x0000000ccf967223 */ /* 0x000fe20000010866 */
[----:B------:R-:W-:-:S02]  /*1e050*/  FMNMX.FTZ R144, R147, R144, !PT ;  /* 0x0000009093907209 */ /* 0x000fc40007810000 */
[----:B------:R-:W-:Y:S02]  /*1e060*/  ISETP.GT.AND P4, PT, R131, 0x41, PT ;  /* 0x000000418300780c */ /* 0x000fe40003f84270 */
[----:B------:R-:W-:Y:S01]  /*1e070*/  FSEL R120, R120, -INF , P3 ;  /* 0xff80000078787808 */ /* 0x000fe20001800000 */
[----:B------:R-:W-:Y:S01]  /*1e080*/  MUFU.EX2 R11, R11 ;  /* 0x0000000b000b7308 */ /* 0x000fe20000000800 */
[----:B-----5:R-:W-:Y:S01]  /*1e090*/  FMNMX.FTZ R13, R145, R144, !PT ;  /* 0x00000090910d7209 */ /* 0x020fe20007810000 */
[----:B------:R-:W-:Y:S01]  /*1e0a0*/  FFMA.FTZ R144, R151, R12, -R102 ;  /* 0x0000000c97907223 */ /* 0x000fe20000010866 */
[----:B------:R-:W-:Y:S02]  /*1e0b0*/  ISETP.GT.AND P3, PT, R131, 0x48, PT ;  /* 0x000000488300780c */ /* 0x000fe40003f64270 */
[----:B------:R-:W-:Y:S02]  /*1e0c0*/  FSEL R121, R121, -INF , P4 ;  /* 0xff80000079797808 */ /* 0x000fe40002000000 */
[----:B------:R-:W-:Y:S01]  /*1e0d0*/  FMNMX.FTZ R140, R120, R13, !PT ;  /* 0x0000000d788c7209 */ /* 0x000fe20007810000 */
[----:B------:R-:W-:Y:S01]  /*1e0e0*/  MUFU.EX2 R15, R15 ;  /* 0x0000000f000f7308 */ /* 0x000fe20000000800 */
[----:B------:R-:W-:-:S02]  /*1e0f0*/  ISETP.GT.AND P4, PT, R131, 0x49, PT ;  /* 0x000000498300780c */ /* 0x000fc40003f84270 */
[----:B------:R-:W-:Y:S02]  /*1e100*/  FSEL R122, R122, -INF , P3 ;  /* 0xff8000007a7a7808 */ /* 0x000fe40001800000 */
[----:B------:R-:W-:Y:S02]  /*1e110*/  FMNMX.FTZ R13, R121, R140, !PT ;  /* 0x0000008c790d7209 */ /* 0x000fe40007810000 */
[C---:B------:R-:W-:Y:S01]  /*1e120*/  ISETP.GT.AND P3, PT, R131.reuse, 0x50, PT ;  /* 0x000000508300780c */ /* 0x040fe20003f64270 */
[----:B------:R-:W-:Y:S01]  /*1e130*/  MUFU.EX2 R118, R118 ;  /* 0x0000007600767308 */ /* 0x000fe20000000800 */
[----:B------:R-:W-:Y:S02]  /*1e140*/  FSEL R149, R124, -INF , P4 ;  /* 0xff8000007c957808 */ /* 0x000fe40002000000 */
[----:B------:R-:W-:Y:S02]  /*1e150*/  FMNMX.FTZ R140, R122, R13, !PT ;  /* 0x0000000d7a8c7209 */ /* 0x000fe40007810000 */
[----:B------:R-:W-:-:S02]  /*1e160*/  ISETP.GT.AND P4, PT, R131, 0x51, PT ;  /* 0x000000518300780c */ /* 0x000fc40003f84270 */
[----:B------:R-:W-:Y:S01]  /*1e170*/  FSEL R126, R126, -INF , P3 ;  /* 0xff8000007e7e7808 */ /* 0x000fe20001800000 */
[----:B------:R2:W-:Y:S01]  /*1e180*/  MUFU.EX2 R124, R142 ;  /* 0x0000008e007c7308 */ /* 0x0005e20000000800 */
[----:B------:R-:W-:Y:S02]  /*1e190*/  FMNMX.FTZ R13, R149, R140, !PT ;  /* 0x0000008c950d7209 */ /* 0x000fe40007810000 */
[----:B------:R-:W-:Y:S02]  /*1e1a0*/  ISETP.GT.AND P3, PT, R131, 0x58, PT ;  /* 0x000000588300780c */ /* 0x000fe40003f64270 */
[----:B------:R-:W-:Y:S02]  /*1e1b0*/  FSEL R151, R129, -INF , P4 ;  /* 0xff80000081977808 */ /* 0x000fe40002000000 */
[----:B------:R-:W-:Y:S01]  /*1e1c0*/  FMNMX.FTZ R140, R126, R13, !PT ;  /* 0x0000000d7e8c7209 */ /* 0x000fe20007810000 */
[----:B------:R5:W-:Y:S01]  /*1e1d0*/  MUFU.EX2 R129, R144 ;  /* 0x0000009000817308 */ /* 0x000be20000000800 */
[----:B------:R-:W-:Y:S01]  /*1e1e0*/  ISETP.GT.AND P4, PT, R131, 0x59, PT ;  /* 0x000000598300780c */ /* 0x000fe20003f84270 */
[----:B--2---:R-:W-:Y:S01]  /*1e1f0*/  FFMA.FTZ R142, R169, R12, -R102 ;  /* 0x0000000ca98e7223 */ /* 0x004fe20000010866 */
[----:B------:R-:W-:-:S02]  /*1e200*/  FSEL R132, R132, -INF , P3 ;  /* 0xff80000084847808 */ /* 0x000fc40001800000 */
[----:B------:R-:W-:Y:S02]  /*1e210*/  FMNMX.FTZ R13, R151, R140, !PT ;  /* 0x0000008c970d7209 */ /* 0x000fe40007810000 */
[----:B------:R-:W-:Y:S01]  /*1e220*/  ISETP.GT.AND P3, PT, R131, 0x60, PT ;  /* 0x000000608300780c */ /* 0x000fe20003f64270 */
[----:B------:R-:W-:Y:S01]  /*1e230*/  MUFU.EX2 R105, R105 ;  /* 0x0000006900697308 */ /* 0x000fe20000000800 */
[----:B------:R-:W-:Y:S01]  /*1e240*/  FSEL R169, R134, -INF , P4 ;  /* 0xff80000086a97808 */ /* 0x000fe20002000000 */
[----:B-----5:R-:W-:Y:S01]  /*1e250*/  FFMA.FTZ R144, R123, R12, -R102 ;  /* 0x0000000c7b907223 */ /* 0x020fe20000010866 */
[----:B------:R-:W-:Y:S02]  /*1e260*/  FMNMX.FTZ R140, R132, R13, !PT ;  /* 0x0000000d848c7209 */ /* 0x000fe40007810000 */
[----:B------:R-:W-:Y:S02]  /*1e270*/  ISETP.GT.AND P4, PT, R131, 0x61, PT ;  /* 0x000000618300780c */ /* 0x000fe40003f84270 */
[----:B------:R-:W-:Y:S01]  /*1e280*/  FSEL R20, R20, -INF , P3 ;  /* 0xff80000014147808 */ /* 0x000fe20001800000 */
[----:B------:R2:W-:Y:S01]  /*1e290*/  MUFU.EX2 R134, R142 ;  /* 0x0000008e00867308 */ /* 0x0005e20000000800 */
[----:B------:R-:W-:-:S02]  /*1e2a0*/  FMNMX.FTZ R13, R169, R140, !PT ;  /* 0x0000008ca90d7209 */ /* 0x000fc40007810000 */
[C---:B------:R-:W-:Y:S02]  /*1e2b0*/  ISETP.GT.AND P3, PT, R131.reuse, 0x68, PT ;  /* 0x000000688300780c */ /* 0x040fe40003f64270 */
[----:B------:R-:W-:Y:S02]  /*1e2c0*/  FSEL R123, R106, -INF , P4 ;  /* 0xff8000006a7b7808 */ /* 0x000fe40002000000 */
[----:B------:R-:W-:Y:S01]  /*1e2d0*/  FMNMX.FTZ R140, R20, R13, !PT ;  /* 0x0000000d148c7209 */ /* 0x000fe20007810000 */
[----:B------:R5:W-:Y:S01]  /*1e2e0*/  MUFU.EX2 R106, R144 ;  /* 0x00000090006a7308 */ /* 0x000be20000000800 */
[----:B------:R-:W-:Y:S01]  /*1e2f0*/  ISETP.GT.AND P4, PT, R131, 0x69, PT ;  /* 0x000000698300780c */ /* 0x000fe20003f84270 */
[----:B--2---:R-:W-:Y:S01]  /*1e300*/  FFMA.FTZ R142, R127, R12, -R102 ;  /* 0x0000000c7f8e7223 */ /* 0x004fe20000010866 */
[----:B------:R-:W-:Y:S02]  /*1e310*/  FSEL R92, R92, -INF , P3 ;  /* 0xff8000005c5c7808 */ /* 0x000fe40001800000 */
[----:B------:R-:W-:-:S02]  /*1e320*/  FMNMX.FTZ R13, R123, R140, !PT ;  /* 0x0000008c7b0d7209 */ /* 0x000fc40007810000 */
[----:B------:R-:W-:Y:S01]  /*1e330*/  ISETP.GT.AND P3, PT, R131, 0x70, PT ;  /* 0x000000708300780c */ /* 0x000fe20003f64270 */
[----:B------:R-:W-:Y:S01]  /*1e340*/  MUFU.EX2 R107, R107 ;  /* 0x0000006b006b7308 */ /* 0x000fe20000000800 */
[----:B0-----:R-:W-:Y:S01]  /*1e350*/  FSEL R96, R96, -INF , P4 ;  /* 0xff80000060607808 */ /* 0x001fe20002000000 */
[----:B-----5:R-:W-:Y:S01]  /*1e360*/  FFMA.FTZ R144, R181, R12, -R102 ;  /* 0x0000000cb5907223 */ /* 0x020fe20000010866 */
[----:B------:R-:W-:Y:S02]  /*1e370*/  FMNMX.FTZ R13, R92, R13, !PT ;  /* 0x0000000d5c0d7209 */ /* 0x000fe40007810000 */
[----:B------:R-:W-:Y:S02]  /*1e380*/  ISETP.GT.AND P4, PT, R131, 0x71, PT ;  /* 0x000000718300780c */ /* 0x000fe40003f84270 */
[----:B-1----:R-:W-:Y:S01]  /*1e390*/  FSEL R100, R100, -INF , P3 ;  /* 0xff80000064647808 */ /* 0x002fe20001800000 */
[----:B------:R-:W-:Y:S01]  /*1e3a0*/  MUFU.EX2 R157, R157 ;  /* 0x0000009d009d7308 */ /* 0x000fe20000000800 */
[----:B------:R-:W-:-:S02]  /*1e3b0*/  FMNMX.FTZ R13, R96, R13, !PT ;  /* 0x0000000d600d7209 */ /* 0x000fc40007810000 */
[C---:B------:R-:W-:Y:S02]  /*1e3c0*/  ISETP.GT.AND P3, PT, R131.reuse, 0x78, PT ;  /* 0x000000788300780c */ /* 0x040fe40003f64270 */
[----:B---3--:R-:W-:Y:S02]  /*1e3d0*/  FSEL R127, R104, -INF , P4 ;  /* 0xff800000687f7808 */ /* 0x008fe40002000000 */
[----:B------:R-:W-:Y:S01]  /*1e3e0*/  FMNMX.FTZ R140, R100, R13, !PT ;  /* 0x0000000d648c7209 */ /* 0x000fe20007810000 */
[----:B------:R0:W-:Y:S01]  /*1e3f0*/  MUFU.EX2 R104, R142 ;  /* 0x0000008e00687308 */ /* 0x0001e20000000800 */
[----:B------:R-:W-:Y:S02]  /*1e400*/  ISETP.GT.AND P4, PT, R131, 0x79, PT ;  /* 0x000000798300780c */ /* 0x000fe40003f84270 */
[----:B------:R-:W-:Y:S02]  /*1e410*/  FSEL R108, R108, -INF , P3 ;  /* 0xff8000006c6c7808 */ /* 0x000fe40001800000 */
[----:B------:R-:W-:Y:S01]  /*1e420*/  FMNMX.FTZ R13, R127, R140, !PT ;  /* 0x0000008c7f0d7209 */ /* 0x000fe20007810000 */
[----:B------:R-:W-:Y:S01]  /*1e430*/  FFMA.FTZ R140, R133, R12, -R102 ;  /* 0x0000000c858c7223 */ /* 0x000fe20000010866 */
[----:B------:R-:W-:Y:S01]  /*1e440*/  ISETP.GT.AND P3, PT, R131, 0x80, PT ;  /* 0x000000808300780c */ /* 0x000fe20003f64270 */
[----:B------:R-:W-:Y:S01]  /*1e450*/  MUFU.EX2 R141, R141 ;  /* 0x0000008d008d7308 */ /* 0x000fe20000000800 */
[----:B------:R-:W-:-:S02]  /*1e460*/  FSEL R110, R110, -INF , P4 ;  /* 0xff8000006e6e7808 */ /* 0x000fc40002000000 */
[----:B------:R-:W-:Y:S02]  /*1e470*/  FMNMX.FTZ R13, R108, R13, !PT ;  /* 0x0000000d6c0d7209 */ /* 0x000fe40007810000 */
[C---:B------:R-:W-:Y:S02]  /*1e480*/  ISETP.GT.AND P4, PT, R131.reuse, 0x81, PT ;  /* 0x000000818300780c */ /* 0x040fe40003f84270 */
[----:B------:R-:W-:Y:S01]  /*1e490*/  FSEL R90, R90, -INF , P3 ;  /* 0xff8000005a5a7808 */ /* 0x000fe20001800000 */
[----:B------:R-:W-:Y:S01]  /*1e4a0*/  MUFU.EX2 R109, R109 ;  /* 0x0000006d006d7308 */ /* 0x000fe20000000800 */
[----:B------:R-:W-:Y:S02]  /*1e4b0*/  FMNMX.FTZ R13, R110, R13, !PT ;  /* 0x0000000d6e0d7209 */ /* 0x000fe40007810000 */
[----:B------:R-:W-:Y:S02]  /*1e4c0*/  ISETP.GT.AND P3, PT, R131, 0x88, PT ;  /* 0x000000888300780c */ /* 0x000fe40003f64270 */
[----:B------:R-:W-:-:S02]  /*1e4d0*/  FSEL R112, R112, -INF , P4 ;  /* 0xff80000070707808 */ /* 0x000fc40002000000 */
[----:B------:R-:W-:Y:S01]  /*1e4e0*/  FMNMX.FTZ R13, R90, R13, !PT ;  /* 0x0000000d5a0d7209 */ /* 0x000fe20007810000 */
[----:B------:R-:W-:Y:S01]  /*1e4f0*/  MUFU.EX2 R138, R138 ;  /* 0x0000008a008a7308 */ /* 0x000fe20000000800 */
[C---:B------:R-:W-:Y:S02]  /*1e500*/  ISETP.GT.AND P4, PT, R131.reuse, 0x89, PT ;  /* 0x000000898300780c */ /* 0x040fe40003f84270 */
[----:B------:R-:W-:Y:S02]  /*1e510*/  FSEL R94, R94, -INF , P3 ;  /* 0xff8000005e5e7808 */ /* 0x000fe40001800000 */
[----:B------:R-:W-:Y:S02]  /*1e520*/  FMNMX.FTZ R13, R112, R13, !PT ;  /* 0x0000000d700d7209 */ /* 0x000fe40007810000 */
[----:B------:R-:W-:Y:S01]  /*1e530*/  ISETP.GT.AND P3, PT, R131, 0x90, PT ;  /* 0x000000908300780c */ /* 0x000fe20003f64270 */
[----:B------:R-:W-:Y:S01]  /*1e540*/  MUFU.EX2 R113, R113 ;  /* 0x0000007100717308 */ /* 0x000fe20000000800 */
[----:B------:R-:W-:-:S02]  /*1e550*/  FSEL R95, R95, -INF , P4 ;  /* 0xff8000005f5f7808 */ /* 0x000fc40002000000 */
[----:B0-----:R-:W-:Y:S02]  /*1e560*/  FMNMX.FTZ R142, R94, R13, !PT ;  /* 0x0000000d5e8e7209 */ /* 0x001fe40007810000 */
[----:B------:R-:W-:Y:S02]  /*1e570*/  ISETP.GT.AND P4, PT, R131, 0x91, PT ;  /* 0x000000918300780c */ /* 0x000fe40003f84270 */
[----:B------:R-:W-:Y:S01]  /*1e580*/  FSEL R133, R98, -INF , P3 ;  /* 0xff80000062857808 */ /* 0x000fe20001800000 */
[----:B------:R-:W-:-:S01]  /*1e590*/  FFMA.FTZ R98, R171, R12, -R102 ;  /* 0x0000000cab627223 */ /* 0x000fc20000010866 */
[----:B------:R-:W-:Y:S01]  /*1e5a0*/  FMNMX.FTZ R142, R95, R142, !PT ;  /* 0x0000008e5f8e7209 */ /* 0x000fe20007810000 */
[----:B------:R-:W-:Y:S01]  /*1e5b0*/  MUFU.EX2 R125, R125 ;  /* 0x0000007d007d7308 */ /* 0x000fe20000000800 */
[----:B------:R-:W-:Y:S02]  /*1e5c0*/  ISETP.GT.AND P3, PT, R131, 0x98, PT ;  /* 0x000000988300780c */ /* 0x000fe40003f64270 */
[----:B------:R-:W-:-:S02]  /*1e5d0*/  FSEL R99, R99, -INF , P4 ;  /* 0xff80000063637808 */ /* 0x000fc40002000000 */
[----:B------:R-:W-:Y:S02]  /*1e5e0*/  FMNMX.FTZ R142, R133, R142, !PT ;  /* 0x0000008e858e7209 */ /* 0x000fe40007810000 */
[----:B------:R-:W-:Y:S01]  /*1e5f0*/  ISETP.GT.AND P4, PT, R131, 0x99, PT ;  /* 0x000000998300780c */ /* 0x000fe20003f84270 */
[----:B------:R-:W-:Y:S01]  /*1e600*/  MUFU.EX2 R117, R117 ;  /* 0x0000007500757308 */ /* 0x000fe20000000800 */
[----:B----4-:R-:W-:Y:S01]  /*1e610*/  FSEL R131, R114, -INF , P3 ;  /* 0xff80000072837808 */ /* 0x010fe20001800000 */
[--C-:B------:R-:W-:Y:S01]  /*1e620*/  FFMA.FTZ R114, R175, R12, -R102.reuse ;  /* 0x0000000caf727223 */ /* 0x100fe20000010866 */
[----:B------:R-:W-:Y:S01]  /*1e630*/  FMNMX.FTZ R142, R99, R142, !PT ;  /* 0x0000008e638e7209 */ /* 0x000fe20007810000 */
[--C-:B------:R-:W-:Y:S01]  /*1e640*/  FFMA.FTZ R175, R183, R12, -R102.reuse ;  /* 0x0000000cb7af7223 */ /* 0x100fe20000010866 */
[----:B------:R-:W-:Y:S02]  /*1e650*/  FSEL R171, R103, -INF , P4 ;  /* 0xff80000067ab7808 */ /* 0x000fe40002000000 */
[----:B------:R-:W-:Y:S01]  /*1e660*/  FMNMX.FTZ R142, R131, R142, !PT ;  /* 0x0000008e838e7209 */ /* 0x000fe20007810000 */
[----:B------:R-:W-:Y:S03]  /*1e670*/  MUFU.EX2 R89, R89 ;  /* 0x0000005900597308 */ /* 0x000fe60000000800 */
[----:B------:R-:W-:Y:S01]  /*1e680*/  FMNMX.FTZ R13, R171, R142, !PT ;  /* 0x0000008eab0d7209 */ /* 0x000fe20007810000 */
[-CC-:B------:R-:W-:Y:S01]  /*1e690*/  FFMA.FTZ R142, R177, R12.reuse, -R102.reuse ;  /* 0x0000000cb18e7223 */ /* 0x180fe20000010866 */
[----:B------:R-:W-:-:S01]  /*1e6a0*/  FFMA.FTZ R177, R88, R12, -R102 ;  /* 0x0000000c58b17223 */ /* 0x000fc20000010866 */
[-CC-:B------:R-:W-:Y:S01]  /*1e6b0*/  FFMA.FTZ R88, R111, R12.reuse, -R102.reuse ;  /* 0x0000000c6f587223 */ /* 0x180fe20000010866 */
[----:B------:R-:W-:-:S01]  /*1e6c0*/  FFMA.FTZ R111, R135, R12, -R102 ;  /* 0x0000000c876f7223 */ /* 0x000fc20000010866 */
[----:B------:R-:W0:Y:S01]  /*1e6d0*/  SHFL.BFLY PT, R146, R13, 0x2, 0x1f ;  /* 0x0c401f000d927f89 */ /* 0x000e2200000e0000 */
[----:B------:R-:W-:Y:S08]  /*1e6e0*/  MUFU.EX2 R140, R140 ;  /* 0x0000008c008c7308 */ /* 0x000ff00000000800 */
        /* <DEDUP_REMOVED lines=13> */
[----:B------:R-:W-:-:S05]  /*1e7c0*/  FSEL R102, R152, RZ, P3 ;  /* 0x000000ff98667208 */ /* 0x000fca0001800000 */
[----:B------:R-:W-:Y:S01]  /*1e7d0*/  MUFU.EX2 R144, R144 ;  /* 0x0000009000907308 */ /* 0x000fe20000000800 */
[----:B------:R-:W-:-:S01]  /*1e7e0*/  FFMA.FTZ R160, R139, R12, -R102 ;  /* 0x0000000c8ba07223 */ /* 0x000fc20000010866 */
[-CC-:B------:R-:W-:Y:S01]  /*1e7f0*/  FFMA.FTZ R139, R143, R12.reuse, -R102.reuse ;  /* 0x0000000c8f8b7223 */ /* 0x180fe20000010866 */
[----:B------:R-:W-:-:S01]  /*1e800*/  FFMA.FTZ R143, R147, R12, -R102 ;  /* 0x0000000c938f7223 */ /* 0x000fc20000010866 */
        /* <DEDUP_REMOVED lines=38> */
[----:B------:R-:W-:Y:S01]  /*1ea70*/  FFMA.FTZ R133, R133, R12, -R102 ;  /* 0x0000000c85857223 */ /* 0x000fe20000010866 */
[----:B------:R-:W-:-:S01]  /*1ea80*/  FADD.FTZ R168, R11, R168 ;  /* 0x000000a80ba87221 */ /* 0x000fc20000010000 */
[----:B------:R-:W-:-:S02]  /*1ea90*/  @!P2 IMAD R161, R10, 0x8, R16 ;  /* 0x000000080aa1a824 */ /* 0x000fc400078e0210 */
[----:B------:R-:W0:Y:S01]  /*1eaa0*/  MUFU.EX2 R21, R21 ;  /* 0x0000001500157308 */ /* 0x000e220000000800 */
[----:B-1----:R-:W-:-:S07]  /*1eab0*/  FFMA.FTZ R3, R6, R0, R9 ;  /* 0x0000000006037223 */ /* 0x002fce0000010009 */
        /* <DEDUP_REMOVED lines=19> */
[----:B------:R-:W-:-:S04]  /*1ebf0*/  FADD.FTZ R151, R157, R168 ;  /* 0x000000a89d977221 */ /* 0x000fc80000010000 */
[----:B------:R-:W-:Y:S01]  /*1ec00*/  FADD.FTZ R168, R136, R151 ;  /* 0x0000009788a87221 */ /* 0x000fe20000010000 */
[----:B------:R-:W-:-:S01]  /*1ec10*/  FFMA.FTZ R151, R96, R12, -R102 ;  /* 0x0000000c60977223 */ /* 0x000fc20000010866 */
[----:B------:R-:W1:Y:S01]  /*1ec20*/  MUFU.EX2 R160, R160 ;  /* 0x000000a000a07308 */ /* 0x000e620000000800 */
[----:B--2---:R-:W-:-:S01]  /*1ec30*/  FADD.FTZ R0, R158, R3 ;  /* 0x000000039e007221 */ /* 0x004fc20000010000 */
[----:B------:R-:W-:Y:S01]  /*1ec40*/  FADD.FTZ R168, R141, R168 ;  /* 0x000000a88da87221 */ /* 0x000fe20000010000 */
        /* <DEDUP_REMOVED lines=27> */
[----:B--2---:R-:W-:-:S01]  /*1ee00*/  FADD.FTZ R0, R120, R153 ;  /* 0x0000009978007221 */ /* 0x004fc20000010000 */
[----:B------:R-:W-:-:S06]  /*1ee10*/  FFMA.FTZ R153, R110, R12, -R102 ;  /* 0x0000000c6e997223 */ /* 0x000fcc0000010866 */
[----:B------:R-:W2:Y:S01]  /*1ee20*/  MUFU.EX2 R122, R122 ;  /* 0x0000007a007a7308 */ /* 0x000ea20000000800 */
[----:B0-----:R-:W-:-:S07]  /*1ee30*/  FADD.FTZ R0, R121, R0 ;  /* 0x0000000079007221 */ /* 0x001fce0000010000 */
[----:B------:R-:W0:Y:S01]  /*1ee40*/  MUFU.EX2 R126, R126 ;  /* 0x0000007e007e7308 */ /* 0x000e220000000800 */
[----:B-1----:R-:W-:-:S01]  /*1ee50*/  FADD.FTZ R3, R7, R0 ;  /* 0x0000000007037221 */ /* 0x002fc20000010000 */
[----:B------:R-:W-:Y:S01]  /*1ee60*/  FADD.FTZ R0, R104, R155 ;  /* 0x0000009b68007221 */ /* 0x000fe20000010000 */
[----:B------:R-:W-:-:S03]  /*1ee70*/  FFMA.FTZ R155, R112, R12, -R102 ;  /* 0x0000000c709b7223 */ /* 0x000fc60000010866 */
        /* <DEDUP_REMOVED lines=20> */
[----:B------:R-:W-:Y:S01]  /*1efc0*/  FADD.FTZ R3, R93, R0 ;  /* 0x000000005d037221 */ /* 0x000fe20000010000 */
[----:B------:R-:W-:-:S05]  /*1efd0*/  IADD3 R0, -R186, 0xb, RZ ;  /* 0x0000000bba007810 */ /* 0x000fca0007ffe1ff */
[----:B------:R-:W2:Y:S01]  /*1efe0*/  MUFU.EX2 R96, R96 ;  /* 0x0000006000607308 */ /* 0x000ea20000000800 */
[----:B0-----:R-:W-:-:S07]  /*1eff0*/  FADD.FTZ R108, R92, R159 ;  /* 0x0000009f5c6c7221 */ /* 0x001fce0000010000 */
[----:B------:R-:W0:Y:S01]  /*1f000*/  MUFU.EX2 R127, R127 ;  /* 0x0000007f007f7308 */ /* 0x000e220000000800 */
[----:B-1----:R-:W-:-:S01]  /*1f010*/  FADD.FTZ R159, R151, R108 ;  /* 0x0000006c979f7221 */ /* 0x002fc20000010000 */
[----:B------:R-:W-:-:S04]  /*1f020*/  FADD.FTZ R108, R142, R3 ;  /* 0x000000038e6c7221 */ /* 0x000fc80000010000 */
[----:B------:R-:W-:Y:S01]  /*1f030*/  FADD.FTZ R112, R173, R108 ;  /* 0x0000006cad707221 */ /* 0x000fe20000010000 */
[----:B------:R-:W-:-:S01]  /*1f040*/  FFMA.FTZ R108, R99, R12, -R102 ;  /* 0x0000000c636c7223 */ /* 0x000fc20000010866 */
        /* <DEDUP_REMOVED lines=14> */
[----:B------:R-:W-:Y:S01]  /*1f130*/  MUFU.EX2 R155, R155 ;  /* 0x0000009b009b7308 */ /* 0x000fe20000000800 */
[----:B-1----:R-:W-:-:S01]  /*1f140*/  FADD.FTZ R168, R90, R3 ;  /* 0x000000035aa87221 */ /* 0x002fc20000010000 */
[----:B------:R-:W-:-:S04]  /*1f150*/  @!P2 IADD3 R3, R161, 0x29840, RZ ;  /* 0x00029840a103a810 */ /* 0x000fc80007ffe0ff */
[----:B------:R-:W-:Y:S01]  /*1f160*/  @!P2 PRMT R3, RZ, 0x654, R3 ;  /* 0x00000654ff03a816 */ /* 0x000fe20000000003 */
[----:B------:R0:W-:Y:S06]  /*1f170*/  BAR.ARV R0, 0x100 ;  /* 0x000400000000751d */ /* 0x0001ec0000002000 */
[----:B------:R-:W1:Y:S01]  /*1f180*/  MUFU.EX2 R101, R101 ;  /* 0x0000006500657308 */ /* 0x000e620000000800 */
[----:B--2---:R-:W-:-:S01]  /*1f190*/  FADD.FTZ R112, R175, R112 ;  /* 0x00000070af707221 */ /* 0x004fc20000010000 */
[----:B------:R2:W-:Y:S06]  /*1f1a0*/  @!P2 SYNCS.ARRIVE.TRANS64.RED.A1T0 RZ, [R3+URZ], RZ ;  /* 0x000000ff03ffa9a7 */ /* 0x0005ec000810043f */
[----:B------:R-:W-:Y:S08]  /*1f1b0*/  MUFU.EX2 R94, R94 ;  /* 0x0000005e005e7308 */ /* 0x000ff00000000800 */
[----:B------:R-:W3:Y:S01]  /*1f1c0*/  MUFU.EX2 R148, R148 ;  /* 0x0000009400947308 */ /* 0x000ee20000000800 */
[----:B-1----:R-:W-:-:S07]  /*1f1d0*/  FADD.FTZ R159, R101, R112 ;  /* 0x00000070659f7221 */ /* 0x002fce0000010000 */
[----:B------:R-:W-:Y:S08]  /*1f1e0*/  MUFU.EX2 R95, R95 ;  /* 0x0000005f005f7308 */ /* 0x000ff00000000800 */
[----:B------:R-:W1:Y:S01]  /*1f1f0*/  MUFU.EX2 R150, R150 ;  /* 0x0000009600967308 */ /* 0x000e620000000800 */
[----:B---3--:R-:W-:-:S07]  /*1f200*/  FADD.FTZ R159, R148, R159 ;  /* 0x0000009f949f7221 */ /* 0x008fce0000010000 */
[----:B------:R3:W2:Y:S08]  /*1f210*/  MUFU.EX2 R99, R133 ;  /* 0x0000008500637308 */ /* 0x0006b00000000800 */
[----:B------:R-:W4:Y:S01]  /*1f220*/  MUFU.EX2 R177, R177 ;  /* 0x000000b100b17308 */ /* 0x000f220000000800 */
[----:B---3--:R-:W-:-:S01]  /*1f230*/  FADD.FTZ R133, R155, R168 ;  /* 0x000000a89b857221 */ /* 0x008fc20000010000 */
[----:B-1----:R-:W-:-:S03]  /*1f240*/  FADD.FTZ R102, R150, R159 ;  /* 0x0000009f96667221 */ /* 0x002fc60000010000 */
[----:B0-----:R-:W-:-:S03]  /*1f250*/  FADD.FTZ R0, R94, R133 ;  /* 0x000000855e007221 */ /* 0x001fc60000010000 */
[----:B------:R-:W0:Y:S01]  /*1f260*/  MUFU.EX2 R108, R108 ;  /* 0x0000006c006c7308 */ /* 0x000e220000000800 */
[----:B------:R-:W-:-:S04]  /*1f270*/  FADD.FTZ R0, R95, R0 ;  /* 0x000000005f007221 */ /* 0x000fc80000010000 */
[----:B--2---:R-:W-:-:S03]  /*1f280*/  FADD.FTZ R3, R99, R0 ;  /* 0x0000000063037221 */ /* 0x004fc60000010000 */
[----:B------:R-:W1:Y:S01]  /*1f290*/  MUFU.EX2 R88, R88 ;  /* 0x0000005800587308 */ /* 0x000e620000000800 */
[----:B----4-:R-:W-:-:S07]  /*1f2a0*/  FADD.FTZ R133, R177, R102 ;  /* 0x00000066b1857221 */ /* 0x010fce0000010000 */
        /* <DEDUP_REMOVED lines=10> */
.L_x_2487:
[----:B------:R-:W-:Y:S01]  /*1f350*/  F2FP.SATFINITE.E4M3.F32.PACK_AB_MERGE_C R7, R122, R7, RZ ;  /* 0x000000077a07723e */ /* 0x000fe200048070ff */
[----:B------:R-:W-:Y:S01]  /*1f360*/  FMUL.FTZ R26, R26, R6 ;  /* 0x000000061a1a7220 */ /* 0x000fe20000410000 */
[----:B------:R-:W-:Y:S01]  /*1f370*/  F2FP.SATFINITE.E4M3.F32.PACK_AB_MERGE_C R14, R107, R14, RZ ;  /* 0x0000000e6b0e723e */ /* 0x000fe200048070ff */
[----:B------:R-:W-:Y:S01]  /*1f380*/  FMUL.FTZ R27, R27, R6 ;  /* 0x000000061b1b7220 */ /* 0x000fe20000410000 */
[----:B------:R-:W-:Y:S01]  /*1f390*/  F2FP.SATFINITE.E4M3.F32.PACK_AB_MERGE_C R120, R121, R120, R7 ;  /* 0x000000787978723e */ /* 0x000fe20004807007 */
[----:B------:R-:W-:Y:S01]  /*1f3a0*/  IMAD R7, R189, 0x8, R16 ;  /* 0x00000008bd077824 */ /* 0x000fe200078e0210 */
[----:B------:R-:W-:Y:S01]  /*1f3b0*/  ISETP.GT.AND P2, PT, R8, R5, PT ;  /* 0x000000050800720c */ /* 0x000fe20003f44270 */
[----:B------:R-:W-:Y:S01]  /*1f3c0*/  FMUL.FTZ R30, R30, R6 ;  /* 0x000000061e1e7220 */ /* 0x000fe20000410000 */
[----:B------:R-:W-:Y:S01]  /*1f3d0*/  F2FP.SATFINITE.E4M3.F32.PACK_AB_MERGE_C R186, R128, R105, R14 ;  /* 0x0000006980ba723e */ /* 0x000fe2000480700e */
[----:B------:R-:W-:Y:S01]  /*1f3e0*/  IMAD.U32 R14, RZ, RZ, UR37 ;  /* 0x00000025ff0e7e24 */ /* 0x000fe2000f8e00ff */
        /* <DEDUP_REMOVED lines=14> */
[----:B------:R-:W-:Y:S01]  /*1f4d0*/  F2FP.SATFINITE.E4M3.F32.PACK_AB_MERGE_C R92, R123, R20, R92 ;  /* 0x000000147b5c723e */ /* 0x000fe2000480705c */
[----:B------:R-:W-:Y:S01]  /*1f4e0*/  FMUL.FTZ R42, R42, R6 ;  /* 0x000000062a2a7220 */ /* 0x000fe20000410000 */
[----:B------:R-:W-:Y:S01]  /*1f4f0*/  F2FP.SATFINITE.E4M3.F32.PACK_AB_MERGE_C R100, R127, R96, R100 ;  /* 0x000000607f64723e */ /* 0x000fe20004807064 */
        /* <DEDUP_REMOVED lines=84> */
[----:B------:R-:W-:Y:S01]  /*1fa40*/  IMAD.MOV.U32 R6, RZ, RZ, R13 ;  /* 0x000000ffff067224 */ /* 0x000fe200078e000d */
[----:B------:R-:W-:Y:S01]  /*1fa50*/  MOV R189, R10 ;  /* 0x0000000a00bd7202 */ /* 0x000fe20000000f00 */
[----:B0-----:R-:W-:-:S02]  /*1fa60*/  IMAD.MOV.U32 R7, RZ, RZ, R91 ;  /* 0x000000ffff077224 */ /* 0x001fc400078e005b */
[----:B------:R-:W-:Y:S02]  /*1fa70*/  IMAD.MOV.U32 R9, RZ, RZ, R190 ;  /* 0x000000ffff097224 */ /* 0x000fe400078e00be */
[----:B------:R-:W-:Y:S02]  /*1fa80*/  IMAD.MOV.U32 R177, RZ, RZ, R120 ;  /* 0x000000ffffb17224 */ /* 0x000fe400078e0078 */
[----:B------:R-:W-:Y:S02]  /*1fa90*/  IMAD.MOV.U32 R173, RZ, RZ, R92 ;  /* 0x000000ffffad7224 */ /* 0x000fe400078e005c */
[----:B------:R-:W-:Y:S01]  /*1faa0*/  IMAD.MOV.U32 R175, RZ, RZ, R100 ;  /* 0x000000ffffaf7224 */ /* 0x000fe200078e0064 */
[----:B------:R-:W-:Y:S06]  /*1fab0*/  @P2 BRA `(.L_x_2488) ;  /* 0xffffffb800202947 */ /* 0x000fec000383ffff */
[----:B------:R-:W-:-:S07]  /*1fac0*/  MOV R189, R10 ;  /* 0x0000000a00bd7202 */ /* 0x000fce0000000f00 */
.L_x_2477:
[----:B------:R-:W-:-:S13]  /*1fad0*/  ISETP.GE.AND P0, PT, R8, RZ, PT ;  /* 0x000000ff0800720c */ /* 0x000fda0003f06270 */
[----:B------:R-:W-:Y:S05]  /*1fae0*/  @!P0 BRA `(.L_x_2489) ;  /* 0x0000003c00148947 */ /* 0x000fea0003800000 */
[----:B------:R-:W-:Y:S01]  /*1faf0*/  IMAD.MOV.U32 R5, RZ, RZ, R13 ;  /* 0x000000ffff057224 */ /* 0x000fe200078e000d */
[----:B------:R-:W-:Y:S01]  /*1fb00*/  MOV R9, R189 ;  /* 0x000000bd00097202 */ /* 0x000fe20000000f00 */
[----:B------:R-:W-:Y:S02]  /*1fb10*/  IMAD.MOV.U32 R6, RZ, RZ, R91 ;  /* 0x000000ffff067224 */ /* 0x000fe400078e005b */
[----:B------:R-:W-:-:S07]  /*1fb20*/  IMAD.MOV.U32 R7, RZ, RZ, R190 ;  /* 0x000000ffff077224 */ /* 0x000fce00078e00be */
.L_x_2500:
[----:B------:R-:W-:Y:S01]  /*1fb30*/  ISETP.NE.AND P2, PT, R197, RZ, PT ;  /* 0x000000ffc500720c */ /* 0x000fe20003f45270 */
[----:B------:R-:W-:Y:S01]  /*1fb40*/  VIADD R189, R9, 0x1 ;  /* 0x0000000109bd7836 */ /* 0x000fe20000000000 */
[----:B------:R-:W-:Y:S05]  /*1fb50*/  YIELD ;  /* 0x0000000000007946 */ /* 0x000fea0003800000 */
[----:B------:R-:W-:-:S04]  /*1fb60*/  ISETP.NE.AND P0, PT, R189, 0x2, PT ;  /* 0x00000002bd00780c */ /* 0x000fc80003f05270 */
[----:B------:R-:W-:Y:S02]  /*1fb70*/  SEL R190, RZ, 0x1, P0 ;  /* 0x00000001ffbe7807 */ /* 0x000fe40000000000 */
[----:B------:R-:W-:Y:S02]  /*1fb80*/  SEL R189, R189, RZ, P0 ;  /* 0x000000ffbdbd7207 */ /* 0x000fe40000000000 */
[----:B------:R-:W-:Y:S01]  /*1fb90*/  LOP3.LUT R190, R7, R190, RZ, 0x3c, !PT ;  /* 0x000000be07be7212 */ /* 0x000fe200078e3cff */
[----:B------:R-:W-:Y:S06]  /*1fba0*/  @P2 BRA `(.L_x_2490) ;  /* 0x0000000000302947 */ /* 0x000fec0003800000 */
[----:B------:R-:W-:Y:S05]  /*1fbb0*/  @!P1 BRA `(.L_x_2491) ;  /* 0x0000000000049947 */ /* 0x000fea0003800000 */
[----:B------:R-:W-:Y:S01]  /*1fbc0*/  BPT.TRAP 0x1 ;  /* 0x000000040000795c */ /* 0x000fe20000300000 */
.L_x_2491:
[----:B------:R-:W-:Y:S01]  /*1fbd0*/  IMAD R10, R189, 0x8, R16 ;  /* 0x00000008bd0a7824 */ /* 0x000fe200078e0210 */
[----:B------:R-:W-:-:S04]  /*1fbe0*/  SHF.L.U32 R11, R190, 0x1f, RZ ;  /* 0x0000001fbe0b7819 */ /* 0x000fc800000006ff */
[----:B------:R0:W1:Y:S01]  /*1fbf0*/  SYNCS.PHASECHK.TRANS64.TRYWAIT P0, [R10+URZ+0x29830], R11 ;  /* 0x0298300b0a0075a7 */ /* 0x000062000800017f */
[----:B------:R-:W-:Y:S05]  /*1fc00*/  @!P1 BRA `(.L_x_2492) ;  /* 0x0000000000049947 */ /* 0x000fea0003800000 */
[----:B------:R-:W-:Y:S01]  /*1fc10*/  BPT.TRAP 0x1 ;  /* 0x000000040000795c */ /* 0x000fe20000300000 */
.L_x_2492:
[----:B------:R-:W-:Y:S04]  /*1fc20*/  BSSY B0, `(.L_x_2490) ;  /* 0x0000004000007945 */ /* 0x000fe80003800000 */
[----:B-1----:R-:W-:Y:S05]  /*1fc30*/  @P0 BRA `(.L_x_2493) ;  /* 0x0000000000080947 */ /* 0x002fea0003800000 */
[----:B------:R-:W1:Y:S02]  /*1fc40*/  SYNCS.PHASECHK.TRANS64.TRYWAIT P0, [R10+URZ+0x29830], R11 ;  /* 0x0298300b0a0075a7 */ /* 0x000e64000800017f */
[----:B-1----:R-:W-:Y:S05]  /*1fc50*/  @!P0 BRA `(.L_x_2494) ;  /* 0x000000e000c88947 */ /* 0x002fea0003800000 */
.L_x_2493:
[----:B------:R-:W-:Y:S05]  /*1fc60*/  BSYNC B0 ;  /* 0x0000000000007941 */ /* 0x000fea0003800000 */
.L_x_2490:
        /* <DEDUP_REMOVED lines=23> */
[----:B0-----:R-:W-:-:S05]  /*1fde0*/  SHF.R.U32.HI R10, RZ, 0x7, R10 ;  /* 0x00000007ff0a7819 */ /* 0x001fca000001160a */
[----:B------:R-:W-:Y:S02]  /*1fdf0*/  VIADD R88, R10, 0x8 ;  /* 0x000000080a587836 */ /* 0x000fe40000000000 */
[----:B------:R-:W-:-:S03]  /*1fe00*/  IMAD R10, R189, 0x780, R4 ;  /* 0x00000780bd0a7824 */ /* 0x000fc600078e0204 */
[----:B------:R0:W-:Y:S01]  /*1fe10*/  BAR.SYNC.DEFER_BLOCKING R88, 0x100 ;  /* 0x000400580000751d */ /* 0x0001e20000010000 */
[C---:B------:R-:W-:Y:S01]  /*1fe20*/  VIADD R14, R10.reuse, 0x100 ;  /* 0x000001000a0e7836 */ /* 0x040fe20000000000 */
[C---:B------:R-:W-:Y:S01]  /*1fe30*/  R2UR UR50, R10.reuse ;  /* 0x000000000a3272ca */ /* 0x040fe200000e0000 */
[C---:B------:R-:W-:Y:S01]  /*1fe40*/  VIADD R20, R10.reuse, 0x200 ;  /* 0x000002000a147836 */ /* 0x040fe20000000000 */
[----:B------:R-:W-:Y:S02]  /*1fe50*/  IADD3 R12, R10, 0x80, RZ ;  /* 0x000000800a0c7810 */ /* 0x000fe40007ffe0ff */
[----:B------:R-:W-:Y:S01]  /*1fe60*/  R2UR UR26, R14 ;  /* 0x000000000e1a72ca */ /* 0x000fe200000e0000 */
[----:B------:R-:W-:Y:S01]  /*1fe70*/  VIADD R14, R10, 0x2 ;  /* 0x000000020a0e7836 */ /* 0x000fe20000000000 */
[----:B------:R-:W-:Y:S02]  /*1fe80*/  R2UR UR46, R12 ;  /* 0x000000000c2e72ca */ /* 0x000fe400000e0000 */
[----:B------:R-:W-:-:S02]  /*1fe90*/  IADD3 R12, R10, 0x180, RZ ;  /* 0x000001800a0c7810 */ /* 0x000fc40007ffe0ff */
[----:B------:R-:W-:Y:S02]  /*1fea0*/  R2UR UR34, R20 ;  /* 0x00000000142272ca */ /* 0x000fe400000e0000 */
[----:B------:R-:W-:Y:S01]  /*1feb0*/  R2UR UR30, R12 ;  /* 0x000000000c1e72ca */ /* 0x000fe200000e0000 */
[----:B------:R-:W-:Y:S01]  /*1fec0*/  VIADD R12, R10, 0x102 ;  /* 0x000001020a0c7836 */ /* 0x000fe20000000000 */
[----:B------:R-:W-:Y:S01]  /*1fed0*/  R2UR UR6, R14 ;  /* 0x000000000e0672ca */ /* 0x000fe200000e0000 */
[----:B------:R-:W-:Y:S01]  /*1fee0*/  VIADD R14, R10, 0x82 ;  /* 0x000000820a0e7836 */ /* 0x000fe20000000000 */
        /* <DEDUP_REMOVED lines=28> */
[----:B0-----:R-:W-:-:S06]  /*200b0*/  WARPGROUP.ARRIVE ;  /* 0x00000000000079c5 */ /* 0x001fcc0000000000 */
[----:B------:R-:W-:Y:S01]  /*200c0*/  QGMMA.64x32x32.F32.E4M3.E4M3 R88, gdesc[UR32], RZ, !UPT, gsb0 ;  /* 0x00600000205879f3 */ /* 0x000fe2000c0008ff */
        /* <DEDUP_REMOVED lines=158> */
[C---:B------:R-:W-:Y:S02]  /*20ab0*/  VIADD R12, R10.reuse, 0x682 ;  /* 0x000006820a0c7836 */ /* 0x040fe40000000000 */
[----:B------:R-:W-:Y:S02]  /*20ac0*/  IMAD.MOV.U32 R13, RZ, RZ, -0x7fffffe0 ;  /* 0x80000020ff0d7424 */ /* 0x000fe400078e00ff */
[----:B------:R-:W-:Y:S01]  /*20ad0*/  VIADD R10, R10, 0x702 ;  /* 0x000007020a0a7836 */ /* 0x000fe20000000000 */
[----:B------:R-:W-:-:S02]  /*20ae0*/  WARPGROUP.DEPBAR.LE gsb0, 0x0 ;  /* 0x00008000000079c5 */ /* 0x000fc40000010000 */
        /* <DEDUP_REMOVED lines=29> */
[----:B------:R-:W-:Y:S05]  /*20cc0*/  @P2 BRA `(.L_x_2495) ;  /* 0x0000000000282947 */ /* 0x000fea0003800000 */
[----:B------:R-:W-:Y:S05]  /*20cd0*/  @!P1 BRA `(.L_x_2496) ;  /* 0x0000000000049947 */ /* 0x000fea0003800000 */
[----:B------:R-:W-:Y:S01]  /*20ce0*/  BPT.TRAP 0x1 ;  /* 0x000000040000795c */ /* 0x000fe20000300000 */
.L_x_2496:
[----:B------:R-:W-:Y:S01]  /*20cf0*/  SHF.L.U32 R7, R7, 0x1f, RZ ;  /* 0x0000001f07077819 */ /* 0x000fe200000006ff */
[----:B------:R-:W-:-:S04]  /*20d00*/  IMAD R10, R9, 0x8, R16 ;  /* 0x00000008090a7824 */ /* 0x000fc800078e0210 */
[----:B------:R0:W1:Y:S01]  /*20d10*/  SYNCS.PHASECHK.TRANS64.TRYWAIT P0, [R10+URZ+0x29850], R7 ;  /* 0x029850070a0075a7 */ /* 0x000062000800017f */
[----:B------:R-:W-:Y:S05]  /*20d20*/  @!P1 BRA `(.L_x_2497) ;  /* 0x0000000000049947 */ /* 0x000fea0003800000 */
[----:B------:R-:W-:Y:S01]  /*20d30*/  BPT.TRAP 0x1 ;  /* 0x000000040000795c */ /* 0x000fe20000300000 */
.L_x_2497:
[----:B-1----:R-:W-:Y:S05]  /*20d40*/  @P0 BRA `(.L_x_2495) ;  /* 0x0000000000080947 */ /* 0x002fea0003800000 */
[----:B------:R-:W1:Y:S02]  /*20d50*/  SYNCS.PHASECHK.TRANS64.TRYWAIT P0, [R10+URZ+0x29850], R7 ;  /* 0x029850070a0075a7 */ /* 0x000e64000800017f */
[----:B-1----:R-:W-:Y:S05]  /*20d60*/  @!P0 BRA `(.L_x_2498) ;  /* 0x000000d000988947 */ /* 0x002fea0003800000 */
.L_x_2495:
[----:B01----:R-:W-:Y:S01]  /*20d70*/  VIADD R7, R16, 0x400 ;  /* 0x0000040010077836 */ /* 0x003fe20000000000 */
[----:B------:R-:W-:Y:S05]  /*20d80*/  WARPSYNC.ALL ;  /* 0x0000000000007948 */ /* 0x000fea0003800000 */
[----:B------:R-:W-:Y:S01]  /*20d90*/  SHF.R.U32.HI R7, RZ, 0x4, R7 ;  /* 0x00000004ff077819 */ /* 0x000fe20000011607 */
[----:B------:R-:W-:Y:S01]  /*20da0*/  IMAD.MOV.U32 R11, RZ, RZ, -0x3ffffff0 ;  /* 0xc0000010ff0b7424 */ /* 0x000fe200078e00ff */
[----:B------:R-:W-:Y:S01]  /*20db0*/  WARPGROUP.ARRIVE ;  /* 0x00000000000079c5 */ /* 0x000fe20000000000 */
[----:B------:R-:W-:Y:S01]  /*20dc0*/  IMAD.MOV.U32 R13, RZ, RZ, -0x3ffffff0 ;  /* 0xc0000010ff0d7424 */ /* 0x000fe200078e00ff */
[----:B------:R-:W-:Y:S01]  /*20dd0*/  LOP3.LUT R7, R7, 0x3fff, RZ, 0xc0, !PT ;  /* 0x00003fff07077812 */ /* 0x000fe200078ec0ff */
[C---:B------:R-:W-:Y:S01]  /*20de0*/  FMUL.FTZ R14, R2.reuse, R154 ;  /* 0x0000009a020e7220 */ /* 0x040fe20000410000 */
[----:B------:R-:W-:Y:S01]  /*20df0*/  R2UR UR7, R11 ;  /* 0x000000000b0772ca */ /* 0x000fe200000e0000 */
[C---:B------:R-:W-:Y:S01]  /*20e00*/  FMUL.FTZ R11, R2.reuse, R153 ;  /* 0x00000099020b7220 */ /* 0x040fe20000410000 */
[----:B------:R-:W-:Y:S01]  /*20e10*/  LOP3.LUT R10, R7, 0x10000, RZ, 0xfc, !PT ;  /* 0x00010000070a7812 */ /* 0x000fe200078efcff */
[C---:B------:R-:W-:Y:S01]  /*20e20*/  FMUL.FTZ R7, R2.reuse, R152 ;  /* 0x0000009802077220 */ /* 0x040fe20000410000 */
[C---:B------:R-:W-:Y:S01]  /*20e30*/  FMUL.FTZ R15, R2.reuse, R155 ;  /* 0x0000009b020f7220 */ /* 0x040fe20000410000 */
[----:B------:R-:W-:Y:S01]  /*20e40*/  FMUL.FTZ R20, R2, R156 ;  /* 0x0000009c02147220 */ /* 0x000fe20000410000 */
[----:B------:R-:W-:Y:S01]  /*20e50*/  MUFU.TANH R14, R14 ;  /* 0x0000000e000e7308 */ /* 0x000fe20000002400 */
[----:B------:R-:W-:-:S02]  /*20e60*/  IMAD R10, R9, 0x500, R10 ;  /* 0x00000500090a7824 */ /* 0x000fc400078e020a */
[C---:B------:R-:W-:Y:S01]  /*20e70*/  FMUL.FTZ R152, R2.reuse, R158 ;  /* 0x0000009e02987220 */ /* 0x040fe20000410000 */
[C---:B------:R-:W-:Y:S01]  /*20e80*/  FMUL.FTZ R21, R2.reuse, R157 ;  /* 0x0000009d02157220 */ /* 0x040fe20000410000 */
[C---:B------:R-:W-:Y:S01]  /*20e90*/  FMUL.FTZ R153, R2.reuse, R159 ;  /* 0x0000009f02997220 */ /* 0x040fe20000410000 */
[----:B------:R-:W-:Y:S01]  /*20ea0*/  FMUL.FTZ R154, R2, R160 ;  /* 0x000000a0029a7220 */ /* 0x000fe20000410000 */
[----:B------:R-:W-:Y:S01]  /*20eb0*/  R2UR UR6, R10 ;  /* 0x000000000a0672ca */ /* 0x000fe200000e0000 */
[----:B------:R-:W-:Y:S01]  /*20ec0*/  FMUL.FTZ R155, R2, R162 ;  /* 0x000000a2029b7220 */ /* 0x000fe20000410000 */
[----:B------:R-:W-:Y:S01]  /*20ed0*/  IADD3 R12, R10, 0x100, RZ ;  /* 0x000001000a0c7810 */ /* 0x000fe20007ffe0ff */
        /* <DEDUP_REMOVED lines=9> */
[----:B------:R-:W-:Y:S01]  /*20f70*/  FMUL.FTZ R159, R2, R164 ;  /* 0x000000a4029f7220 */ /* 0x000fe20000410000 */
[----:B------:R-:W-:Y:S01]  /*20f80*/  QGMMA.64x128x32.F32.E4M3.E4M3 R24, R184, gdesc[UR4], R24, gsb0 ;  /* 0x01e00004b8187df3 */ /* 0x000fe20008000818 */
[----:B------:R-:W-:Y:S01]  /*20f90*/  R2UR UR6, R12 ;  /* 0x000000000c0672ca */ /* 0x000fe200000e0000 */
[----:B------:R-:W-:Y:S01]  /*20fa0*/  VIADD R12, R10, 0x200 ;  /* 0x000002000a0c7836 */ /* 0x000fe20000000000 */
[----:B------:R-:W-:Y:S01]  /*20fb0*/  R2UR UR7, R13 ;  /* 0x000000000d0772ca */ /* 0x000fe200000e0000 */
[----:B------:R-:W-:-:S02]  /*20fc0*/  IMAD.MOV.U32 R13, RZ, RZ, -0x3ffffff0 ;  /* 0xc0000010ff0d7424 */ /* 0x000fc400078e00ff */
        /* <DEDUP_REMOVED lines=48> */
[----:B------:R-:W-:Y:S01]  /*212d0*/  FMUL.FTZ R103, R2, R103 ;  /* 0x0000006702677220 */ /* 0x000fe20000410000 */
[----:B------:R-:W-:Y:S01]  /*212e0*/  MUFU.TANH R155, R155 ;  /* 0x0000009b009b7308 */ /* 0x000fe20000002400 */
[----:B------:R-:W5:Y:S07]  /*212f0*/  S2R R204, SR_TID.X ;  /* 0x0000000000cc7919 */ /* 0x000f6e0000002100 */
[----:B------:R-:W4:Y:S08]  /*21300*/  MUFU.TANH R157, R157 ;  /* 0x0000009d009d7308 */ /* 0x000f300000002400 */
[----:B------:R-:W-:Y:S08]  /*21310*/  MUFU.TANH R156, R156 ;  /* 0x0000009c009c7308 */ /* 0x000ff00000002400 */
[----:B------:R-:W4:Y:S08]  /*21320*/  MUFU.TANH R159, R159 ;  /* 0x0000009f009f7308 */ /* 0x000f300000002400 */
[----:B------:R-:W-:Y:S08]  /*21330*/  MUFU.TANH R158, R158 ;  /* 0x0000009e009e7308 */ /* 0x000ff00000002400 */
[----:B------:R-:W4:Y:S08]  /*21340*/  MUFU.TANH R161, R161 ;  /* 0x000000a100a17308 */ /* 0x000f300000002400 */
[----:B------:R-:W-:Y:S08]  /*21350*/  MUFU.TANH R160, R160 ;  /* 0x000000a000a07308 */ /* 0x000ff00000002400 */
[----:B------:R-:W4:Y:S08]  /*21360*/  MUFU.TANH R162, R162 ;  /* 0x000000a200a27308 */ /* 0x000f300000002400 */
[----:B------:R-:W-:Y:S08]  /*21370*/  MUFU.TANH R136, R136 ;  /* 0x0000008800887308 */ /* 0x000ff00000002400 */
[----:B------:R-:W4:Y:S08]  /*21380*/  MUFU.TANH R137, R137 ;  /* 0x0000008900897308 */ /* 0x000f300000002400 */
[----:B------:R-:W-:Y:S01]  /*21390*/  MUFU.TANH R138, R138 ;  /* 0x0000008a008a7308 */ /* 0x000fe20000002400 */
[----:B------:R-:W-:-:S02]  /*213a0*/  WARPGROUP.DEPBAR.LE gsb0, 0x0 ;  /* 0x00008000000079c5 */ /* 0x000fc40000010000 */
[----:B------:R-:W-:-:S05]  /*213b0*/  WARPGROUP.ARRIVE ;  /* 0x00000000000079c5 */ /* 0x000fca0000000000 */
[----:B------:R-:W4:Y:S01]  /*213c0*/  MUFU.TANH R140, R140 ;  /* 0x0000008c008c7308 */ /* 0x000f220000002400 */
[C---:B------:R-:W-:Y:S01]  /*213d0*/  FMUL.FTZ R185, R2.reuse, R129 ;  /* 0x0000008102b97220 */ /* 0x040fe20000410000 */
[C---:B------:R-:W-:Y:S01]  /*213e0*/  FMUL.FTZ R129, R2.reuse, R130 ;  /* 0x0000008202817220 */ /* 0x040fe20000410000 */
[----:B------:R-:W-:Y:S01]  /*213f0*/  FMUL.FTZ R187, R2, R132 ;  /* 0x0000008402bb7220 */ /* 0x000fe20000410000 */
[----:B-----5:R-:W-:Y:S01]  /*21400*/  LOP3.LUT R186, R204, 0x7f, RZ, 0xc0, !PT ;  /* 0x0000007fccba7812 */ /* 0x020fe200078ec0ff */
[----:B------:R-:W-:Y:S01]  /*21410*/  QGMMA.64x128x32.F32.E4M3.E4M3 R24, R180, gdesc[UR4], R24, gsb0 ;  /* 0x01e00004b4187df3 */ /* 0x000fe20008000818 */
[----:B------:R-:W-:Y:S02]  /*21420*/  R2UR UR6, R12 ;  /* 0x000000000c0672ca */ /* 0x000fe400000e0000 */
[----:B------:R-:W5:Y:S01]  /*21430*/  S2R R204, SR_TID.X ;  /* 0x0000000000cc7919 */ /* 0x000f620000002100 */
[----:B------:R-:W-:Y:S01]  /*21440*/  R2UR UR7, R13 ;  /* 0x000000000d0772ca */ /* 0x000fe200000e0000 */
[----:B------:R-:W-:Y:S01]  /*21450*/  MUFU.TANH R139, R139 ;  /* 0x0000008b008b7308 */ /* 0x000fe20000002400 */
[----:B0-----:R-:W-:-:S02]  /*21460*/  FMNMX.FTZ R12, R7, R6, !PT ;  /* 0x00000006070c7209 */ /* 0x001fc40007810000 */
[----:B------:R-:W-:Y:S02]  /*21470*/  ISETP.NE.AND P0, PT, R186, RZ, PT ;  /* 0x000000ffba00720c */ /* 0x000fe40003f05270 */
[----:B-1----:R-:W-:Y:S02]  /*21480*/  FMNMX.FTZ R13, R11, R12, !PT ;  /* 0x0000000c0b0d7209 */ /* 0x002fe40007810000 */
[----:B------:R-:W-:Y:S01]  /*21490*/  FMNMX.FTZ R12, R14, R5, !PT ;  /* 0x000000050e0c7209 */ /* 0x000fe20007810000 */
[----:B------:R-:W0:Y:S01]  /*214a0*/  MUFU.TANH R163, R163 ;  /* 0x000000a300a37308 */ /* 0x000e220000002400 */
[----:B--2---:R-:W-:Y:S02]  /*214b0*/  FMNMX.FTZ R118, R20, R13, !PT ;  /* 0x0000000d14767209 */ /* 0x004fe40007810000 */
[----:B------:R-:W-:Y:S02]  /*214c0*/  FMNMX.FTZ R12, R15, R12, !PT ;  /* 0x0000000c0f0c7209 */ /* 0x000fe40007810000 */
[----:B---3--:R-:W-:-:S02]  /*214d0*/  FMNMX.FTZ R13, R21, R118, !PT ;  /* 0x00000076150d7209 */ /* 0x008fc40007810000 */
[----:B------:R-:W-:Y:S01]  /*214e0*/  FMNMX.FTZ R12, R152, R12, !PT ;  /* 0x0000000c980c7209 */ /* 0x000fe20007810000 */
[----:B------:R-:W-:Y:S01]  /*214f0*/  MUFU.TANH R141, R141 ;  /* 0x0000008d008d7308 */ /* 0x000fe20000002400 */
[----:B----4-:R-:W-:Y:S02]  /*21500*/  FMNMX.FTZ R118, R154, R13, !PT ;  /* 0x0000000d9a767209 */ /* 0x010fe40007810000 */
[----:B------:R-:W-:Y:S02]  /*21510*/  FMNMX.FTZ R12, R153, R12, !PT ;  /* 0x0000000c990c7209 */ /* 0x000fe40007810000 */
[----:B------:R-:W-:Y:S02]  /*21520*/  FMNMX.FTZ R118, R157, R118, !PT ;  /* 0x000000769d767209 */ /* 0x000fe40007810000 */
[----:B------:R-:W-:Y:S01]  /*21530*/  FMNMX.FTZ R13, R155, R12, !PT ;  /* 0x0000000c9b0d7209 */ /* 0x000fe20007810000 */
[----:B------:R-:W1:Y:S01]  /*21540*/  MUFU.TANH R143, R143 ;  /* 0x0000008f008f7308 */ /* 0x000e620000002400 */
[----:B------:R-:W-:Y:S01]  /*21550*/  FMNMX.FTZ R12, R159, R118, !PT ;  /* 0x000000769f0c7209 */ /* 0x000fe20007810000 */
[----:B------:R-:W-:Y:S01]  /*21560*/  FMUL.FTZ R118, R2, R89 ;  /* 0x0000005902767220 */ /* 0x000fe20000410000 */
[----:B------:R-:W-:-:S02]  /*21570*/  FMNMX.FTZ R13, R156, R13, !PT ;  /* 0x0000000d9c0d7209 */ /* 0x000fc40007810000 */
[----:B------:R-:W-:Y:S02]  /*21580*/  FMNMX.FTZ R89, R161, R12, !PT ;  /* 0x0000000ca1597209 */ /* 0x000fe40007810000 */
[----:B------:R-:W-:Y:S01]  /*21590*/  FMNMX.FTZ R13, R158, R13, !PT ;  /* 0x0000000d9e0d7209 */ /* 0x000fe20007810000 */
[----:B------:R-:W2:Y:S01]  /*215a0*/  MUFU.TANH R142, R142 ;  /* 0x0000008e008e7308 */ /* 0x000ea20000002400 */
[----:B------:R-:W-:Y:S01]  /*215b0*/  FMNMX.FTZ R12, R162, R89, !PT ;  /* 0x00000059a20c7209 */ /* 0x000fe20007810000 */
[----:B------:R-:W-:Y:S01]  /*215c0*/  FMUL.FTZ R89, R2, R90 ;  /* 0x0000005a02597220 */ /* 0x000fe20000410000 */
[----:B------:R-:W-:Y:S01]  /*215d0*/  FMNMX.FTZ R13, R160, R13, !PT ;  /* 0x0000000da00d7209 */ /* 0x000fe20007810000 */
[----:B------:R-:W-:Y:S01]  /*215e0*/  FMUL.FTZ R90, R2, R91 ;  /* 0x0000005b025a7220 */ /* 0x000fe20000410000 */
[----:B------:R-:W-:Y:S02]  /*215f0*/  FMNMX.FTZ R12, R137, R12, !PT ;  /* 0x0000000c890c7209 */ /* 0x000fe40007810000 */
[----:B------:R-:W-:Y:S01]  /*21600*/  FMNMX.FTZ R13, R136, R13, !PT ;  /* 0x0000000d880d7209 */ /* 0x000fe20007810000 */
[----:B------:R-:W3:Y:S01]  /*21610*/  MUFU.TANH R145, R145 ;  /* 0x0000009100917308 */ /* 0x000ee20000002400 */
[----:B------:R-:W-:-:S02]  /*21620*/  FMNMX.FTZ R12, R140, R12, !PT ;  /* 0x0000000c8c0c7209 */ /* 0x000fc40007810000 */
[----:B------:R-:W-:Y:S02]  /*21630*/  FMNMX.FTZ R120, R138, R13, !PT ;  /* 0x0000000d8a787209 */ /* 0x000fe40007810000 */
[----:B0-----:R-:W-:Y:S02]  /*21640*/  FMNMX.FTZ R12, R163, R12, !PT ;  /* 0x0000000ca30c7209 */ /* 0x001fe40007810000 */
[----:B------:R-:W-:Y:S01]  /*21650*/  FMNMX.FTZ R120, R139, R120, !PT ;  /* 0x000000788b787209 */ /* 0x000fe20007810000 */
[----:B------:R-:W-:Y:S01]  /*21660*/  MUFU.TANH R144, R144 ;  /* 0x0000009000907308 */ /* 0x000fe20000002400 */
[----:B-1----:R-:W-:Y:S02]  /*21670*/  FMNMX.FTZ R12, R143, R12, !PT ;  /* 0x0000000c8f0c7209 */ /* 0x002fe40007810000 */
[----:B------:R-:W-:Y:S01]  /*21680*/  FMNMX.FTZ R13, R141, R120, !PT ;  /* 0x000000788d0d7209 */ /* 0x000fe20007810000 */
[C---:B------:R-:W-:Y:S01]  /*21690*/  FMUL.FTZ R120, R2.reuse, R93 ;  /* 0x0000005d02787220 */ /* 0x040fe20000410000 */
[C---:B------:R-:W-:Y:S01]  /*216a0*/  FMUL.FTZ R93, R2.reuse, R94 ;  /* 0x0000005e025d7220 */ /* 0x040fe20000410000 */
[----:B------:R-:W-:Y:S01]  /*216b0*/  FMUL.FTZ R94, R2, R96 ;  /* 0x00000060025e7220 */ /* 0x000fe20000410000 */
[----:B--2---:R-:W-:Y:S01]  /*216c0*/  FMNMX.FTZ R13, R142, R13, !PT ;  /* 0x0000000d8e0d7209 */ /* 0x004fe20007810000 */
[----:B------:R-:W0:Y:S01]  /*216d0*/  MUFU.TANH R165, R165 ;  /* 0x000000a500a57308 */ /* 0x000e220000002400 */
[----:B---3--:R-:W-:Y:S01]  /*216e0*/  FMNMX.FTZ R12, R145, R12, !PT ;  /* 0x0000000c910c7209 */ /* 0x008fe20007810000 */
[C---:B------:R-:W-:Y:S01]  /*216f0*/  FMUL.FTZ R96, R2.reuse, R97 ;  /* 0x0000006102607220 */ /* 0x040fe20000410000 */
[C---:B------:R-:W-:Y:S01]  /*21700*/  FMUL.FTZ R97, R2.reuse, R98 ;  /* 0x0000006202617220 */ /* 0x040fe20000410000 */
[C---:B------:R-:W-:Y:S01]  /*21710*/  FMUL.FTZ R98, R2.reuse, R100 ;  /* 0x0000006402627220 */ /* 0x040fe20000410000 */
[----:B------:R-:W-:Y:S01]  /*21720*/  FMUL.FTZ R100, R2, R102 ;  /* 0x0000006602647220 */ /* 0x000fe20000410000 */
[----:B-----5:R-:W-:-:S02]  /*21730*/  SHF.R.U32.HI R204, RZ, 0x7, R204 ;  /* 0x00000007ffcc7819 */ /* 0x020fc400000116cc */
[----:B------:R-:W-:Y:S08]  /*21740*/  MUFU.TANH R147, R147 ;  /* 0x0000009300937308 */ /* 0x000ff00000002400 */
[----:B------:R-:W1:Y:S01]  /*21750*/  MUFU.TANH R167, R167 ;  /* 0x000000a700a77308 */ /* 0x000e620000002400 */
[----:B0-----:R-:W-:-:S07]  /*21760*/  FMNMX.FTZ R12, R165, R12, !PT ;  /* 0x0000000ca50c7209 */ /* 0x001fce0007810000 */
[----:B------:R-:W-:Y:S08]  /*21770*/  MUFU.TANH R149, R149 ;  /* 0x0000009500957308 */ /* 0x000ff00000002400 */
[----:B------:R-:W0:Y:S01]  /*21780*/  MUFU.TANH R151, R151 ;  /* 0x0000009700977308 */ /* 0x000e220000002400 */
[----:B-1----:R-:W-:-:S07]  /*21790*/  FMNMX.FTZ R12, R167, R12, !PT ;  /* 0x0000000ca70c7209 */ /* 0x002fce0007810000 */
[----:B------:R-:W-:Y:S08]  /*217a0*/  MUFU.TANH R123, R123 ;  /* 0x0000007b007b7308 */ /* 0x000ff00000002400 */
[----:B------:R-:W-:Y:S01]  /*217b0*/  MUFU.TANH R127, R127 ;  /* 0x0000007f007f7308 */ /* 0x000fe20000002400 */
[----:B0-----:R-:W-:-:S07]  /*217c0*/  FMNMX.FTZ R12, R151, R12, !PT ;  /* 0x0000000c970c7209 */ /* 0x001fce0007810000 */
        /* <DEDUP_REMOVED lines=10> */
[----:B------:R-:W-:Y:S07]  /*21870*/  QGMMA.64x128x32.F32.E4M3.E4M3 R24, R176, gdesc[UR4], R24, gsb0 ;  /* 0x01e00004b0187df3 */ /* 0x000fee0008000818 */
        /* <DEDUP_REMOVED lines=18> */
[C---:B------:R-:W-:Y:S01]  /*219a0*/  FMUL.FTZ R177, R2.reuse, R121 ;  /* 0x0000007902b17220 */ /* 0x040fe20000410000 */
[C---:B------:R-:W-:Y:S01]  /*219b0*/  FMUL.FTZ R121, R2.reuse, R122 ;  /* 0x0000007a02797220 */ /* 0x040fe20000410000 */
[----:B------:R-:W-:Y:S01]  /*219c0*/  FMUL.FTZ R179, R2, R124 ;  /* 0x0000007c02b37220 */ /* 0x000fe20000410000 */
[----:B------:R-:W-:Y:S02]  /*219d0*/  FMNMX.FTZ R122, R144, R13, !PT ;  /* 0x0000000d907a7209 */ /* 0x000fe40007810000 */
[----:B------:R-:W-:Y:S01]  /*219e0*/  MUFU.TANH R114, R114 ;  /* 0x0000007200727308 */ /* 0x000fe20000002400 */
[----:B------:R-:W-:Y:S01]  /*219f0*/  WARPGROUP.ARRIVE ;  /* 0x00000000000079c5 */ /* 0x000fe20000000000 */
[----:B------:R-:W-:-:S04]  /*21a00*/  FMNMX.FTZ R122, R147, R122, !PT ;  /* 0x0000007a937a7209 */ /* 0x000fc80007810000 */
[----:B------:R-:W-:Y:S02]  /*21a10*/  FMNMX.FTZ R122, R149, R122, !PT ;  /* 0x0000007a957a7209 */ /* 0x000fe40007810000 */
[----:B------:R-:W0:Y:S08]  /*21a20*/  MUFU.TANH R121, R121 ;  /* 0x0000007900797308 */ /* 0x000e300000002400 */
[----:B------:R-:W1:Y:S08]  /*21a30*/  MUFU.TANH R177, R177 ;  /* 0x000000b100b17308 */ /* 0x000e700000002400 */
[----:B------:R-:W2:Y:S01]  /*21a40*/  MUFU.TANH R179, R179 ;  /* 0x000000b300b37308 */ /* 0x000ea20000002400 */
[----:B0-----:R-:W-:-:S04]  /*21a50*/  FMNMX.FTZ R122, R121, R122, !PT ;  /* 0x0000007a797a7209 */ /* 0x001fc80007810000 */
[----:B------:R-:W-:-:S03]  /*21a60*/  FMNMX.FTZ R122, R123, R122, !PT ;  /* 0x0000007a7b7a7209 */ /* 0x000fc60007810000 */
[----:B------:R-:W0:Y:S01]  /*21a70*/  MUFU.TANH R117, R117 ;  /* 0x0000007500757308 */ /* 0x000e220000002400 */
[----:B-1----:R-:W-:Y:S02]  /*21a80*/  FMNMX.FTZ R12, R177, R12, !PT ;  /* 0x0000000cb10c7209 */ /* 0x002fe40007810000 */
[----:B------:R-:W-:-:S04]  /*21a90*/  FMNMX.FTZ R122, R125, R122, !PT ;  /* 0x0000007a7d7a7209 */ /* 0x000fc80007810000 */
[----:B------:R-:W-:Y:S01]  /*21aa0*/  FMNMX.FTZ R122, R127, R122, !PT ;  /* 0x0000007a7f7a7209 */ /* 0x000fe20007810000 */
[----:B------:R-:W-:Y:S01]  /*21ab0*/  MUFU.TANH R116, R116 ;  /* 0x0000007400747308 */ /* 0x000fe20000002400 */
[----:B--2---:R-:W-:Y:S02]  /*21ac0*/  FMNMX.FTZ R12, R179, R12, !PT ;  /* 0x0000000cb30c7209 */ /* 0x004fe40007810000 */
[----:B------:R-:W-:Y:S02]  /*21ad0*/  FMNMX.FTZ R122, R129, R122, !PT ;  /* 0x0000007a817a7209 */ /* 0x000fe40007810000 */
[----:B------:R-:W-:Y:S02]  /*21ae0*/  FMNMX.FTZ R12, R181, R12, !PT ;  /* 0x0000000cb50c7209 */ /* 0x000fe40007810000 */
[----:B------:R-:W-:Y:S01]  /*21af0*/  FMNMX.FTZ R122, R131, R122, !PT ;  /* 0x0000007a837a7209 */ /* 0x000fe20007810000 */
[----:B------:R-:W1:Y:S01]  /*21b00*/  MUFU.TANH R119, R119 ;  /* 0x0000007700777308 */ /* 0x000e620000002400 */
[----:B------:R-:W-:-:S02]  /*21b10*/  FMNMX.FTZ R12, R183, R12, !PT ;  /* 0x0000000cb70c7209 */ /* 0x000fc40007810000 */
[----:B------:R-:W-:Y:S02]  /*21b20*/  FMNMX.FTZ R122, R133, R122, !PT ;  /* 0x0000007a857a7209 */ /* 0x000fe40007810000 */
[----:B------:R-:W-:Y:S02]  /*21b30*/  FMNMX.FTZ R12, R185, R12, !PT ;  /* 0x0000000cb90c7209 */ /* 0x000fe40007810000 */
[----:B------:R-:W-:Y:S01]  /*21b40*/  FMNMX.FTZ R122, R135, R122, !PT ;  /* 0x0000007a877a7209 */ /* 0x000fe20007810000 */
[----:B------:R-:W-:Y:S01]  /*21b50*/  MUFU.TANH R88, R88 ;  /* 0x0000005800587308 */ /* 0x000fe20000002400 */
[----:B------:R-:W-:Y:S02]  /*21b60*/  FMNMX.FTZ R12, R187, R12, !PT ;  /* 0x0000000cbb0c7209 */ /* 0x000fe40007810000 */
[----:B------:R-:W-:Y:S02]  /*21b70*/  FMNMX.FTZ R122, R105, R122, !PT ;  /* 0x0000007a697a7209 */ /* 0x000fe40007810000 */
[----:B------:R-:W-:-:S02]  /*21b80*/  FMNMX.FTZ R12, R205, R12, !PT ;  /* 0x0000000ccd0c7209 */ /* 0x000fc40007810000 */
[----:B------:R-:W-:Y:S01]  /*21b90*/  FMNMX.FTZ R122, R107, R122, !PT ;  /* 0x0000007a6b7a7209 */ /* 0x000fe20007810000 */
[----:B------:R-:W2:Y:S01]  /*21ba0*/  MUFU.TANH R89, R89 ;  /* 0x0000005900597308 */ /* 0x000ea20000002400 */
[----:B------:R-:W-:Y:S02]  /*21bb0*/  FMNMX.FTZ R13, R207, R12, !PT ;  /* 0x0000000ccf0d7209 */ /* 0x000fe40007810000 */
[----:B------:R-:W-:Y:S02]  /*21bc0*/  FMNMX.FTZ R122, R109, R122, !PT ;  /* 0x0000007a6d7a7209 */ /* 0x000fe40007810000 */
[----:B------:R-:W-:Y:S02]  /*21bd0*/  FMNMX.FTZ R13, R104, R13, !PT ;  /* 0x0000000d680d7209 */ /* 0x000fe40007810000 */
[----:B------:R-:W-:Y:S01]  /*21be0*/  FMNMX.FTZ R122, R111, R122, !PT ;  /* 0x0000007a6f7a7209 */ /* 0x000fe20007810000 */
[----:B------:R-:W-:Y:S01]  /*21bf0*/  MUFU.TANH R118, R118 ;  /* 0x0000007600767308 */ /* 0x000fe20000002400 */
[----:B------:R-:W-:-:S02]  /*21c00*/  FMNMX.FTZ R13, R106, R13, !PT ;  /* 0x0000000d6a0d7209 */ /* 0x000fc40007810000 */
[----:B------:R-:W-:Y:S02]  /*21c10*/  FMNMX.FTZ R122, R113, R122, !PT ;  /* 0x0000007a717a7209 */ /* 0x000fe40007810000 */
[----:B------:R-:W-:Y:S02]  /*21c20*/  FMNMX.FTZ R13, R108, R13, !PT ;  /* 0x0000000d6c0d7209 */ /* 0x000fe40007810000 */
[----:B------:R-:W-:Y:S01]  /*21c30*/  FMNMX.FTZ R122, R115, R122, !PT ;  /* 0x0000007a737a7209 */ /* 0x000fe20007810000 */
[----:B------:R-:W3:Y:S01]  /*21c40*/  MUFU.TANH R90, R90 ;  /* 0x0000005a005a7308 */ /* 0x000ee20000002400 */
[----:B------:R-:W-:Y:S02]  /*21c50*/  FMNMX.FTZ R13, R110, R13, !PT ;  /* 0x0000000d6e0d7209 */ /* 0x000fe40007810000 */
[----:B0-----:R-:W-:Y:S02]  /*21c60*/  FMNMX.FTZ R122, R117, R122, !PT ;  /* 0x0000007a757a7209 */ /* 0x001fe40007810000 */
[----:B------:R-:W-:-:S02]  /*21c70*/  FMNMX.FTZ R13, R112, R13, !PT ;  /* 0x0000000d700d7209 */ /* 0x000fc40007810000 */
[----:B-1----:R-:W-:Y:S01]  /*21c80*/  FMNMX.FTZ R122, R119, R122, !PT ;  /* 0x0000007a777a7209 */ /* 0x002fe20007810000 */
[----:B------:R-:W0:Y:S01]  /*21c90*/  MUFU.TANH R92, R92 ;  /* 0x0000005c005c7308 */ /* 0x000e220000002400 */
[----:B------:R-:W-:Y:S02]  /*21ca0*/  FMNMX.FTZ R13, R114, R13, !PT ;  /* 0x0000000d720d7209 */ /* 0x000fe40007810000 */
[----:B--2---:R-:W-:Y:S02]  /*21cb0*/  FMNMX.FTZ R91, R89, R122, !PT ;  /* 0x0000007a595b7209 */ /* 0x004fe40007810000 */
[----:B------:R-:W-:-:S03]  /*21cc0*/  FMNMX.FTZ R13, R116, R13, !PT ;  /* 0x0000000d740d7209 */ /* 0x000fc60007810000 */
[----:B------:R-:W1:Y:S01]  /*21cd0*/  MUFU.TANH R93, R93 ;  /* 0x0000005d005d7308 */ /* 0x000e620000002400 */
[----:B------:R-:W-:Y:S02]  /*21ce0*/  FMNMX.FTZ R13, R88, R13, !PT ;  /* 0x0000000d580d7209 */ /* 0x000fe40007810000 */
[----:B---3--:R-:W-:Y:S02]  /*21cf0*/  FMNMX.FTZ R12, R90, R91, !PT ;  /* 0x0000005b5a0c7209 */ /* 0x008fe40007810000 */
[----:B------:R-:W-:-:S03]  /*21d00*/  FMNMX.FTZ R13, R118, R13, !PT ;  /* 0x0000000d760d7209 */ /* 0x000fc60007810000 */
        /* <DEDUP_REMOVED lines=19> */
[----:B0-----:R-:W-:Y:S02]  /*21e40*/  FMNMX.FTZ R122, R101, R12, !PT ;  /* 0x0000000c657a7209 */ /* 0x001fe40007810000 */
[C---:B------:R-:W-:Y:S01]  /*21e50*/  IADD3 R12, R10.reuse, 0x300, RZ ;  /* 0x000003000a0c7810 */ /* 0x040fe20007ffe0ff */
[----:B------:R-:W-:Y:S02]  /*21e60*/  VIADD R10, R10, 0x400 ;  /* 0x000004000a0a7836 */ /* 0x000fe40000000000 */
[----:B------:R-:W0:Y:S01]  /*21e70*/  SHFL.BFLY PT, R13, R122, 0x2, 0x1f ;  /* 0x0c401f007a0d7f89 */ /* 0x000e2200000e0000 */
[----:B------:R-:W-:Y:S01]  /*21e80*/  R2UR UR6, R12 ;  /* 0x000000000c0672ca */ /* 0x000fe200000e0000 */
[----:B------:R-:W-:Y:S01]  /*21e90*/  IMAD.U32 R12, RZ, RZ, UR54 ;  /* 0x00000036ff0c7e24 */ /* 0x000fe2000f8e00ff */
[----:B-1----:R-:W-:-:S04]  /*21ea0*/  FMNMX.FTZ R102, R100, R91, !PT ;  /* 0x0000005b64667209 */ /* 0x002fc80007810000 */
[----:B--2---:R-:W-:-:S05]  /*21eb0*/  FMNMX.FTZ R102, R103, R102, !PT ;  /* 0x0000006667667209 */ /* 0x004fca0007810000 */
[----:B------:R-:W1:Y:S01]  /*21ec0*/  SHFL.BFLY PT, R91, R102, 0x2, 0x1f ;  /* 0x0c401f00665b7f89 */ /* 0x000e6200000e0000 */
[----:B0-----:R-:W-:Y:S01]  /*21ed0*/  FMNMX.FTZ R124, R122, R13, !PT ;  /* 0x0000000d7a7c7209 */ /* 0x001fe20007810000 */
[----:B------:R-:W-:-:S05]  /*21ee0*/  IMAD.MOV.U32 R13, RZ, RZ, -0x3ffffff0 ;  /* 0xc0000010ff0d7424 */ /* 0x000fca00078e00ff */
[----:B------:R-:W-:Y:S02]  /*21ef0*/  R2UR UR7, R13 ;  /* 0x000000000d0772ca */ /* 0x000fe400000e0000 */
[----:B-1----:R-:W-:Y:S02]  /*21f00*/  FMNMX.FTZ R126, R102, R91, !PT ;  /* 0x0000005b667e7209 */ /* 0x002fe40007810000 */
[----:B------:R-:W0:Y:S09]  /*21f10*/  SHFL.BFLY PT, R91, R124, 0x1, 0x1f ;  /* 0x0c201f007c5b7f89 */ /* 0x000e3200000e0000 */
[----:B------:R-:W-:Y:S01]  /*21f20*/  QGMMA.64x128x32.F32.E4M3.E4M3 R24, R172, gdesc[UR4], R24, gsb0 ;  /* 0x01e00004ac187df3 */ /* 0x000fe20008000818 */
[----:B------:R-:W-:Y:S01]  /*21f30*/  R2UR UR6, R10 ;  /* 0x000000000a0672ca */ /* 0x000fe200000e0000 */
[----:B------:R-:W1:Y:S01]  /*21f40*/  SHFL.BFLY PT, R128, R126, 0x1, 0x1f ;  /* 0x0c201f007e807f89 */ /* 0x000e6200000e0000 */
[----:B0-----:R-:W-:-:S02]  /*21f50*/  FMNMX.FTZ R91, R124, R91, !PT ;  /* 0x0000005b7c5b7209 */ /* 0x001fc40007810000 */
[----:B-1----:R-:W-:-:S05]  /*21f60*/  FMNMX.FTZ R13, R126, R128, !PT ;  /* 0x000000807e0d7209 */ /* 0x002fca0007810000 */
[C---:B------:R-:W-:Y:S01]  /*21f70*/  FADD.FTZ R5, -R13.reuse, R5 ;  /* 0x000000050d057221 */ /* 0x040fe20000010100 */
[----:B------:R-:W-:-:S03]  /*21f80*/  FFMA.FTZ R10, R13, R12, -8 ;  /* 0xc10000000d0a7423 */ /* 0x000fc6000001000c */
[-C--:B------:R-:W-:Y:S01]  /*21f90*/  FMUL.FTZ R5, R5, R12.reuse ;  /* 0x0000000c05057220 */ /* 0x080fe20000410000 */
[----:B------:R-:W-:-:S01]  /*21fa0*/  FFMA.FTZ R14, R14, R12, -R10 ;  /* 0x0000000c0e0e7223 */ /* 0x000fc2000001080a */
[-CC-:B------:R-:W-:Y:S01]  /*21fb0*/  FFMA.FTZ R15, R15, R12.reuse, -R10.reuse ;  /* 0x0000000c0f0f7223 */ /* 0x180fe2000001080a */
[----:B------:R-:W-:-:S01]  /*21fc0*/  FFMA.FTZ R121, R121, R12, -R10 ;  /* 0x0000000c79797223 */ /* 0x000fc2000001080a */
[-CC-:B------:R-:W-:Y:S01]  /*21fd0*/  FFMA.FTZ R105, R105, R12.reuse, -R10.reuse ;  /* 0x0000000c69697223 */ /* 0x180fe2000001080a */
[----:B------:R-:W-:-:S01]  /*21fe0*/  FFMA.FTZ R89, R89, R12, -R10 ;  /* 0x0000000c59597223 */ /* 0x000fc2000001080a */
[----:B------:R-:W-:Y:S01]  /*21ff0*/  MUFU.EX2 R5, R5 ;  /* 0x0000000500057308 */ /* 0x000fe20000000800 */
[----:B------:R-:W-:-:S01]  /*22000*/  FFMA.FTZ R90, R90, R12, -R10 ;  /* 0x0000000c5a5a7223 */ /* 0x000fc2000001080a */
[----:B------:R-:W-:-:S06]  /*22010*/  FFMA.FTZ R93, R93, R12, -R10 ;  /* 0x0000000c5d5d7223 */ /* 0x000fcc000001080a */
[----:B------:R-:W0:Y:S08]  /*22020*/  MUFU.EX2 R14, R14 ;  /* 0x0000000e000e7308 */ /* 0x000e300000000800 */
[----:B------:R-:W-:Y:S08]  /*22030*/  MUFU.EX2 R15, R15 ;  /* 0x0000000f000f7308 */ /* 0x000ff00000000800 */
[----:B------:R-:W-:Y:S01]  /*22040*/  MUFU.EX2 R121, R121 ;  /* 0x0000007900797308 */ /* 0x000fe20000000800 */
[----:B0-----:R-:W-:-:S07]  /*22050*/  FFMA.FTZ R0, R5, R0, R14 ;  /* 0x0000000005007223 */ /* 0x001fce000001000e */
[----:B------:R-:W-:Y:S08]  /*22060*/  MUFU.EX2 R105, R105 ;  /* 0x0000006900697308 */ /* 0x000ff00000000800 */
[----:B------:R-:W-:Y:S08]  /*22070*/  MUFU.EX2 R89, R89 ;  /* 0x0000005900597308 */ /* 0x000ff00000000800 */
[----:B------:R-:W-:Y:S08]  /*22080*/  MUFU.EX2 R90, R90 ;  /* 0x0000005a005a7308 */ /* 0x000ff00000000800 */
[----:B------:R-:W-:Y:S01]  /*22090*/  MUFU.EX2 R93, R93 ;  /* 0x0000005d005d7308 */ /* 0x000fe20000000800 */
[----:B------:R-:W-:-:S02]  /*220a0*/  WARPGROUP.DEPBAR.LE gsb0, 0x0 ;  /* 0x00008000000079c5 */ /* 0x000fc40000010000 */
[----:B------:R-:W-:Y:S01]  /*220b0*/  FADD.FTZ R173, -R91, R6 ;  /* 0x000000065bad7221 */ /* 0x000fe20000010100 */
[----:B------:R-:W-:-:S03]  /*220c0*/  WARPGROUP.ARRIVE ;  /* 0x00000000000079c5 */ /* 0x000fc60000000000 */
[-C--:B------:R-:W-:Y:S01]  /*220d0*/  FMUL.FTZ R6, R173, R12.reuse ;  /* 0x0000000cad067220 */ /* 0x080fe20000410000 */
[----:B------:R-:W-:-:S04]  /*220e0*/  FFMA.FTZ R173, R91, R12, -8 ;  /* 0xc10000005bad7423 */ /* 0x000fc8000001000c */
        /* <DEDUP_REMOVED lines=45> */
[----:B------:R-:W2:Y:S01]  /*223c0*/  MUFU.EX2 R20, R20 ;  /* 0x0000001400147308 */ /* 0x000ea20000000800 */
[----:B------:R-:W-:-:S01]  /*223d0*/  FFMA.FTZ R110, R155, R12, -R10 ;  /* 0x0000000c9b6e7223 */ /* 0x000fc2000001080a */
[----:B------:R-:W-:Y:S01]  /*223e0*/  FFMA.FTZ R153, R156, R12, -R10 ;  /* 0x0000000c9c997223 */ /* 0x000fe2000001080a */
[----:B0-----:R-:W-:-:S01]  /*223f0*/  FFMA.FTZ R3, R6, R3, R7 ;  /* 0x0000000306037223 */ /* 0x001fc20000010007 */
[-CC-:B------:R-:W-:Y:S01]  /*22400*/  FFMA.FTZ R114, R136, R12.reuse, -R10.reuse ;  /* 0x0000000c88727223 */ /* 0x180fe2000001080a */
[----:B------:R-:W-:-:S01]  /*22410*/  FFMA.FTZ R112, R158, R12, -R10 ;  /* 0x0000000c9e707223 */ /* 0x000fc2000001080a */
[-CC-:B------:R-:W-:Y:S01]  /*22420*/  FFMA.FTZ R136, R123, R12.reuse, -R10.reuse ;  /* 0x0000000c7b887223 */ /* 0x180fe2000001080a */
[----:B------:R-:W-:-:S01]  /*22430*/  FFMA.FTZ R123, R125, R12, -R10 ;  /* 0x0000000c7d7b7223 */ /* 0x000fc2000001080a */
[----:B------:R-:W0:Y:S01]  /*22440*/  MUFU.EX2 R98, R98 ;  /* 0x0000006200627308 */ /* 0x000e220000000800 */
[----:B------:R-:W-:-:S01]  /*22450*/  FFMA.FTZ R125, R129, R12, -R10 ;  /* 0x0000000c817d7223 */ /* 0x000fc2000001080a */
[----:B-1----:R-:W-:Y:S01]  /*22460*/  FADD.FTZ R3, R102, R3 ;  /* 0x0000000366037221 */ /* 0x002fe20000010000 */
[----:B------:R-:W-:-:S01]  /*22470*/  FADD.FTZ R129, R15, R0 ;  /* 0x000000000f817221 */ /* 0x000fc20000010000 */
[-CC-:B------:R-:W-:Y:S01]  /*22480*/  FFMA.FTZ R155, R160, R12.reuse, -R10.reuse ;  /* 0x0000000ca09b7223 */ /* 0x180fe2000001080a */
[----:B------:R-:W-:Y:S01]  /*22490*/  MOV R11, 0xc0000010 ;  /* 0xc0000010000b7802 */ /* 0x000fe20000000f00 */
[-CC-:B------:R-:W-:Y:S01]  /*224a0*/  FFMA.FTZ R116, R139, R12.reuse, -R10.reuse ;  /* 0x0000000c8b747223 */ /* 0x180fe2000001080a */
[----:B------:R-:W-:-:S01]  /*224b0*/  FFMA.FTZ R139, R141, R12, -R10 ;  /* 0x0000000c8d8b7223 */ /* 0x000fc2000001080a */
[----:B------:R-:W1:Y:S01]  /*224c0*/  MUFU.EX2 R21, R21 ;  /* 0x0000001500157308 */ /* 0x000e620000000800 */
[----:B--2---:R-:W-:-:S01]  /*224d0*/  FADD.FTZ R0, R20, R3 ;  /* 0x0000000314007221 */ /* 0x004fc20000010000 */
[----:B------:R-:W-:Y:S01]  /*224e0*/  R2UR UR7, R11 ;  /* 0x000000000b0772ca */ /* 0x000fe200000e0000 */
[----:B------:R-:W-:-:S01]  /*224f0*/  FFMA.FTZ R118, R142, R12, -R10 ;  /* 0x0000000c8e767223 */ /* 0x000fc2000001080a */
[-CC-:B------:R-:W-:Y:S01]  /*22500*/  FFMA.FTZ R141, R144, R12.reuse, -R10.reuse ;  /* 0x0000000c908d7223 */ /* 0x180fe2000001080a */
[----:B------:R-:W-:-:S01]  /*22510*/  FFMA.FTZ R120, R147, R12, -R10 ;  /* 0x0000000c93787223 */ /* 0x000fc2000001080a */
[-CC-:B------:R-:W-:Y:S01]  /*22520*/  FFMA.FTZ R147, R149, R12.reuse, -R10.reuse ;  /* 0x0000000c95937223 */ /* 0x180fe2000001080a */
[----:B------:R-:W-:-:S01]  /*22530*/  FFMA.FTZ R142, R131, R12, -R10 ;  /* 0x0000000c838e7223 */ /* 0x000fc2000001080a */
[----:B------:R-:W2:Y:S01]  /*22540*/  MUFU.EX2 R101, R101 ;  /* 0x0000006500657308 */ /* 0x000ea20000000800 */
[----:B0-----:R-:W-:-:S01]  /*22550*/  FADD.FTZ R152, R98, R129 ;  /* 0x0000008162987221 */ /* 0x001fc20000010000 */
[----:B------:R-:W-:-:S05]  /*22560*/  FFMA.FTZ R144, R135, R12, -R10 ;  /* 0x0000000c87907223 */ /* 0x000fca000001080a */
[----:B------:R-:W-:Y:S01]  /*22570*/  QGMMA.64x128x32.F32.E4M3.E4M3 R24, R168, gdesc[UR4], R24, gsb0 ;  /* 0x01e00004a8187df3 */ /* 0x000fe20008000818 */
        /* <DEDUP_REMOVED lines=17> */
[----:B------:R2:W-:Y:S01]  /*22690*/  MUFU.EX2 R11, R173 ;  /* 0x000000ad000b7308 */ /* 0x0005e20000000800 */
[----:B0-----:R-:W-:-:S07]  /*226a0*/  FADD.FTZ R3, R159, R0 ;  /* 0x000000009f037221 */ /* 0x001fce0000010000 */
[----:B------:R-:W0:Y:S01]  /*226b0*/  MUFU.EX2 R126, R126 ;  /* 0x0000007e007e7308 */ /* 0x000e220000000800 */
[----:B--2---:R-:W-:-:S01]  /*226c0*/  FFMA.FTZ R173, R138, R12, -R10 ;  /* 0x0000000c8aad7223 */ /* 0x004fc2000001080a */
[----:B-1----:R-:W-:Y:S01]  /*226d0*/  FADD.FTZ R107, R155, R154 ;  /* 0x0000009a9b6b7221 */ /* 0x002fe20000010000 */
[----:B------:R-:W-:-:S01]  /*226e0*/  FFMA.FTZ R138, R127, R12, -R10 ;  /* 0x0000000c7f8a7223 */ /* 0x000fc2000001080a */
[----:B------:R-:W-:-:S04]  /*226f0*/  FFMA.FTZ R127, R133, R12, -R10 ;  /* 0x0000000c857f7223 */ /* 0x000fc8000001080a */
[----:B------:R-:W1:Y:S08]  /*22700*/  MUFU.EX2 R114, R114 ;  /* 0x0000007200727308 */ /* 0x000e700000000800 */
        /* <DEDUP_REMOVED lines=15> */
[----:B0-----:R-:W-:-:S01]  /*22800*/  FADD.FTZ R3, R161, R0 ;  /* 0x00000000a1037221 */ /* 0x001fc20000010000 */
[----:B------:R-:W-:-:S06]  /*22810*/  WARPGROUP.DEPBAR.LE gsb0, 0x0 ;  /* 0x00008000000079c5 */ /* 0x000fcc0000010000 */
        /* <DEDUP_REMOVED lines=10> */
[----:B--2---:R-:W-:-:S01]  /*228c0*/  FADD.FTZ R111, R141, R156 ;  /* 0x0000009c8d6f7221 */ /* 0x004fc20000010000 */
[----:B------:R-:W-:Y:S01]  /*228d0*/  FFMA.FTZ R156, R115, R12, -R10 ;  /* 0x0000000c739c7223 */ /* 0x000fe2000001080a */
[----:B------:R-:W-:-:S05]  /*228e0*/  @!P0 IMAD R115, R189, 0x8, R16 ;  /* 0x00000008bd738824 */ /* 0x000fca00078e0210 */
        /* <DEDUP_REMOVED lines=10> */
[----:B-1----:R-:W-:-:S01]  /*22990*/  FADD.FTZ R0, R134, R3 ;  /* 0x0000000386007221 */ /* 0x002fc20000010000 */
[----:B------:R-:W-:Y:S01]  /*229a0*/  FADD.FTZ R3, R121, R158 ;  /* 0x0000009e79037221 */ /* 0x000fe20000010000 */
[----:B------:R-:W-:-:S05]  /*229b0*/  FFMA.FTZ R158, R119, R12, -R10 ;  /* 0x0000000c779e7223 */ /* 0x000fca000001080a */
        /* <DEDUP_REMOVED lines=64> */
[----:B0-----:R-:W-:-:S04]  /*22dc0*/  FADD.FTZ R0, R158, R3 ;  /* 0x000000039e007221 */ /* 0x001fc80000010000 */
[----:B------:R-:W-:Y:S01]  /*22dd0*/  FADD.FTZ R3, R89, R0 ;  /* 0x0000000059037221 */ /* 0x000fe20000010000 */
[----:B------:R-:W-:Y:S02]  /*22de0*/  @!P0 VIADD R0, R115, 0x29840 ;  /* 0x0002984073008836 */ /* 0x000fe40000000000 */
[----:B------:R-:W0:Y:S01]  /*22df0*/  MUFU.EX2 R92, R92 ;  /* 0x0000005c005c7308 */ /* 0x000e220000000800 */
[----:B-1----:R-:W-:-:S02]  /*22e00*/  FADD.FTZ R100, R88, R99 ;  /* 0x0000006358647221 */ /* 0x002fc40000010000 */
[----:B------:R-:W-:Y:S01]  /*22e10*/  @!P0 PRMT R0, RZ, 0x654, R0 ;  /* 0x00000654ff008816 */ /* 0x000fe20000000000 */
[----:B------:R1:W-:Y:S06]  /*22e20*/  BAR.ARV R113, 0x100 ;  /* 0x000400710000751d */ /* 0x0003ec0000002000 */
[----:B------:R-:W3:Y:S01]  /*22e30*/  MUFU.EX2 R185, R185 ;  /* 0x000000b900b97308 */ /* 0x000ee20000000800 */
[----:B--2---:R-:W-:-:S01]  /*22e40*/  FADD.FTZ R99, R183, R100 ;  /* 0x00000064b7637221 */ /* 0x004fc20000010000 */
[----:B------:R-:W-:Y:S01]  /*22e50*/  FADD.FTZ R100, R90, R3 ;  /* 0x000000035a647221 */ /* 0x000fe20000010000 */
[----:B------:R2:W-:Y:S03]  /*22e60*/  @!P0 SYNCS.ARRIVE.TRANS64.RED.A1T0 RZ, [R0+URZ], RZ ;  /* 0x000000ff00ff89a7 */ /* 0x0005e6000810043f */
[----:B------:R-:W-:-:S01]  /*22e70*/  FADD.FTZ R3, R93, R100 ;  /* 0x000000645d037221 */ /* 0x000fc20000010000 */
[----:B0-----:R-:W-:Y:S01]  /*22e80*/  FADD.FTZ R164, R92, R99 ;  /* 0x000000635ca47221 */ /* 0x001fe20000010000 */
[----:B------:R-:W2:Y:S08]  /*22e90*/  MUFU.EX2 R160, R160 ;  /* 0x000000a000a07308 */ /* 0x000eb00000000800 */
[----:B------:R-:W0:Y:S01]  /*22ea0*/  MUFU.EX2 R94, R94 ;  /* 0x0000005e005e7308 */ /* 0x000e220000000800 */
[----:B---3--:R-:W-:-:S07]  /*22eb0*/  FADD.FTZ R99, R185, R164 ;  /* 0x000000a4b9637221 */ /* 0x008fce0000010000 */
[----:B------:R-:W3:Y:S01]  /*22ec0*/  MUFU.EX2 R95, R95 ;  /* 0x0000005f005f7308 */ /* 0x000ee20000000800 */
[----:B--2---:R-:W-:-:S07]  /*22ed0*/  FADD.FTZ R0, R160, R3 ;  /* 0x00000003a0007221 */ /* 0x004fce0000010000 */
[----:B------:R-:W2:Y:S01]  /*22ee0*/  MUFU.EX2 R187, R187 ;  /* 0x000000bb00bb7308 */ /* 0x000ea20000000800 */
[----:B0-----:R-:W-:-:S07]  /*22ef0*/  FADD.FTZ R100, R94, R99 ;  /* 0x000000635e647221 */ /* 0x001fce0000010000 */
[----:B------:R-:W0:Y:S01]  /*22f00*/  MUFU.EX2 R162, R162 ;  /* 0x000000a200a27308 */ /* 0x000e220000000800 */
[----:B---3--:R-:W-:-:S07]  /*22f10*/  FADD.FTZ R3, R95, R0 ;  /* 0x000000005f037221 */ /* 0x008fce0000010000 */
[----:B------:R-:W3:Y:S01]  /*22f20*/  MUFU.EX2 R96, R96 ;  /* 0x0000006000607308 */ /* 0x000ee20000000800 */
[----:B--2---:R-:W-:-:S07]  /*22f30*/  FADD.FTZ R99, R187, R100 ;  /* 0x00000064bb637221 */ /* 0x004fce0000010000 */
[----:B------:R-:W2:Y:S01]  /*22f40*/  MUFU.EX2 R97, R97 ;  /* 0x0000006100617308 */ /* 0x000ea20000000800 */
[----:B0-----:R-:W-:-:S07]  /*22f50*/  FADD.FTZ R0, R162, R3 ;  /* 0x00000003a2007221 */ /* 0x001fce0000010000 */
[----:B------:R-:W0:Y:S01]  /*22f60*/  MUFU.EX2 R10, R10 ;  /* 0x0000000a000a7308 */ /* 0x000e220000000800 */
[----:B---3--:R-:W-:-:S04]  /*22f70*/  FADD.FTZ R100, R96, R99 ;  /* 0x0000006360647221 */ /* 0x008fc80000010000 */
[----:B------:R-:W-:Y:S01]  /*22f80*/  FADD.FTZ R3, R11, R100 ;  /* 0x000000640b037221 */ /* 0x000fe20000010000 */
[----:B--2---:R-:W-:-:S04]  /*22f90*/  FADD.FTZ R99, R97, R0 ;  /* 0x0000000061637221 */ /* 0x004fc80000010000 */
[----:B0-----:R-:W-:Y:S01]  /*22fa0*/  FADD.FTZ R0, R10, R99 ;  /* 0x000000630a007221 */ /* 0x001fe20000010000 */
[----:B-1----:R-:W-:Y:S06]  /*22fb0*/  @!P1 BRA `(.L_x_2499) ;  /* 0x0000000000049947 */ /* 0x002fec0003800000 */
[----:B------:R-:W-:Y:S01]  /*22fc0*/  BPT.TRAP 0x1 ;  /* 0x000000040000795c */ /* 0x000fe20000300000 */
.L_x_2499:
[----:B------:R-:W-:Y:S01]  /*22fd0*/  F2FP.SATFINITE.E4M3.F32.PACK_AB_MERGE_C R20, R21, R20, RZ ;  /* 0x000000141514723e */ /* 0x000fe200048070ff */
[----:B------:R-:W-:Y:S01]  /*22fe0*/  FMUL.FTZ R24, R24, R6 ;  /* 0x0000000618187220 */ /* 0x000fe20000410000 */
[----:B------:R-:W-:Y:S01]  /*22ff0*/  F2FP.SATFINITE.E4M3.F32.PACK_AB_MERGE_C R98, R101, R98, RZ ;  /* 0x000000626562723e */ /* 0x000fe200048070ff */
[-C--:B------:R-:W-:Y:S01]  /*23000*/  FMUL.FTZ R25, R25, R6.reuse ;  /* 0x0000000619197220 */ /* 0x080fe20000410000 */
[----:B------:R-:W-:Y:S01]  /*23010*/  F2FP.SATFINITE.E4M3.F32.PACK_AB_MERGE_C R184, R102, R7, R20 ;  /* 0x0000000766b8723e */ /* 0x000fe20004807014 */
[----:B------:R-:W-:Y:S01]  /*23020*/  IMAD R7, R9, 0x8, R16 ;  /* 0x0000000809077824 */ /* 0x000fe200078e0210 */
[----:B------:R-:W-:Y:S01]  /*23030*/  ISETP.GT.AND P0, PT, R8, RZ, PT ;  /* 0x000000ff0800720c */ /* 0x000fe20003f04270 */
[----:B------:R-:W-:Y:S01]  /*23040*/  FMUL.FTZ R28, R28, R6 ;  /* 0x000000061c1c7220 */ /* 0x000fe20000410000 */
[----:B------:R-:W-:Y:S01]  /*23050*/  F2FP.SATFINITE.E4M3.F32.PACK_AB_MERGE_C R92, R185, R92, RZ ;  /* 0x0000005cb95c723e */ /* 0x000fe200048070ff */
[----:B------:R-:W-:Y:S01]  /*23060*/  VIADD R7, R7, 0x29860 ;  /* 0x0002986007077836 */ /* 0x000fe20000000000 */
[----:B------:R-:W-:Y:S01]  /*23070*/  F2FP.SATFINITE.E4M3.F32.PACK_AB_MERGE_C R185, R15, R14, R98 ;  /* 0x0000000e0fb9723e */ /* 0x000fe20004807062 */
[-C--:B------:R-:W-:Y:S01]  /*23080*/  FMUL.FTZ R29, R29, R6.reuse ;  /* 0x000000061d1d7220 */ /* 0x080fe20000410000 */
[----:B------:R-:W-:Y:S01]  /*23090*/  MOV R14, UR37 ;  /* 0x00000025000e7c02 */ /* 0x000fe20008000f00 */
[----:B------:R-:W-:Y:S01]  /*230a0*/  FMUL.FTZ R32, R32, R6 ;  /* 0x0000000620207220 */ /* 0x000fe20000410000 */
[----:B------:R-:W-:Y:S01]  /*230b0*/  F2FP.SATFINITE.E4M3.F32.PACK_AB_MERGE_C R112, R155, R112, RZ ;  /* 0x000000709b70723e */ /* 0x000fe200048070ff */
[-C--:B------:R-:W-:Y:S01]  /*230c0*/  FMUL.FTZ R33, R33, R6.reuse ;  /* 0x0000000621217220 */ /* 0x080fe20000410000 */
        /* <DEDUP_REMOVED lines=85> */
[----:B------:R-:W-:Y:S01]  /*23620*/  VIADD R8, R8, 0xffffffff ;  /* 0xffffffff08087836 */ /* 0x000fe20000000000 */
[----:B------:R-:W-:Y:S01]  /*23630*/  F2FP.SATFINITE.E4M3.F32.PACK_AB_MERGE_C R180, R137, R126, R128 ;  /* 0x0000007e89b4723e */ /* 0x000fe20004807080 */
[----:B------:R-:W-:Y:S01]  /*23640*/  IMAD.MOV.U32 R5, RZ, RZ, R13 ;  /* 0x000000ffff057224 */ /* 0x000fe200078e000d */
[----:B------:R-:W-:Y:S01]  /*23650*/  F2FP.SATFINITE.E4M3.F32.PACK_AB_MERGE_C R182, R143, R130, R132 ;  /* 0x000000828fb6723e */ /* 0x000fe20004807084 */
[----:B0-----:R-:W-:Y:S01]  /*23660*/  IMAD.MOV.U32 R7, RZ, RZ, R190 ;  /* 0x000000ffff077224 */ /* 0x001fe200078e00be */
        /* <DEDUP_REMOVED lines=10> */
[----:B------:R-:W-:Y:S02]  /*23710*/  MOV R6, R91 ;  /* 0x0000005b00067202 */ /* 0x000fe40000000f00 */
[----:B------:R-:W-:Y:S01]  /*23720*/  MOV R183, R120 ;  /* 0x0000007800b77202 */ /* 0x000fe20000000f00 */
[----:B------:R-:W-:Y:S06]  /*23730*/  @P0 BRA `(.L_x_2500) ;  /* 0xffffffc000fc0947 */ /* 0x000fec000383ffff */
.L_x_2489:
[----:B------:R-:W-:Y:S05]  /*23740*/  WARPSYNC.ALL ;  /* 0x0000000000007948 */ /* 0x000fea0003800000 */
[----:B------:R-:W-:Y:S06]  /*23750*/  BAR.ARV 0x8, 0x180 ;  /* 0x0206000000007b1d */ /* 0x000fec0000002000 */
[----:B------:R-:W-:Y:S05]  /*23760*/  @!P1 BRA `(.L_x_2501) ;  /* 0x0000000000049947 */ /* 0x000fea0003800000 */
[----:B------:R-:W-:Y:S01]  /*23770*/  BPT.TRAP 0x1 ;  /* 0x000000040000795c */ /* 0x000fe20000300000 */
.L_x_2501:
[----:B------:R-:W-:Y:S01]  /*23780*/  IMAD R11, R189, 0x8, R16 ;  /* 0x00000008bd0b7824 */ /* 0x000fe200078e0210 */
[----:B------:R-:W-:-:S04]  /*23790*/  SHF.L.U32 R2, R190, 0x1f, RZ ;  /* 0x0000001fbe027819 */ /* 0x000fc800000006ff */
[----:B------:R0:W1:Y:S01]  /*237a0*/  SYNCS.PHASECHK.TRANS64.TRYWAIT P0, [R11+URZ+0x29850], R2 ;  /* 0x029850020b0075a7 */ /* 0x000062000800017f */
[----:B------:R-:W-:Y:S05]  /*237b0*/  @!P1 BRA `(.L_x_2502) ;  /* 0x0000000000049947 */ /* 0x000fea0003800000 */
[----:B------:R-:W-:Y:S01]  /*237c0*/  BPT.TRAP 0x1 ;  /* 0x000000040000795c */ /* 0x000fe20000300000 */
.L_x_2502:
[----:B------:R-:W-:-:S05]  /*237d0*/  VIADD R16, R16, 0x400 ;  /* 0x0000040010107836 */ /* 0x000fca0000000000 */
[----:B------:R-:W-:-:S04]  /*237e0*/  SHF.R.U32.HI R16, RZ, 0x4, R16 ;  /* 0x00000004ff107819 */ /* 0x000fc80000011610 */
[----:B------:R-:W-:-:S04]  /*237f0*/  LOP3.LUT R16, R16, 0x3fff, RZ, 0xc0, !PT ;  /* 0x00003fff10107812 */ /* 0x000fc800078ec0ff */
[----:B------:R-:W-:Y:S01]  /*23800*/  LOP3.LUT R16, R16, 0x10000, RZ, 0xfc, !PT ;  /* 0x0001000010107812 */ /* 0x000fe200078efcff */
[----:B-1----:R-:W-:Y:S06]  /*23810*/  @P0 BRA `(.L_x_2503) ;  /* 0x0000000000080947 */ /* 0x002fec0003800000 */
[----:B------:R-:W1:Y:S02]  /*23820*/  SYNCS.PHASECHK.TRANS64.TRYWAIT P0, [R11+URZ+0x29850], R2 ;  /* 0x029850020b0075a7 */ /* 0x000e64000800017f */
[----:B-1----:R-:W-:Y:S05]  /*23830*/  @!P0 BRA `(.L_x_2504) ;  /* 0x000000a400f88947 */ /* 0x002fea0003800000 */
.L_x_2503:
        /* <DEDUP_REMOVED lines=10> */
[----:B------:R-:W-:-:S03]  /*238e0*/  VIADD R14, R4, 0x200 ;  /* 0x00000200040e7836 */ /* 0x000fc60000000000 */
        /* <DEDUP_REMOVED lines=10> */
[-C--:B--2---:R-:W-:Y:S02]  /*23990*/  @P0 IMAD R2, R15, R8.reuse, RZ ;  /* 0x000000080f020224 */ /* 0x084fe400078e02ff */
[----:B------:R-:W-:Y:S02]  /*239a0*/  IMAD.MOV.U32 R15, RZ, RZ, -0x3ffffff0 ;  /* 0xc0000010ff0f7424 */ /* 0x000fe400078e00ff */
[----:B------:R-:W-:Y:S02]  /*239b0*/  @P0 IMAD.IADD R7, R7, 0x1, R5 ;  /* 0x0000000107070824 */ /* 0x000fe400078e0205 */
[C---:B------:R-:W-:Y:S02]  /*239c0*/  @P0 IMAD R5, R206.reuse, R9, R2 ;  /* 0x00000009ce050224 */ /* 0x040fe400078e0202 */
[----:B------:R-:W-:-:S04]  /*239d0*/  @P0 IMAD.WIDE.U32 R6, R206, R8, R6 ;  /* 0x00000008ce060225 */ /* 0x000fc800078e0006 */
[----:B------:R-:W-:Y:S01]  /*239e0*/  IMAD.MOV.U32 R2, RZ, RZ, 0x3f800000 ;  /* 0x3f800000ff027424 */ /* 0x000fe200078e00ff */
[----:B------:R-:W-:Y:S02]  /*239f0*/  @P0 IADD3 R5, R7, R5, RZ ;  /* 0x0000000507050210 */ /* 0x000fe40007ffe0ff */
        /* <DEDUP_REMOVED lines=8> */
[----:B------:R-:W-:Y:S01]  /*23a80*/  IMAD.MOV.U32 R7, RZ, RZ, -0x3ffffff0 ;  /* 0xc0000010ff077424 */ /* 0x000fe200078e00ff */
[----:B------:R-:W-:Y:S01]  /*23a90*/  IADD3 R6, R4, 0x300, RZ ;  /* 0x0000030004067810 */ /* 0x000fe20007ffe0ff */
[----:B------:R-:W-:Y:S02]  /*23aa0*/  WARPGROUP.DEPBAR.LE gsb0, 0x0 ;  /* 0x00008000000079c5 */ /* 0x000fe40000010000 */
[----:B------:R-:W-:-:S08]  /*23ab0*/  WARPGROUP.ARRIVE ;  /* 0x00000000000079c5 */ /* 0x000fd00000000000 */
[----:B------:R-:W-:Y:S01]  /*23ac0*/  QGMMA.64x128x32.F32.E4M3.E4M3 R24, R176, gdesc[UR4], R24, gsb0 ;  /* 0x01e00004b0187df3 */ /* 0x000fe20008000818 */
[----:B------:R-:W-:Y:S02]  /*23ad0*/  R2UR UR6, R6 ;  /* 0x00000000060672ca */ /* 0x000fe400000e0000 */
[----:B------:R-:W-:Y:S01]  /*23ae0*/  R2UR UR7, R7 ;  /* 0x00000000070772ca */ /* 0x000fe200000e0000 */
[----:B------:R-:W-:Y:S02]  /*23af0*/  VIADD R4, R4, 0x400 ;  /* 0x0000040004047836 */ /* 0x000fe40000000000 */
[----:B------:R-:W-:Y:S01]  /*23b00*/  IMAD.MOV.U32 R5, RZ, RZ, -0x3ffffff0 ;  /* 0xc0000010ff057424 */ /* 0x000fe200078e00ff */
        /* <DEDUP_REMOVED lines=41> */
.L_x_2505:
[----:B------:R-:W-:Y:S01]  /*23da0*/  IMAD.U32 R5, RZ, RZ, UR37 ;  /* 0x00000025ff057e24 */ /* 0x000fe2000f8e00ff */
[----:B------:R-:W-:Y:S01]  /*23db0*/  IADD3 R0, R11, 0x29860, RZ ;  /* 0x000298600b007810 */ /* 0x000fe20007ffe0ff */
        /* <DEDUP_REMOVED lines=73> */
.L_x_2437:
        /* <DEDUP_REMOVED lines=13> */
[----:B--2---:R-:W-:-:S04]  /*24320*/  SHF.L.U32 R0, R51, 0x2, RZ ;  /* 0x0000000233007819 */ /* 0x004fc800000006ff */
[----:B------:R-:W-:-:S04]  /*24330*/  LOP3.LUT R0, R0, 0xc, RZ, 0xc0, !PT ;  /* 0x0000000c00007812 */ /* 0x000fc800078ec0ff */
[----:B------:R-:W-:-:S05]  /*24340*/  IADD3 R2, P0, R0, UR4, RZ ;  /* 0x0000000400027c10 */ /* 0x000fca000ff1e0ff */
[----:B------:R-:W-:-:S05]  /*24350*/  IMAD.X R3, RZ, RZ, UR5, P0 ;  /* 0x00000005ff037e24 */ /* 0x000fca00080e06ff */
        /* <DEDUP_REMOVED lines=24> */
[----:B------:R-:W-:Y:S02]  /*244e0*/  F2FP.BF16.F32.PACK_AB R30, R61, R24 ;  /* 0x000000183d1e723e */ /* 0x000fe400000010ff */
[----:B------:R-:W-:Y:S02]  /*244f0*/  F2FP.BF16.F32.PACK_AB R67, R63, R20 ;  /* 0x000000143f43723e */ /* 0x000fe400000010ff */
[----:B------:R-:W-:-:S02]  /*24500*/  F2FP.BF16.F32.PACK_AB R65, R55, R26 ;  /* 0x0000001a3741723e */ /* 0x000fc400000010ff */
[----:B--2---:R-:W-:Y:S02]  /*24510*/  LOP3.LUT P0, R2, R51, 0x3, RZ, 0xc0, !PT ;  /* 0x0000000333027812 */ /* 0x004fe4000780c0ff */
[----:B------:R-:W-:Y:S02]  /*24520*/  F2FP.BF16.F32.PACK_AB R94, R94, R95 ;  /* 0x0000005f5e5e723e */ /* 0x000fe400000010ff */
[----:B------:R-:W-:Y:S02]  /*24530*/  F2FP.BF16.F32.PACK_AB R93, R92, R93 ;  /* 0x0000005d5c5d723e */ /* 0x000fe400000010ff */
[----:B------:R-:W-:Y:S02]  /*24540*/  ISETP.EQ.OR P0, PT, R2, 0x3, !P0 ;  /* 0x000000030200780c */ /* 0x000fe40004702670 */
        /* <DEDUP_REMOVED lines=8> */
[----:B------:R-:W-:Y:S01]  /*245d0*/  SEL R3, R93, R94, P0 ;  /* 0x0000005e5d037207 */ /* 0x000fe20000000000 */
[----:B---3--:R-:W-:Y:S01]  /*245e0*/  IMAD.WIDE R4, R50, 0x2, R46 ;  /* 0x0000000232047825 */ /* 0x008fe200078e022e */
[----:B------:R-:W-:Y:S02]  /*245f0*/  F2FP.BF16.F32.PACK_AB R50, R85, R8 ;  /* 0x000000085532723e */ /* 0x000fe400000010ff */
[C---:B------:R-:W-:Y:S02]  /*24600*/  IADD3 R15, P5, R4.reuse, 0x4060, RZ ;  /* 0x00004060040f7810 */ /* 0x040fe40007fbe0ff */
[----:B------:R-:W-:Y:S02]  /*24610*/  IADD3 R11, P1, R4, 0x4040, RZ ;  /* 0x00004040040b7810 */ /* 0x000fe40007f3e0ff */
[----:B------:R-:W-:Y:S02]  /*24620*/  LOP3.LUT R14, R15, 0x380, RZ, 0xc0, !PT ;  /* 0x000003800f0e7812 */ /* 0x000fe400078ec0ff */
[----:B------:R-:W-:-:S02]  /*24630*/  LOP3.LUT R10, R11, 0x380, RZ, 0xc0, !PT ;  /* 0x000003800b0a7812 */ /* 0x000fc400078ec0ff */
[----:B------:R-:W-:Y:S02]  /*24640*/  IADD3 R7, P3, R4, 0x4000, RZ ;  /* 0x0000400004077810 */ /* 0x000fe40007f7e0ff */
        /* <DEDUP_REMOVED lines=8> */
[C---:B------:R-:W-:Y:S02]  /*246d0*/  IADD3 R21, P4, R4.reuse, 0x60, RZ ;  /* 0x0000006004157810 */ /* 0x040fe40007f9e0ff */
[C---:B------:R-:W-:Y:S02]  /*246e0*/  IADD3 R25, P5, R4.reuse, 0x40, RZ ;  /* 0x0000004004197810 */ /* 0x040fe40007fbe0ff */
[C---:B------:R-:W-:Y:S02]  /*246f0*/  IADD3 R9, P2, R4.reuse, 0x4020, RZ ;  /* 0x0000402004097810 */ /* 0x040fe40007f5e0ff */
[----:B------:R-:W-:Y:S02]  /*24700*/  IADD3 R27, P1, R4, 0x20, RZ ;  /* 0x00000020041b7810 */ /* 0x000fe40007f3e0ff */
[----:B------:R-:W-:Y:S02]  /*24710*/  LOP3.LUT R6, R6, R7, RZ, 0x3c, !PT ;  /* 0x0000000706067212 */ /* 0x000fe400078e3cff */
[----:B------:R-:W-:-:S02]  /*24720*/  LOP3.LUT R20, R21, 0x380, RZ, 0xc0, !PT ;  /* 0x0000038015147812 */ /* 0x000fc400078ec0ff */
[----:B------:R-:W-:Y:S02]  /*24730*/  LOP3.LUT R24, R25, 0x380, RZ, 0xc0, !PT ;  /* 0x0000038019187812 */ /* 0x000fe400078ec0ff */
[----:B------:R-:W-:Y:S02]  /*24740*/  LOP3.LUT R7, R4, 0x380, RZ, 0xc0, !PT ;  /* 0x0000038004077812 */ /* 0x000fe400078ec0ff */
[----:B------:R-:W-:Y:S02]  /*24750*/  LOP3.LUT R8, R9, 0x380, RZ, 0xc0, !PT ;  /* 0x0000038009087812 */ /* 0x000fe400078ec0ff */
[----:B------:R-:W-:Y:S02]  /*24760*/  LOP3.LUT R26, R27, 0x380, RZ, 0xc0, !PT ;  /* 0x000003801b1a7812 */ /* 0x000fe400078ec0ff */
[----:B------:R-:W-:Y:S02]  /*24770*/  SHF.R.U64 R20, R20, 0x3, RZ ;  /* 0x0000000314147819 */ /* 0x000fe400000012ff */
[----:B------:R-:W-:-:S02]  /*24780*/  SHF.R.U64 R24, R24, 0x3, RZ ;  /* 0x0000000318187819 */ /* 0x000fc400000012ff */
[----:B------:R-:W-:Y:S02]  /*24790*/  SHF.R.U64 R7, R7, 0x3, RZ ;  /* 0x0000000307077819 */ /* 0x000fe400000012ff */
        /* <DEDUP_REMOVED lines=35> */
[----:B------:R-:W2:Y:S01]  /*249d0*/  SHFL.IDX PT, R27, R27, R2, 0x1c1f ;  /* 0x001c1f021b1b7589 */ /* 0x000ea200000e0000 */
        /* <DEDUP_REMOVED lines=11> */
[----:B------:R-:W3:Y:S01]  /*24a90*/  SHFL.IDX PT, R31, R31, R2, 0x1c1f ;  /* 0x001c1f021f1f7589 */ /* 0x000ee200000e0000 */
[----:B------:R-:W-:-:S02]  /*24aa0*/  SEL R59, R54, R65, P0 ;  /* 0x00000041363b7207 */ /* 0x000fc40000000000 */
[----:B------:R-:W-:Y:S01]  /*24ab0*/  SEL R61, R65, R54, P0 ;  /* 0x00000036413d7207 */ /* 0x000fe20000000000 */
[----:B------:R-:W-:Y:S01]  /*24ac0*/  SHFL.IDX PT, R34, R33, R0, 0x1c1f ;  /* 0x001c1f0021227589 */ /* 0x000fe200000e0000 */
[----:B------:R-:W-:Y:S02]  /*24ad0*/  SEL R43, R50, R43, P0 ;  /* 0x0000002b322b7207 */ /* 0x000fe40000000000 */
[----:B------:R-:W-:Y:S01]  /*24ae0*/  SEL R63, R62, R67, P0 ;  /* 0x000000433e3f7207 */ /* 0x000fe20000000000 */
[----:B------:R-:W4:Y:S01]  /*24af0*/  SHFL.IDX PT, R35, R35, R2, 0x1c1f ;  /* 0x001c1f0223237589 */ /* 0x000f2200000e0000 */
        /* <DEDUP_REMOVED lines=13> */
[----:B0-----:R-:W-:Y:S01]  /*24bd0*/  SEL R8, R10, R7, P0 ;  /* 0x000000070a087207 */ /* 0x001fe20000000000 */
[----:B------:R-:W0:Y:S01]  /*24be0*/  SHFL.IDX PT, R43, R43, R2, 0x1c1f ;  /* 0x001c1f022b2b7589 */ /* 0x000e2200000e0000 */
[----:B--2---:R-:W-:Y:S02]  /*24bf0*/  SEL R24, R26, R27, P0 ;  /* 0x0000001b1a187207 */ /* 0x004fe40000000000 */
[----:B---3--:R-:W-:Y:S01]  /*24c00*/  SEL R28, R30, R31, P0 ;  /* 0x0000001f1e1c7207 */ /* 0x008fe20000000000 */
[----:B------:R-:W-:Y:S01]  /*24c10*/  SHFL.IDX PT, R45, R45, R0, 0x1c1f ;  /* 0x001c1f002d2d7589 */ /* 0x000fe200000e0000 */
[----:B----4-:R-:W-:Y:S02]  /*24c20*/  SEL R32, R34, R35, P0 ;  /* 0x0000002322207207 */ /* 0x010fe40000000000 */
[----:B------:R-:W-:Y:S01]  /*24c30*/  SEL R4, R6, R3, P0 ;  /* 0x0000000306047207 */ /* 0x000fe20000000000 */
        /* <DEDUP_REMOVED lines=41> */
.L_x_2718:
[----:B------:R-:W-:Y:S05]  /*24ed0*/  WARPSYNC.ALL ;  /* 0x0000000000007948 */ /* 0x000fea0003800000 */
[----:B------:R-:W-:Y:S01]  /*24ee0*/  BAR.SYNC.DEFER_BLOCKING 0x1, 0x100 ;  /* 0x0044000000007b1d */ /* 0x000fe20000010000 */
[----:B-1----:R-:W-:Y:S02]  /*24ef0*/  SEL R41, R75, R60, P0 ;  /* 0x0000003c4b297207 */ /* 0x002fe40000000000 */
[----:B------:R-:W-:-:S03]  /*24f00*/  SEL R43, R60, R75, P0 ;  /* 0x0000004b3c2b7207 */ /* 0x000fc60000000000 */
[----:B------:R-:W-:Y:S02]  /*24f10*/  ULDC.64 UR4, c[0x0][0xc00] ;  /* 0x0003000000047ab9 */ /* 0x000fe40000000a00 */
[----:B------:R-:W0:Y:S01]  /*24f20*/  LDC R51, c[0x0][0xbe8] ;  /* 0x0002fa00ff337b82 */ /* 0x000e220000000800 */
[----:B------:R-:W-:Y:S02]  /*24f30*/  ISETP.NE.U32.AND P1, PT, RZ, UR4, PT ;  /* 0x00000004ff007c0c */ /* 0x000fe4000bf25070 */
[----:B------:R-:W-:Y:S02]  /*24f40*/  IADD3 R2, P2, R218, UR4, RZ ;  /* 0x00000004da027c10 */ /* 0x000fe4000ff5e0ff */
[----:B------:R-:W-:Y:S02]  /*24f50*/  ISETP.NE.AND.EX P1, PT, RZ, UR5, PT, P1 ;  /* 0x00000005ff007c0c */ /* 0x000fe4000bf25310 */
[----:B------:R-:W-:Y:S01]  /*24f60*/  IADD3.X R3, R219, UR5, RZ, P2, !PT ;  /* 0x00000005db037c10 */ /* 0x000fe200097fe4ff */
[----:B------:R-:W-:-:S02]  /*24f70*/  ULDC.64 UR4, c[0x0][0xc08] ;  /* 0x0003020000047ab9 */ /* 0x000fc40000000a00 */
[----:B------:R-:W-:Y:S01]  /*24f80*/  ISETP.NE.U32.AND P0, PT, RZ, UR4, PT ;  /* 0x00000004ff007c0c */ /* 0x000fe2000bf05070 */
[----:B------:R-:W-:Y:S04]  /*24f90*/  STSM.16.M88.4 [R79], R4 ;  /* 0x000000044f007844 */ /* 0x000fe80000000200 */
        /* <DEDUP_REMOVED lines=11> */
[----:B------:R-:W-:Y:S01]  /*25050*/  IMAD.U32 R0, RZ, RZ, UR4 ;  /* 0x00000004ff007e24 */ /* 0x000fe2000f8e00ff */
[----:B------:R-:W-:Y:S01]  /*25060*/  @P0 IADD3.X R219, R219, UR5, RZ, P3, !PT ;  /* 0x00000005dbdb0c10 */ /* 0x000fe20009ffe4ff */
[----:B------:R2:W5:Y:S01]  /*25070*/  @P1 LDG.E R49, desc[UR56][R2.64] ;  /* 0x0000003802311981 */ /* 0x000562000c1e1900 */
[----:B0-----:R-:W-:Y:S01]  /*25080*/  ISETP.NE.AND P2, PT, R51, 0x1, PT ;  /* 0x000000013300780c */ /* 0x001fe20003f45270 */
[----:B-1----:R-:W-:Y:S02]  /*25090*/  IMAD.IADD R13, R211, 0x1, R203 ;  /* 0x00000001d30d7824 */ /* 0x002fe400078e02cb */
[----:B------:R2:W5:Y:S10]  /*250a0*/  @P0 LDG.E R0, desc[UR56][R218.64] ;  /* 0x00000038da000981 */ /* 0x000574000c1e1900 */
[----:B------:R-:W0:Y:S08]  /*250b0*/  @P2 LDC R4, c[0x0][0xbec] ;  /* 0x0002fb00ff042b82 */ /* 0x000e300000000800 */
[----:B------:R-:W1:Y:S01]  /*250c0*/  @P2 LDC R5, c[0x0][0xbf0] ;  /* 0x0002fc00ff052b82 */ /* 0x000e620000000800 */
[----:B--2---:R-:W-:Y:S05]  /*250d0*/  @P0 BRA `(.L_x_2509) ;  /* 0x0000000000100947 */ /* 0x004fea0003800000 */
[----:B------:R-:W-:Y:S05]  /*250e0*/  @!P1 BRA `(.L_x_2509) ;  /* 0x00000000000c9947 */ /* 0x000fea0003800000 */
[----:B------:R-:W2:Y:S04]  /*250f0*/  LDG.E R7, desc[UR56][R2.64] ;  /* 0x0000003802077981 */ /* 0x000ea8000c1e1900 */
[----:B-----5:R-:W2:Y:S02]  /*25100*/  LDG.E R0, desc[UR56][R2.64+0x4] ;  /* 0x0000043802007981 */ /* 0x020ea4000c1e1900 */
[----:B--2---:R-:W-:-:S07]  /*25110*/  IADD3 R0, -R7, R0, RZ ;  /* 0x0000000007007210 */ /* 0x004fce0007ffe1ff */
.L_x_2509:
[----:B------:R-:W2:Y:S01]  /*25120*/  LDL R10, [R1+0x4] ;  /* 0x00000400010a7983 */ /* 0x000ea20000100800 */
[----:B0-----:R-:W-:Y:S01]  /*25130*/  @P2 IMAD.HI.U32 R2, R13, R4, RZ ;  /* 0x000000040d022227 */ /* 0x001fe200078e00ff */
[----:B------:R-:W-:Y:S01]  /*25140*/  SHF.R.S32.HI R48, RZ, 0x1f, R217 ;  /* 0x0000001fff307819 */ /* 0x000fe200000114d9 */
[----:B------:R-:W-:Y:S01]  /*25150*/  ULDC.64 UR4, c[0x0][0xb90] ;  /* 0x0002e40000047ab9 */ /* 0x000fe20000000a00 */
[----:B-----5:R-:W-:Y:S01]  /*25160*/  SHF.R.S32.HI R3, RZ, 0x1f, R49 ;  /* 0x0000001fff037819 */ /* 0x020fe20000011431 */
[----:B------:R-:W-:Y:S01]  /*25170*/  IMAD.MOV.U32 R7, RZ, RZ, R13 ;  /* 0x000000ffff077224 */ /* 0x000fe200078e000d */
[----:B-1----:R-:W-:Y:S01]  /*25180*/  @P2 SHF.R.U32.HI R7, RZ, R5, R2 ;  /* 0x00000005ff072219 */ /* 0x002fe20000011602 */
[----:B------:R-:W-:Y:S01]  /*25190*/  IMAD R6, R48, UR4, RZ ;  /* 0x0000000430067c24 */ /* 0x000fe2000f8e02ff */
[----:B------:R-:W-:Y:S01]  /*251a0*/  SEL R220, R220, RZ, !P1 ;  /* 0x000000ffdcdc7207 */ /* 0x000fe20004800000 */
[----:B------:R-:W-:Y:S01]  /*251b0*/  IMAD.MOV.U32 R2, RZ, RZ, R49 ;  /* 0x000000ffff027224 */ /* 0x000fe200078e0031 */
[----:B------:R-:W-:Y:S01]  /*251c0*/  SEL R53, R214, RZ, !P1 ;  /* 0x000000ffd6357207 */ /* 0x000fe20004800000 */
[C---:B------:R-:W-:Y:S01]  /*251d0*/  IMAD R9, R217.reuse, UR5, R6 ;  /* 0x00000005d9097c24 */ /* 0x040fe2000f8e0206 */
[----:B------:R-:W0:Y:S01]  /*251e0*/  @P2 LDC R57, c[0x0][0xbec] ;  /* 0x0002fb00ff392b82 */ /* 0x000e220000000800 */
[----:B------:R-:W-:Y:S01]  /*251f0*/  IMAD.WIDE.U32 R4, R217, UR4, R2 ;  /* 0x00000004d9047c25 */ /* 0x000fe2000f8e0002 */
[----:B------:R-:W-:Y:S01]  /*25200*/  IADD3 R2, -R7, RZ, RZ ;  /* 0x000000ff07027210 */ /* 0x000fe20007ffe1ff */
[----:B------:R-:W-:-:S02]  /*25210*/  ULDC.64 UR4, c[0x0][0xb98] ;  /* 0x0002e60000047ab9 */ /* 0x000fc40000000a00 */
        /* <DEDUP_REMOVED lines=15> */
[----:B------:R-:W-:-:S02]  /*25310*/  IADD3 R29, P3, R46, 0x4000, RZ ;  /* 0x000040002e1d7810 */ /* 0x000fc40007f7e0ff */
[----:B------:R-:W-:Y:S01]  /*25320*/  IADD3 R13, P4, R46, 0x2000, RZ ;  /* 0x000020002e0d7810 */ /* 0x000fe20007f9e0ff */
[----:B------:R-:W-:Y:S01]  /*25330*/  IMAD R11, R9, UR5, R2 ;  /* 0x00000005090b7c24 */ /* 0x000fe2000f8e0202 */
[----:B------:R-:W-:Y:S01]  /*25340*/  LOP3.LUT R28, R29, 0x380, RZ, 0xc0, !PT ;  /* 0x000003801d1c7812 */ /* 0x000fe200078ec0ff */
[----:B------:R-:W-:Y:S01]  /*25350*/  IMAD.WIDE.U32 R4, R9, UR4, R4 ;  /* 0x0000000409047c25 */ /* 0x000fe2000f8e0004 */
[----:B------:R-:W-:Y:S01]  /*25360*/  ULDC.64 UR4, c[0x0][0xb50] ;  /* 0x0002d40000047ab9 */ /* 0x000fe20000000a00 */
[----:B------:R-:W-:Y:S02]  /*25370*/  LOP3.LUT R12, R13, 0x380, RZ, 0xc0, !PT ;  /* 0x000003800d0c7812 */ /* 0x000fe400078ec0ff */
[----:B------:R-:W-:Y:S01]  /*25380*/  IMAD.IADD R5, R5, 0x1, R11 ;  /* 0x0000000105057824 */ /* 0x000fe200078e020b */
[----:B------:R-:W-:Y:S01]  /*25390*/  LEA R2, P1, R4, UR4, 0x2 ;  /* 0x0000000404027c11 */ /* 0x000fe2000f8210ff */
[----:B------:R-:W-:Y:S01]  /*253a0*/  IMAD.X R9, RZ, RZ, R47, P0 ;  /* 0x000000ffff097224 */ /* 0x000fe200000e062f */
[----:B------:R-:W-:-:S02]  /*253b0*/  LOP3.LUT P0, RZ, R228, 0x3, RZ, 0xc0, !PT ;  /* 0x00000003e4ff7812 */ /* 0x000fc4000780c0ff */
[----:B------:R-:W-:Y:S01]  /*253c0*/  LEA.HI.X R4, R4, UR5, R5, 0x2, P1 ;  /* 0x0000000504047c11 */ /* 0x000fe200088f1405 */
[----:B------:R-:W-:Y:S01]  /*253d0*/  SHFL.IDX PT, R20, R2, RZ, 0x1c1f ;  /* 0x001c1fff02147589 */ /* 0x000fe200000e0000 */
[----:B------:R-:W-:Y:S01]  /*253e0*/  IADD3 R25, P1, R46, 0x3000, RZ ;  /* 0x000030002e197810 */ /* 0x000fe20007f3e0ff */
[----:B------:R-:W-:Y:S01]  /*253f0*/  ULDC.64 UR4, c[0x0][0xaa0] ;  /* 0x0002a80000047ab9 */ /* 0x000fe20000000a00 */
[----:B------:R-:W-:Y:S01]  /*25400*/  SHF.R.U64 R28, R28, 0x3, RZ ;  /* 0x000000031c1c7819 */ /* 0x000fe200000012ff */
[----:B------:R-:W1:Y:S01]  /*25410*/  SHFL.IDX PT, R21, R4, RZ, 0x1c1f ;  /* 0x001c1fff04157589 */ /* 0x000e6200000e0000 */
[----:B------:R-:W-:Y:S02]  /*25420*/  LOP3.LUT R24, R25, 0x380, RZ, 0xc0, !PT ;  /* 0x0000038019187812 */ /* 0x000fe400078ec0ff */
[----:B------:R-:W-:Y:S01]  /*25430*/  LOP3.LUT R28, R28, R29, RZ, 0x3c, !PT ;  /* 0x0000001d1c1c7212 */ /* 0x000fe200078e3cff */
[----:B------:R-:W-:Y:S01]  /*25440*/  SHFL.IDX PT, R44, R2, 0x1, 0x1c1f ;  /* 0x003c1f00022c7f89 */ /* 0x000fe200000e0000 */
[----:B------:R-:W-:-:S02]  /*25450*/  SHF.R.U64 R24, R24, 0x3, RZ ;  /* 0x0000000318187819 */ /* 0x000fc400000012ff */
[----:B------:R-:W-:Y:S01]  /*25460*/  IADD3.X R29, RZ, R47, RZ, P3, !PT ;  /* 0x0000002fff1d7210 */ /* 0x000fe20001ffe4ff */
[----:B------:R-:W3:Y:S01]  /*25470*/  SHFL.IDX PT, R45, R4, 0x1, 0x1c1f ;  /* 0x003c1f00042d7f89 */ /* 0x000ee200000e0000 */
[----:B------:R-:W-:Y:S01]  /*25480*/  LOP3.LUT R24, R24, R25, RZ, 0x3c, !PT ;  /* 0x0000001918187212 */ /* 0x000fe200078e3cff */
[--C-:B------:R-:W-:Y:S01]  /*25490*/  IMAD.X R25, RZ, RZ, R47.reuse, P1 ;  /* 0x000000ffff197224 */ /* 0x100fe200008e062f */
[----:B------:R-:W-:Y:S02]  /*254a0*/  IADD3 R5, P3, R46, 0x7000, RZ ;  /* 0x000070002e057810 */ /* 0x000fe40007f7e0ff */
[----:B------:R-:W-:Y:S02]  /*254b0*/  SHF.R.U64 R12, R12, 0x3, RZ ;  /* 0x000000030c0c7819 */ /* 0x000fe400000012ff */
[----:B------:R-:W-:Y:S01]  /*254c0*/  LOP3.LUT R8, R7, 0x380, RZ, 0xc0, !PT ;  /* 0x0000038007087812 */ /* 0x000fe200078ec0ff */
[--C-:B------:R-:W-:Y:S01]  /*254d0*/  IMAD.X R41, RZ, RZ, R47.reuse, P3 ;  /* 0x000000ffff297224 */ /* 0x100fe200018e062f */
[----:B------:R-:W-:Y:S01]  /*254e0*/  LOP3.LUT R12, R12, R13, RZ, 0x3c, !PT ;  /* 0x0000000d0c0c7212 */ /* 0x000fe200078e3cff */
[----:B------:R-:W-:Y:S01]  /*254f0*/  IMAD.X R13, RZ, RZ, R47, P4 ;  /* 0x000000ffff0d7224 */ /* 0x000fe200020e062f */
[----:B------:R-:W-:-:S02]  /*25500*/  IADD3 R33, P5, R46, 0x5000, RZ ;  /* 0x000050002e217810 */ /* 0x000fc40007fbe0ff */
[----:B------:R-:W-:Y:S02]  /*25510*/  IADD3 R37, P4, R46, 0x6000, RZ ;  /* 0x000060002e257810 */ /* 0x000fe40007f9e0ff */
[----:B------:R-:W-:Y:S02]  /*25520*/  SHF.R.U64 R8, R8, 0x3, RZ ;  /* 0x0000000308087819 */ /* 0x000fe400000012ff */
[----:B------:R-:W-:Y:S02]  /*25530*/  LOP3.LUT R32, R33, 0x380, RZ, 0xc0, !PT ;  /* 0x0000038021207812 */ /* 0x000fe400078ec0ff */
[----:B------:R-:W-:Y:S02]  /*25540*/  LOP3.LUT R36, R37, 0x380, RZ, 0xc0, !PT ;  /* 0x0000038025247812 */ /* 0x000fe400078ec0ff */
[----:B------:R-:W-:Y:S02]  /*25550*/  LOP3.LUT R8, R8, R7, RZ, 0x3c, !PT ;  /* 0x0000000708087212 */ /* 0x000fe400078e3cff */
[----:B------:R-:W-:-:S02]  /*25560*/  LOP3.LUT R7, R46, 0x380, RZ, 0xc0, !PT ;  /* 0x000003802e077812 */ /* 0x000fc400078ec0ff */
[----:B------:R-:W-:Y:S02]  /*25570*/  SHF.R.U64 R32, R32, 0x3, RZ ;  /* 0x0000000320207819 */ /* 0x000fe400000012ff */
[----:B------:R-:W-:Y:S02]  /*25580*/  SHF.R.U64 R36, R36, 0x3, RZ ;  /* 0x0000000324247819 */ /* 0x000fe400000012ff */
[----:B------:R-:W-:Y:S02]  /*25590*/  SHF.R.U64 R7, R7, 0x3, RZ ;  /* 0x0000000307077819 */ /* 0x000fe400000012ff */
[----:B------:R-:W-:Y:S01]  /*255a0*/  LOP3.LUT R32, R32, R33, RZ, 0x3c, !PT ;  /* 0x0000002120207212 */ /* 0x000fe200078e3cff */
[--C-:B------:R-:W-:Y:S01]  /*255b0*/  IMAD.X R33, RZ, RZ, R47.reuse, P5 ;  /* 0x000000ffff217224 */ /* 0x100fe200028e062f */
[----:B------:R-:W-:Y:S01]  /*255c0*/  LOP3.LUT R36, R36, R37, RZ, 0x3c, !PT ;  /* 0x0000002524247212 */ /* 0x000fe200078e3cff */
[----:B------:R-:W-:Y:S01]  /*255d0*/  IMAD.X R37, RZ, RZ, R47, P4 ;  /* 0x000000ffff257224 */ /* 0x000fe200020e062f */
[----:B------:R-:W-:Y:S01]  /*255e0*/  LOP3.LUT R46, R7, R46, RZ, 0x3c, !PT ;  /* 0x0000002e072e7212 */ /* 0x000fe200078e3cff */
[----:B------:R-:W-:Y:S01]  /*255f0*/  BSSY B1, `(.L_x_2510) ;  /* 0x0000054000017945 */ /* 0x000fe20003800000 */
[----:B------:R-:W-:-:S02]  /*25600*/  SHF.R.S32.HI R50, RZ, 0x1f, R215 ;  /* 0x0000001fff327819 */ /* 0x000fc400000114d7 */
[----:B------:R-:W-:Y:S02]  /*25610*/  SHF.R.S32.HI R52, RZ, 0x1f, R208 ;  /* 0x0000001fff347819 */ /* 0x000fe400000114d0 */
[----:B--2---:R-:W-:-:S04]  /*25620*/  IADD3 R6, R10, R203, RZ ;  /* 0x000000cb0a067210 */ /* 0x004fc80007ffe0ff */
[C---:B------:R-:W-:Y:S01]  /*25630*/  ISETP.GE.OR P1, PT, R6.reuse, R55, P0 ;  /* 0x000000370600720c */ /* 0x040fe20000726670 */
[----:B------:R-:W-:-:S05]  /*25640*/  VIADD R0, R6, 0x8 ;  /* 0x0000000806007836 */ /* 0x000fca0000000000 */
[----:B------:R-:W-:Y:S02]  /*25650*/  ISETP.GE.OR P0, PT, R0, R55, P0 ;  /* 0x000000370000720c */ /* 0x000fe40000706670 */
[----:B------:R-:W-:-:S04]  /*25660*/  LOP3.LUT R0, R5, 0x380, RZ, 0xc0, !PT ;  /* 0x0000038005007812 */ /* 0x000fc800078ec0ff */
[----:B------:R-:W-:Y:S01]  /*25670*/  SHF.R.U64 R0, R0, 0x3, RZ ;  /* 0x0000000300007819 */ /* 0x000fe200000012ff */
[----:B-1----:R-:W-:Y:S03]  /*25680*/  @!P1 ST.E desc[UR56][R20.64], R89 ;  /* 0x0000005914009985 */ /* 0x002fe6000c101938 */
[----:B------:R-:W-:-:S03]  /*25690*/  LOP3.LUT R40, R0, R5, RZ, 0x3c, !PT ;  /* 0x0000000500287212 */ /* 0x000fc600078e3cff */
[----:B---3--:R1:W-:Y:S01]  /*256a0*/  @!P0 ST.E desc[UR56][R44.64], R88 ;  /* 0x000000582c008985 */ /* 0x0083e2000c101938 */
[----:B------:R-:W-:Y:S02]  /*256b0*/  IMAD R0, R3, UR4, RZ ;  /* 0x0000000403007c24 */ /* 0x000fe4000f8e02ff */
[C---:B------:R-:W-:Y:S01]  /*256c0*/  IMAD.WIDE.U32 R2, R49.reuse, UR4, RZ ;  /* 0x0000000431027c25 */ /* 0x040fe2000f8e00ff */
[----:B------:R2:W5:Y:S01]  /*256d0*/  LD.E.128 R4, desc[UR56][R46.64] ;  /* 0x000000382e047980 */ /* 0x000562000c101d00 */
[----:B-1----:R-:W1:Y:S02]  /*256e0*/  @P2 LDC R45, c[0x0][0xbf0] ;  /* 0x0002fc00ff2d2b82 */ /* 0x002e640000000800 */
[----:B------:R-:W-:Y:S01]  /*256f0*/  IMAD R21, R49, UR5, R0 ;  /* 0x0000000531157c24 */ /* 0x000fe2000f8e0200 */
[----:B------:R-:W-:Y:S01]  /*25700*/  ULDC.64 UR4, c[0x0][0xae8] ;  /* 0x0002ba0000047ab9 */ /* 0x000fe20000000a00 */
[----:B------:R-:W-:Y:S01]  /*25710*/  IMAD R0, R216, 0x20, R224 ;  /* 0x00000020d8007824 */ /* 0x000fe200078e02e0 */
[----:B------:R-:W5:Y:S01]  /*25720*/  LD.E.128 R8, desc[UR56][R8.64] ;  /* 0x0000003808087980 */ /* 0x000f62000c101d00 */
[----:B------:R-:W-:Y:S01]  /*25730*/  IMAD R20, R48, UR4, RZ ;  /* 0x0000000430147c24 */ /* 0x000fe2000f8e02ff */
[----:B------:R-:W-:Y:S01]  /*25740*/  IADD3 R3, R3, R21, RZ ;  /* 0x0000001503037210 */ /* 0x000fe20007ffe0ff */
        /* <DEDUP_REMOVED lines=8> */
[----:B------:R-:W-:Y:S01]  /*257d0*/  IMAD.IADD R3, R3, 0x1, R21 ;  /* 0x0000000103037824 */ /* 0x000fe200078e0215 */
[----:B------:R-:W-:Y:S01]  /*257e0*/  MOV R21, R44 ;  /* 0x0000002c00157202 */ /* 0x000fe20000000f00 */
[----:B------:R-:W-:Y:S01]  /*257f0*/  IMAD R20, R220, UR4, RZ ;  /* 0x00000004dc147c24 */ /* 0x000fe2000f8e02ff */
[----:B------:R-:W5:Y:S01]  /*25800*/  LD.E.128 R32, desc[UR56][R32.64] ;  /* 0x0000003820207980 */ /* 0x000f62000c101d00 */
[----:B-1----:R-:W-:-:S02]  /*25810*/  @P2 SHF.R.U32.HI R21, RZ, R45, R0 ;  /* 0x0000002dff152219 */ /* 0x002fc40000011600 */
[C---:B------:R-:W-:Y:S01]  /*25820*/  IMAD R45, R53.reuse, UR5, R20 ;  /* 0x00000005352d7c24 */ /* 0x040fe2000f8e0214 */
[----:B------:R-:W5:Y:S01]  /*25830*/  LD.E.128 R36, desc[UR56][R36.64] ;  /* 0x0000003824247980 */ /* 0x000f62000c101d00 */
[----:B------:R-:W-:Y:S01]  /*25840*/  IMAD.WIDE.U32 R2, R53, UR4, R2 ;  /* 0x0000000435027c25 */ /* 0x000fe2000f8e0002 */
[--C-:B------:R-:W-:Y:S01]  /*25850*/  SHF.R.S32.HI R0, RZ, 0x1f, R21.reuse ;  /* 0x0000001fff007819 */ /* 0x100fe20000011415 */
[----:B------:R-:W-:Y:S01]  /*25860*/  ULDC.64 UR4, c[0x0][0xae0] ;  /* 0x0002b80000047ab9 */ /* 0x000fe20000000a00 */
[----:B------:R-:W5:Y:S01]  /*25870*/  LD.E.128 R40, desc[UR56][R40.64] ;  /* 0x0000003828287980 */ /* 0x000f62000c101d00 */
[----:B------:R-:W-:Y:S02]  /*25880*/  IMAD.MOV R20, RZ, RZ, -R21 ;  /* 0x000000ffff147224 */ /* 0x000fe400078e0a15 */
[----:B------:R-:W-:Y:S01]  /*25890*/  IMAD.IADD R3, R3, 0x1, R45 ;  /* 0x0000000103037824 */ /* 0x000fe200078e022d */
[----:B------:R-:W-:Y:S01]  /*258a0*/  @!PT LDS RZ, [RZ] ;  /* 0x00000000fffff984 */ /* 0x000fe20000000800 */
[----:B------:R-:W-:Y:S01]  /*258b0*/  @!PT LDS RZ, [RZ] ;  /* 0x00000000fffff984 */ /* 0x000fe20000000800 */
[----:B------:R-:W-:Y:S01]  /*258c0*/  @!PT LDS RZ, [RZ] ;  /* 0x00000000fffff984 */ /* 0x000fe20000000800 */
[----:B------:R-:W-:Y:S01]  /*258d0*/  @!PT LDS RZ, [RZ] ;  /* 0x00000000fffff984 */ /* 0x000fe20000000800 */
[----:B------:R0:W-:Y:S06]  /*258e0*/  MEMBAR.ALL.CTA ;  /* 0x0000000000007992 */ /* 0x0001ec0000008000 */
[----:B0-----:R-:W0:Y:S01]  /*258f0*/  FENCE.VIEW.ASYNC.S ;  /* 0x00000000000073c6 */ /* 0x001e220000000000 */
[----:B------:R-:W-:-:S02]  /*25900*/  IMAD R0, R0, UR4, RZ ;  /* 0x0000000400007c24 */ /* 0x000fc4000f8e02ff */
[----:B------:R-:W-:Y:S02]  /*25910*/  IMAD R45, R51, R20, R44 ;  /* 0x00000014332d7224 */ /* 0x000fe400078e022c */
[C---:B--2---:R-:W-:Y:S02]  /*25920*/  IMAD R47, R21.reuse, UR5, R0 ;  /* 0x00000005152f7c24 */ /* 0x044fe4000f8e0200 */
[----:B------:R-:W-:Y:S01]  /*25930*/  IMAD.WIDE.U32 R2, R21, UR4, R2 ;  /* 0x0000000415027c25 */ /* 0x000fe2000f8e0002 */
[----:B------:R-:W-:Y:S01]  /*25940*/  SHF.R.S32.HI R0, RZ, 0x1f, R45 ;  /* 0x0000001fff007819 */ /* 0x000fe2000001142d */
[----:B------:R-:W-:Y:S02]  /*25950*/  ULDC.64 UR4, c[0x0][0xad8] ;  /* 0x0002b60000047ab9 */ /* 0x000fe40000000a00 */
[----:B------:R-:W-:Y:S01]  /*25960*/  IMAD.IADD R46, R224, 0x1, R203 ;  /* 0x00000001e02e7824 */ /* 0x000fe200078e02cb */
[----:B------:R-:W-:Y:S01]  /*25970*/  IADD3 R3, R3, R47, RZ ;  /* 0x0000002f03037210 */ /* 0x000fe20007ffe0ff */
[----:B------:R-:W-:-:S02]  /*25980*/  IMAD R20, R0, UR4, RZ ;  /* 0x0000000400147c24 */ /* 0x000fc4000f8e02ff */
[C---:B------:R-:W-:Y:S01]  /*25990*/  VIADD R0, R46.reuse, 0x20 ;  /* 0x000000202e007836 */ /* 0x040fe20000000000 */
[-C--:B------:R-:W-:Y:S01]  /*259a0*/  ISETP.GE.AND P2, PT, R46, R55.reuse, PT ;  /* 0x000000372e00720c */ /* 0x080fe20003f46270 */
[C---:B------:R-:W-:Y:S02]  /*259b0*/  IMAD R21, R45.reuse, UR5, R20 ;  /* 0x000000052d157c24 */ /* 0x040fe4000f8e0214 */
[----:B------:R-:W-:Y:S01]  /*259c0*/  IMAD.WIDE.U32 R2, R45, UR4, R2 ;  /* 0x000000042d027c25 */ /* 0x000fe2000f8e0002 */
[----:B------:R-:W-:Y:S01]  /*259d0*/  ISETP.GE.AND P0, PT, R0, R55, PT ;  /* 0x000000370000720c */ /* 0x000fe20003f06270 */
[----:B------:R-:W-:Y:S02]  /*259e0*/  ULDC.64 UR4, c[0x0][0xa80] ;  /* 0x0002a00000047ab9 */ /* 0x000fe40000000a00 */
[----:B------:R-:W-:Y:S01]  /*259f0*/  VIADD R0, R16, 0x29820 ;  /* 0x0002982010007836 */ /* 0x000fe20000000000 */
[----:B------:R-:W-:Y:S01]  /*25a00*/  IADD3 R3, R3, R21, RZ ;  /* 0x0000001503037210 */ /* 0x000fe20007ffe0ff */
[----:B------:R-:W-:Y:S01]  /*25a10*/  VIADD R20, R46, 0x40 ;  /* 0x000000402e147836 */ /* 0x000fe20000000000 */
[----:B------:R-:W-:-:S02]  /*25a20*/  LEA R44, P3, R2, UR4, 0x1 ;  /* 0x00000004022c7c11 */ /* 0x000fc4000f8608ff */
[----:B------:R-:W-:Y:S02]  /*25a30*/  PRMT R0, RZ, 0x654, R0 ;  /* 0x00000654ff007816 */ /* 0x000fe40000000000 */
[----:B------:R-:W-:Y:S02]  /*25a40*/  LEA.HI.X R45, R2, UR5, R3, 0x1, P3 ;  /* 0x00000005022d7c11 */ /* 0x000fe400098f0c03 */
[----:B------:R-:W-:Y:S01]  /*25a50*/  ISETP.GE.AND P1, PT, R20, R55, PT ;  /* 0x000000371400720c */ /* 0x000fe20003f26270 */
[----:B0-----:R0:W-:Y:S01]  /*25a60*/  SYNCS.ARRIVE.TRANS64.RED.A1T0 RZ, [R0+URZ], RZ ;  /* 0x000000ff00ff79a7 */ /* 0x0011e2000810043f */
[----:B------:R1:W2:Y:S04]  /*25a70*/  SHFL.IDX PT, R20, R44, RZ, 0x181f ;  /* 0x00181fff2c147589 */ /* 0x0002a800000e0000 */
        /* <DEDUP_REMOVED lines=11> */
.L_x_2511:
[----:B------:R-:W-:Y:S05]  /*25b30*/  BSYNC B1 ;  /* 0x0000000000017941 */ /* 0x000fea0003800000 */
.L_x_2510:
        /* <DEDUP_REMOVED lines=13> */
.L_x_2513:
[----:B------:R-:W-:Y:S05]  /*25c10*/  BSYNC B1 ;  /* 0x0000000000017941 */ /* 0x000fea0003800000 */
.L_x_2512:
        /* <DEDUP_REMOVED lines=13> */
.L_x_2515:
[----:B------:R-:W-:Y:S05]  /*25cf0*/  BSYNC B1 ;  /* 0x0000000000017941 */ /* 0x000fea0003800000 */
.L_x_2514:
        /* <DEDUP_REMOVED lines=16> */
.L_x_2507:
        /* <DEDUP_REMOVED lines=14> */
[----:B------:R-:W-:Y:S01]  /*25ee0*/  IMAD.U32 R6, RZ, RZ, UR4 ;  /* 0x00000004ff067e24 */ /* 0x000fe2000f8e00ff */
[----:B------:R-:W-:-:S05]  /*25ef0*/  @P1 IADD3.X R219, R219, UR5, RZ, P2, !PT ;  /* 0x00000005dbdb1c10 */ /* 0x000fca00097fe4ff */
[----:B------:R3:W5:Y:S01]  /*25f00*/  @P1 LDG.E R6, desc[UR56][R218.64] ;  /* 0x00000038da061981 */ /* 0x000762000c1e1900 */
[----:B--2---:R-:W-:-:S13]  /*25f10*/  ISETP.NE.AND P2, PT, R21, 0x1, PT ;  /* 0x000000011500780c */ /* 0x004fda0003f45270 */
[----:B------:R-:W2:Y:S01]  /*25f20*/  @P2 LDC R14, c[0x0][0xbec] ;  /* 0x0002fb00ff0e2b82 */ /* 0x000ea20000000800 */
[----:B----4-:R-:W-:-:S07]  /*25f30*/  IADD3 R4, R4, -0x80, RZ ;  /* 0xffffff8004047810 */ /* 0x010fce0007ffe0ff */
[----:B------:R-:W4:Y:S01]  /*25f40*/  @P2 LDC R25, c[0x0][0xbf0] ;  /* 0x0002fc00ff192b82 */ /* 0x000f220000000800 */
[----:B------:R-:W-:Y:S01]  /*25f50*/  ISETP.GE.AND P3, PT, R4, 0x80, PT ;  /* 0x000000800400780c */ /* 0x000fe20003f66270 */
[----:B---3--:R-:W-:-:S12]  /*25f60*/  @P1 BRA `(.L_x_2517) ;  /* 0x0000000000101947 */ /* 0x008fd80003800000 */
[----:B------:R-:W-:Y:S05]  /*25f70*/  @!P0 BRA `(.L_x_2517) ;  /* 0x00000000000c8947 */ /* 0x000fea0003800000 */
[----:B------:R-:W3:Y:S04]  /*25f80*/  LDG.E R5, desc[UR56][R2.64] ;  /* 0x0000003802057981 */ /* 0x000ee8000c1e1900 */
[----:B-----5:R-:W3:Y:S02]  /*25f90*/  LDG.E R6, desc[UR56][R2.64+0x4] ;  /* 0x0000043802067981 */ /* 0x020ee4000c1e1900 */
[----:B---3--:R-:W-:-:S07]  /*25fa0*/  IMAD.IADD R6, R6, 0x1, -R5 ;  /* 0x0000000106067824 */ /* 0x008fce00078e0a05 */
.L_x_2517:
        /* <DEDUP_REMOVED lines=9> */
[----:B---3--:R-:W-:-:S04]  /*26040*/  IADD3 R9, R203, -0x80, R3 ;  /* 0xffffff80cb097810 */ /* 0x008fc80007ffe003 */
        /* <DEDUP_REMOVED lines=9> */
[----:B------:R-:W3:Y:S01]  /*260e0*/  @P0 LDC R4, c[0x0][0xbec] ;  /* 0x0002fb00ff040b82 */ /* 0x000ee20000000800 */
[----:B------:R-:W-:Y:S01]  /*260f0*/  IMAD R7, R217, UR5, R8 ;  /* 0x00000005d9077c24 */ /* 0x000fe2000f8e0208 */
[----:B------:R-:W-:-:S03]  /*26100*/  ULDC.64 UR4, c[0x0][0xb98] ;  /* 0x0002e60000047ab9 */ /* 0x000fc60000000a00 */
[----:B------:R-:W-:-:S03]  /*26110*/  IMAD.IADD R3, R3, 0x1, R7 ;  /* 0x0000000103037824 */ /* 0x000fc600078e0207 */
[----:B------:R-:W5:Y:S01]  /*26120*/  @P0 LDC R15, c[0x0][0xbf0] ;  /* 0x0002fc00ff0f0b82 */ /* 0x000f620000000800 */
[----:B------:R-:W-:-:S04]  /*26130*/  IMAD.WIDE.U32 R2, R13, UR4, R2 ;  /* 0x000000040d027c25 */ /* 0x000fc8000f8e0002 */
[----:B---3--:R-:W-:-:S05]  /*26140*/  @P0 IMAD.HI.U32 R4, R9, R4, RZ ;  /* 0x0000000409040227 */ /* 0x008fca00078e00ff */
[----:B-----5:R-:W-:Y:S01]  /*26150*/  @P0 SHF.R.U32.HI R5, RZ, R15, R4 ;  /* 0x0000000fff050219 */ /* 0x020fe20000011604 */
        /* <DEDUP_REMOVED lines=15> */
[----:B------:R-:W-:Y:S02]  /*26250*/  LEA.HI.X R5, R2, UR5, R3, 0x2, P0 ;  /* 0x0000000502057c11 */ /* 0x000fe400080f1403 */
[----:B------:R-:W-:-:S05]  /*26260*/  MOV R3, 0xff800000 ;  /* 0xff80000000037802 */ /* 0x000fca0000000f00 */
[----:B------:R3:W-:Y:S02]  /*26270*/  STG.E desc[UR56][R4.64], R3 ;  /* 0x0000000304007986 */ /* 0x0007e4000c101938 */
.L_x_2519:
[----:B------:R-:W-:Y:S05]  /*26280*/  BSYNC B1 ;  /* 0x0000000000017941 */ /* 0x000fea0003800000 */
.L_x_2518:
[----:B------:R-:W-:Y:S02]  /*26290*/  ULDC.64 UR4, c[0x0][0xaa0] ;  /* 0x0002a80000047ab9 */ /* 0x000fe40000000a00 */
[----:B---3--:R-:W-:-:S04]  /*262a0*/  IMAD R3, R11, UR4, RZ ;  /* 0x000000040b037c24 */ /* 0x008fc8000f8e02ff */
[C---:B------:R-:W-:Y:S02]  /*262b0*/  IMAD R5, R0.reuse, UR5, R3 ;  /* 0x0000000500057c24 */ /* 0x040fe4000f8e0203 */
[----:B------:R-:W-:Y:S01]  /*262c0*/  IMAD.WIDE.U32 R2, R0, UR4, RZ ;  /* 0x0000000400027c25 */ /* 0x000fe2000f8e00ff */
[----:B------:R-:W-:-:S03]  /*262d0*/  ULDC.64 UR4, c[0x0][0xae8] ;  /* 0x0002ba0000047ab9 */ /* 0x000fc60000000a00 */
[----:B------:R-:W-:Y:S02]  /*262e0*/  IMAD R0, R216, 0x20, R224 ;  /* 0x00000020d8007824 */ /* 0x000fe400078e02e0 */
[----:B------:R-:W-:Y:S02]  /*262f0*/  IMAD.IADD R3, R3, 0x1, R5 ;  /* 0x0000000103037824 */ /* 0x000fe400078e0205 */
[----:B------:R-:W-:Y:S02]  /*26300*/  IMAD.IADD R9, R203, 0x1, R0 ;  /* 0x00000001cb097824 */ /* 0x000fe400078e0200 */
[----:B------:R-:W-:Y:S02]  /*26310*/  IMAD R4, R10, UR4, RZ ;  /* 0x000000040a047c24 */ /* 0x000fe4000f8e02ff */
        /* <DEDUP_REMOVED lines=12> */
[----:B------:R-:W-:Y:S02]  /*263e0*/  IMAD.MOV R4, RZ, RZ, -R5 ;  /* 0x000000ffff047224 */ /* 0x000fe400078e0a05 */
[----:B------:R-:W-:Y:S02]  /*263f0*/  IMAD R0, R0, UR4, RZ ;  /* 0x0000000400007c24 */ /* 0x000fe4000f8e02ff */
[----:B------:R-:W-:Y:S02]  /*26400*/  IMAD.IADD R3, R3, 0x1, R7 ;  /* 0x0000000103037824 */ /* 0x000fe400078e0207 */
[----:B------:R-:W-:Y:S02]  /*26410*/  IMAD R7, R21, R4, R9 ;  /* 0x0000000415077224 */ /* 0x000fe400078e0209 */
[C---:B------:R-:W-:Y:S02]  /*26420*/  IMAD R9, R5.reuse, UR5, R0 ;  /* 0x0000000505097c24 */ /* 0x040fe4000f8e0200 */
[----:B------:R-:W-:Y:S01]  /*26430*/  IMAD.WIDE.U32 R2, R5, UR4, R2 ;  /* 0x0000000405027c25 */ /* 0x000fe2000f8e0002 */
[----:B------:R-:W-:Y:S01]  /*26440*/  SHF.R.S32.HI R0, RZ, 0x1f, R7 ;  /* 0x0000001fff007819 */ /* 0x000fe20000011407 */
[----:B------:R-:W-:-:S03]  /*26450*/  ULDC.64 UR4, c[0x0][0xad8] ;  /* 0x0002b60000047ab9 */ /* 0x000fc60000000a00 */
[----:B------:R-:W-:Y:S01]  /*26460*/  IADD3 R3, R3, R9, RZ ;  /* 0x0000000903037210 */ /* 0x000fe20007ffe0ff */
        /* <DEDUP_REMOVED lines=11> */
.L_x_2721:
[----:B------:R-:W-:Y:S01]  /*26520*/  IMAD R21, R6, R21, RZ ;  /* 0x0000001506157224 */ /* 0x000fe200078e02ff */
[----:B------:R-:W-:Y:S01]  /*26530*/  BSSY B1, `(.L_x_2521) ;  /* 0x000000f000017945 */ /* 0x000fe20003800000 */
[----:B------:R-:W-:-:S05]  /*26540*/  IMAD.IADD R6, R224, 0x1, R203 ;  /* 0x00000001e0067824 */ /* 0x000fca00078e02cb */
        /* <DEDUP_REMOVED lines=13> */
.L_x_2522:
[----:B------:R-:W-:Y:S05]  /*26620*/  BSYNC B1 ;  /* 0x0000000000017941 */ /* 0x000fea0003800000 */
.L_x_2521:
[----:B------:R-:W-:-:S03]  /*26630*/  UMOV UR4, 0xffffffff ;  /* 0xffffffff00047882 */ /* 0x000fc60000000000 */
[----:B------:R-:W-:Y:S05]  /*26640*/  BRA.DIV UR4, `(.L_x_2523) ;  /* 0x0000008a04b87947 */ /* 0x000fea000b800000 */
[----:B---3--:R3:W0:Y:S04]  /*26650*/  SHFL.IDX PT, R0, R3, 0x1, 0x181f ;  /* 0x00381f0003007f89 */ /* 0x00862800000e0000 */
[----:B----4-:R3:W4:Y:S02]  /*26660*/  SHFL.IDX PT, R14, R2, 0x1, 0x181f ;  /* 0x00381f00020e7f89 */ /* 0x01072400000e0000 */
.L_x_2725:
        /* <DEDUP_REMOVED lines=15> */
.L_x_2525:
[----:B------:R-:W-:Y:S05]  /*26760*/  BSYNC B1 ;  /* 0x0000000000017941 */ /* 0x000fea0003800000 */
.L_x_2524:
[----:B------:R-:W-:-:S03]  /*26770*/  UMOV UR4, 0xffffffff ;  /* 0xffffffff00047882 */ /* 0x000fc60000000000 */
[----:B------:R-:W-:Y:S05]  /*26780*/  BRA.DIV UR4, `(.L_x_2526) ;  /* 0x0000008a04b07947 */ /* 0x000fea000b800000 */
[----:B0-----:R0:W0:Y:S04]  /*26790*/  SHFL.IDX PT, R0, R3, 0x2, 0x181f ;  /* 0x00581f0003007f89 */ /* 0x00102800000e0000 */
[----:B----4-:R4:W0:Y:S02]  /*267a0*/  SHFL.IDX PT, R14, R2, 0x2, 0x181f ;  /* 0x00581f00020e7f89 */ /* 0x01082400000e0000 */
.L_x_2729:
[----:B------:R-:W-:Y:S01]  /*267b0*/  IADD3 R4, R6, 0x40, RZ ;  /* 0x0000004006047810 */ /* 0x000fe20007ffe0ff */
        /* <DEDUP_REMOVED lines=14> */
.L_x_2528:
[----:B------:R-:W-:Y:S05]  /*268a0*/  BSYNC B1 ;  /* 0x0000000000017941 */ /* 0x000fea0003800000 */
.L_x_2527:
[----:B------:R-:W-:-:S03]  /*268b0*/  UMOV UR4, 0xffffffff ;  /* 0xffffffff00047882 */ /* 0x000fc60000000000 */
[----:B------:R-:W-:Y:S05]  /*268c0*/  BRA.DIV UR4, `(.L_x_2529) ;  /* 0x0000008a04a87947 */ /* 0x000fea000b800000 */
[----:B0-----:R0:W0:Y:S04]  /*268d0*/  SHFL.IDX PT, R0, R3, 0x3, 0x181f ;  /* 0x00781f0003007f89 */ /* 0x00102800000e0000 */
[----:B------:R0:W0:Y:S02]  /*268e0*/  SHFL.IDX PT, R14, R2, 0x3, 0x181f ;  /* 0x00781f00020e7f89 */ /* 0x00002400000e0000 */
.L_x_2733:
[----:B0-234-:R-:W-:-:S05]  /*268f0*/  VIADD R2, R6, 0x60 ;  /* 0x0000006006027836 */ /* 0x01dfca0000000000 */
        /* <DEDUP_REMOVED lines=13> */
.L_x_2516:
[----:B------:R-:W-:Y:S05]  /*269d0*/  BSYNC B0 ;  /* 0x0000000000007941 */ /* 0x000fea0003800000 */
.L_x_2506:
[----:B------:R-:W-:Y:S02]  /*269e0*/  ULDC UR4, c[0x0][0xc3c] ;  /* 0x00030f0000047ab9 */ /* 0x000fe40000000800 */
[----:B-1----:R-:W-:-:S13]  /*269f0*/  ISETP.GE.AND P0, PT, R207, UR4, PT ;  /* 0x00000004cf007c0c */ /* 0x002fda000bf06270 */
[----:B------:R-:W-:Y:S05]  /*26a00*/  @!P0 BRA `(.L_x_2530) ;  /* 0xfffffda800948947 */ /* 0x000fea000383ffff */
[----:B------:R-:W-:Y:S05]  /*26a10*/  BRA `(.L_x_2327) ;  /* 0x0000006c00947947 */ /* 0x000fea0003800000 */
.L_x_2325:
        /* <DEDUP_REMOVED lines=15> */
[----:B------:R-:W2:Y:S01]  /*26b10*/  LDS.128 R16, [UR4+0x298d0] ;  /* 0x0298d004ff107984 */ /* 0x000ea20008000c00 */
[----:B------:R-:W-:Y:S06]  /*26b20*/  BAR.ARV 0x4, 0x180 ;  /* 0x0106000000007b1d */ /* 0x000fec0000002000 */
[----:B------:R-:W-:Y:S05]  /*26b30*/  BRA `(.L_x_2532) ;  /* 0x0000000800847947 */ /* 0x000fea0003800000 */
.L_x_2531:
        /* <DEDUP_REMOVED lines=12> */
[C---:B------:R-:W-:Y:S02]  /*26c00*/  ISETP.GE.U32.AND P2, PT, R0.reuse, 0x2, PT ;  /* 0x000000020000780c */ /* 0x040fe40003f46070 */
[C---:B------:R-:W-:Y:S02]  /*26c10*/  ISETP.GE.U32.AND P3, PT, R0.reuse, 0x4, PT ;  /* 0x000000040000780c */ /* 0x040fe40003f66070 */
[C---:B------:R-:W-:Y:S02]  /*26c20*/  ISETP.GE.U32.AND P4, PT, R0.reuse, 0x8, PT ;  /* 0x000000080000780c */ /* 0x040fe40003f86070 */
[----:B------:R-:W-:Y:S02]  /*26c30*/  ISETP.GE.U32.AND P5, PT, R0, 0x10, PT ;  /* 0x000000100000780c */ /* 0x000fe40003fa6070 */
[----:B------:R-:W-:Y:S01]  /*26c40*/  MOV R16, RZ ;  /* 0x000000ff00107202 */ /* 0x000fe20000000f00 */
[----:B---3--:R-:W0:Y:S02]  /*26c50*/  SHFL.UP PT, R5, R4, 0x1, RZ ;  /* 0x0420000004057989 */ /* 0x008e2400000e00ff */
        /* <DEDUP_REMOVED lines=24> */
.L_x_2537:
[----:B------:R-:W-:Y:S01]  /*26de0*/  UIADD3 UR4, UR4, 0x1f, URZ ;  /* 0x0000001f04047890 */ /* 0x000fe2000fffe03f */
[----:B------:R-:W-:-:S05]  /*26df0*/  IMAD.U32 R19, RZ, RZ, UR7 ;  /* 0x00000007ff137e24 */ /* 0x000fca000f8e00ff */
[----:B0-----:R-:W-:-:S13]  /*26e00*/  ISETP.LE.AND P6, PT, R5, UR4, PT ;  /* 0x0000000405007c0c */ /* 0x001fda000bfc3270 */
[----:B------:R-:W-:Y:S05]  /*26e10*/  @P6 BRA `(.L_x_2534) ;  /* 0x0000000400a86947 */ /* 0x000fea0003800000 */
[----:B------:R-:W-:Y:S01]  /*26e20*/  IADD3 R7, R0, UR4, RZ ;  /* 0x0000000400077c10 */ /* 0x000fe2000fffe0ff */
[----:B------:R-:W-:Y:S01]  /*26e30*/  BSSY B0, `(.L_x_2535) ;  /* 0x0000007000007945 */ /* 0x000fe20003800000 */
[----:B------:R-:W-:Y:S02]  /*26e40*/  IMAD.MOV.U32 R4, RZ, RZ, RZ ;  /* 0x000000ffff047224 */ /* 0x000fe400078e00ff */
[----:B------:R-:W-:-:S13]  /*26e50*/  ISETP.GE.OR P6, PT, R7, R5, !P0 ;  /* 0x000000050700720c */ /* 0x000fda00047c6670 */
[----:B------:R-:W-:Y:S05]  /*26e60*/  @P6 BRA `(.L_x_2536) ;  /* 0x00000000000c6947 */ /* 0x000fea0003800000 */
[----:B------:R-:W0:Y:S02]  /*26e70*/  LDC.64 R2, c[0x0][0xc80] ;  /* 0x00032000ff027b82 */ /* 0x000e240000000a00 */
[----:B0-----:R-:W-:-:S05]  /*26e80*/  IMAD.WIDE R2, R7, 0x4, R2 ;  /* 0x0000000407027825 */ /* 0x001fca00078e0202 */
[----:B------:R0:W5:Y:S02]  /*26e90*/  LDG.E R4, desc[UR56][R2.64] ;  /* 0x0000003802047981 */ /* 0x000164000c1e1900 */
.L_x_2536:
[----:B------:R-:W-:Y:S05]  /*26ea0*/  BSYNC B0 ;  /* 0x0000000000007941 */ /* 0x000fea0003800000 */
.L_x_2535:
        /* <DEDUP_REMOVED lines=20> */
[----:B------:R-:W-:-:S07]  /*26ff0*/  MOV R5, R9 ;  /* 0x0000000900057202 */ /* 0x000fce0000000f00 */
.L_x_2533:
[----:B------:R-:W-:-:S04]  /*27000*/  IMAD.IADD R6, R6, 0x1, -R3 ;  /* 0x0000000106067824 */ /* 0x000fc800078e0a03 */
[----:B------:R-:W-:-:S05]  /*27010*/  IMAD R2, R5, UR5, R6 ;  /* 0x0000000505027c24 */ /* 0x000fca000f8e0206 */
[----:B------:R-:W-:Y:S02]  /*27020*/  ISETP.GT.AND P0, PT, R2, UR6, PT ;  /* 0x0000000602007c0c */ /* 0x000fe4000bf04270 */
[----:B------:R-:W0:Y:S11]  /*27030*/  LDC.64 R2, c[0x0][0xc90] ;  /* 0x00032400ff027b82 */ /* 0x000e360000000a00 */
[----:B------:R-:W-:-:S04]  /*27040*/  VOTE.ANY R11, PT, !P0 ;  /* 0x00000000000b7806 */ /* 0x000fc800040e0100 */
[----:B------:R-:W1:Y:S02]  /*27050*/  POPC R7, R11 ;  /* 0x0000000b00077309 */ /* 0x000e640000000000 */
[----:B-1----:R-:W-:-:S04]  /*27060*/  VIADD R19, R7, UR4 ;  /* 0x0000000407137c36 */ /* 0x002fc80008000000 */
        /* <DEDUP_REMOVED lines=11> */
[----:B------:R-:W-:-:S06]  /*27120*/  IADD3 R16, R7, -0x1, RZ ;  /* 0xffffffff07107810 */ /* 0x000fcc0007ffe0ff */
[----:B------:R2:W3:Y:S02]  /*27130*/  SHFL.IDX PT, R16, R5, R16, 0x1f ;  /* 0x00001f1005107589 */ /* 0x0004e400000e0000 */
.L_x_2538:
        /* <DEDUP_REMOVED lines=22> */
[----:B------:R-:W-:-:S03]  /*272a0*/  IMAD.MOV R2, RZ, RZ, -R2 ;  /* 0x000000ffff027224 */ /* 0x000fc600078e0a02 */
[----:B------:R-:W-:Y:S01]  /*272b0*/  IADD3 R10, -R6, RZ, RZ ;  /* 0x000000ff060a7210 */ /* 0x000fe20007ffe1ff */
        /* <DEDUP_REMOVED lines=10> */
[----:B------:R-:W-:Y:S01]  /*27360*/  IMAD R11, R2, R7, RZ ;  /* 0x00000007020b7224 */ /* 0x000fe200078e02ff */
[----:B------:R-:W-:-:S05]  /*27370*/  MOV R2, RZ ;  /* 0x000000ff00027202 */ /* 0x000fca0000000f00 */
        /* <DEDUP_REMOVED lines=12> */
[----:B------:R-:W-:-:S05]  /*27440*/  @P0 IADD3 R2, R2, 0x1, RZ ;  /* 0x0000000102020810 */ /* 0x000fca0007ffe0ff */
[----:B------:R-:W-:Y:S01]  /*27450*/  @!P2 IMAD.MOV R2, RZ, RZ, -R2 ;  /* 0x000000ffff02a224 */ /* 0x000fe200078e0a02 */
[----:B------:R-:W-:Y:S01]  /*27460*/  @!P1 LOP3.LUT R2, RZ, R9, RZ, 0x33, !PT ;  /* 0x00000009ff029212 */ /* 0x000fe200078e33ff */
[----:B------:R-:W-:-:S03]  /*27470*/  IMAD.MOV R9, RZ, RZ, -R9 ;  /* 0x000000ffff097224 */ /* 0x000fc600078e0a09 */
[----:B------:R-:W-:Y:S01]  /*27480*/  LOP3.LUT R17, RZ, R2, RZ, 0x33, !PT ;  /* 0x00000002ff117212 */ /* 0x000fe200078e33ff */
[----:B------:R-:W-:-:S03]  /*27490*/  IMAD R18, R2, R9, R5 ;  /* 0x0000000902127224 */ /* 0x000fc600078e0205 */
[----:B------:R-:W-:Y:S01]  /*274a0*/  IADD3 R17, R4, R17, RZ ;  /* 0x0000001104117210 */ /* 0x000fe20007ffe0ff */
[----:B------:R-:W-:Y:S06]  /*274b0*/  BRA `(.L_x_2539) ;  /* 0x00000000000c7947 */ /* 0x000fec0003800000 */
.L_x_2534:
[----:B------:R-:W-:Y:S02]  /*274c0*/  IMAD.MOV.U32 R17, RZ, RZ, RZ ;  /* 0x000000ffff117224 */ /* 0x000fe400078e00ff */
[----:B------:R-:W-:Y:S02]  /*274d0*/  IMAD.U32 R16, RZ, RZ, UR6 ;  /* 0x00000006ff107e24 */ /* 0x000fe4000f8e00ff */
[----:B------:R-:W-:-:S07]  /*274e0*/  IMAD.MOV.U32 R18, RZ, RZ, RZ ;  /* 0x000000ffff127224 */ /* 0x000fce00078e00ff */
.L_x_2539:
[----:B------:R-:W-:-:S13]  /*274f0*/  ISETP.NE.AND P0, PT, R0, RZ, PT ;  /* 0x000000ff0000720c */ /* 0x000fda0003f05270 */
[----:B------:R-:W1:Y:S01]  /*27500*/  @!P0 S2R R3, SR_CgaCtaId ;  /* 0x0000000000038919 */ /* 0x000e620000008800 */
[----:B------:R-:W-:-:S04]  /*27510*/  @!P0 MOV R0, 0x400 ;  /* 0x0000040000008802 */ /* 0x000fc80000000f00 */
[----:B-1----:R-:W-:-:S05]  /*27520*/  @!P0 LEA R0, R3, R0, 0x18 ;  /* 0x0000000003008211 */ /* 0x002fca00078ec0ff */
[----:B------:R1:W-:Y:S01]  /*27530*/  @!P0 STS.128 [R0+0x298d0], R16 ;  /* 0x0298d01000008388 */ /* 0x0003e20000000c00 */
[----:B------:R-:W-:Y:S06]  /*27540*/  BAR.ARV 0x5, 0x180 ;  /* 0x0146000000007b1d */ /* 0x000fec0000002000 */
.L_x_2532:
[----:B-1----:R-:W-:Y:S01]  /*27550*/  MOV R0, 0x1 ;  /* 0x0000000100007802 */ /* 0x002fe20000000f00 */
[----:B------:R1:W-:Y:S01]  /*27560*/  STL [R1+0x8], RZ ;  /* 0x000008ff01007387 */ /* 0x0003e20000100800 */
[----:B------:R-:W-:Y:S02]  /*27570*/  ULDC UR4, c[0x0][0xc3c] ;  /* 0x00030f0000047ab9 */ /* 0x000fe40000000800 */
[----:B--2---:R-:W-:Y:S01]  /*27580*/  ISETP.GE.AND P0, PT, R19, UR4, PT ;  /* 0x0000000413007c0c */ /* 0x004fe2000bf06270 */
[----:B------:R1:W-:Y:S04]  /*27590*/  STL [R1+0x14], R0 ;  /* 0x0000140001007387 */ /* 0x0003e80000100800 */
[----:B------:R1:W-:Y:S08]  /*275a0*/  STL [R1+0x54], RZ ;  /* 0x000054ff01007387 */ /* 0x0003f00000100800 */
[----:B-1----:R-:W-:Y:S05]  /*275b0*/  @P0 BRA `(.L_x_2540) ;  /* 0x0000005c00a80947 */ /* 0x002fea0003800000 */
        /* <DEDUP_REMOVED lines=10> */
[C---:B------:R-:W-:Y:S01]  /*27660*/  LOP3.LUT R10, R11.reuse, 0x7f, RZ, 0xc0, !PT ;  /* 0x0000007f0b0a7812 */ /* 0x040fe200078ec0ff */
[C---:B0-----:R-:W-:Y:S01]  /*27670*/  IMAD.SHL.U32 R2, R11.reuse, 0x20, RZ ;  /* 0x000000200b027824 */ /* 0x041fe200078e00ff */
[----:B------:R-:W-:Y:S01]  /*27680*/  SHF.R.U32.HI R3, RZ, 0x1, R11 ;  /* 0x00000001ff037819 */ /* 0x000fe2000001160b */
[C---:B------:R-:W-:Y:S01]  /*27690*/  IMAD.SHL.U32 R8, R11.reuse, 0x4, RZ ;  /* 0x000000040b087824 */ /* 0x040fe200078e00ff */
[----:B------:R-:W-:Y:S01]  /*276a0*/  LOP3.LUT R6, R4, 0x380, RZ, 0xc0, !PT ;  /* 0x0000038004067812 */ /* 0x000fe200078ec0ff */
[----:B------:R-:W-:Y:S01]  /*276b0*/  IMAD.SHL.U32 R0, R10, 0x10, RZ ;  /* 0x000000100a007824 */ /* 0x000fe200078e00ff */
[----:B------:R-:W-:-:S02]  /*276c0*/  SHF.L.U32 R5, R11, 0x1, RZ ;  /* 0x000000010b057819 */ /* 0x000fc400000006ff */
[----:B------:R-:W-:Y:S01]  /*276d0*/  LOP3.LUT R6, R6, 0x30, R3, 0xf8, !PT ;  /* 0x0000003006067812 */ /* 0x000fe200078ef803 */
[C---:B------:R-:W-:Y:S01]  /*276e0*/  IMAD.SHL.U32 R3, R11.reuse, 0x10, RZ ;  /* 0x000000100b037824 */ /* 0x040fe200078e00ff */
[----:B------:R-:W-:Y:S02]  /*276f0*/  LOP3.LUT R7, R0, 0x600, RZ, 0xc0, !PT ;  /* 0x0000060000077812 */ /* 0x000fe400078ec0ff */
[----:B------:R-:W-:Y:S02]  /*27700*/  LOP3.LUT P0, RZ, R11, 0x4, RZ, 0xc0, !PT ;  /* 0x000000040bff7812 */ /* 0x000fe4000780c0ff */
[----:B------:R-:W-:Y:S02]  /*27710*/  LOP3.LUT R0, R3, 0x1b0, RZ, 0xc0, !PT ;  /* 0x000001b003007812 */ /* 0x000fe400078ec0ff */
[----:B------:R-:W-:Y:S02]  /*27720*/  LOP3.LUT R9, R7, 0x60, R2, 0xf8, !PT ;  /* 0x0000006007097812 */ /* 0x000fe400078ef802 */
[----:B------:R-:W-:-:S02]  /*27730*/  LOP3.LUT R0, R0, 0x30, R5, 0x78, !PT ;  /* 0x0000003000007812 */ /* 0x000fc400078e7805 */
        /* <DEDUP_REMOVED lines=18> */
[----:B------:R-:W-:Y:S02]  /*27860*/  IMAD.IADD R2, R5, 0x1, R0 ;  /* 0x0000000105027824 */ /* 0x000fe400078e0200 */
[----:B------:R-:W-:-:S02]  /*27870*/  IMAD.MOV.U32 R0, RZ, RZ, 0x1 ;  /* 0x00000001ff007424 */ /* 0x000fc400078e00ff */
[----:B------:R-:W-:Y:S01]  /*27880*/  IMAD.MOV.U32 R3, RZ, RZ, 0x1 ;  /* 0x00000001ff037424 */ /* 0x000fe200078e00ff */
        /* <DEDUP_REMOVED lines=8> */
.L_x_2650:
[----:B0-2---:R-:W0:Y:S02]  /*27910*/  LDC.64 R2, c[0x0][0xc88] ;  /* 0x00032200ff027b82 */ /* 0x005e240000000a00 */
[----:B0-----:R-:W-:-:S05]  /*27920*/  IMAD.WIDE R2, R19, 0x4, R2 ;  /* 0x0000000413027825 */ /* 0x001fca00078e0202 */
[----:B------:R-:W2:Y:S01]  /*27930*/  LDG.E R13, desc[UR56][R2.64] ;  /* 0x00000038020d7981 */ /* 0x000ea2000c1e1900 */
[----:B------:R-:W-:Y:S05]  /*27940*/  YIELD ;  /* 0x0000000000007946 */ /* 0x000fea0003800000 */
[----:B------:R-:W-:Y:S01]  /*27950*/  ULDC.64 UR4, c[0x0][0xa28] ;  /* 0x00028a0000047ab9 */ /* 0x000fe20000000a00 */
[----:B---3--:R-:W-:Y:S01]  /*27960*/  MOV R0, RZ ;  /* 0x000000ff00007202 */ /* 0x008fe20000000f00 */
[----:B------:R-:W-:Y:S01]  /*27970*/  ULDC.64 UR10, c[0x0][0xa18] ;  /* 0x00028600000a7ab9 */ /* 0x000fe20000000a00 */
[----:B------:R-:W-:Y:S01]  /*27980*/  ISETP.NE.U32.AND P0, PT, RZ, UR4, PT ;  /* 0x00000004ff007c0c */ /* 0x000fe2000bf05070 */
[----:B------:R-:W-:Y:S01]  /*27990*/  ULDC.64 UR8, c[0x0][0xa10] ;  /* 0x0002840000087ab9 */ /* 0x000fe20000000a00 */
[----:B------:R-:W-:-:S02]  /*279a0*/  ULDC.64 UR6, c[0x0][0xa08] ;  /* 0x0002820000067ab9 */ /* 0x000fc40000000a00 */
[----:B------:R-:W-:Y:S02]  /*279b0*/  ISETP.NE.AND.EX P0, PT, RZ, UR5, PT, P0 ;  /* 0x00000005ff007c0c */ /* 0x000fe4000bf05300 */
        /* <DEDUP_REMOVED lines=9> */
[----:B-1----:R1:W5:Y:S01]  /*27a50*/  @P0 LDG.E R0, desc[UR56][R2.64] ;  /* 0x0000003802000981 */ /* 0x002362000c1e1900 */
[----:B------:R-:W-:Y:S01]  /*27a60*/  ISETP.NE.AND.EX P2, PT, RZ, UR5, PT, P2 ;  /* 0x00000005ff007c0c */ /* 0x000fe2000bf45320 */
[----:B------:R-:W-:Y:S01]  /*27a70*/  IMAD.MOV.U32 R12, RZ, RZ, RZ ;  /* 0x000000ffff0c7224 */ /* 0x000fe200078e00ff */
[----:B------:R-:W-:Y:S01]  /*27a80*/  ISETP.NE.U32.AND P3, PT, RZ, UR10, PT ;  /* 0x0000000aff007c0c */ /* 0x000fe2000bf65070 */
[----:B------:R2:W-:Y:S01]  /*27a90*/  STL [R1], R10 ;  /* 0x0000000a01007387 */ /* 0x0005e20000100800 */
[----:B------:R-:W-:-:S02]  /*27aa0*/  IADD3 R8, P5, R10, UR6, RZ ;  /* 0x000000060a087c10 */ /* 0x000fc4000ffbe0ff */
[C---:B0-----:R-:W-:Y:S01]  /*27ab0*/  IADD3 R4, P4, R10.reuse, UR4, RZ ;  /* 0x000000040a047c10 */ /* 0x041fe2000ff9e0ff */
[----:B------:R-:W-:Y:S01]  /*27ac0*/  STL [R1+0x20], R15 ;  /* 0x0000200f01007387 */ /* 0x000fe20000100800 */
[----:B------:R-:W-:Y:S02]  /*27ad0*/  ISETP.NE.AND.EX P3, PT, RZ, UR11, PT, P3 ;  /* 0x0000000bff007c0c */ /* 0x000fe4000bf65330 */
[----:B-1----:R-:W-:Y:S02]  /*27ae0*/  CS2R R2, SRZ ;  /* 0x0000000000027805 */ /* 0x002fe4000001ff00 */
[C---:B------:R-:W-:Y:S02]  /*27af0*/  IADD3.X R5, R15.reuse, UR5, RZ, P4, !PT ;  /* 0x000000050f057c10 */ /* 0x040fe4000a7fe4ff */
[----:B------:R-:W-:Y:S02]  /*27b00*/  IADD3 R6, P4, R10, UR8, RZ ;  /* 0x000000080a067c10 */ /* 0x000fe4000ff9e0ff */
[----:B------:R-:W-:Y:S01]  /*27b10*/  ISETP.NE.U32.AND P0, PT, RZ, UR6, PT ;  /* 0x00000006ff007c0c */ /* 0x000fe2000bf05070 */
[----:B------:R-:W3:Y:S01]  /*27b20*/  @P2 LDG.E R2, desc[UR56][R4.64] ;  /* 0x0000003804022981 */ /* 0x000ee2000c1e1900 */
[----:B------:R-:W-:Y:S01]  /*27b30*/  IADD3.X R7, R15, UR9, RZ, P4, !PT ;  /* 0x000000090f077c10 */ /* 0x000fe2000a7fe4ff */
[----:B------:R-:W-:Y:S01]  /*27b40*/  ULDC UR4, c[0x0][0x288] ;  /* 0x0000a20000047ab9 */ /* 0x000fe20000000800 */
[----:B------:R-:W-:-:S02]  /*27b50*/  ISETP.NE.U32.AND P1, PT, RZ, UR8, PT ;  /* 0x00000008ff007c0c */ /* 0x000fc4000bf25070 */
[----:B------:R-:W-:Y:S02]  /*27b60*/  ISETP.NE.AND.EX P0, PT, RZ, UR7, PT, P0 ;  /* 0x00000007ff007c0c */ /* 0x000fe4000bf05300 */
[----:B--2---:R-:W-:Y:S02]  /*27b70*/  @P3 IADD3 R10, P4, R10, UR10, RZ ;  /* 0x0000000a0a0a3c10 */ /* 0x004fe4000ff9e0ff */
[----:B------:R-:W-:Y:S02]  /*27b80*/  ISETP.NE.AND.EX P1, PT, RZ, UR9, PT, P1 ;  /* 0x00000009ff007c0c */ /* 0x000fe4000bf25310 */
[C---:B------:R-:W-:Y:S02]  /*27b90*/  @P3 IADD3.X R11, R15.reuse, UR11, RZ, P4, !PT ;  /* 0x0000000b0f0b3c10 */ /* 0x040fe4000a7fe4ff */
[----:B------:R-:W-:-:S05]  /*27ba0*/  IADD3.X R9, R15, UR7, RZ, P5, !PT ;  /* 0x000000070f097c10 */ /* 0x000fca000affe4ff */
[----:B------:R0:W5:Y:S04]  /*27bb0*/  @P0 LDG.E R12, desc[UR56][R8.64] ;  /* 0x00000038080c0981 */ /* 0x000168000c1e1900 */
[----:B------:R0:W5:Y:S04]  /*27bc0*/  @P1 LDG.E R3, desc[UR56][R6.64] ;  /* 0x0000003806031981 */ /* 0x000168000c1e1900 */
[----:B---3--:R1:W-:Y:S02]  /*27bd0*/  STL [R1+0x3c], R2 ;  /* 0x00003c0201007387 */ /* 0x0083e40000100800 */
[----:B-1----:R-:W-:Y:S01]  /*27be0*/  IMAD.U32 R2, RZ, RZ, UR4 ;  /* 0x00000004ff027e24 */ /* 0x002fe2000f8e00ff */
[----:B------:R-:W-:-:S05]  /*27bf0*/  ULDC.64 UR4, c[0x0][0x418] ;  /* 0x0001060000047ab9 */ /* 0x000fca0000000a00 */
[----:B------:R-:W2:Y:S01]  /*27c00*/  @P3 LDG.E R2, desc[UR56][R10.64] ;  /* 0x000000380a023981 */ /* 0x000ea2000c1e1900 */
[----:B------:R-:W-:-:S03]  /*27c10*/  UISETP.NE.U32.AND UP0, UPT, UR4, URZ, UPT ;  /* 0x0000003f0400728c */ /* 0x000fc6000bf05070 */
[----:B------:R-:W-:Y:S01]  /*27c20*/  ULDC UR4, c[0x0][0x424] ;  /* 0x0001090000047ab9 */ /* 0x000fe20000000800 */
[----:B------:R-:W-:-:S03]  /*27c30*/  UISETP.NE.AND.EX UP0, UPT, UR5, URZ, UPT, UP0 ;  /* 0x0000003f0500728c */ /* 0x000fc6000bf05300 */
[----:B------:R-:W-:Y:S01]  /*27c40*/  ULDC UR5, c[0x0][0x2f0] ;  /* 0x0000bc0000057ab9 */ /* 0x000fe20000000800 */
[----:B------:R-:W-:Y:S01]  /*27c50*/  USEL UR4, UR4, 0x1, UP0 ;  /* 0x0000000104047887 */ /* 0x000fe20008000000 */
[----:B--2---:R1:W-:Y:S04]  /*27c60*/  STL [R1+0x40], R2 ;  /* 0x0000400201007387 */ /* 0x0043e80000100800 */
[----:B------:R0:W5:Y:S01]  /*27c70*/  LDL R14, [R1+0x40] ;  /* 0x00004000010e7983 */ /* 0x0001620000100800 */
[----:B------:R-:W-:-:S03]  /*27c80*/  UIMAD UR4, UR4, UR5, URZ ;  /* 0x00000005040472a4 */ /* 0x000fc6000f8e023f */
[----:B------:R-:W-:Y:S02]  /*27c90*/  ULDC UR5, c[0x0][0x348] ;  /* 0x0000d20000057ab9 */ /* 0x000fe40000000800 */
[----:B-1----:R-:W-:Y:S01]  /*27ca0*/  MOV R2, UR5 ;  /* 0x0000000500027c02 */ /* 0x002fe20008000f00 */
[----:B------:R-:W-:Y:S01]  /*27cb0*/  IMAD.U32 R10, RZ, RZ, UR4 ;  /* 0x00000004ff0a7e24 */ /* 0x000fe2000f8e00ff */
[----:B0-----:R-:W-:Y:S06]  /*27cc0*/  @P3 BRA `(.L_x_2541) ;  /* 0x0000000000143947 */ /* 0x001fec0003800000 */
[----:B------:R-:W-:Y:S05]  /*27cd0*/  @!P2 BRA `(.L_x_2541) ;  /* 0x000000000010a947 */ /* 0x000fea0003800000 */
[----:B------:R-:W2:Y:S04]  /*27ce0*/  LDG.E R11, desc[UR56][R4.64] ;  /* 0x00000038040b7981 */ /* 0x000ea8000c1e1900 */
[----:B------:R-:W2:Y:S02]  /*27cf0*/  LDG.E R4, desc[UR56][R4.64+0x4] ;  /* 0x0000043804047981 */ /* 0x000ea4000c1e1900 */
[----:B--2--5:R-:W-:-:S05]  /*27d00*/  IMAD.IADD R14, R4, 0x1, -R11 ;  /* 0x00000001040e7824 */ /* 0x024fca00078e0a0b */
[----:B------:R0:W-:Y:S02]  /*27d10*/  STL [R1+0x40], R14 ;  /* 0x0000400e01007387 */ /* 0x0001e40000100800 */
.L_x_2541:
[----:B-----5:R-:W-:Y:S01]  /*27d20*/  IMAD.IADD R4, R12, 0x1, R0 ;  /* 0x000000010c047824 */ /* 0x020fe200078e0200 */
[----:B------:R-:W-:Y:S01]  /*27d30*/  ULDC.64 UR4, c[0x0][0xa20] ;  /* 0x0002880000047ab9 */ /* 0x000fe20000000a00 */
[----:B------:R1:W-:Y:S01]  /*27d40*/  STL [R1+0x1c], R13 ;  /* 0x00001c0d01007387 */ /* 0x0003e20000100800 */
[----:B------:R-:W-:-:S03]  /*27d50*/  ISETP.NE.U32.AND P2, PT, RZ, UR4, PT ;  /* 0x00000004ff007c0c */ /* 0x000fc6000bf45070 */
[----:B------:R1:W-:Y:S01]  /*27d60*/  STL [R1+0x24], R4 ;  /* 0x0000240401007387 */ /* 0x0003e20000100800 */
[----:B------:R-:W-:-:S13]  /*27d70*/  ISETP.NE.AND.EX P2, PT, RZ, UR5, PT, P2 ;  /* 0x00000005ff007c0c */ /* 0x000fda000bf45320 */
[----:B-1----:R-:W-:Y:S05]  /*27d80*/  @!P2 BRA `(.L_x_2542) ;  /* 0x000000000014a947 */ /* 0x002fea0003800000 */
[----:B------:R-:W2:Y:S02]  /*27d90*/  LDL R4, [R1] ;  /* 0x0000000001047983 */ /* 0x000ea40000100800 */
[----:B--2---:R-:W-:-:S04]  /*27da0*/  IADD3 R10, P0, R4, UR4, RZ ;  /* 0x00000004040a7c10 */ /* 0x004fc8000ff1e0ff */
[----:B------:R-:W-:-:S05]  /*27db0*/  IADD3.X R11, R15, UR5, RZ, P0, !PT ;  /* 0x000000050f0b7c10 */ /* 0x000fca00087fe4ff */
[----:B------:R1:W5:Y:S01]  /*27dc0*/  LDG.E R10, desc[UR56][R10.64] ;  /* 0x000000380a0a7981 */ /* 0x000362000c1e1900 */
[----:B------:R-:W-:Y:S05]  /*27dd0*/  BRA `(.L_x_2543) ;  /* 0x0000000000107947 */ /* 0x000fea0003800000 */
.L_x_2542:
[----:B------:R-:W-:Y:S05]  /*27de0*/  @!P0 BRA `(.L_x_2543) ;  /* 0x00000000000c8947 */ /* 0x000fea0003800000 */
[----:B------:R-:W2:Y:S04]  /*27df0*/  LDG.E R10, desc[UR56][R8.64] ;  /* 0x00000038080a7981 */ /* 0x000ea8000c1e1900 */
[----:B------:R-:W2:Y:S02]  /*27e00*/  LDG.E R8, desc[UR56][R8.64+0x4] ;  /* 0x0000043808087981 */ /* 0x000ea4000c1e1900 */
[----:B--2---:R-:W-:-:S07]  /*27e10*/  IADD3 R10, -R10, R8, RZ ;  /* 0x000000080a0a7210 */ /* 0x004fce0007ffe1ff */
.L_x_2543:
[----:B------:R-:W2:Y:S01]  /*27e20*/  @P1 LDG.E R4, desc[UR56][R6.64] ;  /* 0x0000003806041981 */ /* 0x000ea2000c1e1900 */
[----:B------:R-:W3:Y:S01]  /*27e30*/  LDC R5, c[0x0][0x448] ;  /* 0x00011200ff057b82 */ /* 0x000ee20000000800 */
[----:B-----5:R-:W-:Y:S02]  /*27e40*/  IMAD.IADD R0, R10, 0x1, -R0 ;  /* 0x000000010a007824 */ /* 0x020fe400078e0a00 */
[----:B------:R4:W2:Y:S01]  /*27e50*/  @P1 LDG.E R6, desc[UR56][R6.64+0x4] ;  /* 0x0000043806061981 */ /* 0x0008a2000c1e1900 */
[----:B---3--:R-:W-:-:S13]  /*27e60*/  ISETP.NE.AND P0, PT, R5, 0x1, PT ;  /* 0x000000010500780c */ /* 0x008fda0003f05270 */
[----:B----4-:R-:W3:Y:S01]  /*27e70*/  @P0 LDC R7, c[0x0][0x450] ;  /* 0x00011400ff070b82 */ /* 0x010ee20000000800 */
[----:B------:R-:W-:Y:S01]  /*27e80*/  BSSY B0, `(.L_x_2544) ;  /* 0x000013c000007945 */ /* 0x000fe20003800000 */
[----:B--2---:R-:W-:-:S06]  /*27e90*/  @P1 IMAD.IADD R2, R6, 0x1, -R4 ;  /* 0x0000000106021824 */ /* 0x004fcc00078e0a04 */
[----:B------:R-:W2:Y:S01]  /*27ea0*/  @P0 LDC R6, c[0x0][0x44c] ;  /* 0x00011300ff060b82 */ /* 0x000ea20000000800 */
[----:B------:R-:W-:-:S05]  /*27eb0*/  IMAD.SHL.U32 R4, R17, 0x80, RZ ;  /* 0x0000008011047824 */ /* 0x000fca00078e00ff */
[----:B------:R-:W-:-:S05]  /*27ec0*/  IADD3 R4, R4, 0x7f, RZ ;  /* 0x0000007f04047810 */ /* 0x000fca0007ffe0ff */
[----:B------:R-:W-:Y:S02]  /*27ed0*/  IMAD.MOV.U32 R5, RZ, RZ, R4 ;  /* 0x000000ffff057224 */ /* 0x000fe400078e0004 */
[----:B--2---:R-:W-:-:S04]  /*27ee0*/  @P0 IMAD.HI.U32 R6, R4, R6, RZ ;  /* 0x0000000604060227 */ /* 0x004fc800078e00ff */
[----:B------:R-:W-:Y:S01]  /*27ef0*/  IMAD.IADD R4, R0, 0x1, R2 ;  /* 0x0000000100047824 */ /* 0x000fe200078e0202 */
[----:B---3--:R-:W-:-:S03]  /*27f00*/  @P0 SHF.R.U32.HI R5, RZ, R7, R6 ;  /* 0x00000007ff050219 */ /* 0x008fc60000011606 */
[C---:B------:R-:W-:Y:S01]  /*27f10*/  VIADD R6, R4.reuse, 0x9f ;  /* 0x0000009f04067836 */ /* 0x040fe20000000000 */
[----:B------:R-:W-:-:S03]  /*27f20*/  IADD3 R21, R4, 0xa0, -R14 ;  /* 0x000000a004157810 */ /* 0x000fc60007ffe80e */
[----:B------:R-:W-:Y:S01]  /*27f30*/  IMAD.HI R4, R6, 0x66666667, RZ ;  /* 0x6666666706047827 */ /* 0x000fe200078e02ff */
[----:B------:R-:W-:-:S04]  /*27f40*/  IADD3 R5, R21, R5, RZ ;  /* 0x0000000515057210 */ /* 0x000fc80007ffe0ff */
[----:B------:R-:W-:Y:S01]  /*27f50*/  SHF.R.U32.HI R20, RZ, 0x1f, R4 ;  /* 0x0000001fff147819 */ /* 0x000fe20000011604 */
[----:B------:R-:W-:-:S03]  /*27f60*/  IMAD.HI R5, R5, 0x66666667, RZ ;  /* 0x6666666705057827 */ /* 0x000fc600078e02ff */
[----:B------:R-:W-:Y:S02]  /*27f70*/  LEA.HI.SX32 R20, R4, R20, 0x1a ;  /* 0x0000001404147211 */ /* 0x000fe400078fd2ff */
[----:B------:R-:W-:-:S04]  /*27f80*/  SHF.R.U32.HI R4, RZ, 0x1f, R5 ;  /* 0x0000001fff047819 */ /* 0x000fc80000011605 */
[----:B------:R-:W-:-:S04]  /*27f90*/  LEA.HI.SX32 R4, R5, R4, 0x1a ;  /* 0x0000000405047211 */ /* 0x000fc800078fd2ff */
[----:B------:R-:W-:-:S05]  /*27fa0*/  VIMNMX R4, R20, R4, PT ;  /* 0x0000000414047248 */ /* 0x000fca0003fe0100 */
[--C-:B------:R-:W-:Y:S02]  /*27fb0*/  IMAD R4, R4, 0xa0, -R0.reuse ;  /* 0x000000a004047824 */ /* 0x100fe400078e0a00 */
[----:B------:R-:W-:-:S03]  /*27fc0*/  IMAD.MOV R0, RZ, RZ, -R0 ;  /* 0x000000ffff007224 */ /* 0x000fc600078e0a00 */
[----:B------:R-:W-:Y:S02]  /*27fd0*/  VIMNMX R2, R4, R2, PT ;  /* 0x0000000204027248 */ /* 0x000fe40003fe0100 */
[----:B------:R-:W-:-:S04]  /*27fe0*/  VIMNMX R0, RZ, R0, !PT ;  /* 0x00000000ff007248 */ /* 0x000fc80007fe0100 */
[----:B------:R-:W-:Y:S01]  /*27ff0*/  ISETP.GT.AND P0, PT, R2, R0, PT ;  /* 0x000000000200720c */ /* 0x000fe20003f04270 */
[----:B------:R-:W-:-:S12]  /*28000*/  IMAD.WIDE.U32 R6, R0, -0x33333333, RZ ;  /* 0xcccccccd00067825 */ /* 0x000fd800078e00ff */
[----:B------:R-:W-:Y:S01]  /*28010*/  @P0 VIADD R4, R2, 0x9f ;  /* 0x0000009f02040836 */ /* 0x000fe20000000000 */
[----:B------:R-:W-:-:S03]  /*28020*/  SHF.R.U32.HI R2, RZ, 0x7, R7 ;  /* 0x00000007ff027819 */ /* 0x000fc60000011607 */
[----:B------:R-:W-:-:S05]  /*28030*/  @P0 IMAD.HI R0, R4, 0x66666667, RZ ;  /* 0x6666666704000827 */ /* 0x000fca00078e02ff */
[----:B------:R-:W-:Y:S01]  /*28040*/  @P0 SHF.R.U32.HI R4, RZ, 0x1f, R0 ;  /* 0x0000001fff040819 */ /* 0x000fe20000011600 */
[----:B------:R-:W-:-:S03]  /*28050*/  IMAD.MOV.U32 R8, RZ, RZ, R2 ;  /* 0x000000ffff087224 */ /* 0x000fc600078e0002 */
[----:B------:R-:W-:-:S04]  /*28060*/  @P0 LEA.HI.SX32 R8, R0, R4, 0x1a ;  /* 0x0000000400080211 */ /* 0x000fc800078fd2ff */
[----:B------:R-:W-:Y:S02]  /*28070*/  ISETP.GT.AND P2, PT, R8, R2, PT ;  /* 0x000000020800720c */ /* 0x000fe40003f44270 */
[----:B------:R-:W-:-:S11]  /*28080*/  PLOP3.LUT P0, PT, PT, PT, PT, 0x80, 0x0 ;  /* 0x000000000000781c */ /* 0x000fd60003f0f070 */
[----:B------:R-:W-:Y:S05]  /*28090*/  @!P2 BRA `(.L_x_2545) ;  /* 0x000000100068a947 */ /* 0x000fea0003800000 */
[----:B------:R-:W-:Y:S01]  /*280a0*/  UMOV UR4, 0xffffffff ;  /* 0xffffffff00047882 */ /* 0x000fe20000000000 */
[----:B------:R-:W-:Y:S02]  /*280b0*/  SEL R0, R13, RZ, !P1 ;  /* 0x000000ff0d007207 */ /* 0x000fe40004800000 */
[----:B------:R-:W-:Y:S05]  /*280c0*/  BRA.DIV UR4, `(.L_x_2546) ;  /* 0x0000007204f07947 */ /* 0x000fea000b800000 */
[----:B------:R-:W2:Y:S02]  /*280d0*/  S2R R4, SR_TID.X ;  /* 0x0000000000047919 */ /* 0x000ea40000002100 */
[----:B--2---:R-:W-:-:S04]  /*280e0*/  SHF.R.U32.HI R4, RZ, 0x5, R4 ;  /* 0x00000005ff047819 */ /* 0x004fc80000011604 */
[----:B------:R-:W-:-:S05]  /*280f0*/  LOP3.LUT R4, R4, 0x3, RZ, 0xc0, !PT ;  /* 0x0000000304047812 */ /* 0x000fca00078ec0ff */
[----:B0-----:R0:W2:Y:S02]  /*28100*/  SHFL.IDX PT, R14, R4, RZ, 0x1f ;  /* 0x00001fff040e7589 */ /* 0x0010a400000e0000 */
.L_x_2736:
[----:B--2---:R-:W-:Y:S02]  /*28110*/  ISETP.NE.AND P0, PT, R14, RZ, PT ;  /* 0x000000ff0e00720c */ /* 0x004fe40003f05270 */
[----:B------:R-:W-:-:S11]  /*28120*/  PLOP3.LUT P6, PT, PT, PT, PT, 0x8, 0x0 ;  /* 0x000000000000781c */ /* 0x000fd60003fce170 */
[----:B------:R-:W-:Y:S05]  /*28130*/  @P0 BRA `(.L_x_2547) ;  /* 0x00000000000c0947 */ /* 0x000fea0003800000 */
[----:B------:R-:W-:-:S03]  /*28140*/  UMOV UR4, 0xffffffff ;  /* 0xffffffff00047882 */ /* 0x000fc60000000000 */
[----:B------:R-:W-:Y:S05]  /*28150*/  BRA.DIV UR4, `(.L_x_2548) ;  /* 0x0000007604007947 */ /* 0x000fea000b800000 */
[----:B------:R-:W-:-:S13]  /*28160*/  ELECT P6, URZ, PT ;  /* 0x00000000003f782f */ /* 0x000fda00038c0000 */
.L_x_2547:
        /* <DEDUP_REMOVED lines=10> */
.L_x_2739:
[----:B------:R-:W-:Y:S05]  /*28210*/  BSYNC B1 ;  /* 0x0000000000017941 */ /* 0x000fea0003800000 */
.L_x_2549:
[----:B------:R-:W-:Y:S04]  /*28220*/  BSSY B1, `(.L_x_2551) ;  /* 0x0000074000017945 */ /* 0x000fe80003800000 */
[----:B------:R-:W-:Y:S05]  /*28230*/  @!P6 BRA `(.L_x_2552) ;  /* 0x0000000400c8e947 */ /* 0x000fea0003800000 */
[----:B------:R-:W2:Y:S04]  /*28240*/  LDL R6, [R1+0x4] ;  /* 0x0000040001067983 */ /* 0x000ea80000100800 */
[----:B------:R-:W3:Y:S01]  /*28250*/  LDL R7, [R1+0xc] ;  /* 0x00000c0001077983 */ /* 0x000ee20000100800 */
[----:B0-----:R-:W0:Y:S01]  /*28260*/  S2R R5, SR_TID.X ;  /* 0x0000000000057919 */ /* 0x001e220000002100 */
[----:B--2---:R-:W-:Y:S02]  /*28270*/  IMAD.MOV.U32 R9, RZ, RZ, R6 ;  /* 0x000000ffff097224 */ /* 0x004fe400078e0006 */
[----:B------:R-:W2:Y:S02]  /*28280*/  LDL R6, [R1+0x18] ;  /* 0x0000180001067983 */ /* 0x000ea40000100800 */
[----:B---3--:R-:W-:Y:S01]  /*28290*/  IMAD R7, R7, 0x8, R9 ;  /* 0x0000000807077824 */ /* 0x008fe200078e0209 */
[----:B0-----:R-:W-:Y:S01]  /*282a0*/  LOP3.LUT R5, R5, 0x7f, RZ, 0xc0, !PT ;  /* 0x0000007f05057812 */ /* 0x001fe200078ec0ff */
[----:B------:R-:W-:Y:S03]  /*282b0*/  BSSY B2, `(.L_x_2553) ;  /* 0x0000005000027945 */ /* 0x000fe60003800000 */
[----:B------:R-:W-:-:S02]  /*282c0*/  ISETP.NE.AND P1, PT, R5, RZ, PT ;  /* 0x000000ff0500720c */ /* 0x000fc40003f25270 */
[----:B--2---:R-:W-:-:S04]  /*282d0*/  SHF.L.U32 R10, R6, 0x1f, RZ ;  /* 0x0000001f060a7819 */ /* 0x004fc800000006ff */
[----:B------:R-:W0:Y:S02]  /*282e0*/  SYNCS.PHASECHK.TRANS64.TRYWAIT P0, [R7+URZ+0x298a0], R10 ;  /* 0x0298a00a070075a7 */ /* 0x000e24000800017f */
[----:B0-----:R-:W-:Y:S05]  /*282f0*/  @!P0 BRA `(.L_x_2554) ;  /* 0x0000007000d08947 */ /* 0x001fea0003800000 */
.L_x_2740:
[----:B------:R-:W-:Y:S05]  /*28300*/  BSYNC B2 ;  /* 0x0000000000027941 */ /* 0x000fea0003800000 */
.L_x_2553:
[----:B------:R-:W-:Y:S04]  /*28310*/  BSSY B2, `(.L_x_2555) ;  /* 0x0000009000027945 */ /* 0x000fe80003800000 */
[----:B------:R-:W-:Y:S05]  /*28320*/  @P1 BRA `(.L_x_2556) ;  /* 0x00000000001c1947 */ /* 0x000fea0003800000 */
[----:B------:R-:W2:Y:S02]  /*28330*/  S2R R4, SR_TID.X ;  /* 0x0000000000047919 */ /* 0x000ea40000002100 */
[----:B--2---:R-:W-:Y:S02]  /*28340*/  LOP3.LUT R5, R4, 0x1f, RZ, 0xc0, !PT ;  /* 0x0000001f04057812 */ /* 0x004fe400078ec0ff */
[----:B------:R-:W-:Y:S02]  /*28350*/  MOV R4, 0x7800 ;  /* 0x0000780000047802 */ /* 0x000fe40000000f00 */
[----:B------:R-:W-:Y:S02]  /*28360*/  ISETP.NE.AND P0, PT, R5, RZ, PT ;  /* 0x000000ff0500720c */ /* 0x000fe40003f05270 */
[----:B------:R2:W-:Y:S11]  /*28370*/  SYNCS.ARRIVE.TRANS64 RZ, [R7+URZ+0x29890], R4 ;  /* 0x0298900407ff79a7 */ /* 0x0005f6000800003f */
[----:B--2---:R-:W-:Y:S05]  /*28380*/  @!P0 BRA `(.L_x_2556) ;  /* 0x0000000000048947 */ /* 0x004fea0003800000 */
[----:B------:R-:W-:Y:S01]  /*28390*/  BPT.TRAP 0x1 ;  /* 0x000000040000795c */ /* 0x000fe20000300000 */
.L_x_2556:
[----:B------:R-:W-:Y:S05]  /*283a0*/  BSYNC B2 ;  /* 0x0000000000027941 */ /* 0x000fea0003800000 */
.L_x_2555:
[----:B------:R-:W2:Y:S04]  /*283b0*/  LDL R6, [R1+0x4] ;  /* 0x0000040001067983 */ /* 0x000ea80000100800 */
[----:B------:R-:W2:Y:S01]  /*283c0*/  LDL R4, [R1+0xc] ;  /* 0x00000c0001047983 */ /* 0x000ea20000100800 */
[----:B-1----:R-:W-:Y:S01]  /*283d0*/  IMAD.MOV.U32 R11, RZ, RZ, RZ ;  /* 0x000000ffff0b7224 */ /* 0x002fe200078e00ff */
        /* <DEDUP_REMOVED lines=8> */
[----:B--2---:R-:W-:-:S02]  /*28460*/  IMAD R9, R4, 0x7800, R6 ;  /* 0x0000780004097824 */ /* 0x004fc400078e0206 */
[----:B------:R-:W-:-:S03]  /*28470*/  VIADD R4, R7, 0x29890 ;  /* 0x0002989007047836 */ /* 0x000fc60000000000 */
[----:B------:R-:W-:-:S07]  /*28480*/  IADD3 R6, R9, 0x1a400, RZ ;  /* 0x0001a40009067810 */ /* 0x000fce0007ffe0ff */
.L_x_2557:
        /* <DEDUP_REMOVED lines=15> */
.L_x_2558:
        /* <DEDUP_REMOVED lines=15> */
.L_x_2559:
        /* <DEDUP_REMOVED lines=13> */
.L_x_2741:
[----:B------:R-:W-:Y:S05]  /*28740*/  BSYNC B2 ;  /* 0x0000000000027941 */ /* 0x000fea0003800000 */
.L_x_2560:
        /* <DEDUP_REMOVED lines=11> */
.L_x_2563:
[----:B------:R-:W-:Y:S05]  /*28800*/  BSYNC B2 ;  /* 0x0000000000027941 */ /* 0x000fea0003800000 */
.L_x_2562:
        /* <DEDUP_REMOVED lines=11> */
.L_x_2564:
        /* <DEDUP_REMOVED lines=10> */
.L_x_2552:
[----:B------:R-:W-:Y:S05]  /*28960*/  BSYNC B1 ;  /* 0x0000000000017941 */ /* 0x000fea0003800000 */
.L_x_2551:
[----:B------:R-:W0:Y:S04]  /*28970*/  LDL.LU R9, [R1+0xc] ;  /* 0x00000c0001097983 */ /* 0x000e280000300800 */
[----:B------:R-:W2:Y:S01]  /*28980*/  LDL.LU R6, [R1+0x18] ;  /* 0x0000180001067983 */ /* 0x000ea20000300800 */
[----:B------:R-:W-:Y:S02]  /*28990*/  PLOP3.LUT P0, PT, PT, PT, PT, 0x8, 0x0 ;  /* 0x000000000000781c */ /* 0x000fe40003f0e170 */
[----:B0-----:R-:W-:Y:S01]  /*289a0*/  IADD3 R4, R9, 0x1, RZ ;  /* 0x0000000109047810 */ /* 0x001fe20007ffe0ff */
        /* <DEDUP_REMOVED lines=9> */
.L_x_2579:
[----:B------:R-:W-:Y:S05]  /*28a40*/  YIELD ;  /* 0x0000000000007946 */ /* 0x000fea0003800000 */
[----:B------:R-:W-:Y:S04]  /*28a50*/  BSSY B1, `(.L_x_2565) ;  /* 0x0000072000017945 */ /* 0x000fe80003800000 */
[----:B---3--:R-:W-:Y:S05]  /*28a60*/  @!P6 BRA `(.L_x_2566) ;  /* 0x0000000400c0e947 */ /* 0x008fea0003800000 */
[----:B------:R-:W3:Y:S04]  /*28a70*/  LDL R7, [R1+0x4] ;  /* 0x0000040001077983 */ /* 0x000ee80000100800 */
[----:B--2---:R-:W3:Y:S04]  /*28a80*/  LDL R6, [R1+0xc] ;  /* 0x00000c0001067983 */ /* 0x004ee80000100800 */
[----:B------:R-:W2:Y:S01]  /*28a90*/  LDL R5, [R1+0x18] ;  /* 0x0000180001057983 */ /* 0x000ea20000100800 */
[----:B------:R-:W0:Y:S01]  /*28aa0*/  S2R R4, SR_TID.X ;  /* 0x0000000000047919 */ /* 0x000e220000002100 */
[----:B------:R-:W-:Y:S01]  /*28ab0*/  BSSY B2, `(.L_x_2567) ;  /* 0x0000007000027945 */ /* 0x000fe20003800000 */
[----:B0-----:R-:W-:-:S04]  /*28ac0*/  LOP3.LUT R4, R4, 0x7f, RZ, 0xc0, !PT ;  /* 0x0000007f04047812 */ /* 0x001fc800078ec0ff */
[----:B------:R-:W-:Y:S01]  /*28ad0*/  ISETP.NE.AND P2, PT, R4, RZ, PT ;  /* 0x000000ff0400720c */ /* 0x000fe20003f45270 */
[----:B---3--:R-:W-:Y:S01]  /*28ae0*/  IMAD R8, R6, 0x8, R7 ;  /* 0x0000000806087824 */ /* 0x008fe200078e0207 */
[----:B--2---:R-:W-:-:S04]  /*28af0*/  SHF.L.U32 R7, R5, 0x1f, RZ ;  /* 0x0000001f05077819 */ /* 0x004fc800000006ff */
[----:B------:R-:W0:Y:S02]  /*28b00*/  SYNCS.PHASECHK.TRANS64.TRYWAIT P1, [R8+URZ+0x298a0], R7 ;  /* 0x0298a007080075a7 */ /* 0x000e24000802017f */
[----:B0-----:R-:W-:Y:S05]  /*28b10*/  @!P1 BRA `(.L_x_2568) ;  /* 0x0000006800f09947 */ /* 0x001fea0003800000 */
.L_x_2742:
[----:B------:R-:W-:Y:S05]  /*28b20*/  BSYNC B2 ;  /* 0x0000000000027941 */ /* 0x000fea0003800000 */
.L_x_2567:
        /* <DEDUP_REMOVED lines=9> */
.L_x_2570:
[----:B------:R-:W-:Y:S05]  /*28bc0*/  BSYNC B2 ;  /* 0x0000000000027941 */ /* 0x000fea0003800000 */
.L_x_2569:
[----:B------:R-:W2:Y:S04]  /*28bd0*/  LDL R5, [R1+0x4] ;  /* 0x0000040001057983 */ /* 0x000ea80000100800 */
[----:B------:R-:W2:Y:S01]  /*28be0*/  LDL R4, [R1+0xc] ;  /* 0x00000c0001047983 */ /* 0x000ea20000100800 */
[----:B-1----:R-:W-:Y:S01]  /*28bf0*/  MOV R11, RZ ;  /* 0x000000ff000b7202 */ /* 0x002fe20000000f00 */
[----:B------:R-:W-:Y:S01]  /*28c00*/  UIADD3 UR4, UP0, UR40, 0x570, URZ ;  /* 0x0000057028047890 */ /* 0x000fe2000ff1e03f */
[----:B------:R-:W-:Y:S01]  /*28c10*/  PLOP3.LUT P1, PT, PT, PT, PT, 0x80, 0x0 ;  /* 0x000000000000781c */ /* 0x000fe20003f2f070 */
[----:B------:R-:W-:Y:S01]  /*28c20*/  UMOV UR6, 0x0 ;  /* 0x0000000000067882 */ /* 0x000fe20000000000 */
[----:B------:R-:W-:Y:S01]  /*28c30*/  R2UR UR10, R11 ;  /* 0x000000000b0a72ca */ /* 0x000fe200000e0000 */
[----:B------:R-:W-:Y:S01]  /*28c40*/  UIADD3.X UR5, URZ, UR41, URZ, UP0, !UPT ;  /* 0x000000293f057290 */ /* 0x000fe200087fe43f */
[----:B------:R-:W-:Y:S01]  /*28c50*/  UMOV UR7, 0x12f00000 ;  /* 0x12f0000000077882 */ /* 0x000fe20000000000 */
[----:B--2---:R-:W-:-:S02]  /*28c60*/  IMAD R6, R4, 0x7800, R5 ;  /* 0x0000780004067824 */ /* 0x004fc400078e0205 */
[----:B------:R-:W-:Y:S02]  /*28c70*/  IMAD R5, R9, 0xa0, R3 ;  /* 0x000000a009057824 */ /* 0x000fe400078e0203 */
[----:B------:R-:W-:Y:S02]  /*28c80*/  VIADD R4, R8, 0x29890 ;  /* 0x0002989008047836 */ /* 0x000fe40000000000 */
[----:B------:R-:W-:-:S07]  /*28c90*/  VIADD R10, R6, 0x1a400 ;  /* 0x0001a400060a7836 */ /* 0x000fce0000000000 */
.L_x_2571:
        /* <DEDUP_REMOVED lines=15> */
.L_x_2572:
        /* <DEDUP_REMOVED lines=15> */
.L_x_2573:
        /* <DEDUP_REMOVED lines=13> */
.L_x_2743:
[----:B------:R-:W-:Y:S05]  /*28f50*/  BSYNC B2 ;  /* 0x0000000000027941 */ /* 0x000fea0003800000 */
.L_x_2574:
        /* <DEDUP_REMOVED lines=11> */
.L_x_2577:
[----:B------:R-:W-:Y:S05]  /*29010*/  BSYNC B2 ;  /* 0x0000000000027941 */ /* 0x000fea0003800000 */
.L_x_2576:
[----:B------:R-:W2:Y:S04]  /*29020*/  LDL R10, [R1+0x4] ;  /* 0x00000400010a7983 */ /* 0x000ea80000100800 */
[----:B------:R-:W2:Y:S01]  /*29030*/  LDL R4, [R1+0xc] ;  /* 0x00000c0001047983 */ /* 0x000ea20000100800 */
[----:B------:R-:W-:Y:S01]  /*29040*/  R2UR UR10, R11 ;  /* 0x000000000b0a72ca */ /* 0x000fe200000e0000 */
[----:B------:R-:W-:Y:S01]  /*29050*/  UIADD3 UR4, UP0, UR40, 0x670, URZ ;  /* 0x0000067028047890 */ /* 0x000fe2000ff1e03f */
[----:B------:R-:W-:Y:S02]  /*29060*/  R2UR UR6, R6 ;  /* 0x00000000060672ca */ /* 0x000fe400000e0000 */
[----:B------:R-:W-:Y:S01]  /*29070*/  R2UR UR7, R7 ;  /* 0x00000000070772ca */ /* 0x000fe200000e0000 */
[----:B------:R-:W-:Y:S01]  /*29080*/  UIADD3.X UR5, URZ, UR41, URZ, UP0, !UPT ;  /* 0x000000293f057290 */ /* 0x000fe200087fe43f */
[----:B------:R-:W-:-:S02]  /*29090*/  PLOP3.LUT P1, PT, PT, PT, PT, 0x80, 0x0 ;  /* 0x000000000000781c */ /* 0x000fc40003f2f070 */
[----:B------:R-:W-:Y:S01]  /*290a0*/  IADD3 R8, R8, 0x298b0, RZ ;  /* 0x000298b008087810 */ /* 0x000fe20007ffe0ff */
[----:B--2---:R-:W-:-:S04]  /*290b0*/  IMAD R4, R4, 0x5000, R10 ;  /* 0x0000500004047824 */ /* 0x004fc800078e020a */
[----:B------:R-:W-:-:S07]  /*290c0*/  VIADD R4, R4, 0xa400 ;  /* 0x0000a40004047836 */ /* 0x000fce0000000000 */
.L_x_2578:
        /* <DEDUP_REMOVED lines=10> */
.L_x_2566:
[----:B------:R-:W-:Y:S05]  /*29170*/  BSYNC B1 ;  /* 0x0000000000017941 */ /* 0x000fea0003800000 */
.L_x_2565:
[----:B------:R-:W3:Y:S04]  /*29180*/  LDL.LU R7, [R1+0xc] ;  /* 0x00000c0001077983 */ /* 0x000ee80000300800 */
[----:B--2---:R-:W2:Y:S01]  /*29190*/  LDL.LU R6, [R1+0x18] ;  /* 0x0000180001067983 */ /* 0x004ea20000300800 */
[C---:B------:R-:W-:Y:S01]  /*291a0*/  ISETP.GT.AND P2, PT, R9.reuse, R2, PT ;  /* 0x000000020900720c */ /* 0x040fe20003f44270 */
[----:B------:R-:W-:Y:S02]  /*291b0*/  VIADD R9, R9, 0xffffffff ;  /* 0xffffffff09097836 */ /* 0x000fe40000000000 */
[----:B---3--:R-:W-:-:S05]  /*291c0*/  VIADD R4, R7, 0x1 ;  /* 0x0000000107047836 */ /* 0x008fca0000000000 */
[----:B------:R-:W-:-:S04]  /*291d0*/  ISETP.NE.AND P1, PT, R4, 0x2, PT ;  /* 0x000000020400780c */ /* 0x000fc80003f25270 */
[----:B------:R-:W-:Y:S02]  /*291e0*/  SEL R5, RZ, 0x1, P1 ;  /* 0x00000001ff057807 */ /* 0x000fe40000800000 */
[----:B------:R-:W-:Y:S02]  /*291f0*/  SEL R4, R4, RZ, P1 ;  /* 0x000000ff04047207 */ /* 0x000fe40000800000 */
[----:B--2---:R-:W-:-:S05]  /*29200*/  LOP3.LUT R6, R6, R5, RZ, 0x3c, !PT ;  /* 0x0000000506067212 */ /* 0x004fca00078e3cff */
[----:B------:R3:W-:Y:S04]  /*29210*/  STL [R1+0x18], R6 ;  /* 0x0000180601007387 */ /* 0x0007e80000100800 */
[----:B------:R3:W-:Y:S01]  /*29220*/  STL [R1+0xc], R4 ;  /* 0x00000c0401007387 */ /* 0x0007e20000100800 */
[----:B------:R-:W-:Y:S05]  /*29230*/  @P2 BRA `(.L_x_2579) ;  /* 0xfffffff800002947 */ /* 0x000fea000383ffff */
.L_x_2545:
[----:B------:R-:W-:Y:S05]  /*29240*/  BSYNC B0 ;  /* 0x0000000000007941 */ /* 0x000fea0003800000 */
.L_x_2544:
[----:B------:R-:W4:Y:S01]  /*29250*/  LDC R0, c[0x0][0x448] ;  /* 0x00011200ff007b82 */ /* 0x000f220000000800 */
[----:B------:R-:W-:Y:S07]  /*29260*/  @!P0 WARPSYNC.ALL ;  /* 0x0000000000008948 */ /* 0x000fee0003800000 */
[----:B------:R-:W-:Y:S01]  /*29270*/  @!P0 BAR.SYNC.DEFER_BLOCKING 0xc, 0x180 ;  /* 0x0306000000008b1d */ /* 0x000fe20000010000 */
[----:B----4-:R-:W-:Y:S02]  /*29280*/  ISETP.NE.AND P1, PT, R0, 0x1, PT ;  /* 0x000000010000780c */ /* 0x010fe40003f25270 */
[----:B------:R-:W-:-:S11]  /*29290*/  LEA R0, R17, 0x7f, 0x7 ;  /* 0x0000007f11007811 */ /* 0x000fd600078e38ff */
[----:B------:R-:W4:Y:S08]  /*292a0*/  @P1 LDC R2, c[0x0][0x44c] ;  /* 0x00011300ff021b82 */ /* 0x000f300000000800 */
[----:B------:R-:W5:Y:S01]  /*292b0*/  @P1 LDC R3, c[0x0][0x450] ;  /* 0x00011400ff031b82 */ /* 0x000f620000000800 */
[----:B----4-:R-:W-:-:S05]  /*292c0*/  @P1 IMAD.HI.U32 R2, R0, R2, RZ ;  /* 0x0000000200021227 */ /* 0x010fca00078e00ff */
[----:B-----5:R-:W-:-:S04]  /*292d0*/  @P1 SHF.R.U32.HI R0, RZ, R3, R2 ;  /* 0x00000003ff001219 */ /* 0x020fc80000011602 */
[----:B------:R-:W-:-:S05]  /*292e0*/  IADD3 R0, R21, R0, RZ ;  /* 0x0000000015007210 */ /* 0x000fca0007ffe0ff */
[----:B------:R-:W-:-:S05]  /*292f0*/  IMAD.HI R0, R0, 0x66666667, RZ ;  /* 0x6666666700007827 */ /* 0x000fca00078e02ff */
[----:B------:R-:W-:-:S04]  /*29300*/  SHF.R.U32.HI R2, RZ, 0x1f, R0 ;  /* 0x0000001fff027819 */ /* 0x000fc80000011600 */
[----:B------:R-:W-:-:S04]  /*29310*/  LEA.HI.SX32 R0, R0, R2, 0x1a ;  /* 0x0000000200007211 */ /* 0x000fc800078fd2ff */
[----:B--23--:R-:W-:-:S04]  /*29320*/  VIMNMX R4, R20, R0, PT ;  /* 0x0000000014047248 */ /* 0x00cfc80003fe0100 */
[----:B------:R-:W-:Y:S01]  /*29330*/  ISETP.GT.AND P0, PT, R4, RZ, PT ;  /* 0x000000ff0400720c */ /* 0x000fe20003f04270 */
[----:B------:R2:W-:-:S12]  /*29340*/  STL [R1+0x38], R4 ;  /* 0x0000380401007387 */ /* 0x0005d80000100800 */
[----:B--2---:R-:W-:Y:S05]  /*29350*/  @P0 BRA `(.L_x_2580) ;  /* 0x0000000000440947 */ /* 0x004fea0003800000 */
[----:B------:R-:W2:Y:S02]  /*29360*/  S2R R4, SR_TID.X ;  /* 0x0000000000047919 */ /* 0x000ea40000002100 */
[----:B--2---:R-:W-:-:S04]  /*29370*/  LOP3.LUT R4, R4, 0x7f, RZ, 0xc0, !PT ;  /* 0x0000007f04047812 */ /* 0x004fc800078ec0ff */
[----:B------:R-:W-:-:S13]  /*29380*/  ISETP.NE.AND P0, PT, R4, RZ, PT ;  /* 0x000000ff0400720c */ /* 0x000fda0003f05270 */
[----:B------:R-:W-:Y:S05]  /*29390*/  @P0 BRA `(.L_x_2581) ;  /* 0x0000003400100947 */ /* 0x000fea0003800000 */
[----:B------:R-:W2:Y:S01]  /*293a0*/  S2R R2, SR_LANEID ;  /* 0x0000000000027919 */ /* 0x000ea20000000000 */
[----:B------:R-:W-:Y:S01]  /*293b0*/  VOTEU.ANY UR4, UPT, PT ;  /* 0x0000000000047886 */ /* 0x000fe200038e0100 */
[----:B------:R-:W3:Y:S01]  /*293c0*/  LDC.64 R4, c[0x0][0xc60] ;  /* 0x00031800ff047b82 */ /* 0x000ee20000000a00 */
[----:B------:R-:W2:Y:S02]  /*293d0*/  FLO.U32 R0, UR4 ;  /* 0x0000000400007d00 */ /* 0x000ea400080e0000 */
[----:B--2---:R-:W-:-:S06]  /*293e0*/  ISETP.EQ.U32.AND P0, PT, R0, R2, PT ;  /* 0x000000020000720c */ /* 0x004fcc0003f02070 */
[----:B------:R-:W3:Y:S07]  /*293f0*/  POPC R2, UR4 ;  /* 0x0000000400027d09 */ /* 0x000eee0008000000 */
[----:B---3--:R-:W2:Y:S04]  /*29400*/  @P0 ATOMG.E.ADD.STRONG.GPU PT, R2, desc[UR56][R4.64], R2 ;  /* 0x00000002040209a8 */ /* 0x008ea800081ee1f8 */
[----:B--2---:R2:W3:Y:S02]  /*29410*/  SHFL.IDX PT, R2, R2, R0, 0x1f ;  /* 0x00001f0002027589 */ /* 0x0044e400000e0000 */
[----:B--2---:R-:W2:Y:S02]  /*29420*/  S2R R0, SR_LTMASK ;  /* 0x0000000000007919 */ /* 0x004ea40000003900 */
[----:B--2---:R-:W-:-:S06]  /*29430*/  LOP3.LUT R0, R0, UR4, RZ, 0xc0, !PT ;  /* 0x0000000400007c12 */ /* 0x004fcc000f8ec0ff */
[----:B------:R-:W3:Y:S02]  /*29440*/  POPC R0, R0 ;  /* 0x0000000000007309 */ /* 0x000ee40000000000 */
[----:B---3--:R-:W-:Y:S01]  /*29450*/  IADD3 R16, R2, UR38, R0 ;  /* 0x0000002602107c10 */ /* 0x008fe2000fffe000 */
[----:B------:R-:W-:Y:S06]  /*29460*/  BRA `(.L_x_2581) ;  /* 0x0000003000dc7947 */ /* 0x000fec0003800000 */
.L_x_2580:
        /* <DEDUP_REMOVED lines=11> */
[----:B------:R-:W2:Y:S01]  /*29520*/  LDC.64 R2, c[0x4][R2] ;  /* 0x0100000002027b82 */ /* 0x000ea20000000a00 */
[----:B------:R-:W-:Y:S01]  /*29530*/  IMAD.U32 R5, RZ, RZ, UR7 ;  /* 0x00000007ff057e24 */ /* 0x000fe2000f8e00ff */
[----:B------:R-:W-:Y:S01]  /*29540*/  MOV R8, 0x70 ;  /* 0x0000007000087802 */ /* 0x000fe20000000f00 */
[----:B------:R-:W-:Y:S02]  /*29550*/  IMAD.U32 R7, RZ, RZ, UR9 ;  /* 0x00000009ff077e24 */ /* 0x000fe4000f8e00ff */
[----:B------:R-:W-:-:S02]  /*29560*/  IMAD.U32 R10, RZ, RZ, UR4 ;  /* 0x00000004ff0a7e24 */ /* 0x000fc4000f8e00ff */
[----:B-1----:R-:W-:Y:S02]  /*29570*/  IMAD.U32 R11, RZ, RZ, UR5 ;  /* 0x00000005ff0b7e24 */ /* 0x002fe4000f8e00ff */
[----:B------:R-:W-:Y:S02]  /*29580*/  IMAD.MOV.U32 R12, RZ, RZ, 0x1 ;  /* 0x00000001ff0c7424 */ /* 0x000fe400078e00ff */
[----:B------:R-:W-:-:S07]  /*29590*/  IMAD.MOV.U32 R13, RZ, RZ, RZ ;  /* 0x000000ffff0d7224 */ /* 0x000fce00078e00ff */
[----:B------:R-:W-:-:S07]  /*295a0*/  LEPC R20, `(.L_x_2583) ;  /* 0x000000001014794e */ /* 0x000fce0000000000 */
[----:B0-2---:R-:W-:Y:S05]  /*295b0*/  CALL.ABS.NOINC R2 ;  /* 0x0000000002007343 */ /* 0x005fea0003c00000 */
.L_x_2583:
[----:B------:R-:W-:Y:S05]  /*295c0*/  BSYNC B6 ;  /* 0x0000000000067941 */ /* 0x000fea0003800000 */
.L_x_2582:
[----:B------:R-:W2:Y:S04]  /*295d0*/  LDL R0, [R1+0x4] ;  /* 0x0000040001007983 */ /* 0x000ea80000100800 */
[----:B------:R-:W3:Y:S01]  /*295e0*/  LDL.LU R2, [R1+0x10] ;  /* 0x0000100001027983 */ /* 0x000ee20000300800 */
[----:B------:R-:W-:Y:S01]  /*295f0*/  BSSY B6, `(.L_x_2584) ;  /* 0x0000017000067945 */ /* 0x000fe20003800000 */
[----:B--2---:R-:W-:Y:S01]  /*29600*/  VIADD R0, R0, 0xa400 ;  /* 0x0000a40000007836 */ /* 0x004fe20000000000 */
[----:B---3--:R-:W-:-:S04]  /*29610*/  LOP3.LUT R2, R2, 0xfffffffe, RZ, 0xc0, !PT ;  /* 0xfffffffe02027812 */ /* 0x008fc800078ec0ff */
[----:B------:R-:W-:-:S13]  /*29620*/  LOP3.LUT P0, RZ, R0, 0x3ff, RZ, 0xc0, !PT ;  /* 0x000003ff00ff7812 */ /* 0x000fda000780c0ff */
[----:B------:R-:W-:-:S05]  /*29630*/  @P0 LOP3.LUT R2, R2, 0x1, RZ, 0xfc, !PT ;  /* 0x0000000102020812 */ /* 0x000fca00078efcff */
[----:B------:R2:W-:Y:S01]  /*29640*/  STL [R1+0x10], R2 ;  /* 0x0000100201007387 */ /* 0x0005e20000100800 */
[----:B------:R-:W-:Y:S05]  /*29650*/  @!P0 BRA `(.L_x_2585) ;  /* 0x0000000000408947 */ /* 0x000fea0003800000 */
[----:B--2---:R-:W-:Y:S01]  /*29660*/  MOV R2, 0x0 ;  /* 0x0000000000027802 */ /* 0x004fe20000000f00 */
[----:B------:R-:W-:Y:S01]  /*29670*/  ULDC.64 UR6, c[0x4][0xc8] ;  /* 0x0100320000067ab9 */ /* 0x000fe20000000a00 */
[----:B------:R-:W-:Y:S01]  /*29680*/  ULDC.64 UR8, c[0x4][0xd0] ;  /* 0x0100340000087ab9 */ /* 0x000fe20000000a00 */
[----:B------:R-:W-:Y:S01]  /*29690*/  ULDC.64 UR4, c[0x4][0x10] ;  /* 0x0100040000047ab9 */ /* 0x000fe20000000a00 */
[----:B------:R-:W-:Y:S01]  /*296a0*/  MOV R4, UR6 ;  /* 0x0000000600047c02 */ /* 0x000fe20008000f00 */
[----:B------:R-:W-:Y:S01]  /*296b0*/  IMAD.U32 R5, RZ, RZ, UR7 ;  /* 0x00000007ff057e24 */ /* 0x000fe2000f8e00ff */
[----:B------:R-:W2:Y:S01]  /*296c0*/  LDC.64 R2, c[0x4][R2] ;  /* 0x0100000002027b82 */ /* 0x000ea20000000a00 */
[----:B------:R-:W-:Y:S01]  /*296d0*/  IMAD.U32 R6, RZ, RZ, UR8 ;  /* 0x00000008ff067e24 */ /* 0x000fe2000f8e00ff */
[----:B------:R-:W-:Y:S01]  /*296e0*/  MOV R10, UR4 ;  /* 0x00000004000a7c02 */ /* 0x000fe20008000f00 */
[----:B------:R-:W-:Y:S01]  /*296f0*/  IMAD.U32 R7, RZ, RZ, UR9 ;  /* 0x00000009ff077e24 */ /* 0x000fe2000f8e00ff */
[----:B------:R-:W-:Y:S01]  /*29700*/  MOV R13, RZ ;  /* 0x000000ff000d7202 */ /* 0x000fe20000000f00 */
[----:B-1----:R-:W-:-:S02]  /*29710*/  IMAD.U32 R11, RZ, RZ, UR5 ;  /* 0x00000005ff0b7e24 */ /* 0x002fc4000f8e00ff */
[----:B------:R-:W-:Y:S02]  /*29720*/  IMAD.MOV.U32 R8, RZ, RZ, 0x70 ;  /* 0x00000070ff087424 */ /* 0x000fe400078e00ff */
[----:B------:R-:W-:-:S07]  /*29730*/  IMAD.MOV.U32 R12, RZ, RZ, 0x1 ;  /* 0x00000001ff0c7424 */ /* 0x000fce00078e00ff */
[----:B------:R-:W-:-:S07]  /*29740*/  LEPC R20, `(.L_x_2585) ;  /* 0x000000001014794e */ /* 0x000fce0000000000 */
[----:B0-2---:R-:W-:Y:S05]  /*29750*/  CALL.ABS.NOINC R2 ;  /* 0x0000000002007343 */ /* 0x005fea0003c00000 */
.L_x_2585:
[----:B------:R-:W-:Y:S05]  /*29760*/  BSYNC B6 ;  /* 0x0000000000067941 */ /* 0x000fea0003800000 */
.L_x_2584:
[----:B--2---:R-:W2:Y:S01]  /*29770*/  LDL R2, [R1+0x4] ;  /* 0x0000040001027983 */ /* 0x004ea20000100800 */
        /* <DEDUP_REMOVED lines=20> */
.L_x_2587:
[----:B------:R-:W-:Y:S05]  /*298c0*/  BSYNC B6 ;  /* 0x0000000000067941 */ /* 0x000fea0003800000 */
.L_x_2586:
        /* <DEDUP_REMOVED lines=12> */
[----:B-1----:R-:W-:Y:S01]  /*29990*/  MOV R11, UR9 ;  /* 0x00000009000b7c02 */ /* 0x002fe20008000f00 */
[----:B------:R-:W-:Y:S02]  /*299a0*/  IMAD.U32 R7, RZ, RZ, UR7 ;  /* 0x00000007ff077e24 */ /* 0x000fe4000f8e00ff */
[----:B------:R-:W-:-:S02]  /*299b0*/  IMAD.U32 R10, RZ, RZ, UR8 ;  /* 0x00000008ff0a7e24 */ /* 0x000fc4000f8e00ff */
[----:B------:R-:W-:Y:S02]  /*299c0*/  IMAD.MOV.U32 R8, RZ, RZ, 0x70 ;  /* 0x00000070ff087424 */ /* 0x000fe400078e00ff */
[----:B------:R-:W-:Y:S02]  /*299d0*/  IMAD.MOV.U32 R12, RZ, RZ, 0x1 ;  /* 0x00000001ff0c7424 */ /* 0x000fe400078e00ff */
[----:B------:R-:W-:-:S07]  /*299e0*/  IMAD.MOV.U32 R13, RZ, RZ, RZ ;  /* 0x000000ffff0d7224 */ /* 0x000fce00078e00ff */
[----:B------:R-:W-:-:S07]  /*299f0*/  LEPC R20, `(.L_x_2589) ;  /* 0x000000001014794e */ /* 0x000fce0000000000 */
[----:B0-2---:R-:W-:Y:S05]  /*29a00*/  CALL.ABS.NOINC R2 ;  /* 0x0000000002007343 */ /* 0x005fea0003c00000 */
.L_x_2589:
[----:B------:R-:W-:Y:S05]  /*29a10*/  BSYNC B6 ;  /* 0x0000000000067941 */ /* 0x000fea0003800000 */
.L_x_2588:
        /* <DEDUP_REMOVED lines=9> */
[----:B----4-:R2:W3:Y:S02]  /*29ab0*/  @P0 LDG.E R8, desc[UR56][R2.64] ;  /* 0x0000003802080981 */ /* 0x0104e4000c1e1900 */
[----:B--2---:R-:W2:Y:S01]  /*29ac0*/  LDC.64 R2, c[0x0][0x418] ;  /* 0x00010600ff027b82 */ /* 0x004ea20000000a00 */
[----:B---3--:R-:W-:Y:S01]  /*29ad0*/  SHF.R.S32.HI R9, RZ, 0x1f, R8 ;  /* 0x0000001fff097819 */ /* 0x008fe20000011408 */
[----:B------:R3:W-:Y:S01]  /*29ae0*/  @P0 STL [R1+0x1c], R8 ;  /* 0x00001c0801000387 */ /* 0x0007e20000100800 */
[----:B--2---:R-:W-:Y:S01]  /*29af0*/  LOP3.LUT P0, RZ, R2, UR4, RZ, 0xfc, !PT ;  /* 0x0000000402ff7c12 */ /* 0x004fe2000f80fcff */
[----:B------:R-:W-:Y:S02]  /*29b00*/  UMOV UR4, 0xffffffff ;  /* 0xffffffff00047882 */ /* 0x000fe40000000000 */
[----:B------:R3:W-:Y:S01]  /*29b10*/  STL [R1+0x20], R9 ;  /* 0x0000200901007387 */ /* 0x0007e20000100800 */
[----:B------:R-:W-:-:S04]  /*29b20*/  LOP3.LUT P0, RZ, R3, UR5, RZ, 0xfc, P0 ;  /* 0x0000000503ff7c12 */ /* 0x000fc8000800fcff */
[----:B------:R-:W-:Y:S01]  /*29b30*/  SEL R0, R8, RZ, !P0 ;  /* 0x000000ff08007207 */ /* 0x000fe20004000000 */
[----:B------:R-:W-:Y:S08]  /*29b40*/  BRA.DIV UR4, `(.L_x_2590) ;  /* 0x0000005e040c7947 */ /* 0x000ff0000b800000 */
[----:B------:R-:W2:Y:S02]  /*29b50*/  S2R R4, SR_TID.X ;  /* 0x0000000000047919 */ /* 0x000ea40000002100 */
[----:B--2---:R-:W-:-:S04]  /*29b60*/  SHF.R.U32.HI R4, RZ, 0x5, R4 ;  /* 0x00000005ff047819 */ /* 0x004fc80000011604 */
[----:B------:R-:W-:-:S05]  /*29b70*/  LOP3.LUT R4, R4, 0x3, RZ, 0xc0, !PT ;  /* 0x0000000304047812 */ /* 0x000fca00078ec0ff */
[----:B0-----:R0:W2:Y:S02]  /*29b80*/  SHFL.IDX PT, R14, R4, RZ, 0x1f ;  /* 0x00001fff040e7589 */ /* 0x0010a400000e0000 */
.L_x_2746:
[----:B0-----:R-:W4:Y:S01]  /*29b90*/  LDL.LU R4, [R1+0x10] ;  /* 0x0000100001047983 */ /* 0x001f220000300800 */
[----:B------:R-:W-:Y:S02]  /*29ba0*/  PLOP3.LUT P1, PT, PT, PT, PT, 0x8, 0x0 ;  /* 0x000000000000781c */ /* 0x000fe40003f2e170 */
[----:B--2---:R-:W-:Y:S01]  /*29bb0*/  ISETP.NE.AND P0, PT, R14, RZ, PT ;  /* 0x000000ff0e00720c */ /* 0x004fe20003f05270 */
[----:B------:R0:W-:Y:S01]  /*29bc0*/  STL [R1], R0 ;  /* 0x0000000001007387 */ /* 0x0001e20000100800 */
[----:B----4-:R-:W-:-:S09]  /*29bd0*/  LOP3.LUT R4, R4, 0xfffffffe, RZ, 0xc0, !PT ;  /* 0xfffffffe04047812 */ /* 0x010fd200078ec0ff */
[----:B------:R-:W-:-:S05]  /*29be0*/  @P1 LOP3.LUT R4, R4, 0x1, RZ, 0xfc, !PT ;  /* 0x0000000104041812 */ /* 0x000fca00078efcff */
[----:B------:R0:W-:Y:S01]  /*29bf0*/  STL [R1+0x10], R4 ;  /* 0x0000100401007387 */ /* 0x0001e20000100800 */
[----:B------:R-:W-:Y:S05]  /*29c00*/  @P0 BRA `(.L_x_2591) ;  /* 0x0000000400b00947 */ /* 0x000fea0003800000 */
[----:B------:R-:W-:-:S03]  /*29c10*/  UMOV UR4, 0xffffffff ;  /* 0xffffffff00047882 */ /* 0x000fc60000000000 */
[----:B------:R-:W-:Y:S05]  /*29c20*/  BRA.DIV UR4, `(.L_x_2592) ;  /* 0x0000005e04087947 */ /* 0x000fea000b800000 */
[----:B------:R-:W-:-:S13]  /*29c30*/  ELECT P6, URZ, PT ;  /* 0x00000000003f782f */ /* 0x000fda00038c0000 */
.L_x_2749:
[----:B------:R-:W-:Y:S05]  /*29c40*/  @!P6 BRA `(.L_x_2591) ;  /* 0x0000000400a0e947 */ /* 0x000fea0003800000 */
[----:B0-----:R-:W2:Y:S01]  /*29c50*/  LDL R4, [R1+0x38] ;  /* 0x0000380001047983 */ /* 0x001ea20000100800 */
[----:B------:R-:W-:-:S04]  /*29c60*/  ISETP.NE.U32.AND P0, PT, R2, RZ, PT ;  /* 0x000000ff0200720c */ /* 0x000fc80003f05070 */
[----:B------:R-:W-:Y:S02]  /*29c70*/  ISETP.NE.AND.EX P0, PT, R3, RZ, PT, P0 ;  /* 0x000000ff0300720c */ /* 0x000fe40003f05300 */
[----:B--2---:R-:W-:-:S11]  /*29c80*/  IADD3 R0, R4, -0x1, RZ ;  /* 0xffffffff04007810 */ /* 0x004fd60007ffe0ff */
        /* <DEDUP_REMOVED lines=19> */
.L_x_2593:
[----:B---3--:R-:W2:Y:S04]  /*29dc0*/  LDL R9, [R1+0x4] ;  /* 0x0000040001097983 */ /* 0x008ea80000100800 */
        /* <DEDUP_REMOVED lines=9> */
.L_x_2750:
        /* <DEDUP_REMOVED lines=8> */
.L_x_2595:
        /* <DEDUP_REMOVED lines=19> */
[----:B------:R-:W3:Y:S02]  /*2a010*/  SYNCS.PHASECHK.TRANS64.TRYWAIT P0, [R2+URZ+0x29840], R3 ;  /* 0x02984003020075a7 */ /* 0x000ee4000800017f */
[----:B--23--:R-:W-:Y:S05]  /*2a020*/  @!P0 BRA `(.L_x_2596) ;  /* 0x00000058003c8947 */ /* 0x00cfea0003800000 */
.L_x_2751:
        /* <DEDUP_REMOVED lines=8> */
.L_x_2597:
[----:B------:R-:W3:Y:S04]  /*2a0b0*/  LDL R6, [R1+0x4] ;  /* 0x0000040001067983 */ /* 0x000ee80000100800 */
[----:B------:R-:W3:Y:S04]  /*2a0c0*/  LDL R5, [R1+0x8] ;  /* 0x0000080001057983 */ /* 0x000ee80000100800 */
[----:B------:R-:W4:Y:S04]  /*2a0d0*/  LDL R4, [R1] ;  /* 0x0000000001047983 */ /* 0x000f280000100800 */
[----:B0-2---:R-:W2:Y:S01]  /*2a0e0*/  LDL.LU R3, [R1+0x10] ;  /* 0x0000100001037983 */ /* 0x005ea20000300800 */
        /* <DEDUP_REMOVED lines=11> */
[----:B---3--:R-:W-:Y:S01]  /*2a1a0*/  IMAD R0, R5, 0x7800, R6 ;  /* 0x0000780005007824 */ /* 0x008fe200078e0206 */
[----:B----4-:R-:W-:-:S04]  /*2a1b0*/  R2UR UR13, R4 ;  /* 0x00000000040d72ca */ /* 0x010fc800000e0000 */
[----:B------:R-:W-:Y:S02]  /*2a1c0*/  R2UR UR8, R0 ;  /* 0x00000000000872ca */ /* 0x000fe400000e0000 */
[----:B--2---:R-:W-:-:S04]  /*2a1d0*/  LOP3.LUT R3, R3, 0xfffffffe, RZ, 0xc0, !PT ;  /* 0xfffffffe03037812 */ /* 0x004fc800078ec0ff */
        /* <DEDUP_REMOVED lines=15> */
.L_x_2591:
[----:B------:R-:W2:Y:S04]  /*2a2d0*/  LDL R2, [R1+0x4] ;  /* 0x0000040001027983 */ /* 0x000ea80000100800 */
[----:B------:R-:W4:Y:S04]  /*2a2e0*/  LDL.LU R3, [R1+0x3c] ;  /* 0x00003c0001037983 */ /* 0x000f280000300800 */
[----:B------:R-:W5:Y:S04]  /*2a2f0*/  LDL.LU R5, [R1+0x30] ;  /* 0x0000300001057983 */ /* 0x000f680000300800 */
[----:B0-----:R-:W3:Y:S01]  /*2a300*/  LDL.LU R4, [R1+0x50] ;  /* 0x0000500001047983 */ /* 0x001ee20000300800 */
[----:B------:R-:W-:Y:S05]  /*2a310*/  WARPSYNC.ALL ;  /* 0x0000000000007948 */ /* 0x000fea0003800000 */
[----:B------:R-:W-:Y:S01]  /*2a320*/  ULDC.64 UR4, c[0x0][0x298] ;  /* 0x0000a60000047ab9 */ /* 0x000fe20000000a00 */
[----:B------:R-:W-:Y:S01]  /*2a330*/  ULDC.64 UR6, c[0x0][0xa00] ;  /* 0x0002800000067ab9 */ /* 0x000fe20000000a00 */
[----:B------:R-:W-:Y:S01]  /*2a340*/  BSSY B6, `(.L_x_2598) ;  /* 0x0000024000067945 */ /* 0x000fe20003800000 */
[----:B------:R-:W-:Y:S01]  /*2a350*/  BAR.SYNC.DEFER_BLOCKING 0x8, 0x180 ;  /* 0x0206000000007b1d */ /* 0x000fe20000010000 */
[----:B------:R-:W-:-:S04]  /*2a360*/  ISETP.NE.U32.AND P0, PT, RZ, UR6, PT ;  /* 0x00000006ff007c0c */ /* 0x000fc8000bf05070 */
[----:B------:R-:W-:Y:S01]  /*2a370*/  ISETP.NE.AND.EX P0, PT, RZ, UR7, PT, P0 ;  /* 0x00000007ff007c0c */ /* 0x000fe2000bf05300 */
[----:B--2---:R-:W-:Y:S01]  /*2a380*/  VIADD R2, R2, 0x14400 ;  /* 0x0001440002027836 */ /* 0x004fe20000000000 */
[----:B----4-:R-:W-:-:S04]  /*2a390*/  SHF.R.S32.HI R0, RZ, 0x1f, R3 ;  /* 0x0000001fff007819 */ /* 0x010fc80000011403 */
[----:B------:R-:W-:Y:S02]  /*2a3a0*/  LOP3.LUT P1, RZ, R2, 0x1bf, RZ, 0xc0, !PT ;  /* 0x000001bf02ff7812 */ /* 0x000fe4000782c0ff */
[----:B-----5:R-:W-:Y:S01]  /*2a3b0*/  SEL R5, R5, RZ, !P0 ;  /* 0x000000ff05057207 */ /* 0x020fe20004000000 */
[----:B------:R-:W-:Y:S01]  /*2a3c0*/  IMAD R0, R0, UR4, RZ ;  /* 0x0000000400007c24 */ /* 0x000fe2000f8e02ff */
[----:B---3--:R-:W-:-:S03]  /*2a3d0*/  SEL R4, R4, RZ, !P0 ;  /* 0x000000ff04047207 */ /* 0x008fc60004000000 */
[C---:B------:R-:W-:Y:S02]  /*2a3e0*/  IMAD R0, R3.reuse, UR5, R0 ;  /* 0x0000000503007c24 */ /* 0x040fe4000f8e0200 */
[----:B------:R-:W-:-:S05]  /*2a3f0*/  IMAD.WIDE.U32 R2, R3, UR4, RZ ;  /* 0x0000000403027c25 */ /* 0x000fca000f8e00ff */
[----:B------:R0:W-:Y:S04]  /*2a400*/  STL.64 [R1+0x48], R2 ;  /* 0x0000480201007387 */ /* 0x0001e80000100a00 */
[----:B------:R2:W-:Y:S04]  /*2a410*/  STL [R1+0x30], R5 ;  /* 0x0000300501007387 */ /* 0x0005e80000100800 */
[----:B------:R2:W-:Y:S01]  /*2a420*/  STL [R1+0x58], R4 ;  /* 0x0000580401007387 */ /* 0x0005e20000100800 */
[----:B0-----:R-:W-:Y:S02]  /*2a430*/  IADD3 R2, R3, R0, RZ ;  /* 0x0000000003027210 */ /* 0x001fe40007ffe0ff */
        /* <DEDUP_REMOVED lines=19> */
[----:B0-----:R-:W-:Y:S05]  /*2a570*/  CALL.ABS.NOINC R2 ;  /* 0x0000000002007343 */ /* 0x001fea0003c00000 */
.L_x_2599:
[----:B------:R-:W-:Y:S05]  /*2a580*/  BSYNC B6 ;  /* 0x0000000000067941 */ /* 0x000fea0003800000 */
.L_x_2598:
[----:B--2---:R-:W2:Y:S01]  /*2a590*/  LDL.LU R5, [R1+0x3c] ;  /* 0x00003c0001057983 */ /* 0x004ea20000300800 */
[----:B------:R-:W-:Y:S01]  /*2a5a0*/  ULDC.64 UR4, c[0x0][0x2d8] ;  /* 0x0000b60000047ab9 */ /* 0x000fe20000000a00 */
[----:B------:R-:W0:Y:S01]  /*2a5b0*/  LDC R8, c[0x0][0x448] ;  /* 0x00011200ff087b82 */ /* 0x000e220000000800 */
[----:B------:R-:W-:Y:S01]  /*2a5c0*/  ULDC.64 UR6, c[0x0][0x280] ;  /* 0x0000a00000067ab9 */ /* 0x000fe20000000a00 */
[----:B------:R-:W2:Y:S04]  /*2a5d0*/  LDL.LU.64 R2, [R1+0x48] ;  /* 0x0000480001027983 */ /* 0x000ea80000300a00 */
[----:B------:R-:W3:Y:S04]  /*2a5e0*/  LDL.LU R0, [R1+0x50] ;  /* 0x0000500001007983 */ /* 0x000ee80000300800 */
[----:B------:R-:W4:Y:S04]  /*2a5f0*/  LDL.LU R6, [R1+0x58] ;  /* 0x0000580001067983 */ /* 0x000f280000300800 */
[----:B------:R-:W4:Y:S01]  /*2a600*/  LDL.LU R4, [R1+0x30] ;  /* 0x0000300001047983 */ /* 0x000f220000300800 */
[----:B------:R-:W1:Y:S01]  /*2a610*/  S2R R9, SR_TID.X ;  /* 0x0000000000097919 */ /* 0x000e620000002100 */
[----:B0-----:R-:W-:Y:S01]  /*2a620*/  ISETP.NE.AND P0, PT, R8, 0x1, PT ;  /* 0x000000010800780c */ /* 0x001fe20003f05270 */
[----:B-1----:R-:W-:-:S05]  /*2a630*/  IMAD.SHL.U32 R9, R9, 0x10, RZ ;  /* 0x0000001009097824 */ /* 0x002fca00078e00ff */
[----:B------:R-:W-:-:S04]  /*2a640*/  LOP3.LUT R9, R9, 0x30, RZ, 0xc0, !PT ;  /* 0x0000003009097812 */ /* 0x000fc800078ec0ff */
[C---:B------:R-:W-:Y:S02]  /*2a650*/  LOP3.LUT R11, R9.reuse, 0x40, RZ, 0xfc, !PT ;  /* 0x00000040090b7812 */ /* 0x040fe400078efcff */
[----:B------:R-:W-:Y:S01]  /*2a660*/  LOP3.LUT R9, R9, 0x80, RZ, 0xfc, !PT ;  /* 0x0000008009097812 */ /* 0x000fe200078efcff */
[----:B--2---:R-:W-:Y:S02]  /*2a670*/  IMAD.MOV.U32 R3, RZ, RZ, R5 ;  /* 0x000000ffff037224 */ /* 0x004fe400078e0005 */
[----:B------:R-:W0:Y:S01]  /*2a680*/  S2R R5, SR_TID.X ;  /* 0x0000000000057919 */ /* 0x000e220000002100 */
[----:B---3--:R-:W-:Y:S02]  /*2a690*/  IMAD R0, R0, UR4, RZ ;  /* 0x0000000400007c24 */ /* 0x008fe4000f8e02ff */
[----:B------:R-:W-:-:S04]  /*2a6a0*/  IMAD.WIDE.U32 R2, R18, UR4, R2 ;  /* 0x0000000412027c25 */ /* 0x000fc8000f8e0002 */
[----:B------:R-:W-:Y:S01]  /*2a6b0*/  IMAD R0, R18, UR5, R0 ;  /* 0x0000000512007c24 */ /* 0x000fe2000f8e0200 */
[----:B------:R-:W-:-:S03]  /*2a6c0*/  ULDC.64 UR4, c[0x0][0x2e0] ;  /* 0x0000b80000047ab9 */ /* 0x000fc60000000a00 */
[----:B------:R-:W-:Y:S02]  /*2a6d0*/  IMAD.IADD R3, R3, 0x1, R0 ;  /* 0x0000000103037824 */ /* 0x000fe400078e0200 */
[----:B----4-:R-:W-:Y:S02]  /*2a6e0*/  IMAD R0, R6, UR4, RZ ;  /* 0x0000000406007c24 */ /* 0x010fe4000f8e02ff */
[C---:B------:R-:W-:Y:S01]  /*2a6f0*/  IMAD.WIDE.U32 R2, R4.reuse, UR4, R2 ;  /* 0x0000000404027c25 */ /* 0x040fe2000f8e0002 */
[----:B------:R-:W1:Y:S03]  /*2a700*/  @P0 LDC R6, c[0x0][0x450] ;  /* 0x00011400ff060b82 */ /* 0x000e660000000800 */
[----:B------:R-:W-:Y:S01]  /*2a710*/  IMAD R0, R4, UR5, R0 ;  /* 0x0000000504007c24 */ /* 0x000fe2000f8e0200 */
[----:B------:R-:W-:Y:S01]  /*2a720*/  ULDC.64 UR4, c[0x0][0x2d0] ;  /* 0x0000b40000047ab9 */ /* 0x000fe20000000a00 */
[----:B------:R-:W2:Y:S03]  /*2a730*/  S2R R4, SR_TID.X ;  /* 0x0000000000047919 */ /* 0x000ea60000002100 */
[----:B------:R-:W-:-:S02]  /*2a740*/  IADD3 R3, R3, R0, RZ ;  /* 0x0000000003037210 */ /* 0x000fc40007ffe0ff */
[----:B0-----:R-:W-:-:S04]  /*2a750*/  LOP3.LUT R5, R5, 0x7f, RZ, 0xc0, !PT ;  /* 0x0000007f05057812 */ /* 0x001fc800078ec0ff */
[----:B------:R-:W-:Y:S01]  /*2a760*/  SHF.R.U32.HI R5, RZ, 0x2, R5 ;  /* 0x00000002ff057819 */ /* 0x000fe20000011605 */
[----:B--2---:R-:W-:-:S05]  /*2a770*/  IMAD.SHL.U32 R4, R4, 0x20, RZ ;  /* 0x0000002004047824 */ /* 0x004fca00078e00ff */
[----:B------:R-:W-:Y:S02]  /*2a780*/  LOP3.LUT R4, R5, 0x60, R4, 0xf8, !PT ;  /* 0x0000006005047812 */ /* 0x000fe400078ef804 */
[----:B------:R-:W0:Y:S03]  /*2a790*/  @P0 LDC R5, c[0x0][0x44c] ;  /* 0x00011300ff050b82 */ /* 0x000e260000000800 */
[----:B------:R-:W-:-:S04]  /*2a7a0*/  IMAD R4, R17, 0x80, R4 ;  /* 0x0000008011047824 */ /* 0x000fc800078e0204 */
[----:B------:R-:W-:Y:S02]  /*2a7b0*/  IMAD.MOV.U32 R0, RZ, RZ, R4 ;  /* 0x000000ffff007224 */ /* 0x000fe400078e0004 */
[----:B0-----:R-:W-:-:S05]  /*2a7c0*/  @P0 IMAD.HI.U32 R5, R4, R5, RZ ;  /* 0x0000000504050227 */ /* 0x001fca00078e00ff */
[----:B-1----:R-:W-:-:S04]  /*2a7d0*/  @P0 SHF.R.U32.HI R0, RZ, R6, R5 ;  /* 0x00000006ff000219 */ /* 0x002fc80000011605 */
[C---:B------:R-:W-:Y:S01]  /*2a7e0*/  IADD3 R5, -R0.reuse, RZ, RZ ;  /* 0x000000ff00057210 */ /* 0x040fe20007ffe1ff */
[----:B------:R-:W-:-:S04]  /*2a7f0*/  IMAD.WIDE.U32 R2, R0, UR4, R2 ;  /* 0x0000000400027c25 */ /* 0x000fc8000f8e0002 */
[----:B------:R-:W-:Y:S01]  /*2a800*/  IMAD R4, R8, R5, R4 ;  /* 0x0000000508047224 */ /* 0x000fe200078e0204 */
[----:B------:R-:W-:-:S05]  /*2a810*/  SHF.R.S32.HI R5, RZ, 0x1f, R0 ;  /* 0x0000001fff057819 */ /* 0x000fca0000011400 */
[----:B------:R-:W-:-:S04]  /*2a820*/  IMAD R5, R5, UR4, RZ ;  /* 0x0000000405057c24 */ /* 0x000fc8000f8e02ff */
[----:B------:R-:W-:Y:S01]  /*2a830*/  IMAD R0, R0, UR5, R5 ;  /* 0x0000000500007c24 */ /* 0x000fe2000f8e0205 */
[----:B------:R-:W-:Y:S01]  /*2a840*/  ULDC.64 UR4, c[0x0][0x2c8] ;  /* 0x0000b20000047ab9 */ /* 0x000fe20000000a00 */
[----:B------:R-:W0:Y:S02]  /*2a850*/  S2R R5, SR_TID.X ;  /* 0x0000000000057919 */ /* 0x000e240000002100 */
        /* <DEDUP_REMOVED lines=10> */
[----:B------:R-:W-:Y:S01]  /*2a900*/  IADD3.X R2, R7, UR7, R2, P3, !PT ;  /* 0x0000000707027c10 */ /* 0x000fe20009ffe402 */
[----:B0-----:R-:W-:-:S05]  /*2a910*/  IMAD.SHL.U32 R10, R5, 0x10, RZ ;  /* 0x00000010050a7824 */ /* 0x001fca00078e00ff */
[----:B------:R-:W-:-:S04]  /*2a920*/  LOP3.LUT R10, R10, 0x30, RZ, 0xc0, !PT ;  /* 0x000000300a0a7812 */ /* 0x000fc800078ec0ff */
[----:B------:R-:W-:Y:S01]  /*2a930*/  ISETP.GE.AND P0, PT, R10, UR4, PT ;  /* 0x000000040a007c0c */ /* 0x000fe2000bf06270 */
[----:B------:R-:W-:-:S03]  /*2a940*/  UMOV UR4, 0xffffffff ;  /* 0xffffffff00047882 */ /* 0x000fc60000000000 */
[----:B-1----:R-:W-:Y:S09]  /*2a950*/  BRA.DIV UR4, `(.L_x_2600) ;  /* 0x0000005204047947 */ /* 0x002ff2000b800000 */
[----:B------:R-:W0:Y:S02]  /*2a960*/  S2R R5, SR_TID.X ;  /* 0x0000000000057919 */ /* 0x000e240000002100 */
[----:B0-----:R-:W-:Y:S02]  /*2a970*/  LOP3.LUT R6, R5, 0x7f, RZ, 0xc0, !PT ;  /* 0x0000007f05067812 */ /* 0x001fe400078ec0ff */
[----:B------:R-:W2:Y:S02]  /*2a980*/  LDL.LU R5, [R1+0x40] ;  /* 0x0000400001057983 */ /* 0x000ea40000300800 */
[----:B------:R-:W-:Y:S02]  /*2a990*/  SHF.R.U32.HI R6, RZ, 0x2, R6 ;  /* 0x00000002ff067819 */ /* 0x000fe40000011606 */
[----:B------:R-:W-:Y:S02]  /*2a9a0*/  SHFL.IDX PT, R4, R2, RZ, 0x1c1f ;  /* 0x001c1fff02047589 */ /* 0x000fe400000e0000 */
[----:B------:R-:W-:-:S02]  /*2a9b0*/  LEA R17, R17, R6, 0x7 ;  /* 0x0000000611117211 */ /* 0x000fc400078e38ff */
[----:B------:R-:W-:Y:S01]  /*2a9c0*/  SHFL.IDX PT, R6, R2, 0x1, 0x1c1f ;  /* 0x003c1f0002067f89 */ /* 0x000fe200000e0000 */
[----:B--2---:R-:W-:-:S03]  /*2a9d0*/  IMAD R0, R5, R8, RZ ;  /* 0x0000000805007224 */ /* 0x004fc600078e02ff */
[----:B------:R-:W0:Y:S02]  /*2a9e0*/  SHFL.IDX PT, R5, R3, RZ, 0x1c1f ;  /* 0x001c1fff03057589 */ /* 0x000e2400000e0000 */
[----:B------:R-:W-:-:S13]  /*2a9f0*/  ISETP.GE.AND P4, PT, R17, R0, PT ;  /* 0x000000001100720c */ /* 0x000fda0003f86270 */
[----:B0-----:R-:W-:-:S05]  /*2aa00*/  @!P4 IADD3 R5, P3, R10, R5, RZ ;  /* 0x000000050a05c210 */ /* 0x001fca0007f7e0ff */
[----:B------:R-:W-:-:S05]  /*2aa10*/  @!P4 IMAD.X R4, RZ, RZ, R4, P3 ;  /* 0x000000ffff04c224 */ /* 0x000fca00018e0604 */
[----:B------:R-:W-:-:S04]  /*2aa20*/  @!P4 LOP3.LUT R5, R5, R4, RZ, 0x3c, !PT ;  /* 0x000000040505c212 */ /* 0x000fc800078e3cff */
[----:B------:R-:W-:-:S04]  /*2aa30*/  @!P4 LOP3.LUT R4, R5, R4, RZ, 0x3c, !PT ;  /* 0x000000040504c212 */ /* 0x000fc800078e3cff */
[----:B------:R-:W-:-:S05]  /*2aa40*/  @!P4 LOP3.LUT R5, R5, R4, RZ, 0x3c, !PT ;  /* 0x000000040505c212 */ /* 0x000fca00078e3cff */
[----:B-----5:R-:W-:Y:S04]  /*2aa50*/  @!P4 LDGSTS.E.BYPASS.LTC128B.128 [R9+0x14400], desc[UR56][R4.64], !P0 ;  /* 0x144000000409cfae */ /* 0x020fe8000c101d78 */
[----:B------:R-:W-:Y:S04]  /*2aa60*/  @!P4 LDGSTS.E.BYPASS.LTC128B.128 [R9+0x16400], desc[UR56][R4.64+0x40], !P1 ;  /* 0x164000400409cfae */ /* 0x000fe8000c901d78 */
[----:B------:R0:W-:Y:S02]  /*2aa70*/  @!P4 LDGSTS.E.BYPASS.LTC128B.128 [R9+0x18400], desc[UR56][R4.64+0x80], !P2 ;  /* 0x184000800409cfae */ /* 0x0001e4000d101d78 */
[----:B0-----:R-:W-:-:S05]  /*2aa80*/  VIADD R4, R17, 0x20 ;  /* 0x0000002011047836 */ /* 0x001fca0000000000 */
[----:B------:R-:W-:Y:S02]  /*2aa90*/  ISETP.GE.AND P3, PT, R4, R0, PT ;  /* 0x000000000400720c */ /* 0x000fe40003f66270 */
[----:B------:R-:W0:Y:S11]  /*2aaa0*/  SHFL.IDX PT, R4, R3, 0x1, 0x1c1f ;  /* 0x003c1f0003047f89 */ /* 0x000e3600000e0000 */
[----:B0-----:R-:W-:-:S05]  /*2aab0*/  @!P3 IADD3 R5, P4, R10, R4, RZ ;  /* 0x000000040a05b210 */ /* 0x001fca0007f9e0ff */
[----:B------:R-:W-:Y:S02]  /*2aac0*/  @!P3 IMAD.X R4, RZ, RZ, R6, P4 ;  /* 0x000000ffff04b224 */ /* 0x000fe400020e0606 */
[----:B------:R-:W-:Y:S03]  /*2aad0*/  SHFL.IDX PT, R6, R2, 0x2, 0x1c1f ;  /* 0x005c1f0002067f89 */ /* 0x000fe600000e0000 */
[----:B------:R-:W-:-:S04]  /*2aae0*/  @!P3 LOP3.LUT R5, R5, R4, RZ, 0x3c, !PT ;  /* 0x000000040505b212 */ /* 0x000fc800078e3cff */
[----:B------:R-:W-:-:S04]  /*2aaf0*/  @!P3 LOP3.LUT R4, R5, R4, RZ, 0x3c, !PT ;  /* 0x000000040504b212 */ /* 0x000fc800078e3cff */
[----:B------:R-:W-:-:S05]  /*2ab00*/  @!P3 LOP3.LUT R5, R5, R4, RZ, 0x3c, !PT ;  /* 0x000000040505b212 */ /* 0x000fca00078e3cff */
[----:B------:R-:W-:Y:S04]  /*2ab10*/  @!P3 LDGSTS.E.BYPASS.LTC128B.128 [R9+0x14c00], desc[UR56][R4.64], !P0 ;  /* 0x14c000000409bfae */ /* 0x000fe8000c101d78 */
[----:B------:R-:W-:Y:S04]  /*2ab20*/  @!P3 LDGSTS.E.BYPASS.LTC128B.128 [R9+0x16c00], desc[UR56][R4.64+0x40], !P1 ;  /* 0x16c000400409bfae */ /* 0x000fe8000c901d78 */
[----:B------:R0:W-:Y:S02]  /*2ab30*/  @!P3 LDGSTS.E.BYPASS.LTC128B.128 [R9+0x18c00], desc[UR56][R4.64+0x80], !P2 ;  /* 0x18c000800409bfae */ /* 0x0001e4000d101d78 */
[----:B0-----:R-:W-:-:S04]  /*2ab40*/  IADD3 R4, R17, 0x40, RZ ;  /* 0x0000004011047810 */ /* 0x001fc80007ffe0ff */
[----:B------:R-:W-:Y:S02]  /*2ab50*/  ISETP.GE.AND P3, PT, R4, R0, PT ;  /* 0x000000000400720c */ /* 0x000fe40003f66270 */
[----:B------:R-:W0:Y:S04]  /*2ab60*/  SHFL.IDX PT, R4, R3, 0x2, 0x1c1f ;  /* 0x005c1f0003047f89 */ /* 0x000e2800000e0000 */
[----:B------:R-:W1:Y:S07]  /*2ab70*/  SHFL.IDX PT, R3, R3, 0x3, 0x1c1f ;  /* 0x007c1f0003037f89 */ /* 0x000e6e00000e0000 */
[----:B0-----:R-:W-:-:S05]  /*2ab80*/  @!P3 IADD3 R5, P4, R10, R4, RZ ;  /* 0x000000040a05b210 */ /* 0x001fca0007f9e0ff */
[----:B------:R-:W-:-:S05]  /*2ab90*/  @!P3 IMAD.X R4, RZ, RZ, R6, P4 ;  /* 0x000000ffff04b224 */ /* 0x000fca00020e0606 */
[----:B------:R-:W-:-:S04]  /*2aba0*/  @!P3 LOP3.LUT R5, R5, R4, RZ, 0x3c, !PT ;  /* 0x000000040505b212 */ /* 0x000fc800078e3cff */
[----:B------:R-:W-:-:S04]  /*2abb0*/  @!P3 LOP3.LUT R4, R5, R4, RZ, 0x3c, !PT ;  /* 0x000000040504b212 */ /* 0x000fc800078e3cff */
[----:B------:R-:W-:-:S05]  /*2abc0*/  @!P3 LOP3.LUT R5, R5, R4, RZ, 0x3c, !PT ;  /* 0x000000040505b212 */ /* 0x000fca00078e3cff */
[----:B------:R-:W-:Y:S04]  /*2abd0*/  @!P3 LDGSTS.E.BYPASS.LTC128B.128 [R9+0x15400], desc[UR56][R4.64], !P0 ;  /* 0x154000000409bfae */ /* 0x000fe8000c101d78 */
[----:B------:R-:W-:Y:S04]  /*2abe0*/  @!P3 LDGSTS.E.BYPASS.LTC128B.128 [R9+0x17400], desc[UR56][R4.64+0x40], !P1 ;  /* 0x174000400409bfae */ /* 0x000fe8000c901d78 */
[----:B------:R0:W-:Y:S04]  /*2abf0*/  @!P3 LDGSTS.E.BYPASS.LTC128B.128 [R9+0x19400], desc[UR56][R4.64+0x80], !P2 ;  /* 0x194000800409bfae */ /* 0x0001e8000d101d78 */
[----:B01----:R0:W2:Y:S02]  /*2ac00*/  SHFL.IDX PT, R4, R2, 0x3, 0x1c1f ;  /* 0x007c1f0002047f89 */ /* 0x0030a400000e0000 */
.L_x_2760:
[----:B------:R-:W-:Y:S01]  /*2ac10*/  VIADD R17, R17, 0x60 ;  /* 0x0000006011117836 */ /* 0x000fe20000000000 */
[----:B------:R-:W-:Y:S04]  /*2ac20*/  BSSY B0, `(.L_x_2601) ;  /* 0x000000b000007945 */ /* 0x000fe80003800000 */
[----:B------:R-:W-:-:S13]  /*2ac30*/  ISETP.GE.AND P3, PT, R17, R0, PT ;  /* 0x000000001100720c */ /* 0x000fda0003f66270 */
[----:B------:R-:W-:Y:S05]  /*2ac40*/  @P3 BRA `(.L_x_2602) ;  /* 0x0000000000203947 */ /* 0x000fea0003800000 */
[----:B0-----:R-:W-:-:S05]  /*2ac50*/  IADD3 R2, P3, R10, R3, RZ ;  /* 0x000000030a027210 */ /* 0x001fca0007f7e0ff */
[----:B--2---:R-:W-:-:S05]  /*2ac60*/  IMAD.X R3, RZ, RZ, R4, P3 ;  /* 0x000000ffff037224 */ /* 0x004fca00018e0604 */
[----:B------:R-:W-:Y:S01]  /*2ac70*/  @!PT LDS RZ, [RZ] ;  /* 0x00000000fffff984 */ /* 0x000fe20000000800 */
[----:B------:R-:W-:Y:S01]  /*2ac80*/  @!PT LDS RZ, [RZ] ;  /* 0x00000000fffff984 */ /* 0x000fe20000000800 */
[----:B------:R-:W-:Y:S01]  /*2ac90*/  @!PT LDS RZ, [RZ] ;  /* 0x00000000fffff984 */ /* 0x000fe20000000800 */
[----:B------:R1:W-:Y:S04]  /*2aca0*/  LDGSTS.E.BYPASS.LTC128B.128 [R9+0x15c00], desc[UR56][R2.64], !P0 ;  /* 0x15c0000002097fae */ /* 0x0003e8000c101d78 */
[----:B------:R1:W-:Y:S04]  /*2acb0*/  LDGSTS.E.BYPASS.LTC128B.128 [R9+0x17c00], desc[UR56][R2.64+0x40], !P1 ;  /* 0x17c0004002097fae */ /* 0x0003e8000c901d78 */
[----:B------:R1:W-:Y:S02]  /*2acc0*/  LDGSTS.E.BYPASS.LTC128B.128 [R9+0x19c00], desc[UR56][R2.64+0x80], !P2 ;  /* 0x19c0008002097fae */ /* 0x0003e4000d101d78 */
.L_x_2602:
[----:B------:R-:W-:Y:S05]  /*2acd0*/  BSYNC B0 ;  /* 0x0000000000007941 */ /* 0x000fea0003800000 */
.L_x_2601:
[----:B-1----:R1:W5:Y:S01]  /*2ace0*/  LDL R9, [R1+0x4] ;  /* 0x0000040001097983 */ /* 0x0023620000100800 */
[----:B------:R-:W-:Y:S01]  /*2acf0*/  PLOP3.LUT P0, PT, PT, PT, PT, 0x80, 0x0 ;  /* 0x000000000000781c */ /* 0x000fe20003f0f070 */
[----:B------:R-:W-:-:S12]  /*2ad00*/  NOP ;  /* 0x0000000000007918 */ /* 0x000fd80000000000 */
.L_x_2603:
[----:B0-----:R-:W3:Y:S01]  /*2ad10*/  LDL R2, [R1+0x4] ;  /* 0x0000040001027983 */ /* 0x001ee20000100800 */
[----:B------:R-:W-:Y:S02]  /*2ad20*/  PLOP3.LUT P1, PT, P1, P0, PT, 0xa2, 0x0 ;  /* 0x000000000000781c */ /* 0x000fe40000f21472 */
[----:B---3--:R-:W-:-:S08]  /*2ad30*/  @P0 R2UR P1, UR4, R2 ;  /* 0x00000000020402ca */ /* 0x008fd00000020000 */
[----:B------:R-:W-:-:S05]  /*2ad40*/  @P0 PLOP3.LUT P0, PT, P1, PT, PT, 0x80, 0x0 ;  /* 0x000000000000081c */ /* 0x000fca0000f0f070 */
[----:B------:R-:W-:Y:S01]  /*2ad50*/  @!P1 SYNCS.ARRIVE.TRANS64.RED.A0T1 RZ, [UR4+0x29800], RZ ;  /* 0x029800ffffff99a7 */ /* 0x000fe20008200404 */
[----:B------:R-:W-:Y:S07]  /*2ad60*/  @!P1 ARRIVES.LDGSTSBAR.64.TRANSCNT [UR4+0x29800] ;  /* 0x02980000ff0099b0 */ /* 0x000fee0008000a84 */
[----:B------:R-:W-:Y:S05]  /*2ad70*/  @P0 BRA.U.ANY `(.L_x_2603) ;  /* 0xfffffffd00e40947 */ /* 0x000fea000393ffff */
[----:B------:R-:W3:Y:S02]  /*2ad80*/  LDL.LU R3, [R1+0x54] ;  /* 0x0000540001037983 */ /* 0x000ee40000300800 */
[----:B---3--:R-:W-:-:S04]  /*2ad90*/  IADD3 R3, R3, 0x1, RZ ;  /* 0x0000000103037810 */ /* 0x008fc80007ffe0ff */
        /* <DEDUP_REMOVED lines=9> */
[----:B0--3--:R-:W-:Y:S05]  /*2ae30*/  @!P0 BRA `(.L_x_2605) ;  /* 0x0000005000408947 */ /* 0x009fea0003800000 */
.L_x_2761:
[----:B------:R-:W-:Y:S05]  /*2ae40*/  BSYNC B0 ;  /* 0x0000000000007941 */ /* 0x000fea0003800000 */
.L_x_2604:
[----:B0-----:R-:W3:Y:S02]  /*2ae50*/  LDL R2, [R1+0x38] ;  /* 0x0000380001027983 */ /* 0x001ee40000100800 */
[----:B---3--:R-:W-:-:S13]  /*2ae60*/  ISETP.GE.AND P0, PT, R2, 0x2, PT ;  /* 0x000000020200780c */ /* 0x008fda0003f06270 */
[----:B------:R-:W-:Y:S05]  /*2ae70*/  @!P0 BRA `(.L_x_2606) ;  /* 0x0000001000388947 */ /* 0x000fea0003800000 */
[----:B------:R0:W5:Y:S01]  /*2ae80*/  LDL.LU R0, [R1+0x8] ;  /* 0x0000080001007983 */ /* 0x0001620000300800 */
[----:B------:R-:W-:-:S03]  /*2ae90*/  VIADD R2, R2, 0xfffffffe ;  /* 0xfffffffe02027836 */ /* 0x000fc60000000000 */
[----:B------:R0:W5:Y:S04]  /*2aea0*/  LDL.LU R3, [R1+0x14] ;  /* 0x0000140001037983 */ /* 0x0001680000300800 */
.L_x_2628:
[----:B--2---:R-:W2:Y:S01]  /*2aeb0*/  LDL R4, [R1+0x10] ;  /* 0x0000100001047983 */ /* 0x004ea20000100800 */
[----:B-----5:R-:W-:Y:S01]  /*2aec0*/  VIADD R5, R0, 0x1 ;  /* 0x0000000100057836 */ /* 0x020fe20000000000 */
[----:B------:R-:W-:Y:S05]  /*2aed0*/  YIELD ;  /* 0x0000000000007946 */ /* 0x000fea0003800000 */
[C---:B------:R-:W-:Y:S01]  /*2aee0*/  ISETP.NE.AND P0, PT, R5.reuse, 0x2, PT ;  /* 0x000000020500780c */ /* 0x040fe20003f05270 */
[----:B------:R-:W-:Y:S03]  /*2aef0*/  BSSY B0, `(.L_x_2607) ;  /* 0x0000094000007945 */ /* 0x000fe60003800000 */
[----:B---3--:R-:W-:-:S02]  /*2af00*/  SEL R10, R5, RZ, P0 ;  /* 0x000000ff050a7207 */ /* 0x008fc40000000000 */
[----:B--2---:R-:W-:Y:S02]  /*2af10*/  LOP3.LUT P1, RZ, R4, 0x1, RZ, 0xc0, !PT ;  /* 0x0000000104ff7812 */ /* 0x004fe4000782c0ff */
[----:B------:R-:W-:-:S04]  /*2af20*/  SEL R4, RZ, 0x1, P0 ;  /* 0x00000001ff047807 */ /* 0x000fc80000000000 */
[----:B------:R-:W-:-:S05]  /*2af30*/  LOP3.LUT R9, R3, R4, RZ, 0x3c, !PT ;  /* 0x0000000403097212 */ /* 0x000fca00078e3cff */
[----:B------:R2:W-:Y:S04]  /*2af40*/  STL [R1+0x14], R9 ;  /* 0x0000140901007387 */ /* 0x0005e80000100800 */
[----:B------:R2:W-:Y:S01]  /*2af50*/  STL [R1+0x8], R10 ;  /* 0x0000080a01007387 */ /* 0x0005e20000100800 */
[----:B------:R-:W-:Y:S05]  /*2af60*/  @!P1 BRA `(.L_x_2608) ;  /* 0x0000000800309947 */ /* 0x000fea0003800000 */
[----:B------:R-:W-:Y:S01]  /*2af70*/  ULDC.64 UR4, c[0x0][0x418] ;  /* 0x0001060000047ab9 */ /* 0x000fe20000000a00 */
[----:B------:R-:W-:Y:S02]  /*2af80*/  MOV R8, R2 ;  /* 0x0000000200087202 */ /* 0x000fe40000000f00 */
[----:B------:R-:W-:-:S04]  /*2af90*/  ISETP.NE.U32.AND P0, PT, RZ, UR4, PT ;  /* 0x00000004ff007c0c */ /* 0x000fc8000bf05070 */
[----:B------:R-:W-:-:S13]  /*2afa0*/  ISETP.NE.AND.EX P0, PT, RZ, UR5, PT, P0 ;  /* 0x00000005ff007c0c */ /* 0x000fda000bf05300 */
[----:B------:R-:W-:Y:S05]  /*2afb0*/  @!P0 BRA `(.L_x_2609) ;  /* 0x0000000000508947 */ /* 0x000fea0003800000 */
[----:B------:R-:W3:Y:S01]  /*2afc0*/  LDL R12, [R1+0x20] ;  /* 0x00002000010c7983 */ /* 0x000ee20000100800 */
[----:B------:R-:W4:Y:S01]  /*2afd0*/  LDC R7, c[0x0][0x43c] ;  /* 0x00010f00ff077b82 */ /* 0x000f220000000800 */
[----:B------:R-:W-:Y:S02]  /*2afe0*/  ULDC.64 UR6, c[0x0][0x428] ;  /* 0x00010a0000067ab9 */ /* 0x000fe40000000a00 */
[----:B------:R-:W5:Y:S01]  /*2aff0*/  LDL R11, [R1+0x1c] ;  /* 0x00001c00010b7983 */ /* 0x000f620000100800 */
[----:B----4-:R-:W-:-:S13]  /*2b000*/  ISETP.NE.AND P0, PT, R7, 0x1, PT ;  /* 0x000000010700780c */ /* 0x010fda0003f05270 */
[----:B------:R-:W4:Y:S02]  /*2b010*/  @P0 LDC.64 R4, c[0x0][0x440] ;  /* 0x00011000ff040b82 */ /* 0x000f240000000a00 */
[----:B----4-:R-:W-:-:S04]  /*2b020*/  @P0 IMAD.HI.U32 R6, R2, R4, RZ ;  /* 0x0000000402060227 */ /* 0x010fc800078e00ff */
[----:B------:R-:W-:Y:S01]  /*2b030*/  IMAD.MOV.U32 R4, RZ, RZ, R2 ;  /* 0x000000ffff047224 */ /* 0x000fe200078e0002 */
[----:B------:R-:W-:-:S04]  /*2b040*/  @P0 SHF.R.U32.HI R4, RZ, R5, R6 ;  /* 0x00000005ff040219 */ /* 0x000fc80000011606 */
[--C-:B------:R-:W-:Y:S01]  /*2b050*/  SHF.R.S32.HI R5, RZ, 0x1f, R4.reuse ;  /* 0x0000001fff057819 */ /* 0x100fe20000011404 */
[----:B------:R-:W-:-:S04]  /*2b060*/  IMAD.MOV R8, RZ, RZ, -R4 ;  /* 0x000000ffff087224 */ /* 0x000fc800078e0a04 */
[----:B------:R-:W-:Y:S02]  /*2b070*/  IMAD R8, R7, R8, R2 ;  /* 0x0000000807087224 */ /* 0x000fe400078e0202 */
[----:B---3--:R-:W-:-:S04]  /*2b080*/  IMAD R6, R12, UR6, RZ ;  /* 0x000000060c067c24 */ /* 0x008fc8000f8e02ff */
[C---:B-----5:R-:W-:Y:S02]  /*2b090*/  IMAD R6, R11.reuse, UR7, R6 ;  /* 0x000000070b067c24 */ /* 0x060fe4000f8e0206 */
[----:B------:R-:W-:-:S04]  /*2b0a0*/  IMAD.WIDE.U32 R4, R11, UR6, R4 ;  /* 0x000000060b047c25 */ /* 0x000fc8000f8e0004 */
[----:B------:R-:W-:Y:S01]  /*2b0b0*/  IMAD.IADD R5, R6, 0x1, R5 ;  /* 0x0000000106057824 */ /* 0x000fe200078e0205 */
[----:B------:R-:W-:-:S04]  /*2b0c0*/  LEA R6, P0, R4, UR4, 0x2 ;  /* 0x0000000404067c11 */ /* 0x000fc8000f8010ff */
[----:B------:R-:W-:-:S05]  /*2b0d0*/  LEA.HI.X R7, R4, UR5, R5, 0x2, P0 ;  /* 0x0000000504077c11 */ /* 0x000fca00080f1405 */
[----:B------:R-:W3:Y:S04]  /*2b0e0*/  LDG.E R4, desc[UR56][R6.64] ;  /* 0x0000003806047981 */ /* 0x000ee8000c1e1900 */
[----:B---3--:R3:W-:Y:S02]  /*2b0f0*/  STL [R1], R4 ;  /* 0x0000000401007387 */ /* 0x0087e40000100800 */
.L_x_2609:
[----:B---3--:R-:W3:Y:S01]  /*2b100*/  LDL R4, [R1+0x4] ;  /* 0x0000040001047983 */ /* 0x008ee20000100800 */
[----:B------:R-:W4:Y:S02]  /*2b110*/  S2R R5, SR_TID.X ;  /* 0x0000000000057919 */ /* 0x000f240000002100 */
[----:B----4-:R-:W-:Y:S01]  /*2b120*/  LOP3.LUT R6, R5, 0x7f, RZ, 0xc0, !PT ;  /* 0x0000007f05067812 */ /* 0x010fe200078ec0ff */
[----:B------:R-:W-:Y:S03]  /*2b130*/  BSSY B1, `(.L_x_2610) ;  /* 0x0000006000017945 */ /* 0x000fe60003800000 */
[----:B------:R-:W-:Y:S02]  /*2b140*/  ISETP.NE.AND P1, PT, R6, RZ, PT ;  /* 0x000000ff0600720c */ /* 0x000fe40003f25270 */
[----:B---3--:R-:W-:Y:S02]  /*2b150*/  LEA R5, R10, R4, 0x3 ;  /* 0x000000040a057211 */ /* 0x008fe400078e18ff */
[----:B------:R-:W-:-:S04]  /*2b160*/  SHF.L.U32 R4, R9, 0x1f, RZ ;  /* 0x0000001f09047819 */ /* 0x000fc800000006ff */
[----:B------:R-:W3:Y:S02]  /*2b170*/  SYNCS.PHASECHK.TRANS64.TRYWAIT P0, [R5+URZ+0x29880], R4 ;  /* 0x02988004050075a7 */ /* 0x000ee4000800017f */
[----:B---3--:R-:W-:Y:S05]  /*2b180*/  @!P0 BRA `(.L_x_2611) ;  /* 0x0000004c00848947 */ /* 0x008fea0003800000 */
.L_x_2762:
[----:B------:R-:W-:Y:S05]  /*2b190*/  BSYNC B1 ;  /* 0x0000000000017941 */ /* 0x000fea0003800000 */
.L_x_2610:
        /* <DEDUP_REMOVED lines=9> */
.L_x_2613:
[----:B------:R-:W-:Y:S05]  /*2b230*/  BSYNC B1 ;  /* 0x0000000000017941 */ /* 0x000fea0003800000 */
.L_x_2612:
[----:B--2---:R-:W2:Y:S04]  /*2b240*/  LDL R9, [R1+0x4] ;  /* 0x0000040001097983 */ /* 0x004ea80000100800 */
[----:B------:R-:W2:Y:S04]  /*2b250*/  LDL R7, [R1+0x8] ;  /* 0x0000080001077983 */ /* 0x000ea80000100800 */
        /* <DEDUP_REMOVED lines=8> */
[----:B--2---:R-:W-:-:S02]  /*2b2e0*/  IMAD R7, R7, 0x5000, R9 ;  /* 0x0000500007077824 */ /* 0x004fc400078e0209 */
[----:B----4-:R-:W-:Y:S01]  /*2b2f0*/  IMAD R6, R8, 0xa0, R6 ;  /* 0x000000a008067824 */ /* 0x010fe200078e0206 */
[----:B------:R-:W-:Y:S01]  /*2b300*/  IADD3 R8, R5, 0x29870, RZ ;  /* 0x0002987005087810 */ /* 0x000fe20007ffe0ff */
[----:B------:R-:W-:-:S09]  /*2b310*/  VIADD R7, R7, 0xa400 ;  /* 0x0000a40007077836 */ /* 0x000fd20000000000 */
.L_x_2614:
        /* <DEDUP_REMOVED lines=11> */
[----:B------:R-:W2:Y:S01]  /*2b3d0*/  SYNCS.PHASECHK.TRANS64.TRYWAIT P0, [R5+URZ+0x29840], R4 ;  /* 0x02984004050075a7 */ /* 0x000ea2000800017f */
[----:B------:R-:W-:Y:S04]  /*2b3e0*/  BSSY B1, `(.L_x_2615) ;  /* 0x0000002000017945 */ /* 0x000fe80003800000 */
[----:B--2---:R-:W-:Y:S05]  /*2b3f0*/  @!P0 BRA `(.L_x_2616) ;  /* 0x0000004800fc8947 */ /* 0x004fea0003800000 */
.L_x_2763:
[----:B------:R-:W-:Y:S05]  /*2b400*/  BSYNC B1 ;  /* 0x0000000000017941 */ /* 0x000fea0003800000 */
.L_x_2615:
        /* <DEDUP_REMOVED lines=11> */
.L_x_2618:
[----:B------:R-:W-:Y:S05]  /*2b4c0*/  BSYNC B1 ;  /* 0x0000000000017941 */ /* 0x000fea0003800000 */
.L_x_2617:
[----:B------:R-:W4:Y:S04]  /*2b4d0*/  LDL R7, [R1+0x4] ;  /* 0x0000040001077983 */ /* 0x000f280000100800 */
[----:B--23--:R-:W4:Y:S01]  /*2b4e0*/  LDL R4, [R1+0x8] ;  /* 0x0000080001047983 */ /* 0x00cf220000100800 */
[----:B------:R-:W-:Y:S01]  /*2b4f0*/  R2UR UR10, R10 ;  /* 0x000000000a0a72ca */ /* 0x000fe200000e0000 */
[----:B------:R-:W-:Y:S01]  /*2b500*/  UIADD3 UR4, UP0, UR40, 0x370, URZ ;  /* 0x0000037028047890 */ /* 0x000fe2000ff1e03f */
[----:B------:R-:W-:Y:S02]  /*2b510*/  R2UR UR6, R8 ;  /* 0x00000000080672ca */ /* 0x000fe400000e0000 */
[----:B------:R-:W-:Y:S01]  /*2b520*/  R2UR UR7, R9 ;  /* 0x00000000090772ca */ /* 0x000fe200000e0000 */
[----:B------:R-:W-:Y:S01]  /*2b530*/  UIADD3.X UR5, URZ, UR41, URZ, UP0, !UPT ;  /* 0x000000293f057290 */ /* 0x000fe200087fe43f */
[----:B------:R-:W-:-:S02]  /*2b540*/  PLOP3.LUT P0, PT, PT, PT, PT, 0x80, 0x0 ;  /* 0x000000000000781c */ /* 0x000fc40003f0f070 */
[----:B------:R-:W-:Y:S01]  /*2b550*/  IADD3 R5, R5, 0x29830, RZ ;  /* 0x0002983005057810 */ /* 0x000fe20007ffe0ff */
[----:B----4-:R-:W-:-:S04]  /*2b560*/  IMAD R4, R4, 0x7800, R7 ;  /* 0x0000780004047824 */ /* 0x010fc800078e0207 */
[----:B------:R-:W-:-:S07]  /*2b570*/  VIADD R7, R4, 0x1a400 ;  /* 0x0001a40004077836 */ /* 0x000fce0000000000 */
.L_x_2619:
        /* <DEDUP_REMOVED lines=11> */
[----:B------:R-:W-:Y:S01]  /*2b630*/  R2UR UR6, R8 ;  /* 0x00000000080672ca */ /* 0x000fe200000e0000 */
[----:B------:R-:W-:Y:S01]  /*2b640*/  VIADD R7, R4, 0x1cc00 ;  /* 0x0001cc0004077836 */ /* 0x000fe20000000000 */
[----:B------:R-:W-:Y:S01]  /*2b650*/  R2UR UR7, R9 ;  /* 0x00000000090772ca */ /* 0x000fe200000e0000 */
[----:B------:R-:W-:Y:S01]  /*2b660*/  UMOV UR10, 0x40 ;  /* 0x00000040000a7882 */ /* 0x000fe20000000000 */
[----:B------:R-:W-:-:S13]  /*2b670*/  PLOP3.LUT P0, PT, PT, PT, PT, 0x80, 0x0 ;  /* 0x000000000000781c */ /* 0x000fda0003f0f070 */
.L_x_2620:
        /* <DEDUP_REMOVED lines=16> */
.L_x_2621:
        /* <DEDUP_REMOVED lines=10> */
[----:B---3--:R-:W-:Y:S05]  /*2b820*/  @P0 BRA.U.ANY `(.L_x_2621) ;  /* 0xfffffffd00d40947 */ /* 0x008fea000393ffff */
.L_x_2608:
[----:B------:R-:W-:Y:S05]  /*2b830*/  BSYNC B0 ;  /* 0x0000000000007941 */ /* 0x000fea0003800000 */
.L_x_2607:
[----:B------:R-:W-:-:S06]  /*2b840*/  UISETP.NE.AND UP0, UPT, UR37, 0x3, UPT ;  /* 0x000000032500788c */ /* 0x000fcc000bf05270 */
[----:B------:R-:W-:-:S13]  /*2b850*/  PLOP3.LUT P0, PT, PT, PT, UP0, 0x80, 0x0 ;  /* 0x000000000000781c */ /* 0x000fda0003f0f008 */
[----:B------:R-:W-:Y:S05]  /*2b860*/  @!P0 BRA `(.L_x_2622) ;  /* 0x0000000000048947 */ /* 0x000fea0003800000 */
[----:B------:R-:W-:Y:S01]  /*2b870*/  BPT.TRAP 0x1 ;  /* 0x000000040000795c */ /* 0x000fe20000300000 */
.L_x_2622:
[----:B------:R-:W3:Y:S01]  /*2b880*/  LDL R5, [R1+0x4] ;  /* 0x0000040001057983 */ /* 0x000ee20000100800 */
[----:B------:R-:W-:Y:S01]  /*2b890*/  MOV R4, UR39 ;  /* 0x0000002700047c02 */ /* 0x000fe20008000f00 */
[----:B------:R-:W-:Y:S03]  /*2b8a0*/  BSSY B0, `(.L_x_2623) ;  /* 0x0000007000007945 */ /* 0x000fe60003800000 */
[----:B------:R-:W-:Y:S02]  /*2b8b0*/  ISETP.NE.AND P1, PT, R4, 0x3, PT ;  /* 0x000000030400780c */ /* 0x000fe40003f25270 */
[----:B------:R-:W-:-:S04]  /*2b8c0*/  LOP3.LUT R4, R3, 0x1, RZ, 0x3c, !PT ;  /* 0x0000000103047812 */ /* 0x000fc800078e3cff */
[----:B------:R-:W-:Y:S01]  /*2b8d0*/  SHF.L.U32 R4, R4, 0x1f, RZ ;  /* 0x0000001f04047819 */ /* 0x000fe200000006ff */
[----:B---3--:R-:W-:-:S04]  /*2b8e0*/  IMAD R17, R0, 0x8, R5 ;  /* 0x0000000800117824 */ /* 0x008fc800078e0205 */
[----:B------:R-:W3:Y:S02]  /*2b8f0*/  SYNCS.PHASECHK.TRANS64.TRYWAIT P0, [R17+URZ+0x29870], R4 ;  /* 0x02987004110075a7 */ /* 0x000ee4000800017f */
[----:B---3--:R-:W-:Y:S05]  /*2b900*/  @!P0 BRA `(.L_x_2624) ;  /* 0x0000004400cc8947 */ /* 0x008fea0003800000 */
.L_x_2764:
[----:B------:R-:W-:Y:S05]  /*2b910*/  BSYNC B0 ;  /* 0x0000000000007941 */ /* 0x000fea0003800000 */
.L_x_2623:
[----:B------:R-:W-:Y:S05]  /*2b920*/  @!P1 BRA `(.L_x_2625) ;  /* 0x0000000000049947 */ /* 0x000fea0003800000 */
[----:B------:R-:W-:Y:S01]  /*2b930*/  BPT.TRAP 0x1 ;  /* 0x000000040000795c */ /* 0x000fe20000300000 */
.L_x_2625:
[----:B------:R-:W-:Y:S01]  /*2b940*/  SHF.L.U32 R3, R3, 0x1f, RZ ;  /* 0x0000001f03037819 */ /* 0x000fe200000006ff */
[----:B------:R-:W-:-:S03]  /*2b950*/  IMAD R12, R0, 0x5000, RZ ;  /* 0x00005000000c7824 */ /* 0x000fc600078e02ff */
[----:B------:R-:W4:Y:S02]  /*2b960*/  SYNCS.PHASECHK.TRANS64.TRYWAIT P0, [R17+URZ+0x29860], R3 ;  /* 0x02986003110075a7 */ /* 0x000f24000800017f */
[----:B----4-:R-:W-:Y:S05]  /*2b970*/  @!P0 BRA `(.L_x_2626) ;  /* 0x0000004400c48947 */ /* 0x010fea0003800000 */
.L_x_2765:
[----:B------:R-:W5:Y:S04]  /*2b980*/  LDL R0, [R1+0x2c] ;  /* 0x00002c0001007983 */ /* 0x000f680000100800 */
[----:B------:R-:W3:Y:S04]  /*2b990*/  LDL R13, [R1+0x4] ;  /* 0x00000400010d7983 */ /* 0x000ee80000100800 */
[----:B------:R-:W4:Y:S01]  /*2b9a0*/  LDL R14, [R1+0x28] ;  /* 0x00002800010e7983 */ /* 0x000f220000100800 */
[----:B------:R-:W-:Y:S05]  /*2b9b0*/  WARPSYNC.ALL ;  /* 0x0000000000007948 */ /* 0x000fea0003800000 */
[----:B--2---:R-:W2:Y:S01]  /*2b9c0*/  S2R R9, SR_TID.X ;  /* 0x0000000000097919 */ /* 0x004ea20000002100 */
[----:B------:R-:W-:Y:S01]  /*2b9d0*/  IMAD.MOV.U32 R15, RZ, RZ, 0x40 ;  /* 0x00000040ff0f7424 */ /* 0x000fe200078e00ff */
[----:B--2---:R-:W-:-:S04]  /*2b9e0*/  LOP3.LUT P0, RZ, R9, 0x4, RZ, 0xc0, !PT ;  /* 0x0000000409ff7812 */ /* 0x004fc8000780c0ff */
[----:B------:R-:W-:Y:S02]  /*2b9f0*/  SEL R15, R15, 0xffffffc0, !P0 ;  /* 0xffffffc00f0f7807 */ /* 0x000fe40004000000 */
[----:B-----5:R-:W-:-:S05]  /*2ba00*/  LOP3.LUT R0, R12, R0, RZ, 0xfc, !PT ;  /* 0x000000000c007212 */ /* 0x020fca00078efcff */
[----:B---3--:R-:W-:-:S05]  /*2ba10*/  IMAD.IADD R0, R13, 0x1, R0 ;  /* 0x000000010d007824 */ /* 0x008fca00078e0200 */
[----:B------:R-:W2:Y:S01]  /*2ba20*/  LDSM.16.MT88.4 R4, [R0+0xa400] ;  /* 0x00a400000004783b */ /* 0x000ea20000004200 */
[----:B----4-:R-:W-:Y:S02]  /*2ba30*/  IADD3 R3, R15, R0, RZ ;  /* 0x000000000f037210 */ /* 0x010fe40007ffe0ff */
[----:B------:R-:W-:Y:S02]  /*2ba40*/  LOP3.LUT R20, R12, R14, RZ, 0xfc, !PT ;  /* 0x0000000e0c147212 */ /* 0x000fe400078efcff */
[C-C-:B--2---:R-:W-:Y:S02]  /*2ba50*/  PRMT R8, R4.reuse, 0x6420, R5.reuse ;  /* 0x0000642004087816 */ /* 0x144fe40000000005 */
[----:B------:R-:W-:Y:S02]  /*2ba60*/  PRMT R9, R4, 0x7531, R5 ;  /* 0x0000753104097816 */ /* 0x000fe40000000005 */
[C-C-:B------:R-:W-:Y:S02]  /*2ba70*/  PRMT R10, R6.reuse, 0x6420, R7.reuse ;  /* 0x00006420060a7816 */ /* 0x140fe40000000007 */
[----:B------:R-:W-:-:S02]  /*2ba80*/  PRMT R11, R6, 0x7531, R7 ;  /* 0x00007531060b7816 */ /* 0x000fc40000000007 */
[----:B------:R-:W2:Y:S01]  /*2ba90*/  LDSM.16.MT88.4 R4, [R3+0xa400] ;  /* 0x00a400000304783b */ /* 0x000ea20000004200 */
[----:B------:R-:W-:-:S05]  /*2baa0*/  IMAD.IADD R20, R13, 0x1, R20 ;  /* 0x000000010d147824 */ /* 0x000fca00078e0214 */
[----:B------:R2:W-:Y:S02]  /*2bab0*/  STSM.16.M88.4 [R20+0x400], R8 ;  /* 0x0004000814007844 */ /* 0x0005e40000000200 */
        /* <DEDUP_REMOVED lines=10> */
[----:B------:R-:W2:Y:S04]  /*2bb60*/  LDSM.16.MT88.4 R4, [R3+0xb400] ;  /* 0x00b400000304783b */ /* 0x000ea80000004200 */
[----:B------:R-:W-:Y:S01]  /*2bb70*/  STSM.16.M88.4 [R20+0x1400], R12 ;  /* 0x0014000c14007844 */ /* 0x000fe20000000200 */
[C-C-:B--2---:R-:W-:Y:S02]  /*2bb80*/  PRMT R8, R4.reuse, 0x6420, R5.reuse ;  /* 0x0000642004087816 */ /* 0x144fe40000000005 */
[----:B------:R-:W-:Y:S02]  /*2bb90*/  PRMT R9, R4, 0x7531, R5 ;  /* 0x0000753104097816 */ /* 0x000fe40000000005 */
[----:B------:R-:W-:-:S02]  /*2bba0*/  PRMT R10, R6, 0x6420, R7 ;  /* 0x00006420060a7816 */ /* 0x000fc40000000007 */
        /* <DEDUP_REMOVED lines=32> */
[----:B------:R3:W-:Y:S01]  /*2bdb0*/  STSM.16.M88.4 [R20+0x4400], R12 ;  /* 0x0044000c14007844 */ /* 0x0007e20000000200 */
[C-C-:B--2---:R-:W-:Y:S02]  /*2bdc0*/  PRMT R8, R4.reuse, 0x6420, R5.reuse ;  /* 0x0000642004087816 */ /* 0x144fe40000000005 */
        /* <DEDUP_REMOVED lines=12> */
.L_x_2627:
[----:B------:R-:W4:Y:S01]  /*2be90*/  S2R R0, SR_TID.X ;  /* 0x0000000000007919 */ /* 0x000f220000002100 */
[----:B--2---:R2:W-:Y:S01]  /*2bea0*/  SYNCS.ARRIVE.TRANS64.A1T0 RZ, [R17+URZ+0x29850], RZ ;  /* 0x029850ff11ff79a7 */ /* 0x0045e2000810003f */
[----:B------:R0:W5:Y:S01]  /*2beb0*/  LDL R3, [R1+0x14] ;  /* 0x0000140001037983 */ /* 0x0001620000100800 */
[----:B----4-:R-:W-:Y:S01]  /*2bec0*/  LOP3.LUT R0, R0, 0x7f, RZ, 0xc0, !PT ;  /* 0x0000007f00007812 */ /* 0x010fe200078ec0ff */
[----:B------:R-:W-:Y:S03]  /*2bed0*/  BAR.SYNC.DEFER_BLOCKING 0x2, 0x80 ;  /* 0x0082000000007b1d */ /* 0x000fe60000010000 */
[----:B------:R-:W-:-:S03]  /*2bee0*/  ISETP.NE.AND P0, PT, R0, RZ, PT ;  /* 0x000000ff0000720c */ /* 0x000fc60003f05270 */
[----:B------:R0:W5:Y:S10]  /*2bef0*/  LDL R0, [R1+0x8] ;  /* 0x0000080001007983 */ /* 0x0001740000100800 */
[----:B--2---:R-:W-:-:S05]  /*2bf00*/  @!P0 VIADD R17, R17, 0x29880 ;  /* 0x0002988011118836 */ /* 0x004fca0000000000 */
[----:B------:R-:W-:-:S04]  /*2bf10*/  @!P0 PRMT R17, RZ, 0x654, R17 ;  /* 0x00000654ff118816 */ /* 0x000fc80000000011 */
[----:B------:R0:W-:Y:S01]  /*2bf20*/  @!P0 SYNCS.ARRIVE.TRANS64.RED.A1T0 RZ, [R17+URZ], RZ ;  /* 0x000000ff11ff89a7 */ /* 0x0001e2000810043f */
[C---:B------:R-:W-:Y:S01]  /*2bf30*/  ISETP.GT.AND P0, PT, R2.reuse, RZ, PT ;  /* 0x000000ff0200720c */ /* 0x040fe20003f04270 */
[----:B------:R-:W-:-:S12]  /*2bf40*/  VIADD R2, R2, 0xffffffff ;  /* 0xffffffff02027836 */ /* 0x000fd80000000000 */
[----:B0-----:R-:W-:Y:S05]  /*2bf50*/  @P0 BRA `(.L_x_2628) ;  /* 0xffffffec00d40947 */ /* 0x001fea000383ffff */
.L_x_2606:
[----:B--2---:R-:W0:Y:S01]  /*2bf60*/  S2R R4, SR_TID.X ;  /* 0x0000000000047919 */ /* 0x004e220000002100 */
[----:B------:R-:W-:Y:S01]  /*2bf70*/  BSSY B0, `(.L_x_2629) ;  /* 0x0000010000007945 */ /* 0x000fe20003800000 */
[----:B0-----:R-:W-:-:S04]  /*2bf80*/  LOP3.LUT R4, R4, 0x7f, RZ, 0xc0, !PT ;  /* 0x0000007f04047812 */ /* 0x001fc800078ec0ff */
[----:B------:R-:W-:-:S13]  /*2bf90*/  ISETP.NE.AND P0, PT, R4, RZ, PT ;  /* 0x000000ff0400720c */ /* 0x000fda0003f05270 */
[----:B------:R-:W-:Y:S05]  /*2bfa0*/  @P0 BRA `(.L_x_2630) ;  /* 0x0000000000300947 */ /* 0x000fea0003800000 */
[----:B------:R-:W0:Y:S01]  /*2bfb0*/  S2R R2, SR_LANEID ;  /* 0x0000000000027919 */ /* 0x000e220000000000 */
[----:B------:R-:W-:Y:S01]  /*2bfc0*/  VOTEU.ANY UR4, UPT, PT ;  /* 0x0000000000047886 */ /* 0x000fe200038e0100 */
[----:B------:R-:W2:Y:S01]  /*2bfd0*/  LDC.64 R4, c[0x0][0xc60] ;  /* 0x00031800ff047b82 */ /* 0x000ea20000000a00 */
[----:B-----5:R-:W0:Y:S02]  /*2bfe0*/  FLO.U32 R0, UR4 ;  /* 0x0000000400007d00 */ /* 0x020e2400080e0000 */
[----:B0-----:R-:W-:-:S06]  /*2bff0*/  ISETP.EQ.U32.AND P1, PT, R0, R2, PT ;  /* 0x000000020000720c */ /* 0x001fcc0003f22070 */
[----:B------:R-:W2:Y:S07]  /*2c000*/  POPC R2, UR4 ;  /* 0x0000000400027d09 */ /* 0x000eae0008000000 */
[----:B--2---:R-:W2:Y:S04]  /*2c010*/  @P1 ATOMG.E.ADD.STRONG.GPU PT, R2, desc[UR56][R4.64], R2 ;  /* 0x00000002040219a8 */ /* 0x004ea800081ee1f8 */
[----:B--2---:R0:W2:Y:S02]  /*2c020*/  SHFL.IDX PT, R2, R2, R0, 0x1f ;  /* 0x00001f0002027589 */ /* 0x0040a400000e0000 */
[----:B0-----:R-:W0:Y:S02]  /*2c030*/  S2R R0, SR_LTMASK ;  /* 0x0000000000007919 */ /* 0x001e240000003900 */
[----:B0-----:R-:W-:-:S06]  /*2c040*/  LOP3.LUT R0, R0, UR4, RZ, 0xc0, !PT ;  /* 0x0000000400007c12 */ /* 0x001fcc000f8ec0ff */
[----:B------:R-:W2:Y:S02]  /*2c050*/  POPC R0, R0 ;  /* 0x0000000000007309 */ /* 0x000ea40000000000 */
[----:B--2---:R-:W-:-:S07]  /*2c060*/  IADD3 R16, R2, UR38, R0 ;  /* 0x0000002602107c10 */ /* 0x004fce000fffe000 */
.L_x_2630:
[----:B------:R-:W-:Y:S05]  /*2c070*/  BSYNC B0 ;  /* 0x0000000000007941 */ /* 0x000fea0003800000 */
.L_x_2629:
[----:B------:R-:W-:-:S06]  /*2c080*/  UISETP.NE.AND UP0, UPT, UR37, 0x3, UPT ;  /* 0x000000032500788c */ /* 0x000fcc000bf05270 */
[----:B------:R-:W-:-:S13]  /*2c090*/  PLOP3.LUT P1, PT, PT, PT, UP0, 0x80, 0x0 ;  /* 0x000000000000781c */ /* 0x000fda0003f2f008 */
[----:B------:R-:W-:Y:S05]  /*2c0a0*/  @!P1 BRA `(.L_x_2631) ;  /* 0x0000000000049947 */ /* 0x000fea0003800000 */
[----:B------:R-:W-:Y:S01]  /*2c0b0*/  BPT.TRAP 0x1 ;  /* 0x000000040000795c */ /* 0x000fe20000300000 */
.L_x_2631:
[----:B------:R-:W2:Y:S04]  /*2c0c0*/  LDL R4, [R1+0x14] ;  /* 0x0000140001047983 */ /* 0x000ea80000100800 */
[----:B-----5:R-:W4:Y:S04]  /*2c0d0*/  LDL R3, [R1+0x4] ;  /* 0x0000040001037983 */ /* 0x020f280000100800 */
[----:B------:R-:W4:Y:S01]  /*2c0e0*/  LDL R2, [R1+0x8] ;  /* 0x0000080001027983 */ /* 0x000f220000100800 */
[----:B------:R-:W-:Y:S01]  /*2c0f0*/  MOV R0, UR39 ;  /* 0x0000002700007c02 */ /* 0x000fe20008000f00 */
[----:B------:R-:W-:Y:S03]  /*2c100*/  BSSY B0, `(.L_x_2632) ;  /* 0x0000007000007945 */ /* 0x000fe60003800000 */
[----:B------:R-:W-:-:S02]  /*2c110*/  ISETP.NE.AND P2, PT, R0, 0x3, PT ;  /* 0x000000030000780c */ /* 0x000fc40003f45270 */
[----:B--2---:R-:W-:-:S04]  /*2c120*/  LOP3.LUT R0, R4, 0x1, RZ, 0x3c, !PT ;  /* 0x0000000104007812 */ /* 0x004fc800078e3cff */
[----:B------:R-:W-:Y:S01]  /*2c130*/  SHF.L.U32 R0, R0, 0x1f, RZ ;  /* 0x0000001f00007819 */ /* 0x000fe200000006ff */
[----:B----4-:R-:W-:-:S04]  /*2c140*/  IMAD R17, R2, 0x8, R3 ;  /* 0x0000000802117824 */ /* 0x010fc800078e0203 */
[----:B------:R-:W0:Y:S02]  /*2c150*/  SYNCS.PHASECHK.TRANS64.TRYWAIT P1, [R17+URZ+0x29870], R0 ;  /* 0x02987000110075a7 */ /* 0x000e24000802017f */
[----:B0-----:R-:W-:Y:S05]  /*2c160*/  @!P1 BRA `(.L_x_2633) ;  /* 0x0000003c00dc9947 */ /* 0x001fea0003800000 */
.L_x_2766:
[----:B------:R-:W-:Y:S05]  /*2c170*/  BSYNC B0 ;  /* 0x0000000000007941 */ /* 0x000fea0003800000 */
.L_x_2632:
[----:B------:R-:W-:Y:S05]  /*2c180*/  @!P2 BRA `(.L_x_2634) ;  /* 0x000000000004a947 */ /* 0x000fea0003800000 */
[----:B------:R-:W-:Y:S01]  /*2c190*/  BPT.TRAP 0x1 ;  /* 0x000000040000795c */ /* 0x000fe20000300000 */
.L_x_2634:
[----:B0-----:R-:W2:Y:S02]  /*2c1a0*/  LDL R0, [R1+0x14] ;  /* 0x0000140001007983 */ /* 0x001ea40000100800 */
[----:B--2---:R-:W-:-:S04]  /*2c1b0*/  SHF.L.U32 R0, R0, 0x1f, RZ ;  /* 0x0000001f00007819 */ /* 0x004fc800000006ff */
[----:B------:R-:W0:Y:S02]  /*2c1c0*/  SYNCS.PHASECHK.TRANS64.TRYWAIT P1, [R17+URZ+0x29860], R0 ;  /* 0x02986000110075a7 */ /* 0x000e24000802017f */
[----:B0-----:R-:W-:Y:S05]  /*2c1d0*/  @!P1 BRA `(.L_x_2635) ;  /* 0x0000003c00d49947 */ /* 0x001fea0003800000 */
.L_x_2767:
[----:B------:R-:W0:Y:S04]  /*2c1e0*/  LDL R18, [R1+0x8] ;  /* 0x0000080001127983 */ /* 0x000e280000100800 */
[----:B------:R-:W2:Y:S04]  /*2c1f0*/  LDL R2, [R1+0x2c] ;  /* 0x00002c0001027983 */ /* 0x000ea80000100800 */
[----:B---3--:R-:W3:Y:S04]  /*2c200*/  LDL R12, [R1+0x4] ;  /* 0x00000400010c7983 */ /* 0x008ee80000100800 */
[----:B------:R-:W4:Y:S01]  /*2c210*/  LDL R13, [R1+0x28] ;  /* 0x00002800010d7983 */ /* 0x000f220000100800 */
[----:B------:R-:W5:Y:S01]  /*2c220*/  S2R R3, SR_TID.X ;  /* 0x0000000000037919 */ /* 0x000f620000002100 */
[----:B------:R-:W-:Y:S05]  /*2c230*/  WARPSYNC.ALL ;  /* 0x0000000000007948 */ /* 0x000fea0003800000 */
[----:B-----5:R-:W-:Y:S01]  /*2c240*/  LOP3.LUT P1, RZ, R3, 0x4, RZ, 0xc0, !PT ;  /* 0x0000000403ff7812 */ /* 0x020fe2000782c0ff */
[----:B------:R-:W-:-:S05]  /*2c250*/  IMAD.MOV.U32 R3, RZ, RZ, 0x40 ;  /* 0x00000040ff037424 */ /* 0x000fca00078e00ff */
[----:B------:R-:W-:Y:S01]  /*2c260*/  SEL R3, R3, 0xffffffc0, !P1 ;  /* 0xffffffc003037807 */ /* 0x000fe20004800000 */
[----:B0-----:R-:W-:-:S05]  /*2c270*/  IMAD R0, R18, 0x5000, RZ ;  /* 0x0000500012007824 */ /* 0x001fca00078e02ff */
[----:B--2---:R-:W-:-:S05]  /*2c280*/  LOP3.LUT R2, R0, R2, RZ, 0xfc, !PT ;  /* 0x0000000200027212 */ /* 0x004fca00078efcff */
[----:B---3--:R-:W-:-:S05]  /*2c290*/  IMAD.IADD R2, R12, 0x1, R2 ;  /* 0x000000010c027824 */ /* 0x008fca00078e0202 */
[----:B------:R-:W0:Y:S01]  /*2c2a0*/  LDSM.16.MT88.4 R4, [R2+0xa400] ;  /* 0x00a400000204783b */ /* 0x000e220000004200 */
[----:B------:R-:W-:Y:S02]  /*2c2b0*/  IADD3 R3, R3, R2, RZ ;  /* 0x0000000203037210 */ /* 0x000fe40007ffe0ff */
[----:B----4-:R-:W-:Y:S02]  /*2c2c0*/  LOP3.LUT R0, R0, R13, RZ, 0xfc, !PT ;  /* 0x0000000d00007212 */ /* 0x010fe400078efcff */
[C-C-:B0-----:R-:W-:Y:S02]  /*2c2d0*/  PRMT R8, R4.reuse, 0x6420, R5.reuse ;  /* 0x0000642004087816 */ /* 0x141fe40000000005 */
[----:B------:R-:W-:Y:S02]  /*2c2e0*/  PRMT R9, R4, 0x7531, R5 ;  /* 0x0000753104097816 */ /* 0x000fe40000000005 */
[C-C-:B------:R-:W-:Y:S02]  /*2c2f0*/  PRMT R10, R6.reuse, 0x6420, R7.reuse ;  /* 0x00006420060a7816 */ /* 0x140fe40000000007 */
[----:B------:R-:W-:-:S02]  /*2c300*/  PRMT R11, R6, 0x7531, R7 ;  /* 0x00007531060b7816 */ /* 0x000fc40000000007 */
[----:B------:R-:W0:Y:S01]  /*2c310*/  LDSM.16.MT88.4 R4, [R3+0xa400] ;  /* 0x00a400000304783b */ /* 0x000e220000004200 */
[----:B------:R-:W-:-:S05]  /*2c320*/  IMAD.IADD R0, R12, 0x1, R0 ;  /* 0x000000010c007824 */ /* 0x000fca00078e0200 */
        /* <DEDUP_REMOVED lines=62> */
.L_x_2636:
[----:B------:R-:W3:Y:S01]  /*2c710*/  LDL.LU R3, [R1+0x14] ;  /* 0x0000140001037983 */ /* 0x000ee20000300800 */
[----:B0-----:R0:W-:Y:S01]  /*2c720*/  SYNCS.ARRIVE.TRANS64.A1T0 RZ, [R17+URZ+0x29850], RZ ;  /* 0x029850ff11ff79a7 */ /* 0x0011e2000810003f */
[----:B--2---:R-:W-:Y:S02]  /*2c730*/  VIADD R0, R18, 0x1 ;  /* 0x0000000112007836 */ /* 0x004fe40000000000 */
        /* <DEDUP_REMOVED lines=8> */
[----:B---3--:R-:W-:-:S05]  /*2c7c0*/  LOP3.LUT R3, R3, R2, RZ, 0x3c, !PT ;  /* 0x0000000203037212 */ /* 0x008fca00078e3cff */
[----:B------:R0:W-:Y:S02]  /*2c7d0*/  STL [R1+0x14], R3 ;  /* 0x0000140301007387 */ /* 0x0001e40000100800 */
.L_x_2581:
        /* <DEDUP_REMOVED lines=9> */
[----:B------:R3:W4:Y:S04]  /*2c870*/  LDS.128 R16, [R0+0x298d0] ;  /* 0x0298d00000107984 */ /* 0x0007280000000c00 */
[----:B------:R3:W-:Y:S01]  /*2c880*/  STL [R1+0x4], R0 ;  /* 0x0000040001007387 */ /* 0x0007e20000100800 */
[----:B------:R-:W-:Y:S06]  /*2c890*/  BAR.ARV 0x4, 0x180 ;  /* 0x0106000000007b1d */ /* 0x000fec0000002000 */
[----:B------:R-:W-:Y:S05]  /*2c8a0*/  BRA `(.L_x_2638) ;  /* 0x0000000800dc7947 */ /* 0x000fea0003800000 */
.L_x_2637:
        /* <DEDUP_REMOVED lines=15> */
[C---:B------:R-:W-:Y:S01]  /*2c9a0*/  ISETP.GE.U32.AND P5, PT, R7.reuse, 0x10, PT ;  /* 0x000000100700780c */ /* 0x040fe20003fa6070 */
[----:B------:R-:W-:Y:S01]  /*2c9b0*/  SHFL.IDX PT, R5, R16, 0x1, 0x1f ;  /* 0x00201f0010057f89 */ /* 0x000fe200000e0000 */
[----:B0-----:R-:W-:Y:S02]  /*2c9c0*/  IMAD.MOV.U32 R2, RZ, RZ, RZ ;  /* 0x000000ffff027224 */ /* 0x001fe400078e00ff */
[----:B--2---:R-:W-:Y:S01]  /*2c9d0*/  @!P1 IMAD.MOV.U32 R2, RZ, RZ, R3 ;  /* 0x000000ffff029224 */ /* 0x004fe200078e0003 */
[----:B------:R-:W-:-:S04]  /*2c9e0*/  ISETP.NE.AND P1, PT, R7, RZ, PT ;  /* 0x000000ff0700720c */ /* 0x000fc80003f25270 */
        /* <DEDUP_REMOVED lines=15> */
[----:B------:R0:W2:Y:S02]  /*2cae0*/  SHFL.IDX PT, R8, R6, 0x1f, 0x1f ;  /* 0x03e01f0006087f89 */ /* 0x0000a400000e0000 */
.L_x_2777:
[----:B------:R-:W-:Y:S02]  /*2caf0*/  ULDC UR4, c[0x0][0xc38] ;  /* 0x00030e0000047ab9 */ /* 0x000fe40000000800 */
[----:B------:R-:W-:-:S04]  /*2cb00*/  IMAD.U32 R4, RZ, RZ, UR4 ;  /* 0x00000004ff047e24 */ /* 0x000fc8000f8e00ff */
[----:B--2---:R-:W-:-:S04]  /*2cb10*/  IMAD R8, R8, R4, RZ ;  /* 0x0000000408087224 */ /* 0x004fc800078e02ff */
[----:B------:R-:W-:-:S05]  /*2cb20*/  IMAD.IADD R5, R5, 0x1, R8 ;  /* 0x0000000105057824 */ /* 0x000fca00078e0208 */
[----:B------:R-:W-:-:S13]  /*2cb30*/  ISETP.GT.AND P6, PT, R5, R0, PT ;  /* 0x000000000500720c */ /* 0x000fda0003fc4270 */
[----:B------:R-:W-:Y:S05]  /*2cb40*/  @P6 BRA `(.L_x_2640) ;  /* 0x00000000009c6947 */ /* 0x000fea0003800000 */
.L_x_2645:
[----:B------:R-:W2:Y:S01]  /*2cb50*/  LDC R2, c[0x0][0xc3c] ;  /* 0x00030f00ff027b82 */ /* 0x000ea20000000800 */
[----:B------:R-:W-:-:S05]  /*2cb60*/  VIADD R19, R19, 0x1f ;  /* 0x0000001f13137836 */ /* 0x000fca0000000000 */
[----:B--2---:R-:W-:-:S13]  /*2cb70*/  ISETP.GE.AND P6, PT, R19, R2, PT ;  /* 0x000000021300720c */ /* 0x004fda0003fc6270 */
[----:B------:R-:W-:Y:S05]  /*2cb80*/  @P6 BRA `(.L_x_2641) ;  /* 0x0000000400d86947 */ /* 0x000fea0003800000 */
[----:B------:R-:W2:Y:S01]  /*2cb90*/  S2R R3, SR_TID.X ;  /* 0x0000000000037919 */ /* 0x000ea20000002100 */
[----:B------:R-:W-:Y:S01]  /*2cba0*/  BSSY B0, `(.L_x_2642) ;  /* 0x0000009000007945 */ /* 0x000fe20003800000 */
[----:B--2---:R-:W-:-:S04]  /*2cbb0*/  LOP3.LUT R3, R3, 0x1f, RZ, 0xc0, !PT ;  /* 0x0000001f03037812 */ /* 0x004fc800078ec0ff */
[----:B------:R-:W-:-:S04]  /*2cbc0*/  IADD3 R4, R19, R3, RZ ;  /* 0x0000000313047210 */ /* 0x000fc80007ffe0ff */
[----:B------:R-:W-:Y:S01]  /*2cbd0*/  ISETP.GE.OR P6, PT, R4, R2, !P0 ;  /* 0x000000020400720c */ /* 0x000fe200047c6670 */
[----:B------:R-:W-:-:S12]  /*2cbe0*/  IMAD.MOV.U32 R2, RZ, RZ, RZ ;  /* 0x000000ffff027224 */ /* 0x000fd800078e00ff */
[----:B------:R-:W-:Y:S05]  /*2cbf0*/  @P6 BRA `(.L_x_2643) ;  /* 0x00000000000c6947 */ /* 0x000fea0003800000 */
[----:B------:R-:W2:Y:S02]  /*2cc00*/  LDC.64 R2, c[0x0][0xc80] ;  /* 0x00032000ff027b82 */ /* 0x000ea40000000a00 */
[----:B--2---:R-:W-:-:S06]  /*2cc10*/  IMAD.WIDE R2, R4, 0x4, R2 ;  /* 0x0000000404027825 */ /* 0x004fcc00078e0202 */
[----:B------:R2:W5:Y:S02]  /*2cc20*/  LDG.E R2, desc[UR56][R2.64] ;  /* 0x0000003802027981 */ /* 0x000564000c1e1900 */
.L_x_2643:
[----:B------:R-:W-:Y:S05]  /*2cc30*/  BSYNC B0 ;  /* 0x0000000000007941 */ /* 0x000fea0003800000 */
.L_x_2642:
        /* <DEDUP_REMOVED lines=14> */
[----:B------:R-:W2:Y:S02]  /*2cd20*/  SHFL.UP PT, R4, R3, 0x10, RZ ;  /* 0x0600000003047989 */ /* 0x000ea400000e00ff */
[----:B--2---:R-:W-:-:S05]  /*2cd30*/  SEL R4, R4, RZ, P5 ;  /* 0x000000ff04047207 */ /* 0x004fca0002800000 */
[----:B0-----:R-:W-:-:S05]  /*2cd40*/  IMAD.IADD R6, R3, 0x1, R4 ;  /* 0x0000000103067824 */ /* 0x001fca00078e0204 */
[----:B------:R0:W2:Y:S02]  /*2cd50*/  SHFL.IDX PT, R8, R6, 0x1f, 0x1f ;  /* 0x03e01f0006087f89 */ /* 0x0000a400000e0000 */
.L_x_2785:
[----:B------:R-:W-:Y:S02]  /*2cd60*/  ULDC UR4, c[0x0][0xc38] ;  /* 0x00030e0000047ab9 */ /* 0x000fe40000000800 */
[----:B------:R-:W-:-:S04]  /*2cd70*/  IMAD.U32 R4, RZ, RZ, UR4 ;  /* 0x00000004ff047e24 */ /* 0x000fc8000f8e00ff */
[----:B--2---:R-:W-:-:S05]  /*2cd80*/  IMAD R8, R8, R4, RZ ;  /* 0x0000000408087224 */ /* 0x004fca00078e02ff */
[----:B------:R-:W-:-:S04]  /*2cd90*/  IADD3 R5, R8, R5, RZ ;  /* 0x0000000508057210 */ /* 0x000fc80007ffe0ff */
[----:B------:R-:W-:-:S13]  /*2cda0*/  ISETP.GT.AND P6, PT, R5, R0, PT ;  /* 0x000000000500720c */ /* 0x000fda0003fc4270 */
[----:B------:R-:W-:Y:S05]  /*2cdb0*/  @!P6 BRA `(.L_x_2645) ;  /* 0xfffffffc0064e947 */ /* 0x000fea000383ffff */
.L_x_2640:
[----:B------:R-:W-:Y:S01]  /*2cdc0*/  IMAD.IADD R8, R5, 0x1, -R8 ;  /* 0x0000000105087824 */ /* 0x000fe200078e0a08 */
[----:B------:R-:W-:-:S03]  /*2cdd0*/  UMOV UR4, 0xffffffff ;  /* 0xffffffff00047882 */ /* 0x000fc60000000000 */
[----:B------:R-:W-:-:S05]  /*2cde0*/  IMAD R3, R6, R4, R8 ;  /* 0x0000000406037224 */ /* 0x000fca00078e0208 */
[----:B------:R-:W-:Y:S01]  /*2cdf0*/  ISETP.GT.AND P6, PT, R3, R0, PT ;  /* 0x000000000300720c */ /* 0x000fe20003fc4270 */
[----:B------:R-:W-:-:S12]  /*2ce00*/  BRA.DIV UR4, `(.L_x_2646) ;  /* 0x0000003a04f07947 */ /* 0x000fd8000b800000 */
[----:B------:R-:W-:-:S04]  /*2ce10*/  VOTE.ANY R3, PT, !P6 ;  /* 0x0000000000037806 */ /* 0x000fc800070e0100 */
[----:B------:R-:W2:Y:S02]  /*2ce20*/  POPC R5, R3 ;  /* 0x0000000300057309 */ /* 0x000ea40000000000 */
[----:B--2---:R2:W3:Y:S02]  /*2ce30*/  SHFL.IDX PT, R17, R2, R5, 0x1f ;  /* 0x00001f0502117589 */ /* 0x0044e400000e0000 */
.L_x_2789:
[----:B------:R-:W-:Y:S01]  /*2ce40*/  ISETP.NE.AND P0, PT, R3, RZ, PT ;  /* 0x000000ff0300720c */ /* 0x000fe20003f05270 */
[----:B------:R-:W-:-:S12]  /*2ce50*/  IMAD.MOV.U32 R16, RZ, RZ, RZ ;  /* 0x000000ffff107224 */ /* 0x000fd800078e00ff */
[----:B------:R-:W-:Y:S05]  /*2ce60*/  @!P0 BRA `(.L_x_2647) ;  /* 0x0000000000148947 */ /* 0x000fea0003800000 */
[----:B------:R-:W-:Y:S01]  /*2ce70*/  UMOV UR4, 0xffffffff ;  /* 0xffffffff00047882 */ /* 0x000fe20000000000 */
[----:B------:R-:W-:Y:S02]  /*2ce80*/  VIADD R12, R5, 0xffffffff ;  /* 0xffffffff050c7836 */ /* 0x000fe40000000000 */
[----:B------:R-:W-:Y:S05]  /*2ce90*/  BRA.DIV UR4, `(.L_x_2648) ;  /* 0x0000003e04147947 */ /* 0x000fea000b800000 */
[----:B0-----:R0:W4:Y:S02]  /*2cea0*/  SHFL.IDX PT, R6, R6, R12, 0x1f ;  /* 0x00001f0c06067589 */ /* 0x00112400000e0000 */
.L_x_2792:
[----:B----4-:R-:W-:-:S07]  /*2ceb0*/  MOV R16, R6 ;  /* 0x0000000600107202 */ /* 0x010fce0000000f00 */
.L_x_2647:
[----:B0-----:R-:W0:Y:S01]  /*2cec0*/  LDC.64 R6, c[0x0][0xc90] ;  /* 0x00032400ff067b82 */ /* 0x001e220000000a00 */
[----:B------:R-:W-:-:S04]  /*2ced0*/  IMAD.IADD R19, R5, 0x1, R19 ;  /* 0x0000000105137824 */ /* 0x000fc800078e0213 */
[----:B0-----:R-:W-:-:S06]  /*2cee0*/  IMAD.WIDE R6, R19, 0x4, R6 ;  /* 0x0000000413067825 */ /* 0x001fcc00078e0206 */
[----:B------:R-:W2:Y:S01]  /*2cef0*/  LDG.E R6, desc[UR56][R6.64] ;  /* 0x0000003806067981 */ /* 0x000ea2000c1e1900 */
[----:B------:R-:W-:-:S04]  /*2cf00*/  IMAD R16, R16, R4, R8 ;  /* 0x0000000410107224 */ /* 0x000fc800078e0208 */
[----:B------:R-:W-:Y:S02]  /*2cf10*/  IMAD.IADD R0, R0, 0x1, -R16 ;  /* 0x0000000100007824 */ /* 0x000fe400078e0a10 */
[----:B--23--:R-:W-:-:S05]  /*2cf20*/  IMAD R5, R17, R6, RZ ;  /* 0x0000000611057224 */ /* 0x00cfca00078e02ff */
[----:B------:R-:W-:-:S04]  /*2cf30*/  IABS R7, R5 ;  /* 0x0000000500077213 */ /* 0x000fc80000000000 */
[----:B------:R-:W0:Y:S08]  /*2cf40*/  I2F.RP R2, R7 ;  /* 0x0000000700027306 */ /* 0x000e300000209400 */
[----:B0-----:R-:W0:Y:S02]  /*2cf50*/  MUFU.RCP R2, R2 ;  /* 0x0000000200027308 */ /* 0x001e240000001000 */
[----:B0-----:R-:W-:-:S06]  /*2cf60*/  VIADD R2, R2, 0xffffffe ;  /* 0x0ffffffe02027836 */ /* 0x001fcc0000000000 */
[----:B------:R-:W0:Y:S02]  /*2cf70*/  F2I.FTZ.U32.TRUNC.NTZ R3, R2 ;  /* 0x0000000200037305 */ /* 0x000e24000021f000 */
[----:B0-----:R-:W-:-:S04]  /*2cf80*/  IMAD.MOV R2, RZ, RZ, -R3 ;  /* 0x000000ffff027224 */ /* 0x001fc800078e0a03 */
[----:B------:R-:W-:Y:S01]  /*2cf90*/  IMAD R8, R2, R7, RZ ;  /* 0x0000000702087224 */ /* 0x000fe200078e02ff */
[----:B------:R-:W-:-:S05]  /*2cfa0*/  MOV R2, RZ ;  /* 0x000000ff00027202 */ /* 0x000fca0000000f00 */
[----:B------:R-:W-:Y:S01]  /*2cfb0*/  IMAD.HI.U32 R8, R3, R8, R2 ;  /* 0x0000000803087227 */ /* 0x000fe200078e0002 */
[----:B------:R-:W-:Y:S02]  /*2cfc0*/  IABS R2, R0 ;  /* 0x0000000000027213 */ /* 0x000fe40000000000 */
[----:B------:R-:W-:-:S03]  /*2cfd0*/  IABS R3, R5 ;  /* 0x0000000500037213 */ /* 0x000fc60000000000 */
[----:B------:R-:W-:-:S04]  /*2cfe0*/  IMAD.HI.U32 R8, R8, R2, RZ ;  /* 0x0000000208087227 */ /* 0x000fc800078e00ff */
[----:B------:R-:W-:-:S04]  /*2cff0*/  IMAD.MOV R3, RZ, RZ, -R3 ;  /* 0x000000ffff037224 */ /* 0x000fc800078e0a03 */
        /* <DEDUP_REMOVED lines=8> */
[----:B------:R-:W-:-:S04]  /*2d080*/  @P0 VIADD R8, R8, 0x1 ;  /* 0x0000000108080836 */ /* 0x000fc80000000000 */
[----:B------:R-:W-:-:S04]  /*2d090*/  IMAD.MOV.U32 R2, RZ, RZ, R8 ;  /* 0x000000ffff027224 */ /* 0x000fc800078e0008 */
[----:B------:R-:W-:Y:S01]  /*2d0a0*/  @!P2 IMAD.MOV R2, RZ, RZ, -R2 ;  /* 0x000000ffff02a224 */ /* 0x000fe200078e0a02 */
[----:B------:R-:W-:-:S05]  /*2d0b0*/  @!P1 LOP3.LUT R2, RZ, R5, RZ, 0x33, !PT ;  /* 0x00000005ff029212 */ /* 0x000fca00078e33ff */
[----:B------:R-:W-:Y:S02]  /*2d0c0*/  IMAD R7, R6, R2, RZ ;  /* 0x0000000206077224 */ /* 0x000fe400078e02ff */
[----:B------:R-:W-:-:S03]  /*2d0d0*/  IMAD.MOV R2, RZ, RZ, -R2 ;  /* 0x000000ffff027224 */ /* 0x000fc600078e0a02 */
[----:B------:R-:W-:Y:S01]  /*2d0e0*/  IADD3 R3, -R7, RZ, RZ ;  /* 0x000000ff07037210 */ /* 0x000fe20007ffe1ff */
[----:B------:R-:W-:-:S03]  /*2d0f0*/  IMAD R0, R5, R2, R0 ;  /* 0x0000000205007224 */ /* 0x000fc600078e0200 */
[----:B------:R-:W-:-:S04]  /*2d100*/  VIADDMNMX R4, R3, R4, R6, PT ;  /* 0x0000000403047246 */ /* 0x000fc80003800106 */
        /* <DEDUP_REMOVED lines=27> */
[----:B------:R-:W-:-:S04]  /*2d2c0*/  LOP3.LUT R2, RZ, R2, RZ, 0x33, !PT ;  /* 0x00000002ff027212 */ /* 0x000fc800078e33ff */
[----:B------:R-:W-:Y:S01]  /*2d2d0*/  IADD3 R17, R17, R2, RZ ;  /* 0x0000000211117210 */ /* 0x000fe20007ffe0ff */
[----:B------:R-:W-:Y:S06]  /*2d2e0*/  BRA `(.L_x_2649) ;  /* 0x00000000001c7947 */ /* 0x000fec0003800000 */
.L_x_2641:
[----:B------:R-:W-:Y:S01]  /*2d2f0*/  UMOV UR4, URZ ;  /* 0x0000003f00047c82 */ /* 0x000fe20008000000 */
[----:B------:R-:W-:Y:S01]  /*2d300*/  UMOV UR5, URZ ;  /* 0x0000003f00057c82 */ /* 0x000fe20008000000 */
[----:B------:R-:W-:Y:S01]  /*2d310*/  ULDC UR6, c[0x0][0xc3c] ;  /* 0x00030f0000067ab9 */ /* 0x000fe20000000800 */
[----:B------:R-:W-:Y:S01]  /*2d320*/  IMAD.MOV.U32 R16, RZ, RZ, R0 ;  /* 0x000000ffff107224 */ /* 0x000fe200078e0000 */
[----:B------:R-:W-:Y:S01]  /*2d330*/  MOV R19, UR6 ;  /* 0x0000000600137c02 */ /* 0x000fe20008000f00 */
[----:B------:R-:W-:Y:S02]  /*2d340*/  IMAD.U32 R17, RZ, RZ, UR4 ;  /* 0x00000004ff117e24 */ /* 0x000fe4000f8e00ff */
[----:B------:R-:W-:-:S07]  /*2d350*/  IMAD.U32 R18, RZ, RZ, UR5 ;  /* 0x00000005ff127e24 */ /* 0x000fce000f8e00ff */
.L_x_2649:
[----:B------:R2:W3:Y:S01]  /*2d360*/  LDL R3, [R1+0x4] ;  /* 0x0000040001037983 */ /* 0x0004e20000100800 */
[----:B------:R-:W4:Y:S01]  /*2d370*/  S2R R0, SR_TID.X ;  /* 0x0000000000007919 */ /* 0x000f220000002100 */
[----:B------:R-:W-:Y:S05]  /*2d380*/  WARPSYNC.ALL ;  /* 0x0000000000007948 */ /* 0x000fea0003800000 */
[----:B----4-:R-:W-:Y:S01]  /*2d390*/  LOP3.LUT R0, R0, 0x1f, RZ, 0xc0, !PT ;  /* 0x0000001f00007812 */ /* 0x010fe200078ec0ff */
        /* <DEDUP_REMOVED lines=8> */
.L_x_2638:
[----:B------:R-:W-:Y:S02]  /*2d420*/  ULDC UR4, c[0x0][0xc3c] ;  /* 0x00030f0000047ab9 */ /* 0x000fe40000000800 */
[----:B----4-:R-:W-:-:S13]  /*2d430*/  ISETP.GE.AND P0, PT, R19, UR4, PT ;  /* 0x0000000413007c0c */ /* 0x010fda000bf06270 */
[----:B------:R-:W-:Y:S05]  /*2d440*/  @!P0 BRA `(.L_x_2650) ;  /* 0xffffffa400308947 */ /* 0x000fea000383ffff */
[----:B------:R-:W-:Y:S05]  /*2d450*/  BSYNC B7 ;  /* 0x0000000000077941 */ /* 0x000fea0003800000 */
.L_x_2540:
[----:B---3--:R-:W3:Y:S01]  /*2d460*/  LDL.LU R0, [R1+0x54] ;  /* 0x0000540001007983 */ /* 0x008ee20000300800 */
[----:B------:R-:W-:Y:S01]  /*2d470*/  BSSY B0, `(.L_x_2651) ;  /* 0x000000b000007945 */ /* 0x000fe20003800000 */
[----:B------:R-:W4:Y:S01]  /*2d480*/  S2R R5, SR_CgaCtaId ;  /* 0x0000000000057919 */ /* 0x000f220000008800 */
[----:B---3--:R-:W-:-:S05]  /*2d490*/  VIADD R0, R0, 0x1 ;  /* 0x0000000100007836 */ /* 0x008fca0000000000 */
[----:B0-----:R-:W-:-:S04]  /*2d4a0*/  LEA.HI R2, R0, R0, RZ, 0x1 ;  /* 0x0000000000027211 */ /* 0x001fc800078f08ff */
[----:B--2---:R-:W-:-:S05]  /*2d4b0*/  LOP3.LUT R3, R2, 0xfffffffe, RZ, 0xc0, !PT ;  /* 0xfffffffe02037812 */ /* 0x004fca00078ec0ff */
[----:B------:R-:W-:Y:S01]  /*2d4c0*/  IMAD.IADD R3, R0, 0x1, -R3 ;  /* 0x0000000100037824 */ /* 0x000fe200078e0a03 */
[----:B------:R-:W-:-:S04]  /*2d4d0*/  MOV R0, 0x400 ;  /* 0x0000040000007802 */ /* 0x000fc80000000f00 */
[----:B----4-:R-:W-:Y:S02]  /*2d4e0*/  LEA R0, R5, R0, 0x18 ;  /* 0x0000000005007211 */ /* 0x010fe400078ec0ff */
[----:B------:R-:W-:-:S04]  /*2d4f0*/  SHF.L.U32 R3, R3, 0x1f, RZ ;  /* 0x0000001f03037819 */ /* 0x000fc800000006ff */
[----:B------:R-:W0:Y:S02]  /*2d500*/  SYNCS.PHASECHK.TRANS64.TRYWAIT P0, [R0+URZ+0x29820], R3 ;  /* 0x02982003000075a7 */ /* 0x000e24000800017f */
[----:B0-----:R-:W-:Y:S05]  /*2d510*/  @!P0 BRA `(.L_x_2652) ;  /* 0x00000034009c8947 */ /* 0x001fea0003800000 */
.L_x_2793:
[----:B------:R-:W-:Y:S05]  /*2d520*/  BSYNC B0 ;  /* 0x0000000000007941 */ /* 0x000fea0003800000 */
.L_x_2651:
[----:B------:R-:W-:-:S03]  /*2d530*/  UMOV UR4, 0xffffffff ;  /* 0xffffffff00047882 */ /* 0x000fc60000000000 */
[----:B------:R-:W-:Y:S05]  /*2d540*/  BRA.DIV UR4, `(.L_x_2653) ;  /* 0x0000003604a47947 */ /* 0x000fea000b800000 */
[----:B------:R-:W2:Y:S02]  /*2d550*/  S2R R2, SR_TID.X ;  /* 0x0000000000027919 */ /* 0x000ea40000002100 */
[----:B--2---:R-:W-:-:S04]  /*2d560*/  SHF.R.U32.HI R2, RZ, 0x5, R2 ;  /* 0x00000005ff027819 */ /* 0x004fc80000011602 */
[----:B------:R-:W-:-:S05]  /*2d570*/  LOP3.LUT R2, R2, 0x3, RZ, 0xc0, !PT ;  /* 0x0000000302027812 */ /* 0x000fca00078ec0ff */
[----:B------:R2:W3:Y:S02]  /*2d580*/  SHFL.IDX PT, R14, R2, RZ, 0x1f ;  /* 0x00001fff020e7589 */ /* 0x0004e400000e0000 */
.L_x_2796:
[----:B---3--:R-:W-:-:S13]  /*2d590*/  ISETP.NE.AND P0, PT, R14, RZ, PT ;  /* 0x000000ff0e00720c */ /* 0x008fda0003f05270 */
[----:B------:R-:W-:Y:S05]  /*2d5a0*/  @P0 BRA `(.L_x_2327) ;  /* 0x0000000000b00947 */ /* 0x000fea0003800000 */
[----:B------:R-:W-:-:S03]  /*2d5b0*/  UMOV UR4, 0xffffffff ;  /* 0xffffffff00047882 */ /* 0x000fc60000000000 */
[----:B------:R-:W-:Y:S05]  /*2d5c0*/  BRA.DIV UR4, `(.L_x_2654) ;  /* 0x0000003604b87947 */ /* 0x000fea000b800000 */
[----:B------:R-:W-:-:S13]  /*2d5d0*/  ELECT P6, URZ, PT ;  /* 0x00000000003f782f */ /* 0x000fda00038c0000 */
.L_x_2799:
[----:B------:R-:W-:Y:S05]  /*2d5e0*/  @!P6 BRA `(.L_x_2327) ;  /* 0x0000000000a0e947 */ /* 0x000fea0003800000 */
[----:B------:R-:W-:-:S06]  /*2d5f0*/  ULOP3.LUT UR4, UR36, 0x2, URZ, 0xfc, !UPT ;  /* 0x0000000224047892 */ /* 0x000fcc000f8efc3f */
[----:B--2---:R-:W-:-:S05]  /*2d600*/  IMAD.U32 R2, RZ, RZ, UR4 ;  /* 0x00000004ff027e24 */ /* 0x004fca000f8e00ff */
[----:B------:R-:W-:-:S13]  /*2d610*/  ISETP.NE.AND P0, PT, R2, 0x3, PT ;  /* 0x000000030200780c */ /* 0x000fda0003f05270 */
[----:B------:R-:W-:Y:S05]  /*2d620*/  @!P0 BRA `(.L_x_2655) ;  /* 0x0000000000048947 */ /* 0x000fea0003800000 */
[----:B------:R-:W-:Y:S01]  /*2d630*/  BPT.TRAP 0x1 ;  /* 0x000000040000795c */ /* 0x000fe20000300000 */
.L_x_2655:
[----:B0-----:R-:W2:Y:S04]  /*2d640*/  LDL R3, [R1+0x8] ;  /* 0x0000080001037983 */ /* 0x001ea80000100800 */
[----:B------:R-:W3:Y:S01]  /*2d650*/  LDL.LU R7, [R1+0x14] ;  /* 0x0000140001077983 */ /* 0x000ee20000300800 */
[----:B------:R-:W-:-:S05]  /*2d660*/  IADD3 R2, R0, 0x29840, RZ ;  /* 0x0002984000027810 */ /* 0x000fca0007ffe0ff */
        /* <DEDUP_REMOVED lines=11> */
.L_x_2800:
[----:B------:R-:W2:Y:S02]  /*2d720*/  SYNCS.PHASECHK.TRANS64.TRYWAIT P1, [R7+URZ], R2 ;  /* 0x00000002070075a7 */ /* 0x000ea4000802017f */
[----:B--2---:R-:W-:Y:S05]  /*2d730*/  @!P1 BRA `(.L_x_2657) ;  /* 0x0000003400909947 */ /* 0x004fea0003800000 */
.L_x_2801:
[----:B------:R-:W-:Y:S05]  /*2d740*/  @!P0 BRA `(.L_x_2658) ;  /* 0x0000000000048947 */ /* 0x000fea0003800000 */
[----:B------:R-:W-:Y:S01]  /*2d750*/  BPT.TRAP 0x1 ;  /* 0x000000040000795c */ /* 0x000fe20000300000 */
.L_x_2658:
[----:B------:R-:W3:Y:S02]  /*2d760*/  LDL.LU R4, [R1+0x8] ;  /* 0x0000080001047983 */ /* 0x000ee40000300800 */
[----:B---3--:R-:W-:-:S04]  /*2d770*/  LEA R4, R4, R0, 0x3 ;  /* 0x0000000004047211 */ /* 0x008fc800078e18ff */
[----:B------:R-:W3:Y:S02]  /*2d780*/  SYNCS.PHASECHK.TRANS64.TRYWAIT P1, [R4+URZ+0x29860], R5 ;  /* 0x02986005040075a7 */ /* 0x000ee4000802017f */
[----:B---3--:R-:W-:Y:S05]  /*2d790*/  @!P1 BRA `(.L_x_2659) ;  /* 0x00000034008c9947 */ /* 0x008fea0003800000 */
.L_x_2802:
[----:B------:R-:W-:Y:S05]  /*2d7a0*/  @!P0 BRA `(.L_x_2660) ;  /* 0x0000000000048947 */ /* 0x000fea0003800000 */
[----:B------:R-:W-:Y:S01]  /*2d7b0*/  BPT.TRAP 0x1 ;  /* 0x000000040000795c */ /* 0x000fe20000300000 */
.L_x_2660:
[----:B------:R-:W-:-:S04]  /*2d7c0*/  IMAD R3, R3, 0x8, R0 ;  /* 0x0000000803037824 */ /* 0x000fc800078e0200 */
[----:B------:R-:W4:Y:S02]  /*2d7d0*/  SYNCS.PHASECHK.TRANS64.TRYWAIT P1, [R3+URZ+0x29860], R2 ;  /* 0x02986002030075a7 */ /* 0x000f24000802017f */
[----:B----4-:R-:W-:Y:S05]  /*2d7e0*/  @!P1 BRA `(.L_x_2661) ;  /* 0x00000034008c9947 */ /* 0x010fea0003800000 */
.L_x_2803:
[----:B------:R-:W-:Y:S05]  /*2d7f0*/  @!P0 BRA `(.L_x_2662) ;  /* 0x0000000000048947 */ /* 0x000fea0003800000 */
[----:B------:R-:W-:Y:S01]  /*2d800*/  BPT.TRAP 0x1 ;  /* 0x000000040000795c */ /* 0x000fe20000300000 */
.L_x_2662:
[----:B------:R-:W5:Y:S02]  /*2d810*/  SYNCS.PHASECHK.TRANS64.TRYWAIT P0, [R4+URZ+0x29880], R5 ;  /* 0x02988005040075a7 */ /* 0x000f64000800017f */
[----:B-----5:R-:W-:Y:S05]  /*2d820*/  @!P0 BRA `(.L_x_2663) ;  /* 0x0000003400908947 */ /* 0x020fea0003800000 */
.L_x_2664:
[----:B------:R0:W0:Y:S02]  /*2d830*/  SYNCS.PHASECHK.TRANS64.TRYWAIT P0, [R3+URZ+0x29880], R2 ;  /* 0x02988002030075a7 */ /* 0x000024000800017f */
[----:B0-----:R-:W-:Y:S05]  /*2d840*/  @!P0 NANOSLEEP.SYNCS 0x989680 ;  /* 0x009896800000895d */ /* 0x001fea0003900000 */
[----:B------:R-:W0:Y:S02]  /*2d850*/  @!P0 SYNCS.PHASECHK.TRANS64 P0, [R3+URZ+0x29880], R2 ;  /* 0x02988002030085a7 */ /* 0x000e24000800007f */
[----:B0-----:R-:W-:Y:S05]  /*2d860*/  @!P0 BRA `(.L_x_2664) ;  /* 0xfffffffc00f08947 */ /* 0x001fea000383ffff */
.L_x_2327:
[----:B------:R-:W-:Y:S05]  /*2d870*/  BSYNC B8 ;  /* 0x0000000000087941 */ /* 0x000fea0003800000 */
.L_x_2324:
[----:B------:R-:W-:Y:S05]  /*2d880*/  EXIT ;  /* 0x000000000000794d */ /* 0x000fea0003800000 */
.L_x_2345:
[----:B---3--:R3:W4:Y:S02]  /*2d890*/  SYNCS.PHASECHK.TRANS64.TRYWAIT P5, [R97+URZ+0x29890], R98 ;  /* 0x02989062610075a7 */ /* 0x00872400080a017f */
[----:B----4-:R-:W-:Y:S05]  /*2d8a0*/  @!P5 NANOSLEEP.SYNCS 0x989680 ;  /* 0x009896800000d95d */ /* 0x010fea0003900000 */
[----:B------:R-:W4:Y:S02]  /*2d8b0*/  @!P5 SYNCS.PHASECHK.TRANS64 P5, [R97+URZ+0x29890], R98 ;  /* 0x029890626100d5a7 */ /* 0x000f2400080a007f */
[----:B----4-:R-:W-:Y:S05]  /*2d8c0*/  @!P5 BRA `(.L_x_2345) ;  /* 0xfffffffc00f0d947 */ /* 0x010fea000383ffff */
[----:B------:R-:W-:Y:S05]  /*2d8d0*/  BRA `(.L_x_2665) ;  /* 0xfffffd5c00347947 */ /* 0x000fea000383ffff */
.L_x_2399:
[----:B--2---:R2:W4:Y:S02]  /*2d8e0*/  SYNCS.PHASECHK.TRANS64.TRYWAIT P5, [R97+URZ+0x29890], R98 ;  /* 0x02989062610075a7 */ /* 0x00452400080a017f */
[----:B----4-:R-:W-:Y:S05]  /*2d8f0*/  @!P5 NANOSLEEP.SYNCS 0x989680 ;  /* 0x009896800000d95d */ /* 0x010fea0003900000 */
[----:B------:R-:W4:Y:S02]  /*2d900*/  @!P5 SYNCS.PHASECHK.TRANS64 P5, [R97+URZ+0x29890], R98 ;  /* 0x029890626100d5a7 */ /* 0x000f2400080a007f */
[----:B----4-:R-:W-:Y:S05]  /*2d910*/  @!P5 BRA `(.L_x_2399) ;  /* 0xfffffffc00f0d947 */ /* 0x010fea000383ffff */
[----:B------:R-:W-:Y:S05]  /*2d920*/  BRA `(.L_x_2666) ;  /* 0xfffffdb800787947 */ /* 0x000fea000383ffff */
.L_x_2424:
[----:B-1----:R1:W2:Y:S02]  /*2d930*/  SYNCS.PHASECHK.TRANS64.TRYWAIT P2, [R97+URZ+0x29890], R98 ;  /* 0x02989062610075a7 */ /* 0x0022a4000804017f */
[----:B--2---:R-:W-:Y:S05]  /*2d940*/  @!P2 NANOSLEEP.SYNCS 0x989680 ;  /* 0x009896800000a95d */ /* 0x004fea0003900000 */
[----:B------:R-:W2:Y:S02]  /*2d950*/  @!P2 SYNCS.PHASECHK.TRANS64 P2, [R97+URZ+0x29890], R98 ;  /* 0x029890626100a5a7 */ /* 0x000ea4000804007f */
[----:B--2---:R-:W-:Y:S05]  /*2d960*/  @!P2 BRA `(.L_x_2424) ;  /* 0xfffffffc00f0a947 */ /* 0x004fea000383ffff */
[----:B------:R-:W-:Y:S05]  /*2d970*/  BRA `(.L_x_2667) ;  /* 0xfffffe1800287947 */ /* 0x000fea000383ffff */
.L_x_2430:
[----:B-1----:R1:W2:Y:S02]  /*2d980*/  SYNCS.PHASECHK.TRANS64.TRYWAIT P1, [R97+URZ+0x298b0], R98 ;  /* 0x0298b062610075a7 */ /* 0x0022a4000802017f */
[----:B--2---:R-:W-:Y:S05]  /*2d990*/  @!P1 NANOSLEEP.SYNCS 0x989680 ;  /* 0x009896800000995d */ /* 0x004fea0003900000 */
[----:B------:R-:W2:Y:S02]  /*2d9a0*/  @!P1 SYNCS.PHASECHK.TRANS64 P1, [R97+URZ+0x298b0], R98 ;  /* 0x0298b062610095a7 */ /* 0x000ea4000802007f */
[----:B--2---:R-:W-:Y:S05]  /*2d9b0*/  @!P1 BRA `(.L_x_2430) ;  /* 0xfffffffc00f09947 */ /* 0x004fea000383ffff */
[----:B------:R-:W-:Y:S05]  /*2d9c0*/  BRA `(.L_x_2668) ;  /* 0xfffffe1c00287947 */ /* 0x000fea000383ffff */
.L_x_2438:
        /* <DEDUP_REMOVED lines=8> */
.L_x_2670:
[----:B------:R-:W-:Y:S05]  /*2da50*/  BSYNC B0 ;  /* 0x0000000000007941 */ /* 0x000fea0003800000 */
.L_x_2669:
[----:B------:R-:W-:Y:S01]  /*2da60*/  IMAD.MOV.U32 R197, RZ, RZ, R14 ;  /* 0x000000ffffc57224 */ /* 0x000fe200078e000e */
[----:B------:R-:W-:Y:S06]  /*2da70*/  BRA `(.L_x_2671) ;  /* 0xfffffe2400107947 */ /* 0x000fec000383ffff */
.L_x_2448:
[----:B------:R-:W-:Y:S01]  /*2da80*/  BSSY B1, `(.L_x_2672) ;  /* 0x0000007000017945 */ /* 0x000fe20003800000 */
[----:B------:R-:W-:Y:S01]  /*2da90*/  IMAD.MOV.U32 R12, RZ, RZ, RZ ;  /* 0x000000ffff0c7224 */ /* 0x000fe200078e00ff */
[----:B------:R-:W-:Y:S01]  /*2daa0*/  MOV R11, 0x1e1f ;  /* 0x00001e1f000b7802 */ /* 0x000fe20000000f00 */
[----:B------:R-:W-:-:S07]  /*2dab0*/  IMAD.MOV.U32 R15, RZ, RZ, -0x1 ;  /* 0xffffffffff0f7424 */ /* 0x000fce00078e00ff */
[----:B0-----:R-:W-:Y:S05]  /*2dac0*/  WARPSYNC.COLLECTIVE R15, `(.L_x_2673) ;  /* 0x000000000f087348 */ /* 0x001fea0003c00000 */
[----:B------:R1:W2:Y:S02]  /*2dad0*/  SHFL.IDX P6, R14, R13, R12, R11 ;  /* 0x0000000c0d0e7389 */ /* 0x0002a400000c000b */
[----:B012---:R-:W-:Y:S01]  /*2dae0*/  ENDCOLLECTIVE ;  /* 0x000000000000791b */ /* 0x007fe20003800000 */
.L_x_2673:
[----:B------:R-:W-:Y:S05]  /*2daf0*/  BSYNC B1 ;  /* 0x0000000000017941 */ /* 0x000fea0003800000 */
.L_x_2672:
        /* <DEDUP_REMOVED lines=8> */
.L_x_2674:
[----:B------:R-:W-:Y:S01]  /*2db80*/  MOV R13, R4 ;  /* 0x00000004000d7202 */ /* 0x000fe20000000f00 */
[----:B------:R-:W-:-:S07]  /*2db90*/  IMAD.MOV.U32 R3, RZ, RZ, R14 ;  /* 0x000000ffff037224 */ /* 0x000fce00078e000e */
[----:B------:R-:W-:Y:S05]  /*2dba0*/  WARPSYNC.COLLECTIVE R15, `(.L_x_2675) ;  /* 0x000000000f087348 */ /* 0x000fea0003c00000 */
[----:B------:R0:W1:Y:S02]  /*2dbb0*/  SHFL.IDX P6, R14, R13, R12, R11 ;  /* 0x0000000c0d0e7389 */ /* 0x00006400000c000b */
[----:B01----:R-:W-:Y:S01]  /*2dbc0*/  ENDCOLLECTIVE ;  /* 0x000000000000791b */ /* 0x003fe20003800000 */
.L_x_2675:
[----:B------:R-:W-:Y:S02]  /*2dbd0*/  IMAD.MOV.U32 R13, RZ, RZ, R5 ;  /* 0x000000ffff0d7224 */ /* 0x000fe400078e0005 */
[----:B------:R-:W-:-:S07]  /*2dbe0*/  IMAD.MOV.U32 R4, RZ, RZ, R14 ;  /* 0x000000ffff047224 */ /* 0x000fce00078e000e */
[----:B------:R-:W-:Y:S05]  /*2dbf0*/  WARPSYNC.COLLECTIVE R15, `(.L_x_2676) ;  /* 0x000000000f087348 */ /* 0x000fea0003c00000 */
[----:B------:R0:W1:Y:S02]  /*2dc00*/  SHFL.IDX P6, R14, R13, R12, R11 ;  /* 0x0000000c0d0e7389 */ /* 0x00006400000c000b */
[----:B01----:R-:W-:Y:S01]  /*2dc10*/  ENDCOLLECTIVE ;  /* 0x000000000000791b */ /* 0x003fe20003800000 */
.L_x_2676:
[----:B------:R-:W-:Y:S05]  /*2dc20*/  BRA `(.L_x_2677) ;  /* 0xfffffe2800fc7947 */ /* 0x000fea000383ffff */
.L_x_2452:
[----:B-1----:R1:W3:Y:S02]  /*2dc30*/  SYNCS.PHASECHK.TRANS64.TRYWAIT P0, [R16+URZ+0x29800], R5 ;  /* 0x02980005100075a7 */ /* 0x0022e4000800017f */
[----:B---3--:R-:W-:Y:S05]  /*2dc40*/  @!P0 NANOSLEEP.SYNCS 0x989680 ;  /* 0x009896800000895d */ /* 0x008fea0003900000 */
[----:B------:R-:W3:Y:S02]  /*2dc50*/  @!P0 SYNCS.PHASECHK.TRANS64 P0, [R16+URZ+0x29800], R5 ;  /* 0x02980005100085a7 */ /* 0x000ee4000800007f */
[----:B---3--:R-:W-:Y:S05]  /*2dc60*/  @!P0 BRA `(.L_x_2452) ;  /* 0xfffffffc00f08947 */ /* 0x008fea000383ffff */
[----:B------:R-:W-:Y:S05]  /*2dc70*/  BRA `(.L_x_2678) ;  /* 0xfffffe3000347947 */ /* 0x000fea000383ffff */
.L_x_2464:
[----:B------:R-:W-:Y:S01]  /*2dc80*/  BSSY B1, `(.L_x_2679) ;  /* 0x0000007000017945 */ /* 0x000fe20003800000 */
[----:B------:R-:W-:Y:S01]  /*2dc90*/  IMAD.MOV.U32 R12, RZ, RZ, RZ ;  /* 0x000000ffff0c7224 */ /* 0x000fe200078e00ff */
[----:B------:R-:W-:Y:S01]  /*2dca0*/  MOV R11, 0x1e1f ;  /* 0x00001e1f000b7802 */ /* 0x000fe20000000f00 */
[----:B------:R-:W-:-:S07]  /*2dcb0*/  IMAD.MOV.U32 R15, RZ, RZ, -0x1 ;  /* 0xffffffffff0f7424 */ /* 0x000fce00078e00ff */
[----:B0-----:R-:W-:Y:S05]  /*2dcc0*/  WARPSYNC.COLLECTIVE R15, `(.L_x_2680) ;  /* 0x000000000f087348 */ /* 0x001fea0003c00000 */
[----:B------:R1:W2:Y:S02]  /*2dcd0*/  SHFL.IDX P6, R14, R13, R12, R11 ;  /* 0x0000000c0d0e7389 */ /* 0x0002a400000c000b */
[----:B012---:R-:W-:Y:S01]  /*2dce0*/  ENDCOLLECTIVE ;  /* 0x000000000000791b */ /* 0x007fe20003800000 */
.L_x_2680:
[----:B------:R-:W-:Y:S05]  /*2dcf0*/  BSYNC B1 ;  /* 0x0000000000017941 */ /* 0x000fea0003800000 */
.L_x_2679:
        /* <DEDUP_REMOVED lines=8> */
.L_x_2681:
[----:B------:R-:W-:Y:S01]  /*2dd80*/  MOV R13, R20 ;  /* 0x00000014000d7202 */ /* 0x000fe20000000f00 */
[----:B------:R-:W-:-:S07]  /*2dd90*/  IMAD.MOV.U32 R3, RZ, RZ, R14 ;  /* 0x000000ffff037224 */ /* 0x000fce00078e000e */
[----:B------:R-:W-:Y:S05]  /*2dda0*/  WARPSYNC.COLLECTIVE R15, `(.L_x_2682) ;  /* 0x000000000f087348 */ /* 0x000fea0003c00000 */
[----:B------:R0:W1:Y:S02]  /*2ddb0*/  SHFL.IDX P6, R14, R13, R12, R11 ;  /* 0x0000000c0d0e7389 */ /* 0x00006400000c000b */
[----:B01----:R-:W-:Y:S01]  /*2ddc0*/  ENDCOLLECTIVE ;  /* 0x000000000000791b */ /* 0x003fe20003800000 */
.L_x_2682:
[----:B------:R-:W-:Y:S02]  /*2ddd0*/  IMAD.MOV.U32 R13, RZ, RZ, R21 ;  /* 0x000000ffff0d7224 */ /* 0x000fe400078e0015 */
[----:B------:R-:W-:-:S07]  /*2dde0*/  IMAD.MOV.U32 R20, RZ, RZ, R14 ;  /* 0x000000ffff147224 */ /* 0x000fce00078e000e */
[----:B------:R-:W-:Y:S05]  /*2ddf0*/  WARPSYNC.COLLECTIVE R15, `(.L_x_2683) ;  /* 0x000000000f087348 */ /* 0x000fea0003c00000 */
[----:B------:R0:W1:Y:S02]  /*2de00*/  SHFL.IDX P6, R14, R13, R12, R11 ;  /* 0x0000000c0d0e7389 */ /* 0x00006400000c000b */
[----:B01----:R-:W-:Y:S01]  /*2de10*/  ENDCOLLECTIVE ;  /* 0x000000000000791b */ /* 0x003fe20003800000 */
.L_x_2683:
[----:B------:R-:W-:Y:S01]  /*2de20*/  IMAD.MOV.U32 R21, RZ, RZ, R14 ;  /* 0x000000ffff157224 */ /* 0x000fe200078e000e */
[----:B------:R-:W-:Y:S06]  /*2de30*/  BRA `(.L_x_2684) ;  /* 0xfffffe5c00f07947 */ /* 0x000fec000383ffff */
.L_x_2468:
[----:B0-----:R0:W3:Y:S02]  /*2de40*/  SYNCS.PHASECHK.TRANS64.TRYWAIT P0, [R16+URZ+0x29800], R21 ;  /* 0x02980015100075a7 */ /* 0x0010e4000800017f */
[----:B---3--:R-:W-:Y:S05]  /*2de50*/  @!P0 NANOSLEEP.SYNCS 0x989680 ;  /* 0x009896800000895d */ /* 0x008fea0003900000 */
[----:B------:R-:W3:Y:S02]  /*2de60*/  @!P0 SYNCS.PHASECHK.TRANS64 P0, [R16+URZ+0x29800], R21 ;  /* 0x02980015100085a7 */ /* 0x000ee4000800007f */
[----:B---3--:R-:W-:Y:S05]  /*2de70*/  @!P0 BRA `(.L_x_2468) ;  /* 0xfffffffc00f08947 */ /* 0x008fea000383ffff */
[----:B------:R-:W-:Y:S05]  /*2de80*/  BRA `(.L_x_2685) ;  /* 0xfffffe6000ec7947 */ /* 0x000fea000383ffff */
.L_x_2476:
[----:B-1----:R1:W2:Y:S02]  /*2de90*/  SYNCS.PHASECHK.TRANS64.TRYWAIT P0, [R0+URZ+0x29830], R3 ;  /* 0x02983003000075a7 */ /* 0x0022a4000800017f */
[----:B--2---:R-:W-:Y:S05]  /*2dea0*/  @!P0 NANOSLEEP.SYNCS 0x989680 ;  /* 0x009896800000895d */ /* 0x004fea0003900000 */
[----:B------:R-:W2:Y:S02]  /*2deb0*/  @!P0 SYNCS.PHASECHK.TRANS64 P0, [R0+URZ+0x29830], R3 ;  /* 0x02983003000085a7 */ /* 0x000ea4000800007f */
[----:B--2---:R-:W-:Y:S05]  /*2dec0*/  @!P0 BRA `(.L_x_2476) ;  /* 0xfffffffc00f08947 */ /* 0x004fea000383ffff */
[----:B------:R-:W-:Y:S05]  /*2ded0*/  BRA `(.L_x_2475) ;  /* 0xfffffe94001c7947 */ /* 0x000fea000383ffff */
.L_x_2482:
[----:B-1----:R1:W2:Y:S02]  /*2dee0*/  SYNCS.PHASECHK.TRANS64.TRYWAIT P3, [R11+URZ+0x29830], R10 ;  /* 0x0298300a0b0075a7 */ /* 0x0022a4000806017f */
[----:B--2---:R-:W-:Y:S05]  /*2def0*/  @!P3 NANOSLEEP.SYNCS 0x989680 ;  /* 0x009896800000b95d */ /* 0x004fea0003900000 */
[----:B------:R-:W2:Y:S02]  /*2df00*/  @!P3 SYNCS.PHASECHK.TRANS64 P3, [R11+URZ+0x29830], R10 ;  /* 0x0298300a0b00b5a7 */ /* 0x000ea4000806007f */
[----:B--2---:R-:W-:Y:S05]  /*2df10*/  @!P3 BRA `(.L_x_2482) ;  /* 0xfffffffc00f0b947 */ /* 0x004fea000383ffff */
[----:B------:R-:W-:Y:S05]  /*2df20*/  BRA `(.L_x_2481) ;  /* 0xfffffed400547947 */ /* 0x000fea000383ffff */
.L_x_2486:
[----:B-1----:R1:W2:Y:S02]  /*2df30*/  SYNCS.PHASECHK.TRANS64.TRYWAIT P2, [R11+URZ+0x29850], R9 ;  /* 0x029850090b0075a7 */ /* 0x0022a4000804017f */
[----:B--2---:R-:W-:Y:S05]  /*2df40*/  @!P2 NANOSLEEP.SYNCS 0x989680 ;  /* 0x009896800000a95d */ /* 0x004fea0003900000 */
[----:B------:R-:W2:Y:S02]  /*2df50*/  @!P2 SYNCS.PHASECHK.TRANS64 P2, [R11+URZ+0x29850], R9 ;  /* 0x029850090b00a5a7 */ /* 0x000ea4000804007f */
[----:B--2---:R-:W-:Y:S05]  /*2df60*/  @!P2 BRA `(.L_x_2486) ;  /* 0xfffffffc00f0a947 */ /* 0x004fea000383ffff */
[----:B------:R-:W-:Y:S05]  /*2df70*/  BRA `(.L_x_2483) ;  /* 0xfffffee400907947 */ /* 0x000fea000383ffff */
.L_x_2494:
[----:B-1----:R1:W2:Y:S02]  /*2df80*/  SYNCS.PHASECHK.TRANS64.TRYWAIT P0, [R10+URZ+0x29830], R11 ;  /* 0x0298300b0a0075a7 */ /* 0x0022a4000800017f */
[----:B--2---:R-:W-:Y:S05]  /*2df90*/  @!P0 NANOSLEEP.SYNCS 0x989680 ;  /* 0x009896800000895d */ /* 0x004fea0003900000 */
[----:B------:R-:W2:Y:S02]  /*2dfa0*/  @!P0 SYNCS.PHASECHK.TRANS64 P0, [R10+URZ+0x29830], R11 ;  /* 0x0298300b0a0085a7 */ /* 0x000ea4000800007f */
[----:B--2---:R-:W-:Y:S05]  /*2dfb0*/  @!P0 BRA `(.L_x_2494) ;  /* 0xfffffffc00f08947 */ /* 0x004fea000383ffff */
[----:B------:R-:W-:Y:S05]  /*2dfc0*/  BRA `(.L_x_2493) ;  /* 0xffffff1c00247947 */ /* 0x000fea000383ffff */
.L_x_2498:
[----:B-1----:R1:W2:Y:S02]  /*2dfd0*/  SYNCS.PHASECHK.TRANS64.TRYWAIT P0, [R10+URZ+0x29850], R7 ;  /* 0x029850070a0075a7 */ /* 0x0022a4000800017f */
[----:B--2---:R-:W-:Y:S05]  /*2dfe0*/  @!P0 NANOSLEEP.SYNCS 0x989680 ;  /* 0x009896800000895d */ /* 0x004fea0003900000 */
[----:B------:R-:W2:Y:S02]  /*2dff0*/  @!P0 SYNCS.PHASECHK.TRANS64 P0, [R10+URZ+0x29850], R7 ;  /* 0x029850070a0085a7 */ /* 0x000ea4000800007f */
[----:B--2---:R-:W-:Y:S05]  /*2e000*/  @!P0 BRA `(.L_x_2498) ;  /* 0xfffffffc00f08947 */ /* 0x004fea000383ffff */
[----:B------:R-:W-:Y:S05]  /*2e010*/  BRA `(.L_x_2495) ;  /* 0xffffff2c00547947 */ /* 0x000fea000383ffff */
.L_x_2504:
[----:B-1----:R1:W2:Y:S02]  /*2e020*/  SYNCS.PHASECHK.TRANS64.TRYWAIT P0, [R11+URZ+0x29850], R2 ;  /* 0x029850020b0075a7 */ /* 0x0022a4000800017f */
[----:B--2---:R-:W-:Y:S05]  /*2e030*/  @!P0 NANOSLEEP.SYNCS 0x989680 ;  /* 0x009896800000895d */ /* 0x004fea0003900000 */
[----:B------:R-:W2:Y:S02]  /*2e040*/  @!P0 SYNCS.PHASECHK.TRANS64 P0, [R11+URZ+0x29850], R2 ;  /* 0x029850020b0085a7 */ /* 0x000ea4000800007f */
[----:B--2---:R-:W-:Y:S05]  /*2e050*/  @!P0 BRA `(.L_x_2504) ;  /* 0xfffffffc00f08947 */ /* 0x004fea000383ffff */
[----:B------:R-:W-:Y:S05]  /*2e060*/  BRA `(.L_x_2503) ;  /* 0xffffff5400f47947 */ /* 0x000fea000383ffff */
.L_x_2508:
        /* <DEDUP_REMOVED lines=9> */
.L_x_2686:
        /* <DEDUP_REMOVED lines=8> */
[----:B------:R-:W-:Y:S02]  /*2e180*/  MOV R13, R3 ;  /* 0x00000003000d7202 */ /* 0x000fe40000000f00 */
        /* <DEDUP_REMOVED lines=9> */
.L_x_2687:
        /* <DEDUP_REMOVED lines=18> */
.L_x_2688:
[----:B------:R-:W-:Y:S02]  /*2e340*/  SEL R65, R67, R62, P0 ;  /* 0x0000003e43417207 */ /* 0x000fe40000000000 */
[----:B------:R-:W-:Y:S02]  /*2e350*/  SEL R67, R70, R69, P0 ;  /* 0x0000004546437207 */ /* 0x000fe40000000000 */
[----:B------:R-:W-:Y:S02]  /*2e360*/  SEL R69, R69, R70, P0 ;  /* 0x0000004645457207 */ /* 0x000fe40000000000 */
[----:B------:R-:W-:Y:S02]  /*2e370*/  SEL R4, R6, R3, P0 ;  /* 0x0000000306047207 */ /* 0x000fe40000000000 */
[----:B------:R-:W-:Y:S01]  /*2e380*/  SEL R6, R3, R6, P0 ;  /* 0x0000000603067207 */ /* 0x000fe20000000000 */
[----:B------:R-:W-:Y:S02]  /*2e390*/  IMAD.MOV.U32 R13, RZ, RZ, R7 ;  /* 0x000000ffff0d7224 */ /* 0x000fe400078e0007 */
[----:B------:R-:W-:-:S02]  /*2e3a0*/  IMAD.MOV.U32 R12, RZ, RZ, R2 ;  /* 0x000000ffff0c7224 */ /* 0x000fc400078e0002 */
[----:B------:R-:W-:-:S07]  /*2e3b0*/  IMAD.MOV.U32 R10, RZ, RZ, R14 ;  /* 0x000000ffff0a7224 */ /* 0x000fce00078e000e */
[----:B------:R-:W-:Y:S05]  /*2e3c0*/  WARPSYNC.COLLECTIVE R15, `(.L_x_2689) ;  /* 0x000000000f087348 */ /* 0x000fea0003c00000 */
[----:B------:R0:W1:Y:S02]  /*2e3d0*/  SHFL.IDX P6, R14, R13, R12, R11 ;  /* 0x0000000c0d0e7389 */ /* 0x00006400000c000b */
[----:B01----:R-:W-:Y:S01]  /*2e3e0*/  ENDCOLLECTIVE ;  /* 0x000000000000791b */ /* 0x003fe20003800000 */
.L_x_2689:
[----:B------:R-:W-:Y:S02]  /*2e3f0*/  IMAD.MOV.U32 R13, RZ, RZ, R9 ;  /* 0x000000ffff0d7224 */ /* 0x000fe400078e0009 */
[----:B------:R-:W-:Y:S01]  /*2e400*/  IMAD.MOV.U32 R12, RZ, RZ, R0 ;  /* 0x000000ffff0c7224 */ /* 0x000fe200078e0000 */
[----:B------:R-:W-:-:S07]  /*2e410*/  MOV R7, R14 ;  /* 0x0000000e00077202 */ /* 0x000fce0000000f00 */
[----:B------:R-:W-:Y:S05]  /*2e420*/  WARPSYNC.COLLECTIVE R15, `(.L_x_2690) ;  /* 0x000000000f087348 */ /* 0x000fea0003c00000 */
[----:B------:R0:W1:Y:S02]  /*2e430*/  SHFL.IDX P6, R14, R13, R12, R11 ;  /* 0x0000000c0d0e7389 */ /* 0x00006400000c000b */
[----:B01----:R-:W-:Y:S01]  /*2e440*/  ENDCOLLECTIVE ;  /* 0x000000000000791b */ /* 0x003fe20003800000 */
.L_x_2690:
        /* <DEDUP_REMOVED lines=8> */
.L_x_2691:
[----:B------:R-:W-:Y:S01]  /*2e4d0*/  IMAD.MOV.U32 R13, RZ, RZ, R25 ;  /* 0x000000ffff0d7224 */ /* 0x000fe200078e0019 */
[----:B------:R-:W-:Y:S01]  /*2e4e0*/  MOV R12, R0 ;  /* 0x00000000000c7202 */ /* 0x000fe20000000f00 */
[----:B------:R-:W-:-:S07]  /*2e4f0*/  IMAD.MOV.U32 R20, RZ, RZ, R14 ;  /* 0x000000ffff147224 */ /* 0x000fce00078e000e */
[----:B------:R-:W-:Y:S05]  /*2e500*/  WARPSYNC.COLLECTIVE R15, `(.L_x_2692) ;  /* 0x000000000f087348 */ /* 0x000fea0003c00000 */
[----:B------:R0:W1:Y:S02]  /*2e510*/  SHFL.IDX P6, R14, R13, R12, R11 ;  /* 0x0000000c0d0e7389 */ /* 0x00006400000c000b */
[----:B01----:R-:W-:Y:S01]  /*2e520*/  ENDCOLLECTIVE ;  /* 0x000000000000791b */ /* 0x003fe20003800000 */
.L_x_2692:
[----:B------:R-:W-:Y:S02]  /*2e530*/  IMAD.MOV.U32 R13, RZ, RZ, R27 ;  /* 0x000000ffff0d7224 */ /* 0x000fe400078e001b */
[----:B------:R-:W-:Y:S02]  /*2e540*/  IMAD.MOV.U32 R12, RZ, RZ, R2 ;  /* 0x000000ffff0c7224 */ /* 0x000fe400078e0002 */
[----:B------:R-:W-:-:S07]  /*2e550*/  IMAD.MOV.U32 R26, RZ, RZ, R14 ;  /* 0x000000ffff1a7224 */ /* 0x000fce00078e000e */
[----:B------:R-:W-:Y:S05]  /*2e560*/  WARPSYNC.COLLECTIVE R15, `(.L_x_2693) ;  /* 0x000000000f087348 */ /* 0x000fea0003c00000 */
[----:B------:R0:W1:Y:S02]  /*2e570*/  SHFL.IDX P6, R14, R13, R12, R11 ;  /* 0x0000000c0d0e7389 */ /* 0x00006400000c000b */
[----:B01----:R-:W-:Y:S01]  /*2e580*/  ENDCOLLECTIVE ;  /* 0x000000000000791b */ /* 0x003fe20003800000 */
.L_x_2693:
[----:B------:R-:W-:Y:S02]  /*2e590*/  IMAD.MOV.U32 R13, RZ, RZ, R29 ;  /* 0x000000ffff0d7224 */ /* 0x000fe400078e001d */
[----:B------:R-:W-:Y:S01]  /*2e5a0*/  IMAD.MOV.U32 R12, RZ, RZ, R0 ;  /* 0x000000ffff0c7224 */ /* 0x000fe200078e0000 */
[----:B------:R-:W-:-:S07]  /*2e5b0*/  MOV R27, R14 ;  /* 0x0000000e001b7202 */ /* 0x000fce0000000f00 */
[----:B------:R-:W-:Y:S05]  /*2e5c0*/  WARPSYNC.COLLECTIVE R15, `(.L_x_2694) ;  /* 0x000000000f087348 */ /* 0x000fea0003c00000 */
[----:B------:R0:W1:Y:S02]  /*2e5d0*/  SHFL.IDX P6, R14, R13, R12, R11 ;  /* 0x0000000c0d0e7389 */ /* 0x00006400000c000b */
[----:B01----:R-:W-:Y:S01]  /*2e5e0*/  ENDCOLLECTIVE ;  /* 0x000000000000791b */ /* 0x003fe20003800000 */
.L_x_2694:
        /* <DEDUP_REMOVED lines=8> */
.L_x_2695:
[----:B------:R-:W-:Y:S01]  /*2e670*/  IMAD.MOV.U32 R13, RZ, RZ, R33 ;  /* 0x000000ffff0d7224 */ /* 0x000fe200078e0021 */
[----:B------:R-:W-:Y:S01]  /*2e680*/  MOV R12, R0 ;  /* 0x00000000000c7202 */ /* 0x000fe20000000f00 */
[----:B------:R-:W-:-:S07]  /*2e690*/  IMAD.MOV.U32 R31, RZ, RZ, R14 ;  /* 0x000000ffff1f7224 */ /* 0x000fce00078e000e */
[----:B------:R-:W-:Y:S05]  /*2e6a0*/  WARPSYNC.COLLECTIVE R15, `(.L_x_2696) ;  /* 0x000000000f087348 */ /* 0x000fea0003c00000 */
[----:B------:R0:W1:Y:S02]  /*2e6b0*/  SHFL.IDX P6, R14, R13, R12, R11 ;  /* 0x0000000c0d0e7389 */ /* 0x00006400000c000b */
[----:B01----:R-:W-:Y:S01]  /*2e6c0*/  ENDCOLLECTIVE ;  /* 0x000000000000791b */ /* 0x003fe20003800000 */
.L_x_2696:
        /* <DEDUP_REMOVED lines=8> */
.L_x_2697:
[----:B------:R-:W-:Y:S02]  /*2e750*/  IMAD.MOV.U32 R13, RZ, RZ, R37 ;  /* 0x000000ffff0d7224 */ /* 0x000fe400078e0025 */
[----:B------:R-:W-:Y:S01]  /*2e760*/  IMAD.MOV.U32 R12, RZ, RZ, R0 ;  /* 0x000000ffff0c7224 */ /* 0x000fe200078e0000 */
[----:B------:R-:W-:-:S07]  /*2e770*/  MOV R35, R14 ;  /* 0x0000000e00237202 */ /* 0x000fce0000000f00 */
[----:B------:R-:W-:Y:S05]  /*2e780*/  WARPSYNC.COLLECTIVE R15, `(.L_x_2698) ;  /* 0x000000000f087348 */ /* 0x000fea0003c00000 */
[----:B------:R0:W1:Y:S02]  /*2e790*/  SHFL.IDX P6, R14, R13, R12, R11 ;  /* 0x0000000c0d0e7389 */ /* 0x00006400000c000b */
[----:B01----:R-:W-:Y:S01]  /*2e7a0*/  ENDCOLLECTIVE ;  /* 0x000000000000791b */ /* 0x003fe20003800000 */
.L_x_2698:
        /* <DEDUP_REMOVED lines=8> */
.L_x_2699:
[----:B------:R-:W-:Y:S01]  /*2e830*/  IMAD.MOV.U32 R13, RZ, RZ, R41 ;  /* 0x000000ffff0d7224 */ /* 0x000fe200078e0029 */
[----:B------:R-:W-:Y:S01]  /*2e840*/  MOV R12, R0 ;  /* 0x00000000000c7202 */ /* 0x000fe20000000f00 */
[----:B------:R-:W-:-:S07]  /*2e850*/  IMAD.MOV.U32 R39, RZ, RZ, R14 ;  /* 0x000000ffff277224 */ /* 0x000fce00078e000e */
[----:B------:R-:W-:Y:S05]  /*2e860*/  WARPSYNC.COLLECTIVE R15, `(.L_x_2700) ;  /* 0x000000000f087348 */ /* 0x000fea0003c00000 */
[----:B------:R0:W1:Y:S02]  /*2e870*/  SHFL.IDX P6, R14, R13, R12, R11 ;  /* 0x0000000c0d0e7389 */ /* 0x00006400000c000b */
[----:B01----:R-:W-:Y:S01]  /*2e880*/  ENDCOLLECTIVE ;  /* 0x000000000000791b */ /* 0x003fe20003800000 */
.L_x_2700:
        /* <DEDUP_REMOVED lines=8> */
.L_x_2701:
[----:B------:R-:W-:Y:S02]  /*2e910*/  IMAD.MOV.U32 R13, RZ, RZ, R45 ;  /* 0x000000ffff0d7224 */ /* 0x000fe400078e002d */
[----:B------:R-:W-:Y:S01]  /*2e920*/  IMAD.MOV.U32 R12, RZ, RZ, R0 ;  /* 0x000000ffff0c7224 */ /* 0x000fe200078e0000 */
[----:B------:R-:W-:-:S07]  /*2e930*/  MOV R43, R14 ;  /* 0x0000000e002b7202 */ /* 0x000fce0000000f00 */
[----:B------:R-:W-:Y:S05]  /*2e940*/  WARPSYNC.COLLECTIVE R15, `(.L_x_2702) ;  /* 0x000000000f087348 */ /* 0x000fea0003c00000 */
[----:B------:R0:W1:Y:S02]  /*2e950*/  SHFL.IDX P6, R14, R13, R12, R11 ;  /* 0x0000000c0d0e7389 */ /* 0x00006400000c000b */
[----:B01----:R-:W-:Y:S01]  /*2e960*/  ENDCOLLECTIVE ;  /* 0x000000000000791b */ /* 0x003fe20003800000 */
.L_x_2702:
[----:B------:R-:W-:Y:S02]  /*2e970*/  SEL R40, R42, R43, P0 ;  /* 0x0000002b2a287207 */ /* 0x000fe40000000000 */
[----:B------:R-:W-:Y:S02]  /*2e980*/  SEL R42, R43, R42, P0 ;  /* 0x0000002a2b2a7207 */ /* 0x000fe40000000000 */
[----:B------:R-:W-:Y:S01]  /*2e990*/  MOV R13, R49 ;  /* 0x00000031000d7202 */ /* 0x000fe20000000f00 */
[----:B------:R-:W-:Y:S02]  /*2e9a0*/  IMAD.MOV.U32 R12, RZ, RZ, R2 ;  /* 0x000000ffff0c7224 */ /* 0x000fe400078e0002 */
[----:B------:R-:W-:Y:S02]  /*2e9b0*/  IMAD.MOV.U32 R49, RZ, RZ, RZ ;  /* 0x000000ffff317224 */ /* 0x000fe400078e00ff */
[----:B------:R-:W-:-:S07]  /*2e9c0*/  IMAD.MOV.U32 R45, RZ, RZ, R14 ;  /* 0x000000ffff2d7224 */ /* 0x000fce00078e000e */
[----:B------:R-:W-:Y:S05]  /*2e9d0*/  WARPSYNC.COLLECTIVE R15, `(.L_x_2703) ;  /* 0x000000000f087348 */ /* 0x000fea0003c00000 */
[----:B------:R0:W1:Y:S02]  /*2e9e0*/  SHFL.IDX P6, R14, R13, R12, R11 ;  /* 0x0000000c0d0e7389 */ /* 0x00006400000c000b */
[----:B01----:R-:W-:Y:S01]  /*2e9f0*/  ENDCOLLECTIVE ;  /* 0x000000000000791b */ /* 0x003fe20003800000 */
.L_x_2703:
[----:B------:R-:W-:Y:S01]  /*2ea00*/  IMAD.MOV.U32 R13, RZ, RZ, R51 ;  /* 0x000000ffff0d7224 */ /* 0x000fe200078e0033 */
[----:B------:R-:W-:Y:S01]  /*2ea10*/  MOV R12, R0 ;  /* 0x00000000000c7202 */ /* 0x000fe20000000f00 */
[----:B------:R-:W-:-:S07]  /*2ea20*/  IMAD.MOV.U32 R44, RZ, RZ, R14 ;  /* 0x000000ffff2c7224 */ /* 0x000fce00078e000e */
[----:B------:R-:W-:Y:S05]  /*2ea30*/  WARPSYNC.COLLECTIVE R15, `(.L_x_2704) ;  /* 0x000000000f087348 */ /* 0x000fea0003c00000 */
[----:B------:R0:W1:Y:S02]  /*2ea40*/  SHFL.IDX P6, R14, R13, R12, R11 ;  /* 0x0000000c0d0e7389 */ /* 0x00006400000c000b */
[----:B01----:R-:W-:Y:S01]  /*2ea50*/  ENDCOLLECTIVE ;  /* 0x000000000000791b */ /* 0x003fe20003800000 */
.L_x_2704:
        /* <DEDUP_REMOVED lines=8> */
.L_x_2705:
[----:B------:R-:W-:Y:S02]  /*2eae0*/  IMAD.MOV.U32 R13, RZ, RZ, R55 ;  /* 0x000000ffff0d7224 */ /* 0x000fe400078e0037 */
[----:B------:R-:W-:Y:S01]  /*2eaf0*/  IMAD.MOV.U32 R12, RZ, RZ, R0 ;  /* 0x000000ffff0c7224 */ /* 0x000fe200078e0000 */
[----:B------:R-:W-:-:S07]  /*2eb00*/  MOV R48, R14 ;  /* 0x0000000e00307202 */ /* 0x000fce0000000f00 */
[----:B------:R-:W-:Y:S05]  /*2eb10*/  WARPSYNC.COLLECTIVE R15, `(.L_x_2706) ;  /* 0x000000000f087348 */ /* 0x000fea0003c00000 */
[----:B------:R0:W1:Y:S02]  /*2eb20*/  SHFL.IDX P6, R14, R13, R12, R11 ;  /* 0x0000000c0d0e7389 */ /* 0x00006400000c000b */
[----:B01----:R-:W-:Y:S01]  /*2eb30*/  ENDCOLLECTIVE ;  /* 0x000000000000791b */ /* 0x003fe20003800000 */
.L_x_2706:
[----:B------:R-:W-:Y:S01]  /*2eb40*/  MOV R13, R57 ;  /* 0x00000039000d7202 */ /* 0x000fe20000000f00 */
[----:B------:R-:W-:Y:S02]  /*2eb50*/  IMAD.MOV.U32 R12, RZ, RZ, R2 ;  /* 0x000000ffff0c7224 */ /* 0x000fe400078e0002 */
[----:B------:R-:W-:-:S07]  /*2eb60*/  IMAD.MOV.U32 R55, RZ, RZ, R14 ;  /* 0x000000ffff377224 */ /* 0x000fce00078e000e */
[----:B------:R-:W-:Y:S05]  /*2eb70*/  WARPSYNC.COLLECTIVE R15, `(.L_x_2707) ;  /* 0x000000000f087348 */ /* 0x000fea0003c00000 */
[----:B------:R0:W1:Y:S02]  /*2eb80*/  SHFL.IDX P6, R14, R13, R12, R11 ;  /* 0x0000000c0d0e7389 */ /* 0x00006400000c000b */
[----:B01----:R-:W-:Y:S01]  /*2eb90*/  ENDCOLLECTIVE ;  /* 0x000000000000791b */ /* 0x003fe20003800000 */
.L_x_2707:
[----:B------:R-:W-:Y:S01]  /*2eba0*/  IMAD.MOV.U32 R13, RZ, RZ, R59 ;  /* 0x000000ffff0d7224 */ /* 0x000fe200078e003b */
[----:B------:R-:W-:Y:S01]  /*2ebb0*/  MOV R12, R0 ;  /* 0x00000000000c7202 */ /* 0x000fe20000000f00 */
[----:B------:R-:W-:-:S07]  /*2ebc0*/  IMAD.MOV.U32 R50, RZ, RZ, R14 ;  /* 0x000000ffff327224 */ /* 0x000fce00078e000e */
[----:B------:R-:W-:Y:S05]  /*2ebd0*/  WARPSYNC.COLLECTIVE R15, `(.L_x_2708) ;  /* 0x000000000f087348 */ /* 0x000fea0003c00000 */
[----:B------:R0:W1:Y:S02]  /*2ebe0*/  SHFL.IDX P6, R14, R13, R12, R11 ;  /* 0x0000000c0d0e7389 */ /* 0x00006400000c000b */
[----:B01----:R-:W-:Y:S01]  /*2ebf0*/  ENDCOLLECTIVE ;  /* 0x000000000000791b */ /* 0x003fe20003800000 */
.L_x_2708:
[----:B------:R-:W-:Y:S02]  /*2ec00*/  IMAD.MOV.U32 R13, RZ, RZ, R61 ;  /* 0x000000ffff0d7224 */ /* 0x000fe400078e003d */
[----:B------:R-:W-:Y:S02]  /*2ec10*/  IMAD.MOV.U32 R12, RZ, RZ, R2 ;  /* 0x000000ffff0c7224 */ /* 0x000fe400078e0002 */
[----:B------:R-:W-:-:S07]  /*2ec20*/  IMAD.MOV.U32 R59, RZ, RZ, R14 ;  /* 0x000000ffff3b7224 */ /* 0x000fce00078e000e */
[----:B------:R-:W-:Y:S05]  /*2ec30*/  WARPSYNC.COLLECTIVE R15, `(.L_x_2709) ;  /* 0x000000000f087348 */ /* 0x000fea0003c00000 */
[----:B------:R0:W1:Y:S02]  /*2ec40*/  SHFL.IDX P6, R14, R13, R12, R11 ;  /* 0x0000000c0d0e7389 */ /* 0x00006400000c000b */
[----:B01----:R-:W-:Y:S01]  /*2ec50*/  ENDCOLLECTIVE ;  /* 0x000000000000791b */ /* 0x003fe20003800000 */
.L_x_2709:
[----:B------:R-:W-:Y:S02]  /*2ec60*/  IMAD.MOV.U32 R13, RZ, RZ, R63 ;  /* 0x000000ffff0d7224 */ /* 0x000fe400078e003f */
[----:B------:R-:W-:Y:S01]  /*2ec70*/  IMAD.MOV.U32 R12, RZ, RZ, R0 ;  /* 0x000000ffff0c7224 */ /* 0x000fe200078e0000 */
[----:B------:R-:W-:-:S07]  /*2ec80*/  MOV R52, R14 ;  /* 0x0000000e00347202 */ /* 0x000fce0000000f00 */
[----:B------:R-:W-:Y:S05]  /*2ec90*/  WARPSYNC.COLLECTIVE R15, `(.L_x_2710) ;  /* 0x000000000f087348 */ /* 0x000fea0003c00000 */
[----:B------:R0:W1:Y:S02]  /*2eca0*/  SHFL.IDX P6, R14, R13, R12, R11 ;  /* 0x0000000c0d0e7389 */ /* 0x00006400000c000b */
[----:B01----:R-:W-:Y:S01]  /*2ecb0*/  ENDCOLLECTIVE ;  /* 0x000000000000791b */ /* 0x003fe20003800000 */
.L_x_2710:
        /* <DEDUP_REMOVED lines=8> */
.L_x_2711:
[----:B------:R-:W-:Y:S01]  /*2ed40*/  IMAD.MOV.U32 R13, RZ, RZ, R67 ;  /* 0x000000ffff0d7224 */ /* 0x000fe200078e0043 */
[----:B------:R-:W-:Y:S01]  /*2ed50*/  MOV R12, R0 ;  /* 0x00000000000c7202 */ /* 0x000fe20000000f00 */
[----:B------:R-:W-:-:S07]  /*2ed60*/  IMAD.MOV.U32 R54, RZ, RZ, R14 ;  /* 0x000000ffff367224 */ /* 0x000fce00078e000e */
[----:B------:R-:W-:Y:S05]  /*2ed70*/  WARPSYNC.COLLECTIVE R15, `(.L_x_2712) ;  /* 0x000000000f087348 */ /* 0x000fea0003c00000 */
[----:B------:R0:W1:Y:S02]  /*2ed80*/  SHFL.IDX P6, R14, R13, R12, R11 ;  /* 0x0000000c0d0e7389 */ /* 0x00006400000c000b */
[----:B01----:R-:W-:Y:S01]  /*2ed90*/  ENDCOLLECTIVE ;  /* 0x000000000000791b */ /* 0x003fe20003800000 */
.L_x_2712:
        /* <DEDUP_REMOVED lines=8> */
.L_x_2713:
[----:B------:R-:W-:Y:S02]  /*2ee20*/  IMAD.MOV.U32 R13, RZ, RZ, R71 ;  /* 0x000000ffff0d7224 */ /* 0x000fe400078e0047 */
[----:B------:R-:W-:Y:S01]  /*2ee30*/  IMAD.MOV.U32 R12, RZ, RZ, R0 ;  /* 0x000000ffff0c7224 */ /* 0x000fe200078e0000 */
[----:B------:R-:W-:-:S07]  /*2ee40*/  MOV R56, R14 ;  /* 0x0000000e00387202 */ /* 0x000fce0000000f00 */
[----:B------:R-:W-:Y:S05]  /*2ee50*/  WARPSYNC.COLLECTIVE R15, `(.L_x_2714) ;  /* 0x000000000f087348 */ /* 0x000fea0003c00000 */
[----:B------:R0:W1:Y:S02]  /*2ee60*/  SHFL.IDX P6, R14, R13, R12, R11 ;  /* 0x0000000c0d0e7389 */ /* 0x00006400000c000b */
[----:B01----:R-:W-:Y:S01]  /*2ee70*/  ENDCOLLECTIVE ;  /* 0x000000000000791b */ /* 0x003fe20003800000 */
.L_x_2714:
        /* <DEDUP_REMOVED lines=8> */
.L_x_2715:
[----:B------:R-:W-:Y:S01]  /*2ef00*/  IMAD.MOV.U32 R13, RZ, RZ, R75 ;  /* 0x000000ffff0d7224 */ /* 0x000fe200078e004b */
[----:B------:R-:W-:Y:S01]  /*2ef10*/  MOV R12, R0 ;  /* 0x00000000000c7202 */ /* 0x000fe20000000f00 */
[----:B------:R-:W-:-:S07]  /*2ef20*/  IMAD.MOV.U32 R58, RZ, RZ, R14 ;  /* 0x000000ffff3a7224 */ /* 0x000fce00078e000e */
[----:B------:R-:W-:Y:S05]  /*2ef30*/  WARPSYNC.COLLECTIVE R15, `(.L_x_2716) ;  /* 0x000000000f087348 */ /* 0x000fea0003c00000 */
[----:B------:R0:W1:Y:S02]  /*2ef40*/  SHFL.IDX P6, R14, R13, R12, R11 ;  /* 0x0000000c0d0e7389 */ /* 0x00006400000c000b */
[----:B01----:R-:W-:Y:S01]  /*2ef50*/  ENDCOLLECTIVE ;  /* 0x000000000000791b */ /* 0x003fe20003800000 */
.L_x_2716:
        /* <DEDUP_REMOVED lines=8> */
.L_x_2717:
        /* <DEDUP_REMOVED lines=8> */
.L_x_2520:
[----:B------:R-:W-:Y:S01]  /*2f060*/  IMAD.MOV.U32 R13, RZ, RZ, R3 ;  /* 0x000000ffff0d7224 */ /* 0x000fe200078e0003 */
[----:B------:R-:W-:Y:S01]  /*2f070*/  MOV R11, 0x181f ;  /* 0x0000181f000b7802 */ /* 0x000fe20000000f00 */
[----:B------:R-:W-:Y:S02]  /*2f080*/  IMAD.MOV.U32 R12, RZ, RZ, RZ ;  /* 0x000000ffff0c7224 */ /* 0x000fe400078e00ff */
[----:B------:R-:W-:-:S07]  /*2f090*/  IMAD.MOV.U32 R15, RZ, RZ, -0x1 ;  /* 0xffffffffff0f7424 */ /* 0x000fce00078e00ff */
[----:B01----:R-:W-:Y:S05]  /*2f0a0*/  WARPSYNC.COLLECTIVE R15, `(.L_x_2719) ;  /* 0x000000000f087348 */ /* 0x003fea0003c00000 */
[----:B------:R2:W3:Y:S02]  /*2f0b0*/  SHFL.IDX P6, R14, R13, R12, R11 ;  /* 0x0000000c0d0e7389 */ /* 0x0004e400000c000b */
[----:B0123--:R-:W-:Y:S01]  /*2f0c0*/  ENDCOLLECTIVE ;  /* 0x000000000000791b */ /* 0x00ffe20003800000 */
.L_x_2719:
[----:B------:R-:W-:Y:S02]  /*2f0d0*/  IMAD.MOV.U32 R13, RZ, RZ, R2 ;  /* 0x000000ffff0d7224 */ /* 0x000fe400078e0002 */
[----:B------:R-:W-:-:S07]  /*2f0e0*/  IMAD.MOV.U32 R0, RZ, RZ, R14 ;  /* 0x000000ffff007224 */ /* 0x000fce00078e000e */
[----:B------:R-:W-:Y:S05]  /*2f0f0*/  WARPSYNC.COLLECTIVE R15, `(.L_x_2720) ;  /* 0x000000000f087348 */ /* 0x000fea0003c00000 */
[----:B------:R0:W1:Y:S02]  /*2f100*/  SHFL.IDX P6, R14, R13, R12, R11 ;  /* 0x0000000c0d0e7389 */ /* 0x00006400000c000b */
[----:B01----:R-:W-:Y:S01]  /*2f110*/  ENDCOLLECTIVE ;  /* 0x000000000000791b */ /* 0x003fe20003800000 */
.L_x_2720:
[----:B------:R-:W-:Y:S05]  /*2f120*/  BRA `(.L_x_2721) ;  /* 0xffffff7000fc7947 */ /* 0x000fea000383ffff */
.L_x_2523:
        /* <DEDUP_REMOVED lines=8> */
.L_x_2723:
[----:B------:R-:W-:Y:S05]  /*2f1b0*/  BSYNC B1 ;  /* 0x0000000000017941 */ /* 0x000fea0003800000 */
.L_x_2722:
[----:B------:R-:W-:Y:S01]  /*2f1c0*/  IMAD.MOV.U32 R13, RZ, RZ, R2 ;  /* 0x000000ffff0d7224 */ /* 0x000fe200078e0002 */
[----:B------:R-:W-:Y:S01]  /*2f1d0*/  MOV R15, 0xffffffff ;  /* 0xffffffff000f7802 */ /* 0x000fe20000000f00 */
[----:B------:R-:W-:Y:S01]  /*2f1e0*/  IMAD.MOV.U32 R12, RZ, RZ, 0x1 ;  /* 0x00000001ff0c7424 */ /* 0x000fe200078e00ff */
[----:B------:R-:W-:Y:S01]  /*2f1f0*/  MOV R0, R14 ;  /* 0x0000000e00007202 */ /* 0x000fe20000000f00 */
[----:B------:R-:W-:-:S07]  /*2f200*/  IMAD.MOV.U32 R11, RZ, RZ, 0x181f ;  /* 0x0000181fff0b7424 */ /* 0x000fce00078e00ff */
[----:B------:R-:W-:Y:S05]  /*2f210*/  WARPSYNC.COLLECTIVE R15, `(.L_x_2724) ;  /* 0x000000000f087348 */ /* 0x000fea0003c00000 */
[----:B------:R0:W1:Y:S02]  /*2f220*/  SHFL.IDX P6, R14, R13, R12, R11 ;  /* 0x0000000c0d0e7389 */ /* 0x00006400000c000b */
[----:B01----:R-:W-:Y:S01]  /*2f230*/  ENDCOLLECTIVE ;  /* 0x000000000000791b */ /* 0x003fe20003800000 */
.L_x_2724:
[----:B------:R-:W-:Y:S05]  /*2f240*/  BRA `(.L_x_2725) ;  /* 0xffffff7400087947 */ /* 0x000fea000383ffff */
.L_x_2526:
[----:B------:R-:W-:Y:S01]  /*2f250*/  BSSY B1, `(.L_x_2726) ;  /* 0x0000008000017945 */ /* 0x000fe20003800000 */
[----:B------:R-:W-:Y:S01]  /*2f260*/  IMAD.MOV.U32 R13, RZ, RZ, R3 ;  /* 0x000000ffff0d7224 */ /* 0x000fe200078e0003 */
[----:B0-----:R-:W-:Y:S01]  /*2f270*/  MOV R15, 0xffffffff ;  /* 0xffffffff000f7802 */ /* 0x001fe20000000f00 */
[----:B------:R-:W-:Y:S02]  /*2f280*/  IMAD.MOV.U32 R12, RZ, RZ, 0x2 ;  /* 0x00000002ff0c7424 */ /* 0x000fe400078e00ff */
[----:B------:R-:W-:-:S07]  /*2f290*/  IMAD.MOV.U32 R11, RZ, RZ, 0x181f ;  /* 0x0000181fff0b7424 */ /* 0x000fce00078e00ff */
[----:B-1234-:R-:W-:Y:S05]  /*2f2a0*/  WARPSYNC.COLLECTIVE R15, `(.L_x_2727) ;  /* 0x000000000f087348 */ /* 0x01efea0003c00000 */
[----:B----4-:R0:W4:Y:S02]  /*2f2b0*/  SHFL.IDX P6, R14, R13, R12, R11 ;  /* 0x0000000c0d0e7389 */ /* 0x01012400000c000b */
[----:B01234-:R-:W-:Y:S01]  /*2f2c0*/  ENDCOLLECTIVE ;  /* 0x000000000000791b */ /* 0x01ffe20003800000 */
.L_x_2727:
[----:B------:R-:W-:Y:S05]  /*2f2d0*/  BSYNC B1 ;  /* 0x0000000000017941 */ /* 0x000fea0003800000 */
.L_x_2726:
[----:B------:R-:W-:Y:S01]  /*2f2e0*/  IMAD.MOV.U32 R13, RZ, RZ, R2 ;  /* 0x000000ffff0d7224 */ /* 0x000fe200078e0002 */
[----:B------:R-:W-:Y:S01]  /*2f2f0*/  MOV R11, 0x181f ;  /* 0x0000181f000b7802 */ /* 0x000fe20000000f00 */
[----:B------:R-:W-:Y:S02]  /*2f300*/  IMAD.MOV.U32 R12, RZ, RZ, 0x2 ;  /* 0x00000002ff0c7424 */ /* 0x000fe400078e00ff */
[----:B------:R-:W-:Y:S02]  /*2f310*/  IMAD.MOV.U32 R15, RZ, RZ, -0x1 ;  /* 0xffffffffff0f7424 */ /* 0x000fe400078e00ff */
[----:B------:R-:W-:-:S07]  /*2f320*/  IMAD.MOV.U32 R0, RZ, RZ, R14 ;  /* 0x000000ffff007224 */ /* 0x000fce00078e000e */
[----:B------:R-:W-:Y:S05]  /*2f330*/  WARPSYNC.COLLECTIVE R15, `(.L_x_2728) ;  /* 0x000000000f087348 */ /* 0x000fea0003c00000 */
[----:B------:R0:W1:Y:S02]  /*2f340*/  SHFL.IDX P6, R14, R13, R12, R11 ;  /* 0x0000000c0d0e7389 */ /* 0x00006400000c000b */
[----:B01----:R-:W-:Y:S01]  /*2f350*/  ENDCOLLECTIVE ;  /* 0x000000000000791b */ /* 0x003fe20003800000 */
.L_x_2728:
[----:B------:R-:W-:Y:S05]  /*2f360*/  BRA `(.L_x_2729) ;  /* 0xffffff7400107947 */ /* 0x000fea000383ffff */
.L_x_2529:
        /* <DEDUP_REMOVED lines=8> */
.L_x_2731:
[----:B------:R-:W-:Y:S05]  /*2f3f0*/  BSYNC B1 ;  /* 0x0000000000017941 */ /* 0x000fea0003800000 */
.L_x_2730:
        /* <DEDUP_REMOVED lines=8> */
.L_x_2732:
[----:B------:R-:W-:Y:S05]  /*2f480*/  BRA `(.L_x_2733) ;  /* 0xffffff7400187947 */ /* 0x000fea000383ffff */
.L_x_2546:
[----:B------:R-:W2:Y:S01]  /*2f490*/  S2R R9, SR_TID.X ;  /* 0x0000000000097919 */ /* 0x000ea20000002100 */
[----:B------:R-:W-:Y:S01]  /*2f4a0*/  BSSY B1, `(.L_x_2734) ;  /* 0x000000a000017945 */ /* 0x000fe20003800000 */
[----:B------:R-:W-:Y:S01]  /*2f4b0*/  MOV R12, RZ ;  /* 0x000000ff000c7202 */ /* 0x000fe20000000f00 */
[----:B-1----:R-:W-:Y:S02]  /*2f4c0*/  IMAD.MOV.U32 R11, RZ, RZ, 0x1f ;  /* 0x0000001fff0b7424 */ /* 0x002fe400078e00ff */
[----:B------:R-:W-:Y:S01]  /*2f4d0*/  IMAD.MOV.U32 R15, RZ, RZ, -0x1 ;  /* 0xffffffffff0f7424 */ /* 0x000fe200078e00ff */
[----:B--2---:R-:W-:-:S04]  /*2f4e0*/  SHF.R.U32.HI R9, RZ, 0x5, R9 ;  /* 0x00000005ff097819 */ /* 0x004fc80000011609 */
[----:B------:R-:W-:-:S05]  /*2f4f0*/  LOP3.LUT R9, R9, 0x3, RZ, 0xc0, !PT ;  /* 0x0000000309097812 */ /* 0x000fca00078ec0ff */
[----:B------:R-:W-:-:S07]  /*2f500*/  IMAD.MOV.U32 R13, RZ, RZ, R9 ;  /* 0x000000ffff0d7224 */ /* 0x000fce00078e0009 */
[----:B0-----:R-:W-:Y:S05]  /*2f510*/  WARPSYNC.COLLECTIVE R15, `(.L_x_2735) ;  /* 0x000000000f087348 */ /* 0x001fea0003c00000 */
[----:B0-----:R0:W1:Y:S02]  /*2f520*/  SHFL.IDX P6, R14, R13, R12, R11 ;  /* 0x0000000c0d0e7389 */ /* 0x00106400000c000b */
[----:B01----:R-:W-:Y:S01]  /*2f530*/  ENDCOLLECTIVE ;  /* 0x000000000000791b */ /* 0x003fe20003800000 */
.L_x_2735:
[----:B------:R-:W-:Y:S05]  /*2f540*/  BSYNC B1 ;  /* 0x0000000000017941 */ /* 0x000fea0003800000 */
.L_x_2734:
[----:B------:R-:W-:Y:S05]  /*2f550*/  BRA `(.L_x_2736) ;  /* 0xffffff8800ec7947 */ /* 0x000fea000383ffff */
.L_x_2548:
[----:B------:R-:W-:Y:S01]  /*2f560*/  BSSY B1, `(.L_x_2737) ;  /* 0x0000006000017945 */ /* 0x000fe20003800000 */
[----:B------:R-:W-:-:S07]  /*2f570*/  IMAD.MOV.U32 R15, RZ, RZ, -0x1 ;  /* 0xffffffffff0f7424 */ /* 0x000fce00078e00ff */
[----:B01----:R-:W-:Y:S05]  /*2f580*/  WARPSYNC.COLLECTIVE R15, `(.L_x_2738) ;  /* 0x000000000f0c7348 */ /* 0x003fea0003c00000 */
[----:B------:R-:W-:Y:S02]  /*2f590*/  ELECT P6, UR62, PT ;  /* 0x00000000003e782f */ /* 0x000fe400038c0000 */
[----:B------:R-:W-:Y:S01]  /*2f5a0*/  MOV R14, UR62 ;  /* 0x0000003e000e7c02 */ /* 0x000fe20008000f00 */
[----:B01----:R-:W-:Y:S10]  /*2f5b0*/  ENDCOLLECTIVE ;  /* 0x000000000000791b */ /* 0x003ff40003800000 */
.L_x_2738:
[----:B------:R-:W-:Y:S05]  /*2f5c0*/  BSYNC B1 ;  /* 0x0000000000017941 */ /* 0x000fea0003800000 */
.L_x_2737:
[----:B------:R-:W-:Y:S05]  /*2f5d0*/  BRA `(.L_x_2547) ;  /* 0xffffff8800e47947 */ /* 0x000fea000383ffff */
.L_x_2550:
[----:B0-----:R-:W2:Y:S02]  /*2f5e0*/  LDL R5, [R1+0x4] ;  /* 0x0000040001057983 */ /* 0x001ea40000100800 */
[----:B--2---:R0:W2:Y:S02]  /*2f5f0*/  SYNCS.PHASECHK.TRANS64.TRYWAIT P0, [R5+URZ+0x29820], R4 ;  /* 0x02982004050075a7 */ /* 0x0040a4000800017f */
[----:B--2---:R-:W-:Y:S05]  /*2f600*/  @!P0 NANOSLEEP.SYNCS 0x989680 ;  /* 0x009896800000895d */ /* 0x004fea0003900000 */
[----:B------:R-:W2:Y:S02]  /*2f610*/  @!P0 SYNCS.PHASECHK.TRANS64 P0, [R5+URZ+0x29820], R4 ;  /* 0x02982004050085a7 */ /* 0x000ea4000800007f */
[----:B--2---:R-:W-:Y:S05]  /*2f620*/  @!P0 BRA `(.L_x_2550) ;  /* 0xfffffffc00ec8947 */ /* 0x004fea000383ffff */
[----:B------:R-:W-:Y:S05]  /*2f630*/  BRA `(.L_x_2739) ;  /* 0xffffff8800f47947 */ /* 0x000fea000383ffff */
.L_x_2554:
[----:B0-----:R0:W2:Y:S02]  /*2f640*/  SYNCS.PHASECHK.TRANS64.TRYWAIT P0, [R7+URZ+0x298a0], R10 ;  /* 0x0298a00a070075a7 */ /* 0x0010a4000800017f */
[----:B--2---:R-:W-:Y:S05]  /*2f650*/  @!P0 NANOSLEEP.SYNCS 0x989680 ;  /* 0x009896800000895d */ /* 0x004fea0003900000 */
[----:B------:R-:W2:Y:S02]  /*2f660*/  @!P0 SYNCS.PHASECHK.TRANS64 P0, [R7+URZ+0x298a0], R10 ;  /* 0x0298a00a070085a7 */ /* 0x000ea4000800007f */
[----:B--2---:R-:W-:Y:S05]  /*2f670*/  @!P0 BRA `(.L_x_2554) ;  /* 0xfffffffc00f08947 */ /* 0x004fea000383ffff */
[----:B------:R-:W-:Y:S05]  /*2f680*/  BRA `(.L_x_2740) ;  /* 0xffffff8c001c7947 */ /* 0x000fea000383ffff */
.L_x_2561:
[----:B-1----:R1:W2:Y:S02]  /*2f690*/  SYNCS.PHASECHK.TRANS64.TRYWAIT P0, [R7+URZ+0x298c0], R10 ;  /* 0x0298c00a070075a7 */ /* 0x0022a4000800017f */
[----:B--2---:R-:W-:Y:S05]  /*2f6a0*/  @!P0 NANOSLEEP.SYNCS 0x989680 ;  /* 0x009896800000895d */ /* 0x004fea0003900000 */
[----:B------:R-:W2:Y:S02]  /*2f6b0*/  @!P0 SYNCS.PHASECHK.TRANS64 P0, [R7+URZ+0x298c0], R10 ;  /* 0x0298c00a070085a7 */ /* 0x000ea4000800007f */
[----:B--2---:R-:W-:Y:S05]  /*2f6c0*/  @!P0 BRA `(.L_x_2561) ;  /* 0xfffffffc00f08947 */ /* 0x004fea000383ffff */
[----:B------:R-:W-:Y:S05]  /*2f6d0*/  BRA `(.L_x_2741) ;  /* 0xffffff9000187947 */ /* 0x000fea000383ffff */
.L_x_2568:
[----:B0-----:R0:W2:Y:S02]  /*2f6e0*/  SYNCS.PHASECHK.TRANS64.TRYWAIT P1, [R8+URZ+0x298a0], R7 ;  /* 0x0298a007080075a7 */ /* 0x0010a4000802017f */
[----:B--2---:R-:W-:Y:S05]  /*2f6f0*/  @!P1 NANOSLEEP.SYNCS 0x989680 ;  /* 0x009896800000995d */ /* 0x004fea0003900000 */
[----:B------:R-:W2:Y:S02]  /*2f700*/  @!P1 SYNCS.PHASECHK.TRANS64 P1, [R8+URZ+0x298a0], R7 ;  /* 0x0298a007080095a7 */ /* 0x000ea4000802007f */
[----:B--2---:R-:W-:Y:S05]  /*2f710*/  @!P1 BRA `(.L_x_2568) ;  /* 0xfffffffc00f09947 */ /* 0x004fea000383ffff */
[----:B------:R-:W-:Y:S05]  /*2f720*/  BRA `(.L_x_2742) ;  /* 0xffffff9000fc7947 */ /* 0x000fea000383ffff */
.L_x_2575:
[----:B-1----:R1:W2:Y:S02]  /*2f730*/  SYNCS.PHASECHK.TRANS64.TRYWAIT P1, [R8+URZ+0x298c0], R7 ;  /* 0x0298c007080075a7 */ /* 0x0022a4000802017f */
[----:B--2---:R-:W-:Y:S05]  /*2f740*/  @!P1 NANOSLEEP.SYNCS 0x989680 ;  /* 0x009896800000995d */ /* 0x004fea0003900000 */
[----:B------:R-:W2:Y:S02]  /*2f750*/  @!P1 SYNCS.PHASECHK.TRANS64 P1, [R8+URZ+0x298c0], R7 ;  /* 0x0298c007080095a7 */ /* 0x000ea4000802007f */
[----:B--2---:R-:W-:Y:S05]  /*2f760*/  @!P1 BRA `(.L_x_2575) ;  /* 0xfffffffc00f09947 */ /* 0x004fea000383ffff */
[----:B------:R-:W-:Y:S05]  /*2f770*/  BRA `(.L_x_2743) ;  /* 0xffffff9400f47947 */ /* 0x000fea000383ffff */
.L_x_2590:
[----:B------:R-:W2:Y:S01]  /*2f780*/  S2R R4, SR_TID.X ;  /* 0x0000000000047919 */ /* 0x000ea20000002100 */
[----:B------:R-:W-:Y:S01]  /*2f790*/  BSSY B0, `(.L_x_2744) ;  /* 0x000000a000007945 */ /* 0x000fe20003800000 */
[----:B------:R-:W-:Y:S02]  /*2f7a0*/  IMAD.MOV.U32 R12, RZ, RZ, RZ ;  /* 0x000000ffff0c7224 */ /* 0x000fe400078e00ff */
[----:B-1----:R-:W-:Y:S02]  /*2f7b0*/  IMAD.MOV.U32 R11, RZ, RZ, 0x1f ;  /* 0x0000001fff0b7424 */ /* 0x002fe400078e00ff */
[----:B------:R-:W-:Y:S01]  /*2f7c0*/  IMAD.MOV.U32 R15, RZ, RZ, -0x1 ;  /* 0xffffffffff0f7424 */ /* 0x000fe200078e00ff */
[----:B--2---:R-:W-:-:S04]  /*2f7d0*/  SHF.R.U32.HI R4, RZ, 0x5, R4 ;  /* 0x00000005ff047819 */ /* 0x004fc80000011604 */
[----:B------:R-:W-:-:S04]  /*2f7e0*/  LOP3.LUT R4, R4, 0x3, RZ, 0xc0, !PT ;  /* 0x0000000304047812 */ /* 0x000fc800078ec0ff */
[----:B------:R-:W-:-:S07]  /*2f7f0*/  MOV R13, R4 ;  /* 0x00000004000d7202 */ /* 0x000fce0000000f00 */
[----:B0--3--:R-:W-:Y:S05]  /*2f800*/  WARPSYNC.COLLECTIVE R15, `(.L_x_2745) ;  /* 0x000000000f087348 */ /* 0x009fea0003c00000 */
[----:B0-----:R0:W1:Y:S02]  /*2f810*/  SHFL.IDX P6, R14, R13, R12, R11 ;  /* 0x0000000c0d0e7389 */ /* 0x00106400000c000b */
[----:B01-3--:R-:W-:Y:S01]  /*2f820*/  ENDCOLLECTIVE ;  /* 0x000000000000791b */ /* 0x00bfe20003800000 */
.L_x_2745:
[----:B------:R-:W-:Y:S05]  /*2f830*/  BSYNC B0 ;  /* 0x0000000000007941 */ /* 0x000fea0003800000 */
.L_x_2744:
[----:B------:R-:W-:Y:S05]  /*2f840*/  BRA `(.L_x_2746) ;  /* 0xffffffa000d07947 */ /* 0x000fea000383ffff */
.L_x_2592:
[----:B------:R-:W-:Y:S01]  /*2f850*/  BSSY B0, `(.L_x_2747) ;  /* 0x0000006000007945 */ /* 0x000fe20003800000 */
[----:B------:R-:W-:-:S07]  /*2f860*/  MOV R15, 0xffffffff ;  /* 0xffffffff000f7802 */ /* 0x000fce0000000f00 */
[----:B01-3--:R-:W-:Y:S05]  /*2f870*/  WARPSYNC.COLLECTIVE R15, `(.L_x_2748) ;  /* 0x000000000f0c7348 */ /* 0x00bfea0003c00000 */
[----:B------:R-:W-:Y:S02]  /*2f880*/  ELECT P6, UR62, PT ;  /* 0x00000000003e782f */ /* 0x000fe400038c0000 */
[----:B------:R-:W-:Y:S01]  /*2f890*/  MOV R14, UR62 ;  /* 0x0000003e000e7c02 */ /* 0x000fe20008000f00 */
[----:B01-3--:R-:W-:Y:S10]  /*2f8a0*/  ENDCOLLECTIVE ;  /* 0x000000000000791b */ /* 0x00bff40003800000 */
.L_x_2748:
[----:B------:R-:W-:Y:S05]  /*2f8b0*/  BSYNC B0 ;  /* 0x0000000000007941 */ /* 0x000fea0003800000 */
.L_x_2747:
[----:B------:R-:W-:Y:S05]  /*2f8c0*/  BRA `(.L_x_2749) ;  /* 0xffffffa000dc7947 */ /* 0x000fea000383ffff */
.L_x_2594:
[----:B0-----:R0:W2:Y:S02]  /*2f8d0*/  SYNCS.PHASECHK.TRANS64.TRYWAIT P0, [R2+URZ+0x29880], R3 ;  /* 0x02988003020075a7 */ /* 0x0010a4000800017f */
[----:B--2---:R-:W-:Y:S05]  /*2f8e0*/  @!P0 NANOSLEEP.SYNCS 0x989680 ;  /* 0x009896800000895d */ /* 0x004fea0003900000 */
[----:B------:R-:W2:Y:S02]  /*2f8f0*/  @!P0 SYNCS.PHASECHK.TRANS64 P0, [R2+URZ+0x29880], R3 ;  /* 0x02988003020085a7 */ /* 0x000ea4000800007f */
[----:B--2---:R-:W-:Y:S05]  /*2f900*/  @!P0 BRA `(.L_x_2594) ;  /* 0xfffffffc00f08947 */ /* 0x004fea000383ffff */
[----:B------:R-:W-:Y:S05]  /*2f910*/  BRA `(.L_x_2750) ;  /* 0xffffffa400507947 */ /* 0x000fea000383ffff */
.L_x_2596:
[----:B--2---:R2:W3:Y:S02]  /*2f920*/  SYNCS.PHASECHK.TRANS64.TRYWAIT P0, [R2+URZ+0x29840], R3 ;  /* 0x02984003020075a7 */ /* 0x0044e4000800017f */
[----:B---3--:R-:W-:Y:S05]  /*2f930*/  @!P0 NANOSLEEP.SYNCS 0x989680 ;  /* 0x009896800000895d */ /* 0x008fea0003900000 */
[----:B------:R-:W3:Y:S02]  /*2f940*/  @!P0 SYNCS.PHASECHK.TRANS64 P0, [R2+URZ+0x29840], R3 ;  /* 0x02984003020085a7 */ /* 0x000ee4000800007f */
[----:B---3--:R-:W-:Y:S05]  /*2f950*/  @!P0 BRA `(.L_x_2596) ;  /* 0xfffffffc00f08947 */ /* 0x008fea000383ffff */
[----:B------:R-:W-:Y:S05]  /*2f960*/  BRA `(.L_x_2751) ;  /* 0xffffffa400b07947 */ /* 0x000fea000383ffff */
.L_x_2600:
[----:B------:R-:W2:Y:S01]  /*2f970*/  LDL.LU R11, [R1+0x40] ;  /* 0x00004000010b7983 */ /* 0x000ea20000300800 */
[----:B------:R-:W-:Y:S01]  /*2f980*/  IMAD.MOV.U32 R13, RZ, RZ, R2 ;  /* 0x000000ffff0d7224 */ /* 0x000fe200078e0002 */
[----:B------:R-:W-:Y:S01]  /*2f990*/  MOV R15, 0xffffffff ;  /* 0xffffffff000f7802 */ /* 0x000fe20000000f00 */
[----:B------:R-:W-:Y:S01]  /*2f9a0*/  IMAD.MOV.U32 R12, RZ, RZ, RZ ;  /* 0x000000ffff0c7224 */ /* 0x000fe200078e00ff */
[----:B------:R-:W-:-:S04]  /*2f9b0*/  LOP3.LUT R5, R5, 0x7f, RZ, 0xc0, !PT ;  /* 0x0000007f05057812 */ /* 0x000fc800078ec0ff */
[----:B------:R-:W-:-:S04]  /*2f9c0*/  SHF.R.U32.HI R7, RZ, 0x2, R5 ;  /* 0x00000002ff077819 */ /* 0x000fc80000011605 */
[----:B------:R-:W-:-:S05]  /*2f9d0*/  LEA R17, R17, R7, 0x7 ;  /* 0x0000000711117211 */ /* 0x000fca00078e38ff */
[----:B------:R-:W-:Y:S02]  /*2f9e0*/  VIADD R7, R17, 0x20 ;  /* 0x0000002011077836 */ /* 0x000fe40000000000 */
[----:B--2---:R-:W-:Y:S02]  /*2f9f0*/  IMAD R0, R11, R8, RZ ;  /* 0x000000080b007224 */ /* 0x004fe400078e02ff */
[----:B------:R-:W-:-:S03]  /*2fa00*/  IMAD.MOV.U32 R11, RZ, RZ, 0x1c1f ;  /* 0x00001c1fff0b7424 */ /* 0x000fc600078e00ff */
[----:B------:R-:W-:-:S13]  /*2fa10*/  ISETP.GE.AND P4, PT, R17, R0, PT ;  /* 0x000000001100720c */ /* 0x000fda0003f86270 */
[----:B-----5:R-:W-:Y:S05]  /*2fa20*/  WARPSYNC.COLLECTIVE R15, `(.L_x_2752) ;  /* 0x000000000f087348 */ /* 0x020fea0003c00000 */
[----:B------:R0:W1:Y:S02]  /*2fa30*/  SHFL.IDX P6, R14, R13, R12, R11 ;  /* 0x0000000c0d0e7389 */ /* 0x00006400000c000b */
[----:B01---5:R-:W-:Y:S01]  /*2fa40*/  ENDCOLLECTIVE ;  /* 0x000000000000791b */ /* 0x023fe20003800000 */
.L_x_2752:
[----:B------:R-:W-:Y:S02]  /*2fa50*/  IMAD.MOV.U32 R13, RZ, RZ, R3 ;  /* 0x000000ffff0d7224 */ /* 0x000fe400078e0003 */
[----:B------:R-:W-:-:S07]  /*2fa60*/  IMAD.MOV.U32 R4, RZ, RZ, R14 ;  /* 0x000000ffff047224 */ /* 0x000fce00078e000e */
[----:B------:R-:W-:Y:S05]  /*2fa70*/  WARPSYNC.COLLECTIVE R15, `(.L_x_2753) ;  /* 0x000000000f087348 */ /* 0x000fea0003c00000 */
[----:B------:R0:W1:Y:S02]  /*2fa80*/  SHFL.IDX P6, R14, R13, R12, R11 ;  /* 0x0000000c0d0e7389 */ /* 0x00006400000c000b */
[----:B01----:R-:W-:Y:S01]  /*2fa90*/  ENDCOLLECTIVE ;  /* 0x000000000000791b */ /* 0x003fe20003800000 */
.L_x_2753:
[----:B------:R-:W-:Y:S01]  /*2faa0*/  IMAD.MOV.U32 R13, RZ, RZ, R2 ;  /* 0x000000ffff0d7224 */ /* 0x000fe200078e0002 */
[----:B------:R-:W-:Y:S01]  /*2fab0*/  MOV R12, 0x1 ;  /* 0x00000001000c7802 */ /* 0x000fe20000000f00 */
[----:B------:R-:W-:-:S07]  /*2fac0*/  IMAD.MOV.U32 R5, RZ, RZ, R14 ;  /* 0x000000ffff057224 */ /* 0x000fce00078e000e */
[----:B------:R-:W-:Y:S05]  /*2fad0*/  WARPSYNC.COLLECTIVE R15, `(.L_x_2754) ;  /* 0x000000000f087348 */ /* 0x000fea0003c00000 */
[----:B------:R0:W1:Y:S02]  /*2fae0*/  SHFL.IDX P6, R14, R13, R12, R11 ;  /* 0x0000000c0d0e7389 */ /* 0x00006400000c000b */
[----:B01----:R-:W-:Y:S01]  /*2faf0*/  ENDCOLLECTIVE ;  /* 0x000000000000791b */ /* 0x003fe20003800000 */
.L_x_2754:
[----:B------:R-:W-:-:S05]  /*2fb00*/  @!P4 IADD3 R5, P3, R10, R5, RZ ;  /* 0x000000050a05c210 */ /* 0x000fca0007f7e0ff */
[----:B------:R-:W-:Y:S01]  /*2fb10*/  @!P4 IMAD.X R4, RZ, RZ, R4, P3 ;  /* 0x000000ffff04c224 */ /* 0x000fe200018e0604 */
[----:B------:R-:W-:-:S04]  /*2fb20*/  ISETP.GE.AND P3, PT, R7, R0, PT ;  /* 0x000000000700720c */ /* 0x000fc80003f66270 */
        /* <DEDUP_REMOVED lines=8> */
.L_x_2755:
[----:B------:R-:W-:Y:S01]  /*2fbb0*/  @!PT LDS RZ, [RZ] ;  /* 0x00000000fffff984 */ /* 0x000fe20000000800 */
[----:B------:R-:W-:Y:S01]  /*2fbc0*/  @!PT LDS RZ, [RZ] ;  /* 0x00000000fffff984 */ /* 0x000fe20000000800 */
[----:B------:R-:W-:Y:S01]  /*2fbd0*/  @!PT LDS RZ, [RZ] ;  /* 0x00000000fffff984 */ /* 0x000fe20000000800 */
[----:B------:R-:W-:Y:S04]  /*2fbe0*/  @!P4 LDGSTS.E.BYPASS.LTC128B.128 [R9+0x14400], desc[UR56][R4.64], !P0 ;  /* 0x144000000409cfae */ /* 0x000fe8000c101d78 */
[----:B------:R-:W-:Y:S04]  /*2fbf0*/  @!P4 LDGSTS.E.BYPASS.LTC128B.128 [R9+0x16400], desc[UR56][R4.64+0x40], !P1 ;  /* 0x164000400409cfae */ /* 0x000fe8000c901d78 */
[----:B------:R0:W-:Y:S01]  /*2fc00*/  @!P4 LDGSTS.E.BYPASS.LTC128B.128 [R9+0x18400], desc[UR56][R4.64+0x80], !P2 ;  /* 0x184000800409cfae */ /* 0x0001e2000d101d78 */
[----:B------:R-:W-:Y:S02]  /*2fc10*/  IMAD.MOV.U32 R13, RZ, RZ, R2 ;  /* 0x000000ffff0d7224 */ /* 0x000fe400078e0002 */
[----:B------:R-:W-:-:S02]  /*2fc20*/  IMAD.MOV.U32 R12, RZ, RZ, 0x2 ;  /* 0x00000002ff0c7424 */ /* 0x000fc400078e00ff */
[----:B0-----:R-:W-:-:S07]  /*2fc30*/  IMAD.MOV.U32 R4, RZ, RZ, R14 ;  /* 0x000000ffff047224 */ /* 0x001fce00078e000e */
[----:B------:R-:W-:Y:S05]  /*2fc40*/  WARPSYNC.COLLECTIVE R15, `(.L_x_2756) ;  /* 0x000000000f087348 */ /* 0x000fea0003c00000 */
[----:B------:R0:W1:Y:S02]  /*2fc50*/  SHFL.IDX P6, R14, R13, R12, R11 ;  /* 0x0000000c0d0e7389 */ /* 0x00006400000c000b */
[----:B01----:R-:W-:Y:S01]  /*2fc60*/  ENDCOLLECTIVE ;  /* 0x000000000000791b */ /* 0x003fe20003800000 */
.L_x_2756:
[----:B------:R-:W-:-:S04]  /*2fc70*/  @!P3 IADD3 R5, P4, R10, R4, RZ ;  /* 0x000000040a05b210 */ /* 0x000fc80007f9e0ff */
[----:B------:R-:W-:-:S04]  /*2fc80*/  @!P3 IADD3.X R4, RZ, R6, RZ, P4, !PT ;  /* 0x00000006ff04b210 */ /* 0x000fc800027fe4ff */
[----:B------:R-:W-:Y:S01]  /*2fc90*/  @!P3 LOP3.LUT R5, R5, R4, RZ, 0x3c, !PT ;  /* 0x000000040505b212 */ /* 0x000fe200078e3cff */
[----:B------:R-:W-:-:S03]  /*2fca0*/  IMAD.MOV.U32 R13, RZ, RZ, R3 ;  /* 0x000000ffff0d7224 */ /* 0x000fc600078e0003 */
[----:B------:R-:W-:-:S04]  /*2fcb0*/  @!P3 LOP3.LUT R4, R5, R4, RZ, 0x3c, !PT ;  /* 0x000000040504b212 */ /* 0x000fc800078e3cff */
[----:B------:R-:W-:Y:S02]  /*2fcc0*/  @!P3 LOP3.LUT R5, R5, R4, RZ, 0x3c, !PT ;  /* 0x000000040505b212 */ /* 0x000fe400078e3cff */
[----:B------:R-:W-:-:S03]  /*2fcd0*/  MOV R6, R14 ;  /* 0x0000000e00067202 */ /* 0x000fc60000000f00 */
[----:B------:R-:W-:Y:S01]  /*2fce0*/  @!PT LDS RZ, [RZ] ;  /* 0x00000000fffff984 */ /* 0x000fe20000000800 */
[----:B------:R-:W-:Y:S01]  /*2fcf0*/  @!PT LDS RZ, [RZ] ;  /* 0x00000000fffff984 */ /* 0x000fe20000000800 */
[----:B------:R-:W-:Y:S01]  /*2fd00*/  @!PT LDS RZ, [RZ] ;  /* 0x00000000fffff984 */ /* 0x000fe20000000800 */
[----:B------:R0:W-:Y:S04]  /*2fd10*/  @!P3 LDGSTS.E.BYPASS.LTC128B.128 [R9+0x14c00], desc[UR56][R4.64], !P0 ;  /* 0x14c000000409bfae */ /* 0x0001e8000c101d78 */
[----:B0-----:R-:W-:Y:S05]  /*2fd20*/  WARPSYNC.COLLECTIVE R15, `(.L_x_2757) ;  /* 0x000000000f087348 */ /* 0x001fea0003c00000 */
[----:B------:R1:W2:Y:S02]  /*2fd30*/  SHFL.IDX P6, R14, R13, R12, R11 ;  /* 0x0000000c0d0e7389 */ /* 0x0002a400000c000b */
[----:B012---:R-:W-:Y:S01]  /*2fd40*/  ENDCOLLECTIVE ;  /* 0x000000000000791b */ /* 0x007fe20003800000 */
.L_x_2757:
[----:B------:R-:W-:Y:S01]  /*2fd50*/  @!PT LDS RZ, [RZ] ;  /* 0x00000000fffff984 */ /* 0x000fe20000000800 */
[----:B------:R-:W-:Y:S01]  /*2fd60*/  @!PT LDS RZ, [RZ] ;  /* 0x00000000fffff984 */ /* 0x000fe20000000800 */
[----:B------:R-:W-:Y:S01]  /*2fd70*/  @!PT LDS RZ, [RZ] ;  /* 0x00000000fffff984 */ /* 0x000fe20000000800 */
[----:B------:R-:W-:Y:S04]  /*2fd80*/  @!P3 LDGSTS.E.BYPASS.LTC128B.128 [R9+0x16c00], desc[UR56][R4.64+0x40], !P1 ;  /* 0x16c000400409bfae */ /* 0x000fe8000c901d78 */
[----:B------:R0:W-:Y:S01]  /*2fd90*/  @!P3 LDGSTS.E.BYPASS.LTC128B.128 [R9+0x18c00], desc[UR56][R4.64+0x80], !P2 ;  /* 0x18c000800409bfae */ /* 0x0001e2000d101d78 */
[----:B------:R-:W-:Y:S01]  /*2fda0*/  MOV R13, R2 ;  /* 0x00000002000d7202 */ /* 0x000fe20000000f00 */
[----:B------:R-:W-:Y:S02]  /*2fdb0*/  IMAD.MOV.U32 R12, RZ, RZ, 0x3 ;  /* 0x00000003ff0c7424 */ /* 0x000fe400078e00ff */
[----:B0-----:R-:W-:-:S05]  /*2fdc0*/  VIADD R4, R17, 0x40 ;  /* 0x0000004011047836 */ /* 0x001fca0000000000 */
[----:B------:R-:W-:Y:S01]  /*2fdd0*/  ISETP.GE.AND P3, PT, R4, R0, PT ;  /* 0x000000000400720c */ /* 0x000fe20003f66270 */
[----:B------:R-:W-:-:S12]  /*2fde0*/  IMAD.MOV.U32 R4, RZ, RZ, R14 ;  /* 0x000000ffff047224 */ /* 0x000fd800078e000e */
[----:B------:R-:W-:Y:S05]  /*2fdf0*/  WARPSYNC.COLLECTIVE R15, `(.L_x_2758) ;  /* 0x000000000f087348 */ /* 0x000fea0003c00000 */
[----:B------:R0:W1:Y:S02]  /*2fe00*/  SHFL.IDX P6, R14, R13, R12, R11 ;  /* 0x0000000c0d0e7389 */ /* 0x00006400000c000b */
[----:B01----:R-:W-:Y:S01]  /*2fe10*/  ENDCOLLECTIVE ;  /* 0x000000000000791b */ /* 0x003fe20003800000 */
.L_x_2758:
[----:B------:R-:W-:Y:S01]  /*2fe20*/  @!P3 IADD3 R5, P4, R10, R4, RZ ;  /* 0x000000040a05b210 */ /* 0x000fe20007f9e0ff */
[----:B------:R-:W-:-:S04]  /*2fe30*/  IMAD.MOV.U32 R13, RZ, RZ, R3 ;  /* 0x000000ffff0d7224 */ /* 0x000fc800078e0003 */
[----:B------:R-:W-:-:S05]  /*2fe40*/  @!P3 IMAD.X R4, RZ, RZ, R6, P4 ;  /* 0x000000ffff04b224 */ /* 0x000fca00020e0606 */
[----:B------:R-:W-:-:S04]  /*2fe50*/  @!P3 LOP3.LUT R5, R5, R4, RZ, 0x3c, !PT ;  /* 0x000000040505b212 */ /* 0x000fc800078e3cff */
        /* <DEDUP_REMOVED lines=12> */
.L_x_2759:
[----:B------:R-:W-:Y:S01]  /*2ff20*/  MOV R3, R14 ;  /* 0x0000000e00037202 */ /* 0x000fe20000000f00 */
[----:B------:R-:W-:Y:S06]  /*2ff30*/  BRA `(.L_x_2760) ;  /* 0xffffffac00347947 */ /* 0x000fec000383ffff */
.L_x_2605:
[----:B0-----:R-:W3:Y:S02]  /*2ff40*/  LDL R2, [R1+0x4] ;  /* 0x0000040001027983 */ /* 0x001ee40000100800 */
[----:B---3--:R0:W3:Y:S02]  /*2ff50*/  SYNCS.PHASECHK.TRANS64.TRYWAIT P0, [R2+URZ+0x29820], R0 ;  /* 0x02982000020075a7 */ /* 0x0080e4000800017f */
[----:B---3--:R-:W-:Y:S05]  /*2ff60*/  @!P0 NANOSLEEP.SYNCS 0x989680 ;  /* 0x009896800000895d */ /* 0x008fea0003900000 */
[----:B------:R-:W3:Y:S02]  /*2ff70*/  @!P0 SYNCS.PHASECHK.TRANS64 P0, [R2+URZ+0x29820], R0 ;  /* 0x02982000020085a7 */ /* 0x000ee4000800007f */
[----:B---3--:R-:W-:Y:S05]  /*2ff80*/  @!P0 BRA `(.L_x_2605) ;  /* 0xfffffffc00ec8947 */ /* 0x008fea000383ffff */
[----:B------:R-:W-:Y:S05]  /*2ff90*/  BRA `(.L_x_2761) ;  /* 0xffffffac00a87947 */ /* 0x000fea000383ffff */
.L_x_2611:
[----:B---3--:R3:W4:Y:S02]  /*2ffa0*/  SYNCS.PHASECHK.TRANS64.TRYWAIT P0, [R5+URZ+0x29880], R4 ;  /* 0x02988004050075a7 */ /* 0x008724000800017f */
[----:B----4-:R-:W-:Y:S05]  /*2ffb0*/  @!P0 NANOSLEEP.SYNCS 0x989680 ;  /* 0x009896800000895d */ /* 0x010fea0003900000 */
[----:B------:R-:W4:Y:S02]  /*2ffc0*/  @!P0 SYNCS.PHASECHK.TRANS64 P0, [R5+URZ+0x29880], R4 ;  /* 0x02988004050085a7 */ /* 0x000f24000800007f */
[----:B----4-:R-:W-:Y:S05]  /*2ffd0*/  @!P0 BRA `(.L_x_2611) ;  /* 0xfffffffc00f08947 */ /* 0x010fea000383ffff */
[----:B------:R-:W-:Y:S05]  /*2ffe0*/  BRA `(.L_x_2762) ;  /* 0xffffffb000687947 */ /* 0x000fea000383ffff */
.L_x_2616:
[----:B--2---:R2:W4:Y:S02]  /*2fff0*/  SYNCS.PHASECHK.TRANS64.TRYWAIT P0, [R5+URZ+0x29840], R4 ;  /* 0x02984004050075a7 */ /* 0x004524000800017f */
[----:B----4-:R-:W-:Y:S05]  /*30000*/  @!P0 NANOSLEEP.SYNCS 0x989680 ;  /* 0x009896800000895d */ /* 0x010fea0003900000 */
[----:B------:R-:W4:Y:S02]  /*30010*/  @!P0 SYNCS.PHASECHK.TRANS64 P0, [R5+URZ+0x29840], R4 ;  /* 0x02984004050085a7 */ /* 0x000f24000800007f */
[----:B----4-:R-:W-:Y:S05]  /*30020*/  @!P0 BRA `(.L_x_2616) ;  /* 0xfffffffc00f08947 */ /* 0x010fea000383ffff */
[----:B------:R-:W-:Y:S05]  /*30030*/  BRA `(.L_x_2763) ;  /* 0xffffffb000f07947 */ /* 0x000fea000383ffff */
.L_x_2624:
[----:B---3--:R3:W4:Y:S02]  /*30040*/  SYNCS.PHASECHK.TRANS64.TRYWAIT P0, [R17+URZ+0x29870], R4 ;  /* 0x02987004110075a7 */ /* 0x008724000800017f */
[----:B----4-:R-:W-:Y:S05]  /*30050*/  @!P0 NANOSLEEP.SYNCS 0x989680 ;  /* 0x009896800000895d */ /* 0x010fea0003900000 */
[----:B------:R-:W4:Y:S02]  /*30060*/  @!P0 SYNCS.PHASECHK.TRANS64 P0, [R17+URZ+0x29870], R4 ;  /* 0x02987004110085a7 */ /* 0x000f24000800007f */
[----:B----4-:R-:W-:Y:S05]  /*30070*/  @!P0 BRA `(.L_x_2624) ;  /* 0xfffffffc00f08947 */ /* 0x010fea000383ffff */
[----:B------:R-:W-:Y:S05]  /*30080*/  BRA `(.L_x_2764) ;  /* 0xffffffb800207947 */ /* 0x000fea000383ffff */
.L_x_2626:
[----:B----4-:R4:W0:Y:S02]  /*30090*/  SYNCS.PHASECHK.TRANS64.TRYWAIT P0, [R17+URZ+0x29860], R3 ;  /* 0x02986003110075a7 */ /* 0x010824000800017f */
[----:B0-----:R-:W-:Y:S05]  /*300a0*/  @!P0 NANOSLEEP.SYNCS 0x989680 ;  /* 0x009896800000895d */ /* 0x001fea0003900000 */
[----:B------:R-:W0:Y:S02]  /*300b0*/  @!P0 SYNCS.PHASECHK.TRANS64 P0, [R17+URZ+0x29860], R3 ;  /* 0x02986003110085a7 */ /* 0x000e24000800007f */
[----:B0-----:R-:W-:Y:S05]  /*300c0*/  @!P0 BRA `(.L_x_2626) ;  /* 0xfffffffc00f08947 */ /* 0x001fea000383ffff */
[----:B------:R-:W-:Y:S05]  /*300d0*/  BRA `(.L_x_2765) ;  /* 0xffffffb800287947 */ /* 0x000fea000383ffff */
.L_x_2633:
[----:B0-----:R0:W2:Y:S02]  /*300e0*/  SYNCS.PHASECHK.TRANS64.TRYWAIT P1, [R17+URZ+0x29870], R0 ;  /* 0x02987000110075a7 */ /* 0x0010a4000802017f */
[----:B--2---:R-:W-:Y:S05]  /*300f0*/  @!P1 NANOSLEEP.SYNCS 0x989680 ;  /* 0x009896800000995d */ /* 0x004fea0003900000 */
[----:B------:R-:W2:Y:S02]  /*30100*/  @!P1 SYNCS.PHASECHK.TRANS64 P1, [R17+URZ+0x29870], R0 ;  /* 0x02987000110095a7 */ /* 0x000ea4000802007f */
[----:B--2---:R-:W-:Y:S05]  /*30110*/  @!P1 BRA `(.L_x_2633) ;  /* 0xfffffffc00f09947 */ /* 0x004fea000383ffff */
[----:B------:R-:W-:Y:S05]  /*30120*/  BRA `(.L_x_2766) ;  /* 0xffffffc000107947 */ /* 0x000fea000383ffff */
.L_x_2635:
[----:B0-----:R0:W2:Y:S02]  /*30130*/  SYNCS.PHASECHK.TRANS64.TRYWAIT P1, [R17+URZ+0x29860], R0 ;  /* 0x02986000110075a7 */ /* 0x0010a4000802017f */
[----:B--2---:R-:W-:Y:S05]  /*30140*/  @!P1 NANOSLEEP.SYNCS 0x989680 ;  /* 0x009896800000995d */ /* 0x004fea0003900000 */
[----:B------:R-:W2:Y:S02]  /*30150*/  @!P1 SYNCS.PHASECHK.TRANS64 P1, [R17+URZ+0x29860], R0 ;  /* 0x02986000110095a7 */ /* 0x000ea4000802007f */
[----:B--2---:R-:W-:Y:S05]  /*30160*/  @!P1 BRA `(.L_x_2635) ;  /* 0xfffffffc00f09947 */ /* 0x004fea000383ffff */
[----:B------:R-:W-:Y:S05]  /*30170*/  BRA `(.L_x_2767) ;  /* 0xffffffc000187947 */ /* 0x000fea000383ffff */
.L_x_2639:
[----:B------:R-:W-:Y:S01]  /*30180*/  BSSY B0, `(.L_x_2768) ;  /* 0x0000008000007945 */ /* 0x000fe20003800000 */
[----:B------:R-:W-:Y:S01]  /*30190*/  IMAD.MOV.U32 R13, RZ, RZ, R16 ;  /* 0x000000ffff0d7224 */ /* 0x000fe200078e0010 */
[----:B------:R-:W-:Y:S01]  /*301a0*/  MOV R15, 0xffffffff ;  /* 0xffffffff000f7802 */ /* 0x000fe20000000f00 */
[----:B------:R-:W-:Y:S02]  /*301b0*/  IMAD.MOV.U32 R12, RZ, RZ, RZ ;  /* 0x000000ffff0c7224 */ /* 0x000fe400078e00ff */
[----:B-1----:R-:W-:-:S07]  /*301c0*/  IMAD.MOV.U32 R11, RZ, RZ, 0x1f ;  /* 0x0000001fff0b7424 */ /* 0x002fce00078e00ff */
[----:B------:R-:W-:Y:S05]  /*301d0*/  WARPSYNC.COLLECTIVE R15, `(.L_x_2769) ;  /* 0x000000000f087348 */ /* 0x000fea0003c00000 */
[----:B------:R0:W1:Y:S02]  /*301e0*/  SHFL.IDX P6, R14, R13, R12, R11 ;  /* 0x0000000c0d0e7389 */ /* 0x00006400000c000b */
[----:B01----:R-:W-:Y:S01]  /*301f0*/  ENDCOLLECTIVE ;  /* 0x000000000000791b */ /* 0x003fe20003800000 */
.L_x_2769:
[----:B------:R-:W-:Y:S05]  /*30200*/  BSYNC B0 ;  /* 0x0000000000007941 */ /* 0x000fea0003800000 */
.L_x_2768:
        /* <DEDUP_REMOVED lines=9> */
.L_x_2770:
        /* <DEDUP_REMOVED lines=10> */
[C---:B------:R-:W-:Y:S02]  /*30340*/  ISETP.GE.U32.AND P5, PT, R7.reuse, 0x10, PT ;  /* 0x000000100700780c */ /* 0x040fe40003fa6070 */
[----:B0-----:R-:W-:Y:S01]  /*30350*/  MOV R2, RZ ;  /* 0x000000ff00027202 */ /* 0x001fe20000000f00 */
[----:B--2---:R-:W-:Y:S01]  /*30360*/  @!P1 IMAD.MOV.U32 R2, RZ, RZ, R3 ;  /* 0x000000ffff029224 */ /* 0x004fe200078e0003 */
[----:B------:R-:W-:-:S03]  /*30370*/  ISETP.NE.AND P1, PT, R7, RZ, PT ;  /* 0x000000ff0700720c */ /* 0x000fc60003f25270 */
[----:B------:R-:W-:-:S10]  /*30380*/  IMAD.MOV.U32 R13, RZ, RZ, R2 ;  /* 0x000000ffff0d7224 */ /* 0x000fd400078e0002 */
[----:B------:R-:W-:Y:S05]  /*30390*/  WARPSYNC.COLLECTIVE R15, `(.L_x_2771) ;  /* 0x000000000f087348 */ /* 0x000fea0003c00000 */
[----:B------:R0:W1:Y:S02]  /*303a0*/  SHFL.UP P6, R14, R13, R12, R11 ;  /* 0x0400000c0d0e7389 */ /* 0x00006400000c000b */
[----:B01----:R-:W-:Y:S01]  /*303b0*/  ENDCOLLECTIVE ;  /* 0x000000000000791b */ /* 0x003fe20003800000 */
.L_x_2771:
[----:B------:R-:W-:Y:S01]  /*303c0*/  IMAD.MOV.U32 R12, RZ, RZ, 0x2 ;  /* 0x00000002ff0c7424 */ /* 0x000fe200078e00ff */
[----:B------:R-:W-:-:S04]  /*303d0*/  MOV R3, R14 ;  /* 0x0000000e00037202 */ /* 0x000fc80000000f00 */
[----:B------:R-:W-:-:S05]  /*303e0*/  SEL R3, R3, RZ, P1 ;  /* 0x000000ff03037207 */ /* 0x000fca0000800000 */
[----:B------:R-:W-:-:S04]  /*303f0*/  IMAD.IADD R3, R2, 0x1, R3 ;  /* 0x0000000102037824 */ /* 0x000fc800078e0203 */
[----:B------:R-:W-:-:S07]  /*30400*/  IMAD.MOV.U32 R13, RZ, RZ, R3 ;  /* 0x000000ffff0d7224 */ /* 0x000fce00078e0003 */
[----:B------:R-:W-:Y:S05]  /*30410*/  WARPSYNC.COLLECTIVE R15, `(.L_x_2772) ;  /* 0x000000000f087348 */ /* 0x000fea0003c00000 */
[----:B------:R0:W1:Y:S02]  /*30420*/  SHFL.UP P6, R14, R13, R12, R11 ;  /* 0x0400000c0d0e7389 */ /* 0x00006400000c000b */
[----:B01----:R-:W-:Y:S01]  /*30430*/  ENDCOLLECTIVE ;  /* 0x000000000000791b */ /* 0x003fe20003800000 */
.L_x_2772:
        /* <DEDUP_REMOVED lines=8> */
.L_x_2773:
        /* <DEDUP_REMOVED lines=8> */
.L_x_2774:
        /* <DEDUP_REMOVED lines=8> */
.L_x_2775:
[----:B------:R-:W-:Y:S01]  /*305c0*/  IMAD.MOV.U32 R12, RZ, RZ, 0x1f ;  /* 0x0000001fff0c7424 */ /* 0x000fe200078e00ff */
[----:B------:R-:W-:Y:S02]  /*305d0*/  MOV R11, 0x1f ;  /* 0x0000001f000b7802 */ /* 0x000fe40000000f00 */
[----:B------:R-:W-:-:S04]  /*305e0*/  MOV R4, R14 ;  /* 0x0000000e00047202 */ /* 0x000fc80000000f00 */
[----:B------:R-:W-:-:S05]  /*305f0*/  SEL R4, R4, RZ, P5 ;  /* 0x000000ff04047207 */ /* 0x000fca0002800000 */
[----:B------:R-:W-:-:S04]  /*30600*/  IMAD.IADD R6, R3, 0x1, R4 ;  /* 0x0000000103067824 */ /* 0x000fc800078e0204 */
[----:B------:R-:W-:-:S07]  /*30610*/  IMAD.MOV.U32 R13, RZ, RZ, R6 ;  /* 0x000000ffff0d7224 */ /* 0x000fce00078e0006 */
[----:B------:R-:W-:Y:S05]  /*30620*/  WARPSYNC.COLLECTIVE R15, `(.L_x_2776) ;  /* 0x000000000f087348 */ /* 0x000fea0003c00000 */
[----:B------:R0:W1:Y:S02]  /*30630*/  SHFL.IDX P6, R14, R13, R12, R11 ;  /* 0x0000000c0d0e7389 */ /* 0x00006400000c000b */
[----:B01----:R-:W-:Y:S01]  /*30640*/  ENDCOLLECTIVE ;  /* 0x000000000000791b */ /* 0x003fe20003800000 */
.L_x_2776:
[----:B------:R-:W-:Y:S01]  /*30650*/  IMAD.MOV.U32 R8, RZ, RZ, R14 ;  /* 0x000000ffff087224 */ /* 0x000fe200078e000e */
[----:B------:R-:W-:Y:S06]  /*30660*/  BRA `(.L_x_2777) ;  /* 0xffffffc400207947 */ /* 0x000fec000383ffff */
.L_x_2644:
[----:B------:R-:W-:Y:S01]  /*30670*/  BSSY B0, `(.L_x_2778) ;  /* 0x0000008000007945 */ /* 0x000fe20003800000 */
[----:B-----5:R-:W-:Y:S01]  /*30680*/  IMAD.MOV.U32 R13, RZ, RZ, R2 ;  /* 0x000000ffff0d7224 */ /* 0x020fe200078e0002 */
[----:B-1----:R-:W-:Y:S01]  /*30690*/  MOV R11, RZ ;  /* 0x000000ff000b7202 */ /* 0x002fe20000000f00 */
[----:B------:R-:W-:Y:S02]  /*306a0*/  IMAD.MOV.U32 R12, RZ, RZ, 0x1 ;  /* 0x00000001ff0c7424 */ /* 0x000fe400078e00ff */
[----:B------:R-:W-:-:S07]  /*306b0*/  IMAD.MOV.U32 R15, RZ, RZ, -0x1 ;  /* 0xffffffffff0f7424 */ /* 0x000fce00078e00ff */
[----:B0-2---:R-:W-:Y:S05]  /*306c0*/  WARPSYNC.COLLECTIVE R15, `(.L_x_2779) ;  /* 0x000000000f087348 */ /* 0x005fea0003c00000 */
[----:B------:R1:W3:Y:S02]  /*306d0*/  SHFL.UP P6, R14, R13, R12, R11 ;  /* 0x0400000c0d0e7389 */ /* 0x0002e400000c000b */
[----:B0123--:R-:W-:Y:S01]  /*306e0*/  ENDCOLLECTIVE ;  /* 0x000000000000791b */ /* 0x00ffe20003800000 */
.L_x_2779:
[----:B------:R-:W-:Y:S05]  /*306f0*/  BSYNC B0 ;  /* 0x0000000000007941 */ /* 0x000fea0003800000 */
.L_x_2778:
[----:B------:R-:W-:Y:S02]  /*30700*/  IMAD.MOV.U32 R3, RZ, RZ, R14 ;  /* 0x000000ffff037224 */ /* 0x000fe400078e000e */
[----:B------:R-:W-:Y:S02]  /*30710*/  IMAD.MOV.U32 R12, RZ, RZ, 0x2 ;  /* 0x00000002ff0c7424 */ /* 0x000fe400078e00ff */
[----:B------:R-:W-:Y:S01]  /*30720*/  IMAD.MOV.U32 R11, RZ, RZ, RZ ;  /* 0x000000ffff0b7224 */ /* 0x000fe200078e00ff */
[----:B------:R-:W-:Y:S01]  /*30730*/  SEL R3, R3, RZ, P1 ;  /* 0x000000ff03037207 */ /* 0x000fe20000800000 */
[----:B------:R-:W-:-:S04]  /*30740*/  IMAD.MOV.U32 R15, RZ, RZ, -0x1 ;  /* 0xffffffffff0f7424 */ /* 0x000fc800078e00ff */
[----:B------:R-:W-:-:S05]  /*30750*/  IMAD.IADD R3, R2, 0x1, R3 ;  /* 0x0000000102037824 */ /* 0x000fca00078e0203 */
[----:B------:R-:W-:-:S07]  /*30760*/  MOV R13, R3 ;  /* 0x00000003000d7202 */ /* 0x000fce0000000f00 */
[----:B------:R-:W-:Y:S05]  /*30770*/  WARPSYNC.COLLECTIVE R15, `(.L_x_2780) ;  /* 0x000000000f087348 */ /* 0x000fea0003c00000 */
[----:B------:R0:W1:Y:S02]  /*30780*/  SHFL.UP P6, R14, R13, R12, R11 ;  /* 0x0400000c0d0e7389 */ /* 0x00006400000c000b */
[----:B01----:R-:W-:Y:S01]  /*30790*/  ENDCOLLECTIVE ;  /* 0x000000000000791b */ /* 0x003fe20003800000 */
.L_x_2780:
        /* <DEDUP_REMOVED lines=8> */
.L_x_2781:
        /* <DEDUP_REMOVED lines=8> */
.L_x_2782:
        /* <DEDUP_REMOVED lines=8> */
.L_x_2783:
        /* <DEDUP_REMOVED lines=9> */
.L_x_2784:
[----:B------:R-:W-:Y:S01]  /*309b0*/  IMAD.MOV.U32 R8, RZ, RZ, R14 ;  /* 0x000000ffff087224 */ /* 0x000fe200078e000e */
[----:B------:R-:W-:Y:S06]  /*309c0*/  BRA `(.L_x_2785) ;  /* 0xffffffc000e47947 */ /* 0x000fec000383ffff */
.L_x_2646:
[----:B------:R-:W-:Y:S01]  /*309d0*/  BSSY B0, `(.L_x_2786) ;  /* 0x0000006000007945 */ /* 0x000fe20003800000 */
[----:B------:R-:W-:Y:S01]  /*309e0*/  PLOP3.LUT P6, PT, P6, PT, PT, 0x8, 0x0 ;  /* 0x000000000000781c */ /* 0x000fe200037ce170 */
[----:B------:R-:W-:-:S12]  /*309f0*/  IMAD.MOV.U32 R15, RZ, RZ, -0x1 ;  /* 0xffffffffff0f7424 */ /* 0x000fd800078e00ff */
[----:B01----:R-:W-:Y:S05]  /*30a00*/  WARPSYNC.COLLECTIVE R15, `(.L_x_2787) ;  /* 0x000000000f087348 */ /* 0x003fea0003c00000 */
[----:B------:R-:W-:Y:S01]  /*30a10*/  VOTE.ANY R14, PT, P6 ;  /* 0x00000000000e7806 */ /* 0x000fe200030e0100 */
[----:B01----:R-:W-:Y:S06]  /*30a20*/  ENDCOLLECTIVE ;  /* 0x000000000000791b */ /* 0x003fec0003800000 */
.L_x_2787:
[----:B------:R-:W-:Y:S05]  /*30a30*/  BSYNC B0 ;  /* 0x0000000000007941 */ /* 0x000fea0003800000 */
.L_x_2786:
        /* <DEDUP_REMOVED lines=9> */
.L_x_2788:
[----:B------:R-:W-:Y:S01]  /*30ad0*/  IMAD.MOV.U32 R17, RZ, RZ, R14 ;  /* 0x000000ffff117224 */ /* 0x000fe200078e000e */
[----:B------:R-:W-:Y:S06]  /*30ae0*/  BRA `(.L_x_2789) ;  /* 0xffffffc000d47947 */ /* 0x000fec000383ffff */
.L_x_2648:
[----:B------:R-:W-:Y:S01]  /*30af0*/  BSSY B0, `(.L_x_2790) ;  /* 0x0000007000007945 */ /* 0x000fe20003800000 */
[----:B------:R-:W-:Y:S01]  /*30b00*/  IMAD.MOV.U32 R13, RZ, RZ, R6 ;  /* 0x000000ffff0d7224 */ /* 0x000fe200078e0006 */
[----:B-1----:R-:W-:Y:S01]  /*30b10*/  MOV R11, 0x1f ;  /* 0x0000001f000b7802 */ /* 0x002fe20000000f00 */
[----:B------:R-:W-:-:S07]  /*30b20*/  IMAD.MOV.U32 R15, RZ, RZ, -0x1 ;  /* 0xffffffffff0f7424 */ /* 0x000fce00078e00ff */
[----:B0-23--:R-:W-:Y:S05]  /*30b30*/  WARPSYNC.COLLECTIVE R15, `(.L_x_2791) ;  /* 0x000000000f087348 */ /* 0x00dfea0003c00000 */
[----:B------:R1:W4:Y:S02]  /*30b40*/  SHFL.IDX P6, R14, R13, R12, R11 ;  /* 0x0000000c0d0e7389 */ /* 0x00032400000c000b */
[----:B01234-:R-:W-:Y:S01]  /*30b50*/  ENDCOLLECTIVE ;  /* 0x000000000000791b */ /* 0x01ffe20003800000 */
.L_x_2791:
[----:B------:R-:W-:Y:S05]  /*30b60*/  BSYNC B0 ;  /* 0x0000000000007941 */ /* 0x000fea0003800000 */
.L_x_2790:
[----:B------:R-:W-:Y:S01]  /*30b70*/  IMAD.MOV.U32 R6, RZ, RZ, R14 ;  /* 0x000000ffff067224 */ /* 0x000fe200078e000e */
[----:B------:R-:W-:Y:S06]  /*30b80*/  BRA `(.L_x_2792) ;  /* 0xffffffc000c87947 */ /* 0x000fec000383ffff */
.L_x_2652:
[----:B0-----:R0:W2:Y:S02]  /*30b90*/  SYNCS.PHASECHK.TRANS64.TRYWAIT P0, [R0+URZ+0x29820], R3 ;  /* 0x02982003000075a7 */ /* 0x0010a4000800017f */
[----:B--2---:R-:W-:Y:S05]  /*30ba0*/  @!P0 NANOSLEEP.SYNCS 0x989680 ;  /* 0x009896800000895d */ /* 0x004fea0003900000 */
[----:B------:R-:W2:Y:S02]  /*30bb0*/  @!P0 SYNCS.PHASECHK.TRANS64 P0, [R0+URZ+0x29820], R3 ;  /* 0x02982003000085a7 */ /* 0x000ea4000800007f */
[----:B--2---:R-:W-:Y:S05]  /*30bc0*/  @!P0 BRA `(.L_x_2652) ;  /* 0xfffffffc00f08947 */ /* 0x004fea000383ffff */
[----:B------:R-:W-:Y:S05]  /*30bd0*/  BRA `(.L_x_2793) ;  /* 0xffffffc800507947 */ /* 0x000fea000383ffff */
.L_x_2653:
[----:B------:R-:W2:Y:S01]  /*30be0*/  S2R R2, SR_TID.X ;  /* 0x0000000000027919 */ /* 0x000ea20000002100 */
[----:B------:R-:W-:Y:S01]  /*30bf0*/  BSSY B0, `(.L_x_2794) ;  /* 0x000000a000007945 */ /* 0x000fe20003800000 */
[----:B------:R-:W-:Y:S01]  /*30c00*/  IMAD.MOV.U32 R12, RZ, RZ, RZ ;  /* 0x000000ffff0c7224 */ /* 0x000fe200078e00ff */
[----:B------:R-:W-:Y:S01]  /*30c10*/  MOV R15, 0xffffffff ;  /* 0xffffffff000f7802 */ /* 0x000fe20000000f00 */
[----:B-1----:R-:W-:Y:S01]  /*30c20*/  IMAD.MOV.U32 R11, RZ, RZ, 0x1f ;  /* 0x0000001fff0b7424 */ /* 0x002fe200078e00ff */
[----:B--2---:R-:W-:-:S04]  /*30c30*/  SHF.R.U32.HI R2, RZ, 0x5, R2 ;  /* 0x00000005ff027819 */ /* 0x004fc80000011602 */
[----:B------:R-:W-:-:S04]  /*30c40*/  LOP3.LUT R2, R2, 0x3, RZ, 0xc0, !PT ;  /* 0x0000000302027812 */ /* 0x000fc800078ec0ff */
[----:B------:R-:W-:-:S07]  /*30c50*/  MOV R13, R2 ;  /* 0x00000002000d7202 */ /* 0x000fce0000000f00 */
[----:B0-----:R-:W-:Y:S05]  /*30c60*/  WARPSYNC.COLLECTIVE R15, `(.L_x_2795) ;  /* 0x000000000f087348 */ /* 0x001fea0003c00000 */
[----:B------:R1:W2:Y:S02]  /*30c70*/  SHFL.IDX P6, R14, R13, R12, R11 ;  /* 0x0000000c0d0e7389 */ /* 0x0002a400000c000b */
[----:B012---:R-:W-:Y:S01]  /*30c80*/  ENDCOLLECTIVE ;  /* 0x000000000000791b */ /* 0x007fe20003800000 */
.L_x_2795:
[----:B------:R-:W-:Y:S05]  /*30c90*/  BSYNC B0 ;  /* 0x0000000000007941 */ /* 0x000fea0003800000 */
.L_x_2794:
[----:B------:R-:W-:Y:S05]  /*30ca0*/  BRA `(.L_x_2796) ;  /* 0xffffffc800387947 */ /* 0x000fea000383ffff */
.L_x_2654:
[----:B------:R-:W-:Y:S01]  /*30cb0*/  BSSY B0, `(.L_x_2797) ;  /* 0x0000006000007945 */ /* 0x000fe20003800000 */
[----:B------:R-:W-:-:S07]  /*30cc0*/  IMAD.MOV.U32 R15, RZ, RZ, -0x1 ;  /* 0xffffffffff0f7424 */ /* 0x000fce00078e00ff */
[----:B012---:R-:W-:Y:S05]  /*30cd0*/  WARPSYNC.COLLECTIVE R15, `(.L_x_2798) ;  /* 0x000000000f0c7348 */ /* 0x007fea0003c00000 */
[----:B------:R-:W-:Y:S02]  /*30ce0*/  ELECT P6, UR62, PT ;  /* 0x00000000003e782f */ /* 0x000fe400038c0000 */
[----:B------:R-:W-:Y:S01]  /*30cf0*/  MOV R14, UR62 ;  /* 0x0000003e000e7c02 */ /* 0x000fe20008000f00 */
[----:B012---:R-:W-:Y:S10]  /*30d00*/  ENDCOLLECTIVE ;  /* 0x000000000000791b */ /* 0x007ff40003800000 */
.L_x_2798:
[----:B------:R-:W-:Y:S05]  /*30d10*/  BSYNC B0 ;  /* 0x0000000000007941 */ /* 0x000fea0003800000 */
.L_x_2797:
[----:B------:R-:W-:Y:S05]  /*30d20*/  BRA `(.L_x_2799) ;  /* 0xffffffc8002c7947 */ /* 0x000fea000383ffff */
.L_x_2656:
[----:B0-----:R0:W2:Y:S02]  /*30d30*/  SYNCS.PHASECHK.TRANS64.TRYWAIT P1, [R6+URZ], R5 ;  /* 0x00000005060075a7 */ /* 0x0010a4000802017f */
[----:B--2---:R-:W-:Y:S05]  /*30d40*/  @!P1 NANOSLEEP.SYNCS 0x989680 ;  /* 0x009896800000995d */ /* 0x004fea0003900000 */
[----:B------:R-:W2:Y:S02]  /*30d50*/  @!P1 SYNCS.PHASECHK.TRANS64 P1, [R6+URZ], R5 ;  /* 0x00000005060095a7 */ /* 0x000ea4000802007f */
[----:B--2---:R-:W-:Y:S05]  /*30d60*/  @!P1 BRA `(.L_x_2656) ;  /* 0xfffffffc00f09947 */ /* 0x004fea000383ffff */
[----:B------:R-:W-:Y:S05]  /*30d70*/  BRA `(.L_x_2800) ;  /* 0xffffffc800687947 */ /* 0x000fea000383ffff */
.L_x_2657:
[----:B--2---:R2:W3:Y:S02]  /*30d80*/  SYNCS.PHASECHK.TRANS64.TRYWAIT P1, [R7+URZ], R2 ;  /* 0x00000002070075a7 */ /* 0x0044e4000802017f */
[----:B---3--:R-:W-:Y:S05]  /*30d90*/  @!P1 NANOSLEEP.SYNCS 0x989680 ;  /* 0x009896800000995d */ /* 0x008fea0003900000 */
[----:B------:R-:W3:Y:S02]  /*30da0*/  @!P1 SYNCS.PHASECHK.TRANS64 P1, [R7+URZ], R2 ;  /* 0x00000002070095a7 */ /* 0x000ee4000802007f */
[----:B---3--:R-:W-:Y:S05]  /*30db0*/  @!P1 BRA `(.L_x_2657) ;  /* 0xfffffffc00f09947 */ /* 0x008fea000383ffff */
[----:B------:R-:W-:Y:S05]  /*30dc0*/  BRA `(.L_x_2801) ;  /* 0xffffffc8005c7947 */ /* 0x000fea000383ffff */
.L_x_2659:
[----:B---3--:R3:W4:Y:S02]  /*30dd0*/  SYNCS.PHASECHK.TRANS64.TRYWAIT P1, [R4+URZ+0x29860], R5 ;  /* 0x02986005040075a7 */ /* 0x008724000802017f */
[----:B----4-:R-:W-:Y:S05]  /*30de0*/  @!P1 NANOSLEEP.SYNCS 0x989680 ;  /* 0x009896800000995d */ /* 0x010fea0003900000 */
[----:B------:R-:W4:Y:S02]  /*30df0*/  @!P1 SYNCS.PHASECHK.TRANS64 P1, [R4+URZ+0x29860], R5 ;  /* 0x02986005040095a7 */ /* 0x000f24000802007f */
[----:B----4-:R-:W-:Y:S05]  /*30e00*/  @!P1 BRA `(.L_x_2659) ;  /* 0xfffffffc00f09947 */ /* 0x010fea000383ffff */
[----:B------:R-:W-:Y:S05]  /*30e10*/  BRA `(.L_x_2802) ;  /* 0xffffffc800607947 */ /* 0x000fea000383ffff */
.L_x_2661:
[----:B----4-:R4:W0:Y:S02]  /*30e20*/  SYNCS.PHASECHK.TRANS64.TRYWAIT P1, [R3+URZ+0x29860], R2 ;  /* 0x02986002030075a7 */ /* 0x010824000802017f */
[----:B0-----:R-:W-:Y:S05]  /*30e30*/  @!P1 NANOSLEEP.SYNCS 0x989680 ;  /* 0x009896800000995d */ /* 0x001fea0003900000 */
[----:B------:R-:W0:Y:S02]  /*30e40*/  @!P1 SYNCS.PHASECHK.TRANS64 P1, [R3+URZ+0x29860], R2 ;  /* 0x02986002030095a7 */ /* 0x000e24000802007f */
[----:B0-----:R-:W-:Y:S05]  /*30e50*/  @!P1 BRA `(.L_x_2661) ;  /* 0xfffffffc00f09947 */ /* 0x001fea000383ffff */
[----:B------:R-:W-:Y:S05]  /*30e60*/  BRA `(.L_x_2803) ;  /* 0xffffffc800607947 */ /* 0x000fea000383ffff */
.L_x_2663:
[----:B------:R0:W0:Y:S02]  /*30e70*/  SYNCS.PHASECHK.TRANS64.TRYWAIT P0, [R4+URZ+0x29880], R5 ;  /* 0x02988005040075a7 */ /* 0x000024000800017f */
[----:B0-----:R-:W-:Y:S05]  /*30e80*/  @!P0 NANOSLEEP.SYNCS 0x989680 ;  /* 0x009896800000895d */ /* 0x001fea0003900000 */
[----:B------:R-:W0:Y:S02]  /*30e90*/  @!P0 SYNCS.PHASECHK.TRANS64 P0, [R4+URZ+0x29880], R5 ;  /* 0x02988005040085a7 */ /* 0x000e24000800007f */
[----:B0-----:R-:W-:Y:S05]  /*30ea0*/  @!P0 BRA `(.L_x_2663) ;  /* 0xfffffffc00f08947 */ /* 0x001fea000383ffff */
[----:B------:R-:W-:Y:S05]  /*30eb0*/  BRA `(.L_x_2664) ;  /* 0xffffffc8005c7947 */ /* 0x000fea000383ffff */
.L_x_2804:
        /* <DEDUP_REMOVED lines=12> */
.L_x_2814:


//--------------------- .nv.global.init           --------------------------
	.section	.nv.global.init,"aw",@progbits
	.align	4
.nv.global.init:
	.type		_ZZN5flash28permute_output_fp8_VcolmajorIN4cute6TensorINS1_11ArrayEngineIN7cutlass10bfloat16_tELm64EEENS1_6LayoutINS1_5tupleIJNS8_IJNS1_1CILi2EEESA_NS9_ILi16EEEEEENS9_ILi1EEESD_EEENS8_IJNS8_IJSD_SA_NS9_ILi4EEEEEENS9_ILi0EEESH_EEEEEEEEEvRT_E9upper_map,@object
	.size		_ZZN5flash28permute_output_fp8_VcolmajorIN4cute6TensorINS1_11ArrayEngineIN7cutlass10bfloat16_tELm64EEENS1_6LayoutINS1_5tupleIJNS8_IJNS1_1CILi2EEESA_NS9_ILi16EEEEEENS9_ILi1EEESD_EEENS8_IJNS8_IJSD_SA_NS9_ILi4EEEEEENS9_ILi0EEESH_EEEEEEEEEvRT_E9upper_map,($str$25 - _ZZN5flash28permute_output_fp8_VcolmajorIN4cute6TensorINS1_11ArrayEngineIN7cutlass10bfloat16_tELm64EEENS1_6LayoutINS1_5tupleIJNS8_IJNS1_1CILi2EEESA_NS9_ILi16EEEEEENS9_ILi1EEESD_EEENS8_IJNS8_IJSD_SA_NS9_ILi4EEEEEENS9_ILi0EEESH_EEEEEEEEEvRT_E9upper_map)
_ZZN5flash28permute_output_fp8_VcolmajorIN4cute6TensorINS1_11ArrayEngineIN7cutlass10bfloat16_tELm64EEENS1_6LayoutINS1_5tupleIJNS8_IJNS1_1CILi2EEESA_NS9_ILi16EEEEEENS9_ILi1EEESD_EEENS8_IJNS8_IJSD_SA_NS9_ILi4EEEEEENS9_ILi0EEESH_EEEEEEEEEvRT_E9upper_map:
        /*0000*/ 	.byte	0x00, 0x00, 0x00, 0x00, 0x02, 0x00, 0x00, 0x00, 0x03, 0x00, 0x00, 0x00, 0x01, 0x00, 0x00, 0x00
	.type		$str$25,@object
	.size		$str$25,($str$26 - $str$25)
$str$25:
        /*0010*/ 	.byte	0x28, 0x61, 0x64, 0x64, 0x72, 0x65, 0x73, 0x73, 0x20, 0x26, 0x20, 0x6d, 0x61, 0x73, 0x6b, 0x29
        /*0020*/ 	.byte	0x20, 0x3d, 0x3d, 0x20, 0x30, 0x00
	.type		$str$26,@object
	.size		$str$26,(__unnamed_7 - $str$26)
$str$26:
        /*0026*/ 	.byte	0x2f, 0x74, 0x6d, 0x70, 0x2f, 0x6f, 0x73, 0x73, 0x5f, 0x6b, 0x65, 0x72, 0x6e, 0x65, 0x6c, 0x73
        /*0036*/ 	.byte	0x5f, 0x73, 0x72, 0x63, 0x2f, 0x66, 0x6c, 0x61, 0x73, 0x68, 0x5f, 0x61, 0x74, 0x74, 0x65, 0x6e
        /*0046*/ 	.byte	0x74, 0x69, 0x6f, 0x6e, 0x2f, 0x63, 0x73, 0x72, 0x63, 0x2f, 0x63, 0x75, 0x74, 0x6c, 0x61, 0x73
        /*0056*/ 	.byte	0x73, 0x2f, 0x69, 0x6e, 0x63, 0x6c, 0x75, 0x64, 0x65, 0x2f, 0x63, 0x75, 0x74, 0x65, 0x2f, 0x70
        /*0066*/ 	.byte	0x6f, 0x69, 0x6e, 0x74, 0x65, 0x72, 0x5f, 0x66, 0x6c, 0x61, 0x67, 0x67, 0x65, 0x64, 0x2e, 0x68
        /*0076*/ 	.byte	0x70, 0x70, 0x00
	.type		__unnamed_7,@object
	.size		__unnamed_7,(__unnamed_12 - __unnamed_7)
__unnamed_7:
        /* <DEDUP_REMOVED lines=24> */
        /*01f9*/ 	.byte	0x3e, 0x3e, 0x20, 0x26, 0x5d, 0x00
	.type		__unnamed_12,@object
	.size		__unnamed_12,(__unnamed_5 - __unnamed_12)
__unnamed_12:
        /* <DEDUP_REMOVED lines=25> */
	.type		__unnamed_5,@object
	.size		__unnamed_5,(__unnamed_10 - __unnamed_5)
__unnamed_5:
        /* <DEDUP_REMOVED lines=25> */
	.type		__unnamed_10,@object
	.size		__unnamed_10,(__unnamed_3 - __unnamed_10)
__unnamed_10:
        /* <DEDUP_REMOVED lines=29> */
        /*06db*/ 	.byte	0x5d, 0x00
	.type		__unnamed_3,@object
	.size		__unnamed_3,(__unnamed_9 - __unnamed_3)
__unnamed_3:
        /* <DEDUP_REMOVED lines=30> */
	.type		__unnamed_9,@object
	.size		__unnamed_9,(__unnamed_2 - __unnamed_9)
__unnamed_9:
        /* <DEDUP_REMOVED lines=30> */
	.type		__unnamed_2,@object
	.size		__unnamed_2,(__unnamed_11 - __unnamed_2)
__unnamed_2:
        /* <DEDUP_REMOVED lines=30> */
	.type		__unnamed_11,@object
	.size		__unnamed_11,(__unnamed_4 - __unnamed_11)
__unnamed_11:
        /* <DEDUP_REMOVED lines=30> */
	.type		__unnamed_4,@object
	.size		__unnamed_4,(__unnamed_6 - __unnamed_4)
__unnamed_4:
        /* <DEDUP_REMOVED lines=30> */
	.type		__unnamed_6,@object
	.size		__unnamed_6,(__unnamed_8 - __unnamed_6)
__unnamed_6:
        /* <DEDUP_REMOVED lines=29> */
        /*11c7*/ 	.byte	0x3e, 0x5d, 0x00
	.type		__unnamed_8,@object
	.size		__unnamed_8,(__unnamed_1 - __unnamed_8)
__unnamed_8:
        /* <DEDUP_REMOVED lines=30> */
	.type		__unnamed_1,@object
	.size		__unnamed_1,(.L_0 - __unnamed_1)
__unnamed_1:
        /* <DEDUP_REMOVED lines=29> */
        /*156e*/ 	.byte	0x3e, 0x20, 0x26, 0x5d, 0x00
.L_0:


//--------------------- .nv.shared._ZN7cutlass13device_kernelIN5flash11enable_sm90INS1_16FlashAttnFwdSm90INS1_25CollectiveMainloopFwdSm90ILi2EN4cute5tupleIJNS5_1CILi1EEES8_S8_EEENS6_IJNS7_ILi128EEENS7_ILi160EEENS7_ILi192EEEEEELi128ENS_12float_e4m3_tEfNS_4arch4Sm90ELb0ELb0ELb1ELb0ELb0ELb0ELb0ELb1ELb1ELb1ELb0ELb0EEENS1_21CollectiveEpilogueFwdINS6_IJSA_SA_SB_EEES9_NS_10bfloat16_tESG_Li256ELb0ELb1ELb0ELb1EEENS1_29StaticPersistentTileSchedulerILb0EEEEEEEEEvNT_6ParamsE --------------------------
	.section	.nv.shared._ZN7cutlass13device_kernelIN5flash11enable_sm90INS1_16FlashAttnFwdSm90INS1_25CollectiveMainloopFwdSm90ILi2EN4cute5tupleIJNS5_1CILi1EEES8_S8_EEENS6_IJNS7_ILi128EEENS7_ILi160EEENS7_ILi192EEEEEELi128ENS_12float_e4m3_tEfNS_4arch4Sm90ELb0ELb0ELb1ELb0ELb0ELb0ELb0ELb1ELb1ELb1ELb0ELb0EEENS1_21CollectiveEpilogueFwdINS6_IJSA_SA_SB_EEES9_NS_10bfloat16_tESG_Li256ELb0ELb1ELb0ELb1EEENS1_29StaticPersistentTileSchedulerILb0EEEEEEEEEvNT_6ParamsE,"aw",@nobits
	.sectionflags	@""
	.align	16
	.zero		1024


//--------------------- .nv.shared.reserved.0     --------------------------
	.section	.nv.shared.reserved.0,"aw",@nobits
	.weak		__nv_reservedSMEM_offset_0_alias
	.size		__nv_reservedSMEM_offset_0_alias, 0, 0
	.other		__nv_reservedSMEM_offset_0_alias,@"STO_CUDA_RESERVED_SHARED STV_DEFAULT"
__nv_reservedSMEM_offset_0_alias:
	.zero		0


//--------------------- .nv.global                --------------------------
	.section	.nv.global,"aw",@nobits
.nv.global:
	.type		_ZN83_INTERNAL_0df50879_47_flash_fwd_hdimdiff_e4m3_softcap_packgqa_sm90_cu_0985e13a_48124cute1_E,@object
	.size		_ZN83_INTERNAL_0df50879_47_flash_fwd_hdimdiff_e4m3_softcap_packgqa_sm90_cu_0985e13a_48124cute1_E,(_ZN83_INTERNAL_0df50879_47_flash_fwd_hdimdiff_e4m3_softcap_packgqa_sm90_cu_0985e13a_48124cuda3std3__45__cpo6cbeginE - _ZN83_INTERNAL_0df50879_47_flash_fwd_hdimdiff_e4m3_softcap_packgqa_sm90_cu_0985e13a_48124cute1_E)
_ZN83_INTERNAL_0df50879_47_flash_fwd_hdimdiff_e4m3_softcap_packgqa_sm90_cu_0985e13a_48124cute1_E:
	.zero		1
	.type		_ZN83_INTERNAL_0df50879_47_flash_fwd_hdimdiff_e4m3_softcap_packgqa_sm90_cu_0985e13a_48124cuda3std3__45__cpo6cbeginE,@object
	.size		_ZN83_INTERNAL_0df50879_47_flash_fwd_hdimdiff_e4m3_softcap_packgqa_sm90_cu_0985e13a_48124cuda3std3__45__cpo6cbeginE,(_ZN83_INTERNAL_0df50879_47_flash_fwd_hdimdiff_e4m3_softcap_packgqa_sm90_cu_0985e13a_48124cuda3std3__48in_placeE - _ZN83_INTERNAL_0df50879_47_flash_fwd_hdimdiff_e4m3_softcap_packgqa_sm90_cu_0985e13a_48124cuda3std3__45__cpo6cbeginE)
_ZN83_INTERNAL_0df50879_47_flash_fwd_hdimdiff_e4m3_softcap_packgqa_sm90_cu_0985e13a_48124cuda3std3__45__cpo6cbeginE:
	.zero		1
	.type		_ZN83_INTERNAL_0df50879_47_flash_fwd_hdimdiff_e4m3_softcap_packgqa_sm90_cu_0985e13a_48124cuda3std3__48in_placeE,@object
	.size		_ZN83_INTERNAL_0df50879_47_flash_fwd_hdimdiff_e4m3_softcap_packgqa_sm90_cu_0985e13a_48124cuda3std3__48in_placeE,(_ZN83_INTERNAL_0df50879_47_flash_fwd_hdimdiff_e4m3_softcap_packgqa_sm90_cu_0985e13a_48124cuda3std6ranges3__45__cpo9iter_moveE - _ZN83_INTERNAL_0df50879_47_flash_fwd_hdimdiff_e4m3_softcap_packgqa_sm90_cu_0985e13a_48124cuda3std3__48in_placeE)
_ZN83_INTERNAL_0df50879_47_flash_fwd_hdimdiff_e4m3_softcap_packgqa_sm90_cu_0985e13a_48124cuda3std3__48in_placeE:
	.zero		1
	.type		_ZN83_INTERNAL_0df50879_47_flash_fwd_hdimdiff_e4m3_softcap_packgqa_sm90_cu_0985e13a_48124cuda3std6ranges3__45__cpo9iter_moveE,@object
	.size		_ZN83_INTERNAL_0df50879_47_flash_fwd_hdimdiff_e4m3_softcap_packgqa_sm90_cu_0985e13a_48124cuda3std6ranges3__45__cpo9iter_moveE,(_ZN83_INTERNAL_0df50879_47_flash_fwd_hdimdiff_e4m3_softcap_packgqa_sm90_cu_0985e13a_48124cuda3std3__45__cpo5beginE - _ZN83_INTERNAL_0df50879_47_flash_fwd_hdimdiff_e4m3_softcap_packgqa_sm90_cu_0985e13a_48124cuda3std6ranges3__45__cpo9iter_moveE)
_ZN83_INTERNAL_0df50879_47_flash_fwd_hdimdiff_e4m3_softcap_packgqa_sm90_cu_0985e13a_48124cuda3std6ranges3__45__cpo9iter_moveE:
	.zero		1
	.type		_ZN83_INTERNAL_0df50879_47_flash_fwd_hdimdiff_e4m3_softcap_packgqa_sm90_cu_0985e13a_48124cuda3std3__45__cpo5beginE,@object
	.size		_ZN83_INTERNAL_0df50879_47_flash_fwd_hdimdiff_e4m3_softcap_packgqa_sm90_cu_0985e13a_48124cuda3std3__45__cpo5beginE,(_ZN83_INTERNAL_0df50879_47_flash_fwd_hdimdiff_e4m3_softcap_packgqa_sm90_cu_0985e13a_48124cuda3std3__485_GLOBAL__N__0df50879_47_flash_fwd_hdimdiff_e4m3_softcap_packgqa_sm90_cu_0985e13a_48126ignoreE - _ZN83_INTERNAL_0df50879_47_flash_fwd_hdimdiff_e4m3_softcap_packgqa_sm90_cu_0985e13a_48124cuda3std3__45__cpo5beginE)
_ZN83_INTERNAL_0df50879_47_flash_fwd_hdimdiff_e4m3_softcap_packgqa_sm90_cu_0985e13a_48124cuda3std3__45__cpo5beginE:
	.zero		1
	.type		_ZN83_INTERNAL_0df50879_47_flash_fwd_hdimdiff_e4m3_softcap_packgqa_sm90_cu_0985e13a_48124cuda3std3__485_GLOBAL__N__0df50879_47_flash_fwd_hdimdiff_e4m3_softcap_packgqa_sm90_cu_0985e13a_48126ignoreE,@object
	.size		_ZN83_INTERNAL_0df50879_47_flash_fwd_hdimdiff_e4m3_softcap_packgqa_sm90_cu_0985e13a_48124cuda3std3__485_GLOBAL__N__0df50879_47_flash_fwd_hdimdiff_e4m3_softcap_packgqa_sm90_cu_0985e13a_48126ignoreE,(_ZN83_INTERNAL_0df50879_47_flash_fwd_hdimdiff_e4m3_softcap_packgqa_sm90_cu_0985e13a_48124cute7productE - _ZN83_INTERNAL_0df50879_47_flash_fwd_hdimdiff_e4m3_softcap_packgqa_sm90_cu_0985e13a_48124cuda3std3__485_GLOBAL__N__0df50879_47_flash_fwd_hdimdiff_e4m3_softcap_packgqa_sm90_cu_0985e13a_48126ignoreE)
_ZN83_INTERNAL_0df50879_47_flash_fwd_hdimdiff_e4m3_softcap_packgqa_sm90_cu_0985e13a_48124cuda3std3__485_GLOBAL__N__0df50879_47_flash_fwd_hdimdiff_e4m3_softcap_packgqa_sm90_cu_0985e13a_48126ignoreE:
	.zero		1
	.type		_ZN83_INTERNAL_0df50879_47_flash_fwd_hdimdiff_e4m3_softcap_packgqa_sm90_cu_0985e13a_48124cute7productE,@object
	.size		_ZN83_INTERNAL_0df50879_47_flash_fwd_hdimdiff_e4m3_softcap_packgqa_sm90_cu_0985e13a_48124cute7productE,(_ZN83_INTERNAL_0df50879_47_flash_fwd_hdimdiff_e4m3_softcap_packgqa_sm90_cu_0985e13a_48124cuda3std3__45__cpo3endE - _ZN83_INTERNAL_0df50879_47_flash_fwd_hdimdiff_e4m3_softcap_packgqa_sm90_cu_0985e13a_48124cute7productE)
_ZN83_INTERNAL_0df50879_47_flash_fwd_hdimdiff_e4m3_softcap_packgqa_sm90_cu_0985e13a_48124cute7productE:
	.zero		1
	.type		_ZN83_INTERNAL_0df50879_47_flash_fwd_hdimdiff_e4m3_softcap_packgqa_sm90_cu_0985e13a_48124cuda3std3__45__cpo3endE,@object
	.size		_ZN83_INTERNAL_0df50879_47_flash_fwd_hdimdiff_e4m3_softcap_packgqa_sm90_cu_0985e13a_48124cuda3std3__45__cpo3endE,(_ZN83_INTERNAL_0df50879_47_flash_fwd_hdimdiff_e4m3_softcap_packgqa_sm90_cu_0985e13a_48124cuda3std3__419piecewise_constructE - _ZN83_INTERNAL_0df50879_47_flash_fwd_hdimdiff_e4m3_softcap_packgqa_sm90_cu_0985e13a_48124cuda3std3__45__cpo3endE)
_ZN83_INTERNAL_0df50879_47_flash_fwd_hdimdiff_e4m3_softcap_packgqa_sm90_cu_0985e13a_48124cuda3std3__45__cpo3endE:
	.zero		1
	.type		_ZN83_INTERNAL_0df50879_47_flash_fwd_hdimdiff_e4m3_softcap_packgqa_sm90_cu_0985e13a_48124cuda3std3__419piecewise_constructE,@object
	.size		_ZN83_INTERNAL_0df50879_47_flash_fwd_hdimdiff_e4m3_softcap_packgqa_sm90_cu_0985e13a_48124cuda3std3__419piecewise_constructE,(_ZN83_INTERNAL_0df50879_47_flash_fwd_hdimdiff_e4m3_softcap_packgqa_sm90_cu_0985e13a_48124cuda3std3__45__cpo4cendE - _ZN83_INTERNAL_0df50879_47_flash_fwd_hdimdiff_e4m3_softcap_packgqa_sm90_cu_0985e13a_48124cuda3std3__419piecewise_constructE)
_ZN83_INTERNAL_0df50879_47_flash_fwd_hdimdiff_e4m3_softcap_packgqa_sm90_cu_0985e13a_48124cuda3std3__419piecewise_constructE:
	.zero		1
	.type		_ZN83_INTERNAL_0df50879_47_flash_fwd_hdimdiff_e4m3_softcap_packgqa_sm90_cu_0985e13a_48124cuda3std3__45__cpo4cendE,@object
	.size		_ZN83_INTERNAL_0df50879_47_flash_fwd_hdimdiff_e4m3_softcap_packgqa_sm90_cu_0985e13a_48124cuda3std3__45__cpo4cendE,(_ZN83_INTERNAL_0df50879_47_flash_fwd_hdimdiff_e4m3_softcap_packgqa_sm90_cu_0985e13a_48124cuda3std6ranges3__45__cpo4swapE - _ZN83_INTERNAL_0df50879_47_flash_fwd_hdimdiff_e4m3_softcap_packgqa_sm90_cu_0985e13a_48124cuda3std3__45__cpo4cendE)
_ZN83_INTERNAL_0df50879_47_flash_fwd_hdimdiff_e4m3_softcap_packgqa_sm90_cu_0985e13a_48124cuda3std3__45__cpo4cendE:
	.zero		1
	.type		_ZN83_INTERNAL_0df50879_47_flash_fwd_hdimdiff_e4m3_softcap_packgqa_sm90_cu_0985e13a_48124cuda3std6ranges3__45__cpo4swapE,@object
	.size		_ZN83_INTERNAL_0df50879_47_flash_fwd_hdimdiff_e4m3_softcap_packgqa_sm90_cu_0985e13a_48124cuda3std6ranges3__45__cpo4swapE,(.L_20 - _ZN83_INTERNAL_0df50879_47_flash_fwd_hdimdiff_e4m3_softcap_packgqa_sm90_cu_0985e13a_48124cuda3std6ranges3__45__cpo4swapE)
_ZN83_INTERNAL_0df50879_47_flash_fwd_hdimdiff_e4m3_softcap_packgqa_sm90_cu_0985e13a_48124cuda3std6ranges3__45__cpo4swapE:
	.zero		1
.L_20:


//--------------------- .nv.shared._ZN7cutlass13device_kernelIN5flash11enable_sm90INS1_16FlashAttnFwdSm90INS1_25CollectiveMainloopFwdSm90ILi2EN4cute5tupleIJNS5_1CILi2EEENS7_ILi1EEES9_EEENS6_IJNS7_ILi128EEENS7_ILi160EEENS7_ILi192EEEEEELi128ENS_12float_e4m3_tEfNS_4arch4Sm90ELb0ELb0ELb1ELb0ELb0ELb0ELb0ELb1ELb1ELb1ELb0ELb0EEENS1_21CollectiveEpilogueFwdINS6_IJSB_SB_SC_EEESA_NS_10bfloat16_tESH_Li256ELb0ELb1ELb0ELb1EEENS1_29StaticPersistentTileSchedulerILb0EEEEEEEEEvNT_6ParamsE --------------------------
	.section	.nv.shared._ZN7cutlass13device_kernelIN5flash11enable_sm90INS1_16FlashAttnFwdSm90INS1_25CollectiveMainloopFwdSm90ILi2EN4cute5tupleIJNS5_1CILi2EEENS7_ILi1EEES9_EEENS6_IJNS7_ILi128EEENS7_ILi160EEENS7_ILi192EEEEEELi128ENS_12float_e4m3_tEfNS_4arch4Sm90ELb0ELb0ELb1ELb0ELb0ELb0ELb0ELb1ELb1ELb1ELb0ELb0EEENS1_21CollectiveEpilogueFwdINS6_IJSB_SB_SC_EEESA_NS_10bfloat16_tESH_Li256ELb0ELb1ELb0ELb1EEENS1_29StaticPersistentTileSchedulerILb0EEEEEEEEEvNT_6ParamsE,"aw",@nobits
	.sectionflags	@""
	.align	16
	.zero		1024


//--------------------- .nv.shared._ZN7cutlass13device_kernelIN5flash11enable_sm90INS1_16FlashAttnFwdSm90INS1_25CollectiveMainloopFwdSm90ILi2EN4cute5tupleIJNS5_1CILi1EEES8_S8_EEENS6_IJNS7_ILi128EEENS7_ILi160EEENS7_ILi192EEEEEELi128ENS_12float_e4m3_tEfNS_4arch4Sm90ELb0ELb0ELb1ELb1ELb0ELb0ELb0ELb1ELb1ELb1ELb0ELb0EEENS1_21CollectiveEpilogueFwdINS6_IJSA_SA_SB_EEES9_NS_10bfloat16_tESG_Li256ELb1ELb1ELb0ELb1EEENS1_36VarlenDynamicPersistentTileSchedulerILi128ELi160ELi256ELi128ELb0ELb1ELb1ELb0ELb1ELb1EEEEEEEEEvNT_6ParamsE --------------------------
	.section	.nv.shared._ZN7cutlass13device_kernelIN5flash11enable_sm90INS1_16FlashAttnFwdSm90INS1_25CollectiveMainloopFwdSm90ILi2EN4cute5tupleIJNS5_1CILi1EEES8_S8_EEENS6_IJNS7_ILi128EEENS7_ILi160EEENS7_ILi192EEEEEELi128ENS_12float_e4m3_tEfNS_4arch4Sm90ELb0ELb0ELb1ELb1ELb0ELb0ELb0ELb1ELb1ELb1ELb0ELb0EEENS1_21CollectiveEpilogueFwdINS6_IJSA_SA_SB_EEES9_NS_10bfloat16_tESG_Li256ELb1ELb1ELb0ELb1EEENS1_36VarlenDynamicPersistentTileSchedulerILi128ELi160ELi256ELi128ELb0ELb1ELb1ELb0ELb1ELb1EEEEEEEEEvNT_6ParamsE,"aw",@nobits
	.sectionflags	@""
	.align	16
	.zero		1024


//--------------------- .nv.shared._ZN7cutlass13device_kernelIN5flash11enable_sm90INS1_16FlashAttnFwdSm90INS1_25CollectiveMainloopFwdSm90ILi2EN4cute5tupleIJNS5_1CILi1EEES8_S8_EEENS6_IJNS7_ILi128EEENS7_ILi160EEENS7_ILi192EEEEEELi128ENS_12float_e4m3_tEfNS_4arch4Sm90ELb0ELb0ELb1ELb1ELb0ELb1ELb0ELb1ELb1ELb1ELb0ELb0EEENS1_21CollectiveEpilogueFwdINS6_IJSA_SA_SB_EEES9_NS_10bfloat16_tESG_Li256ELb1ELb1ELb0ELb1EEENS1_36VarlenDynamicPersistentTileSchedulerILi128ELi160ELi256ELi128ELb0ELb1ELb1ELb0ELb1ELb1EEEEEEEEEvNT_6ParamsE --------------------------
	.section	.nv.shared._ZN7cutlass13device_kernelIN5flash11enable_sm90INS1_16FlashAttnFwdSm90INS1_25CollectiveMainloopFwdSm90ILi2EN4cute5tupleIJNS5_1CILi1EEES8_S8_EEENS6_IJNS7_ILi128EEENS7_ILi160EEENS7_ILi192EEEEEELi128ENS_12float_e4m3_tEfNS_4arch4Sm90ELb0ELb0ELb1ELb1ELb0ELb1ELb0ELb1ELb1ELb1ELb0ELb0EEENS1_21CollectiveEpilogueFwdINS6_IJSA_SA_SB_EEES9_NS_10bfloat16_tESG_Li256ELb1ELb1ELb0ELb1EEENS1_36VarlenDynamicPersistentTileSchedulerILi128ELi160ELi256ELi128ELb0ELb1ELb1ELb0ELb1ELb1EEEEEEEEEvNT_6ParamsE,"aw",@nobits
	.sectionflags	@""
	.align	16
	.zero		1024


//--------------------- .nv.shared._ZN7cutlass13device_kernelIN5flash11enable_sm90INS1_16FlashAttnFwdSm90INS1_25CollectiveMainloopFwdSm90ILi2EN4cute5tupleIJNS5_1CILi1EEES8_S8_EEENS6_IJNS7_ILi128EEESA_NS7_ILi192EEEEEELi128ENS_12float_e4m3_tEfNS_4arch4Sm90ELb0ELb1ELb1ELb0ELb0ELb0ELb0ELb1ELb1ELb1ELb0ELb0EEENS1_21CollectiveEpilogueFwdINS6_IJSA_SA_SA_EEES9_NS_10bfloat16_tESF_Li256ELb0ELb1ELb0ELb1EEENS1_30DynamicPersistentTileSchedulerILi256ELi128ELb0ELb1ELb1EEEEEEEEEvNT_6ParamsE --------------------------
	.section	.nv.shared._ZN7cutlass13device_kernelIN5flash11enable_sm90INS1_16FlashAttnFwdSm90INS1_25CollectiveMainloopFwdSm90ILi2EN4cute5tupleIJNS5_1CILi1EEES8_S8_EEENS6_IJNS7_ILi128EEESA_NS7_ILi192EEEEEELi128ENS_12float_e4m3_tEfNS_4arch4Sm90ELb0ELb1ELb1ELb0ELb0ELb0ELb0ELb1ELb1ELb1ELb0ELb0EEENS1_21CollectiveEpilogueFwdINS6_IJSA_SA_SA_EEES9_NS_10bfloat16_tESF_Li256ELb0ELb1ELb0ELb1EEENS1_30DynamicPersistentTileSchedulerILi256ELi128ELb0ELb1ELb1EEEEEEEEEvNT_6ParamsE,"aw",@nobits
	.sectionflags	@""
	.align	16
	.zero		1024


//--------------------- .nv.shared._ZN7cutlass13device_kernelIN5flash11enable_sm90INS1_16FlashAttnFwdSm90INS1_25CollectiveMainloopFwdSm90ILi2EN4cute5tupleIJNS5_1CILi1EEES8_S8_EEENS6_IJNS7_ILi128EEESA_NS7_ILi192EEEEEELi128ENS_12float_e4m3_tEfNS_4arch4Sm90ELb0ELb1ELb1ELb1ELb0ELb0ELb0ELb1ELb1ELb1ELb0ELb0EEENS1_21CollectiveEpilogueFwdINS6_IJSA_SA_SA_EEES9_NS_10bfloat16_tESF_Li256ELb1ELb1ELb0ELb1EEENS1_36VarlenDynamicPersistentTileSchedulerILi128ELi128ELi256ELi128ELb0ELb1ELb1ELb1ELb0ELb1EEEEEEEEEvNT_6ParamsE --------------------------
	.section	.nv.shared._ZN7cutlass13device_kernelIN5flash11enable_sm90INS1_16FlashAttnFwdSm90INS1_25CollectiveMainloopFwdSm90ILi2EN4cute5tupleIJNS5_1CILi1EEES8_S8_EEENS6_IJNS7_ILi128EEESA_NS7_ILi192EEEEEELi128ENS_12float_e4m3_tEfNS_4arch4Sm90ELb0ELb1ELb1ELb1ELb0ELb0ELb0ELb1ELb1ELb1ELb0ELb0EEENS1_21CollectiveEpilogueFwdINS6_IJSA_SA_SA_EEES9_NS_10bfloat16_tESF_Li256ELb1ELb1ELb0ELb1EEENS1_36VarlenDynamicPersistentTileSchedulerILi128ELi128ELi256ELi128ELb0ELb1ELb1ELb1ELb0ELb1EEEEEEEEEvNT_6ParamsE,"aw",@nobits
	.sectionflags	@""
	.align	16
	.zero		1024


//--------------------- .nv.shared._ZN7cutlass13device_kernelIN5flash11enable_sm90INS1_16FlashAttnFwdSm90INS1_25CollectiveMainloopFwdSm90ILi2EN4cute5tupleIJNS5_1CILi1EEES8_S8_EEENS6_IJNS7_ILi128EEESA_NS7_ILi192EEEEEELi128ENS_12float_e4m3_tEfNS_4arch4Sm90ELb0ELb1ELb1ELb1ELb0ELb1ELb0ELb1ELb1ELb1ELb0ELb0EEENS1_21CollectiveEpilogueFwdINS6_IJSA_SA_SA_EEES9_NS_10bfloat16_tESF_Li256ELb1ELb1ELb0ELb1EEENS1_36VarlenDynamicPersistentTileSchedulerILi128ELi128ELi256ELi128ELb0ELb1ELb1ELb1ELb0ELb1EEEEEEEEEvNT_6ParamsE --------------------------
	.section	.nv.shared._ZN7cutlass13device_kernelIN5flash11enable_sm90INS1_16FlashAttnFwdSm90INS1_25CollectiveMainloopFwdSm90ILi2EN4cute5tupleIJNS5_1CILi1EEES8_S8_EEENS6_IJNS7_ILi128EEESA_NS7_ILi192EEEEEELi128ENS_12float_e4m3_tEfNS_4arch4Sm90ELb0ELb1ELb1ELb1ELb0ELb1ELb0ELb1ELb1ELb1ELb0ELb0EEENS1_21CollectiveEpilogueFwdINS6_IJSA_SA_SA_EEES9_NS_10bfloat16_tESF_Li256ELb1ELb1ELb0ELb1EEENS1_36VarlenDynamicPersistentTileSchedulerILi128ELi128ELi256ELi128ELb0ELb1ELb1ELb1ELb0ELb1EEEEEEEEEvNT_6ParamsE,"aw",@nobits
	.sectionflags	@""
	.align	16
	.zero		1024


//--------------------- .nv.shared._ZN7cutlass13device_kernelIN5flash11enable_sm90INS1_16FlashAttnFwdSm90INS1_25CollectiveMainloopFwdSm90ILi2EN4cute5tupleIJNS5_1CILi1EEES8_S8_EEENS6_IJNS7_ILi128EEENS7_ILi160EEENS7_ILi192EEEEEELi128ENS_12float_e4m3_tEfNS_4arch4Sm90ELb1ELb0ELb1ELb0ELb0ELb0ELb0ELb1ELb1ELb1ELb0ELb0EEENS1_21CollectiveEpilogueFwdINS6_IJSA_SA_SB_EEES9_NS_10bfloat16_tESG_Li256ELb0ELb1ELb0ELb1EEENS1_30DynamicPersistentTileSchedulerILi256ELi128ELb0ELb1ELb1EEEEEEEEEvNT_6ParamsE --------------------------
	.section	.nv.shared._ZN7cutlass13device_kernelIN5flash11enable_sm90INS1_16FlashAttnFwdSm90INS1_25CollectiveMainloopFwdSm90ILi2EN4cute5tupleIJNS5_1CILi1EEES8_S8_EEENS6_IJNS7_ILi128EEENS7_ILi160EEENS7_ILi192EEEEEELi128ENS_12float_e4m3_tEfNS_4arch4Sm90ELb1ELb0ELb1ELb0ELb0ELb0ELb0ELb1ELb1ELb1ELb0ELb0EEENS1_21CollectiveEpilogueFwdINS6_IJSA_SA_SB_EEES9_NS_10bfloat16_tESG_Li256ELb0ELb1ELb0ELb1EEENS1_30DynamicPersistentTileSchedulerILi256ELi128ELb0ELb1ELb1EEEEEEEEEvNT_6ParamsE,"aw",@nobits
	.sectionflags	@""
	.align	16
	.zero		1024


//--------------------- .nv.shared._ZN7cutlass13device_kernelIN5flash11enable_sm90INS1_16FlashAttnFwdSm90INS1_25CollectiveMainloopFwdSm90ILi2EN4cute5tupleIJNS5_1CILi1EEES8_S8_EEENS6_IJNS7_ILi128EEENS7_ILi160EEENS7_ILi192EEEEEELi128ENS_12float_e4m3_tEfNS_4arch4Sm90ELb1ELb0ELb1ELb1ELb0ELb0ELb0ELb1ELb1ELb1ELb0ELb0EEENS1_21CollectiveEpilogueFwdINS6_IJSA_SA_SB_EEES9_NS_10bfloat16_tESG_Li256ELb1ELb1ELb0ELb1EEENS1_36VarlenDynamicPersistentTileSchedulerILi128ELi160ELi256ELi128ELb0ELb1ELb1ELb1ELb1ELb1EEEEEEEEEvNT_6ParamsE --------------------------
	.section	.nv.shared._ZN7cutlass13device_kernelIN5flash11enable_sm90INS1_16FlashAttnFwdSm90INS1_25CollectiveMainloopFwdSm90ILi2EN4cute5tupleIJNS5_1CILi1EEES8_S8_EEENS6_IJNS7_ILi128EEENS7_ILi160EEENS7_ILi192EEEEEELi128ENS_12float_e4m3_tEfNS_4arch4Sm90ELb1ELb0ELb1ELb1ELb0ELb0ELb0ELb1ELb1ELb1ELb0ELb0EEENS1_21CollectiveEpilogueFwdINS6_IJSA_SA_SB_EEES9_NS_10bfloat16_tESG_Li256ELb1ELb1ELb0ELb1EEENS1_36VarlenDynamicPersistentTileSchedulerILi128ELi160ELi256ELi128ELb0ELb1ELb1ELb1ELb1ELb1EEEEEEEEEvNT_6ParamsE,"aw",@nobits
	.sectionflags	@""
	.align	16
	.zero		1024


//--------------------- .nv.shared._ZN7cutlass13device_kernelIN5flash11enable_sm90INS1_16FlashAttnFwdSm90INS1_25CollectiveMainloopFwdSm90ILi2EN4cute5tupleIJNS5_1CILi1EEES8_S8_EEENS6_IJNS7_ILi128EEENS7_ILi160EEENS7_ILi192EEEEEELi128ENS_12float_e4m3_tEfNS_4arch4Sm90ELb1ELb0ELb1ELb1ELb0ELb1ELb0ELb1ELb1ELb1ELb0ELb0EEENS1_21CollectiveEpilogueFwdINS6_IJSA_SA_SB_EEES9_NS_10bfloat16_tESG_Li256ELb1ELb1ELb0ELb1EEENS1_36VarlenDynamicPersistentTileSchedulerILi128ELi160ELi256ELi128ELb0ELb1ELb1ELb1ELb1ELb1EEEEEEEEEvNT_6ParamsE --------------------------
	.section	.nv.shared._ZN7cutlass13device_kernelIN5flash11enable_sm90INS1_16FlashAttnFwdSm90INS1_25CollectiveMainloopFwdSm90ILi2EN4cute5tupleIJNS5_1CILi1EEES8_S8_EEENS6_IJNS7_ILi128EEENS7_ILi160EEENS7_ILi192EEEEEELi128ENS_12float_e4m3_tEfNS_4arch4Sm90ELb1ELb0ELb1ELb1ELb0ELb1ELb0ELb1ELb1ELb1ELb0ELb0EEENS1_21CollectiveEpilogueFwdINS6_IJSA_SA_SB_EEES9_NS_10bfloat16_tESG_Li256ELb1ELb1ELb0ELb1EEENS1_36VarlenDynamicPersistentTileSchedulerILi128ELi160ELi256ELi128ELb0ELb1ELb1ELb1ELb1ELb1EEEEEEEEEvNT_6ParamsE,"aw",@nobits
	.sectionflags	@""
	.align	16
	.zero		1024


//--------------------- .nv.constant0._ZN7cutlass13device_kernelIN5flash11enable_sm90INS1_16FlashAttnFwdSm90INS1_25CollectiveMainloopFwdSm90ILi2EN4cute5tupleIJNS5_1CILi1EEES8_S8_EEENS6_IJNS7_ILi128EEENS7_ILi160EEENS7_ILi192EEEEEELi128ENS_12float_e4m3_tEfNS_4arch4Sm90ELb0ELb0ELb1ELb0ELb0ELb0ELb0ELb1ELb1ELb1ELb0ELb0EEENS1_21CollectiveEpilogueFwdINS6_IJSA_SA_SB_EEES9_NS_10bfloat16_tESG_Li256ELb0ELb1ELb0ELb1EEENS1_29StaticPersistentTileSchedulerILb0EEEEEEEEEvNT_6ParamsE --------------------------
	.section	.nv.constant0._ZN7cutlass13device_kernelIN5flash11enable_sm90INS1_16FlashAttnFwdSm90INS1_25CollectiveMainloopFwdSm90ILi2EN4cute5tupleIJNS5_1CILi1EEES8_S8_EEENS6_IJNS7_ILi128EEENS7_ILi160EEENS7_ILi192EEEEEELi128ENS_12float_e4m3_tEfNS_4arch4Sm90ELb0ELb0ELb1ELb0ELb0ELb0ELb0ELb1ELb1ELb1ELb0ELb0EEENS1_21CollectiveEpilogueFwdINS6_IJSA_SA_SB_EEES9_NS_10bfloat16_tESG_Li256ELb0ELb1ELb0ELb1EEENS1_29StaticPersistentTileSchedulerILb0EEEEEEEEEvNT_6ParamsE,"a",@progbits
	.sectionflags	@""
	.align	4
.nv.constant0._ZN7cutlass13device_kernelIN5flash11enable_sm90INS1_16FlashAttnFwdSm90INS1_25CollectiveMainloopFwdSm90ILi2EN4cute5tupleIJNS5_1CILi1EEES8_S8_EEENS6_IJNS7_ILi128EEENS7_ILi160EEENS7_ILi192EEEEEELi128ENS_12float_e4m3_tEfNS_4arch4Sm90ELb0ELb0ELb1ELb0ELb0ELb0ELb0ELb1ELb1ELb1ELb0ELb0EEENS1_21CollectiveEpilogueFwdINS6_IJSA_SA_SB_EEES9_NS_10bfloat16_tESG_Li256ELb0ELb1ELb0ELb1EEENS1_29StaticPersistentTileSchedulerILb0EEEEEEEEEvNT_6ParamsE:
	.zero		3200


//--------------------- .nv.constant0._ZN7cutlass13device_kernelIN5flash11enable_sm90INS1_16FlashAttnFwdSm90INS1_25CollectiveMainloopFwdSm90ILi2EN4cute5tupleIJNS5_1CILi2EEENS7_ILi1EEES9_EEENS6_IJNS7_ILi128EEENS7_ILi160EEENS7_ILi192EEEEEELi128ENS_12float_e4m3_tEfNS_4arch4Sm90ELb0ELb0ELb1ELb0ELb0ELb0ELb0ELb1ELb1ELb1ELb0ELb0EEENS1_21CollectiveEpilogueFwdINS6_IJSB_SB_SC_EEESA_NS_10bfloat16_tESH_Li256ELb0ELb1ELb0ELb1EEENS1_29StaticPersistentTileSchedulerILb0EEEEEEEEEvNT_6ParamsE --------------------------
	.section	.nv.constant0._ZN7cutlass13device_kernelIN5flash11enable_sm90INS1_16FlashAttnFwdSm90INS1_25CollectiveMainloopFwdSm90ILi2EN4cute5tupleIJNS5_1CILi2EEENS7_ILi1EEES9_EEENS6_IJNS7_ILi128EEENS7_ILi160EEENS7_ILi192EEEEEELi128ENS_12float_e4m3_tEfNS_4arch4Sm90ELb0ELb0ELb1ELb0ELb0ELb0ELb0ELb1ELb1ELb1ELb0ELb0EEENS1_21CollectiveEpilogueFwdINS6_IJSB_SB_SC_EEESA_NS_10bfloat16_tESH_Li256ELb0ELb1ELb0ELb1EEENS1_29StaticPersistentTileSchedulerILb0EEEEEEEEEvNT_6ParamsE,"a",@progbits
	.sectionflags	@""
	.align	4
.nv.constant0._ZN7cutlass13device_kernelIN5flash11enable_sm90INS1_16FlashAttnFwdSm90INS1_25CollectiveMainloopFwdSm90ILi2EN4cute5tupleIJNS5_1CILi2EEENS7_ILi1EEES9_EEENS6_IJNS7_ILi128EEENS7_ILi160EEENS7_ILi192EEEEEELi128ENS_12float_e4m3_tEfNS_4arch4Sm90ELb0ELb0ELb1ELb0ELb0ELb0ELb0ELb1ELb1ELb1ELb0ELb0EEENS1_21CollectiveEpilogueFwdINS6_IJSB_SB_SC_EEESA_NS_10bfloat16_tESH_Li256ELb0ELb1ELb0ELb1EEENS1_29StaticPersistentTileSchedulerILb0EEEEEEEEEvNT_6ParamsE:
	.zero		3200


//--------------------- .nv.constant0._ZN7cutlass13device_kernelIN5flash11enable_sm90INS1_16FlashAttnFwdSm90INS1_25CollectiveMainloopFwdSm90ILi2EN4cute5tupleIJNS5_1CILi1EEES8_S8_EEENS6_IJNS7_ILi128EEENS7_ILi160EEENS7_ILi192EEEEEELi128ENS_12float_e4m3_tEfNS_4arch4Sm90ELb0ELb0ELb1ELb1ELb0ELb0ELb0ELb1ELb1ELb1ELb0ELb0EEENS1_21CollectiveEpilogueFwdINS6_IJSA_SA_SB_EEES9_NS_10bfloat16_tESG_Li256ELb1ELb1ELb0ELb1EEENS1_36VarlenDynamicPersistentTileSchedulerILi128ELi160ELi256ELi128ELb0ELb1ELb1ELb0ELb1ELb1EEEEEEEEEvNT_6ParamsE --------------------------
	.section	.nv.constant0._ZN7cutlass13device_kernelIN5flash11enable_sm90INS1_16FlashAttnFwdSm90INS1_25CollectiveMainloopFwdSm90ILi2EN4cute5tupleIJNS5_1CILi1EEES8_S8_EEENS6_IJNS7_ILi128EEENS7_ILi160EEENS7_ILi192EEEEEELi128ENS_12float_e4m3_tEfNS_4arch4Sm90ELb0ELb0ELb1ELb1ELb0ELb0ELb0ELb1ELb1ELb1ELb0ELb0EEENS1_21CollectiveEpilogueFwdINS6_IJSA_SA_SB_EEES9_NS_10bfloat16_tESG_Li256ELb1ELb1ELb0ELb1EEENS1_36VarlenDynamicPersistentTileSchedulerILi128ELi160ELi256ELi128ELb0ELb1ELb1ELb0ELb1ELb1EEEEEEEEEvNT_6ParamsE,"a",@progbits
	.sectionflags	@""
	.align	4
.nv.constant0._ZN7cutlass13device_kernelIN5flash11enable_sm90INS1_16FlashAttnFwdSm90INS1_25CollectiveMainloopFwdSm90ILi2EN4cute5tupleIJNS5_1CILi1EEES8_S8_EEENS6_IJNS7_ILi128EEENS7_ILi160EEENS7_ILi192EEEEEELi128ENS_12float_e4m3_tEfNS_4arch4Sm90ELb0ELb0ELb1ELb1ELb0ELb0ELb0ELb1ELb1ELb1ELb0ELb0EEENS1_21CollectiveEpilogueFwdINS6_IJSA_SA_SB_EEES9_NS_10bfloat16_tESG_Li256ELb1ELb1ELb0ELb1EEENS1_36VarlenDynamicPersistentTileSchedulerILi128ELi160ELi256ELi128ELb0ELb1ELb1ELb0ELb1ELb1EEEEEEEEEvNT_6ParamsE:
	.zero		3328


//--------------------- .nv.constant0._ZN7cutlass13device_kernelIN5flash11enable_sm90INS1_16FlashAttnFwdSm90INS1_25CollectiveMainloopFwdSm90ILi2EN4cute5tupleIJNS5_1CILi1EEES8_S8_EEENS6_IJNS7_ILi128EEENS7_ILi160EEENS7_ILi192EEEEEELi128ENS_12float_e4m3_tEfNS_4arch4Sm90ELb0ELb0ELb1ELb1ELb0ELb1ELb0ELb1ELb1ELb1ELb0ELb0EEENS1_21CollectiveEpilogueFwdINS6_IJSA_SA_SB_EEES9_NS_10bfloat16_tESG_Li256ELb1ELb1ELb0ELb1EEENS1_36VarlenDynamicPersistentTileSchedulerILi128ELi160ELi256ELi128ELb0ELb1ELb1ELb0ELb1ELb1EEEEEEEEEvNT_6ParamsE --------------------------
	.section	.nv.constant0._ZN7cutlass13device_kernelIN5flash11enable_sm90INS1_16FlashAttnFwdSm90INS1_25CollectiveMainloopFwdSm90ILi2EN4cute5tupleIJNS5_1CILi1EEES8_S8_EEENS6_IJNS7_ILi128EEENS7_ILi160EEENS7_ILi192EEEEEELi128ENS_12float_e4m3_tEfNS_4arch4Sm90ELb0ELb0ELb1ELb1ELb0ELb1ELb0ELb1ELb1ELb1ELb0ELb0EEENS1_21CollectiveEpilogueFwdINS6_IJSA_SA_SB_EEES9_NS_10bfloat16_tESG_Li256ELb1ELb1ELb0ELb1EEENS1_36VarlenDynamicPersistentTileSchedulerILi128ELi160ELi256ELi128ELb0ELb1ELb1ELb0ELb1ELb1EEEEEEEEEvNT_6ParamsE,"a",@progbits
	.sectionflags	@""
	.align	4
.nv.constant0._ZN7cutlass13device_kernelIN5flash11enable_sm90INS1_16FlashAttnFwdSm90INS1_25CollectiveMainloopFwdSm90ILi2EN4cute5tupleIJNS5_1CILi1EEES8_S8_EEENS6_IJNS7_ILi128EEENS7_ILi160EEENS7_ILi192EEEEEELi128ENS_12float_e4m3_tEfNS_4arch4Sm90ELb0ELb0ELb1ELb1ELb0ELb1ELb0ELb1ELb1ELb1ELb0ELb0EEENS1_21CollectiveEpilogueFwdINS6_IJSA_SA_SB_EEES9_NS_10bfloat16_tESG_Li256ELb1ELb1ELb0ELb1EEENS1_36VarlenDynamicPersistentTileSchedulerILi128ELi160ELi256ELi128ELb0ELb1ELb1ELb0ELb1ELb1EEEEEEEEEvNT_6ParamsE:
	.zero		3328


//--------------------- .nv.constant0._ZN7cutlass13device_kernelIN5flash11enable_sm90INS1_16FlashAttnFwdSm90INS1_25CollectiveMainloopFwdSm90ILi2EN4cute5tupleIJNS5_1CILi1EEES8_S8_EEENS6_IJNS7_ILi128EEESA_NS7_ILi192EEEEEELi128ENS_12float_e4m3_tEfNS_4arch4Sm90ELb0ELb1ELb1ELb0ELb0ELb0ELb0ELb1ELb1ELb1ELb0ELb0EEENS1_21CollectiveEpilogueFwdINS6_IJSA_SA_SA_EEES9_NS_10bfloat16_tESF_Li256ELb0ELb1ELb0ELb1EEENS1_30DynamicPersistentTileSchedulerILi256ELi128ELb0ELb1ELb1EEEEEEEEEvNT_6ParamsE --------------------------
	.section	.nv.constant0._ZN7cutlass13device_kernelIN5flash11enable_sm90INS1_16FlashAttnFwdSm90INS1_25CollectiveMainloopFwdSm90ILi2EN4cute5tupleIJNS5_1CILi1EEES8_S8_EEENS6_IJNS7_ILi128EEESA_NS7_ILi192EEEEEELi128ENS_12float_e4m3_tEfNS_4arch4Sm90ELb0ELb1ELb1ELb0ELb0ELb0ELb0ELb1ELb1ELb1ELb0ELb0EEENS1_21CollectiveEpilogueFwdINS6_IJSA_SA_SA_EEES9_NS_10bfloat16_tESF_Li256ELb0ELb1ELb0ELb1EEENS1_30DynamicPersistentTileSchedulerILi256ELi128ELb0ELb1ELb1EEEEEEEEEvNT_6ParamsE,"a",@progbits
	.sectionflags	@""
	.align	4
.nv.constant0._ZN7cutlass13device_kernelIN5flash11enable_sm90INS1_16FlashAttnFwdSm90INS1_25CollectiveMainloopFwdSm90ILi2EN4cute5tupleIJNS5_1CILi1EEES8_S8_EEENS6_IJNS7_ILi128EEESA_NS7_ILi192EEEEEELi128ENS_12float_e4m3_tEfNS_4arch4Sm90ELb0ELb1ELb1ELb0ELb0ELb0ELb0ELb1ELb1ELb1ELb0ELb0EEENS1_21CollectiveEpilogueFwdINS6_IJSA_SA_SA_EEES9_NS_10bfloat16_tESF_Li256ELb0ELb1ELb0ELb1EEENS1_30DynamicPersistentTileSchedulerILi256ELi128ELb0ELb1ELb1EEEEEEEEEvNT_6ParamsE:
	.zero		3328


//--------------------- .nv.constant0._ZN7cutlass13device_kernelIN5flash11enable_sm90INS1_16FlashAttnFwdSm90INS1_25CollectiveMainloopFwdSm90ILi2EN4cute5tupleIJNS5_1CILi1EEES8_S8_EEENS6_IJNS7_ILi128EEESA_NS7_ILi192EEEEEELi128ENS_12float_e4m3_tEfNS_4arch4Sm90ELb0ELb1ELb1ELb1ELb0ELb0ELb0ELb1ELb1ELb1ELb0ELb0EEENS1_21CollectiveEpilogueFwdINS6_IJSA_SA_SA_EEES9_NS_10bfloat16_tESF_Li256ELb1ELb1ELb0ELb1EEENS1_36VarlenDynamicPersistentTileSchedulerILi128ELi128ELi256ELi128ELb0ELb1ELb1ELb1ELb0ELb1EEEEEEEEEvNT_6ParamsE --------------------------
	.section	.nv.constant0._ZN7cutlass13device_kernelIN5flash11enable_sm90INS1_16FlashAttnFwdSm90INS1_25CollectiveMainloopFwdSm90ILi2EN4cute5tupleIJNS5_1CILi1EEES8_S8_EEENS6_IJNS7_ILi128EEESA_NS7_ILi192EEEEEELi128ENS_12float_e4m3_tEfNS_4arch4Sm90ELb0ELb1ELb1ELb1ELb0ELb0ELb0ELb1ELb1ELb1ELb0ELb0EEENS1_21CollectiveEpilogueFwdINS6_IJSA_SA_SA_EEES9_NS_10bfloat16_tESF_Li256ELb1ELb1ELb0ELb1EEENS1_36VarlenDynamicPersistentTileSchedulerILi128ELi128ELi256ELi128ELb0ELb1ELb1ELb1ELb0ELb1EEEEEEEEEvNT_6ParamsE,"a",@progbits
	.sectionflags	@""
	.align	4
.nv.constant0._ZN7cutlass13device_kernelIN5flash11enable_sm90INS1_16FlashAttnFwdSm90INS1_25CollectiveMainloopFwdSm90ILi2EN4cute5tupleIJNS5_1CILi1EEES8_S8_EEENS6_IJNS7_ILi128EEESA_NS7_ILi192EEEEEELi128ENS_12float_e4m3_tEfNS_4arch4Sm90ELb0ELb1ELb1ELb1ELb0ELb0ELb0ELb1ELb1ELb1ELb0ELb0EEENS1_21CollectiveEpilogueFwdINS6_IJSA_SA_SA_EEES9_NS_10bfloat16_tESF_Li256ELb1ELb1ELb0ELb1EEENS1_36VarlenDynamicPersistentTileSchedulerILi128ELi128ELi256ELi128ELb0ELb1ELb1ELb1ELb0ELb1EEEEEEEEEvNT_6ParamsE:
	.zero		3328


//--------------------- .nv.constant0._ZN7cutlass13device_kernelIN5flash11enable_sm90INS1_16FlashAttnFwdSm90INS1_25CollectiveMainloopFwdSm90ILi2EN4cute5tupleIJNS5_1CILi1EEES8_S8_EEENS6_IJNS7_ILi128EEESA_NS7_ILi192EEEEEELi128ENS_12float_e4m3_tEfNS_4arch4Sm90ELb0ELb1ELb1ELb1ELb0ELb1ELb0ELb1ELb1ELb1ELb0ELb0EEENS1_21CollectiveEpilogueFwdINS6_IJSA_SA_SA_EEES9_NS_10bfloat16_tESF_Li256ELb1ELb1ELb0ELb1EEENS1_36VarlenDynamicPersistentTileSchedulerILi128ELi128ELi256ELi128ELb0ELb1ELb1ELb1ELb0ELb1EEEEEEEEEvNT_6ParamsE --------------------------
	.section	.nv.constant0._ZN7cutlass13device_kernelIN5flash11enable_sm90INS1_16FlashAttnFwdSm90INS1_25CollectiveMainloopFwdSm90ILi2EN4cute5tupleIJNS5_1CILi1EEES8_S8_EEENS6_IJNS7_ILi128EEESA_NS7_ILi192EEEEEELi128ENS_12float_e4m3_tEfNS_4arch4Sm90ELb0ELb1ELb1ELb1ELb0ELb1ELb0ELb1ELb1ELb1ELb0ELb0EEENS1_21CollectiveEpilogueFwdINS6_IJSA_SA_SA_EEES9_NS_10bfloat16_tESF_Li256ELb1ELb1ELb0ELb1EEENS1_36VarlenDynamicPersistentTileSchedulerILi128ELi128ELi256ELi128ELb0ELb1ELb1ELb1ELb0ELb1EEEEEEEEEvNT_6ParamsE,"a",@progbits
	.sectionflags	@""
	.align	4
.nv.constant0._ZN7cutlass13device_kernelIN5flash11enable_sm90INS1_16FlashAttnFwdSm90INS1_25CollectiveMainloopFwdSm90ILi2EN4cute5tupleIJNS5_1CILi1EEES8_S8_EEENS6_IJNS7_ILi128EEESA_NS7_ILi192EEEEEELi128ENS_12float_e4m3_tEfNS_4arch4Sm90ELb0ELb1ELb1ELb1ELb0ELb1ELb0ELb1ELb1ELb1ELb0ELb0EEENS1_21CollectiveEpilogueFwdINS6_IJSA_SA_SA_EEES9_NS_10bfloat16_tESF_Li256ELb1ELb1ELb0ELb1EEENS1_36VarlenDynamicPersistentTileSchedulerILi128ELi128ELi256ELi128ELb0ELb1ELb1ELb1ELb0ELb1EEEEEEEEEvNT_6ParamsE:
	.zero		3328


//--------------------- .nv.constant0._ZN7cutlass13device_kernelIN5flash11enable_sm90INS1_16FlashAttnFwdSm90INS1_25CollectiveMainloopFwdSm90ILi2EN4cute5tupleIJNS5_1CILi1EEES8_S8_EEENS6_IJNS7_ILi128EEENS7_ILi160EEENS7_ILi192EEEEEELi128ENS_12float_e4m3_tEfNS_4arch4Sm90ELb1ELb0ELb1ELb0ELb0ELb0ELb0ELb1ELb1ELb1ELb0ELb0EEENS1_21CollectiveEpilogueFwdINS6_IJSA_SA_SB_EEES9_NS_10bfloat16_tESG_Li256ELb0ELb1ELb0ELb1EEENS1_30DynamicPersistentTileSchedulerILi256ELi128ELb0ELb1ELb1EEEEEEEEEvNT_6ParamsE --------------------------
	.section	.nv.constant0._ZN7cutlass13device_kernelIN5flash11enable_sm90INS1_16FlashAttnFwdSm90INS1_25CollectiveMainloopFwdSm90ILi2EN4cute5tupleIJNS5_1CILi1EEES8_S8_EEENS6_IJNS7_ILi128EEENS7_ILi160EEENS7_ILi192EEEEEELi128ENS_12float_e4m3_tEfNS_4arch4Sm90ELb1ELb0ELb1ELb0ELb0ELb0ELb0ELb1ELb1ELb1ELb0ELb0EEENS1_21CollectiveEpilogueFwdINS6_IJSA_SA_SB_EEES9_NS_10bfloat16_tESG_Li256ELb0ELb1ELb0ELb1EEENS1_30DynamicPersistentTileSchedulerILi256ELi128ELb0ELb1ELb1EEEEEEEEEvNT_6ParamsE,"a",@progbits
	.sectionflags	@""
	.align	4
.nv.constant0._ZN7cutlass13device_kernelIN5flash11enable_sm90INS1_16FlashAttnFwdSm90INS1_25CollectiveMainloopFwdSm90ILi2EN4cute5tupleIJNS5_1CILi1EEES8_S8_EEENS6_IJNS7_ILi128EEENS7_ILi160EEENS7_ILi192EEEEEELi128ENS_12float_e4m3_tEfNS_4arch4Sm90ELb1ELb0ELb1ELb0ELb0ELb0ELb0ELb1ELb1ELb1ELb0ELb0EEENS1_21CollectiveEpilogueFwdINS6_IJSA_SA_SB_EEES9_NS_10bfloat16_tESG_Li256ELb0ELb1ELb0ELb1EEENS1_30DynamicPersistentTileSchedulerILi256ELi128ELb0ELb1ELb1EEEEEEEEEvNT_6ParamsE:
	.zero		3328


//--------------------- .nv.constant0._ZN7cutlass13device_kernelIN5flash11enable_sm90INS1_16FlashAttnFwdSm90INS1_25CollectiveMainloopFwdSm90ILi2EN4cute5tupleIJNS5_1CILi1EEES8_S8_EEENS6_IJNS7_ILi128EEENS7_ILi160EEENS7_ILi192EEEEEELi128ENS_12float_e4m3_tEfNS_4arch4Sm90ELb1ELb0ELb1ELb1ELb0ELb0ELb0ELb1ELb1ELb1ELb0ELb0EEENS1_21CollectiveEpilogueFwdINS6_IJSA_SA_SB_EEES9_NS_10bfloat16_tESG_Li256ELb1ELb1ELb0ELb1EEENS1_36VarlenDynamicPersistentTileSchedulerILi128ELi160ELi256ELi128ELb0ELb1ELb1ELb1ELb1ELb1EEEEEEEEEvNT_6ParamsE --------------------------
	.section	.nv.constant0._ZN7cutlass13device_kernelIN5flash11enable_sm90INS1_16FlashAttnFwdSm90INS1_25CollectiveMainloopFwdSm90ILi2EN4cute5tupleIJNS5_1CILi1EEES8_S8_EEENS6_IJNS7_ILi128EEENS7_ILi160EEENS7_ILi192EEEEEELi128ENS_12float_e4m3_tEfNS_4arch4Sm90ELb1ELb0ELb1ELb1ELb0ELb0ELb0ELb1ELb1ELb1ELb0ELb0EEENS1_21CollectiveEpilogueFwdINS6_IJSA_SA_SB_EEES9_NS_10bfloat16_tESG_Li256ELb1ELb1ELb0ELb1EEENS1_36VarlenDynamicPersistentTileSchedulerILi128ELi160ELi256ELi128ELb0ELb1ELb1ELb1ELb1ELb1EEEEEEEEEvNT_6ParamsE,"a",@progbits
	.sectionflags	@""
	.align	4
.nv.constant0._ZN7cutlass13device_kernelIN5flash11enable_sm90INS1_16FlashAttnFwdSm90INS1_25CollectiveMainloopFwdSm90ILi2EN4cute5tupleIJNS5_1CILi1EEES8_S8_EEENS6_IJNS7_ILi128EEENS7_ILi160EEENS7_ILi192EEEEEELi128ENS_12float_e4m3_tEfNS_4arch4Sm90ELb1ELb0ELb1ELb1ELb0ELb0ELb0ELb1ELb1ELb1ELb0ELb0EEENS1_21CollectiveEpilogueFwdINS6_IJSA_SA_SB_EEES9_NS_10bfloat16_tESG_Li256ELb1ELb1ELb0ELb1EEENS1_36VarlenDynamicPersistentTileSchedulerILi128ELi160ELi256ELi128ELb0ELb1ELb1ELb1ELb1ELb1EEEEEEEEEvNT_6ParamsE:
	.zero		3328


//--------------------- .nv.constant0._ZN7cutlass13device_kernelIN5flash11enable_sm90INS1_16FlashAttnFwdSm90INS1_25CollectiveMainloopFwdSm90ILi2EN4cute5tupleIJNS5_1CILi1EEES8_S8_EEENS6_IJNS7_ILi128EEENS7_ILi160EEENS7_ILi192EEEEEELi128ENS_12float_e4m3_tEfNS_4arch4Sm90ELb1ELb0ELb1ELb1ELb0ELb1ELb0ELb1ELb1ELb1ELb0ELb0EEENS1_21CollectiveEpilogueFwdINS6_IJSA_SA_SB_EEES9_NS_10bfloat16_tESG_Li256ELb1ELb1ELb0ELb1EEENS1_36VarlenDynamicPersistentTileSchedulerILi128ELi160ELi256ELi128ELb0ELb1ELb1ELb1ELb1ELb1EEEEEEEEEvNT_6ParamsE --------------------------
	.section	.nv.constant0._ZN7cutlass13device_kernelIN5flash11enable_sm90INS1_16FlashAttnFwdSm90INS1_25CollectiveMainloopFwdSm90ILi2EN4cute5tupleIJNS5_1CILi1EEES8_S8_EEENS6_IJNS7_ILi128EEENS7_ILi160EEENS7_ILi192EEEEEELi128ENS_12float_e4m3_tEfNS_4arch4Sm90ELb1ELb0ELb1ELb1ELb0ELb1ELb0ELb1ELb1ELb1ELb0ELb0EEENS1_21CollectiveEpilogueFwdINS6_IJSA_SA_SB_EEES9_NS_10bfloat16_tESG_Li256ELb1ELb1ELb0ELb1EEENS1_36VarlenDynamicPersistentTileSchedulerILi128ELi160ELi256ELi128ELb0ELb1ELb1ELb1ELb1ELb1EEEEEEEEEvNT_6ParamsE,"a",@progbits
	.sectionflags	@""
	.align	4
.nv.constant0._ZN7cutlass13device_kernelIN5flash11enable_sm90INS1_16FlashAttnFwdSm90INS1_25CollectiveMainloopFwdSm90ILi2EN4cute5tupleIJNS5_1CILi1EEES8_S8_EEENS6_IJNS7_ILi128EEENS7_ILi160EEENS7_ILi192EEEEEELi128ENS_12float_e4m3_tEfNS_4arch4Sm90ELb1ELb0ELb1ELb1ELb0ELb1ELb0ELb1ELb1ELb1ELb0ELb0EEENS1_21CollectiveEpilogueFwdINS6_IJSA_SA_SB_EEES9_NS_10bfloat16_tESG_Li256ELb1ELb1ELb0ELb1EEENS1_36VarlenDynamicPersistentTileSchedulerILi128ELi160ELi256ELi128ELb0ELb1ELb1ELb1ELb1ELb1EEEEEEEEEvNT_6ParamsE:
	.zero		3328


//--------------------- SYMBOLS --------------------------

	.type		.nv.reservedSmem.offset0,@object
	.size		.nv.reservedSmem.offset0,0x4
	.type		__assertfail,@function
